	.target	sm_90a

	.elftype	@"ET_EXEC"


//--------------------- .note.nv.tkinfo           --------------------------
	.section	.note.nv.tkinfo,"",@"SHT_NOTE"
	.sectionflags	@"SHF_NOTE_NV_TKINFO"
	.tkinfo
        /*0018*/ 	.word	0x00000002
        /*0030*/ 	.string	""
        /*0030*/ 	.string	"ptxas"
        /*0030*/ 	.string	"Cuda compilation tools, release 13.0, V13.0.88"
        /*0030*/ 	.string	"Build cuda_13.0.r13.0/compiler.36424714_0"
        /*0030*/ 	.string	"-arch sm_90a -m 64 "



//--------------------- .note.nv.cuinfo           --------------------------
	.section	.note.nv.cuinfo,"",@"SHT_NOTE"
	.sectionflags	@"SHF_NOTE_NV_CUINFO"
        /*0018*/ 	.short	0x0002
        /*001a*/ 	.short	0x005a
        /*001c*/ 	.short	0x0082
	.zero		2


//--------------------- .nv.info                  --------------------------
	.section	.nv.info,"",@"SHT_CUDA_INFO"
	.align	4


	//----- nvinfo : EIATTR_REGCOUNT
	.align		4
        /*0000*/ 	.byte	0x04, 0x2f
        /*0002*/ 	.short	(.L_26 - .L_25)
	.align		4
.L_25:
        /*0004*/ 	.word	index@(_ZN7cutlass13device_kernelIN5flash11enable_sm90INS1_16FlashAttnFwdSm90INS1_25CollectiveMainloopFwdSm90ILi2EN4cute5tupleIJNS5_1CILi1EEES8_S8_EEENS6_IJNS7_ILi128EEENS7_ILi160EEENS7_ILi192EEEEEELi192ENS_12float_e4m3_tEfNS_4arch4Sm90ELb1ELb0ELb1ELb1ELb0ELb1ELb0ELb1ELb1ELb0ELb0ELb0EEENS1_21CollectiveEpilogueFwdINS6_IJSA_SC_SB_EEES9_NS_10bfloat16_tESG_Li256ELb1ELb0ELb0ELb1EEENS1_36VarlenDynamicPersistentTileSchedulerILi128ELi160ELi256ELi128ELb0ELb0ELb1ELb1ELb1ELb1EEEEEEEEEvNT_6ParamsE)
        /*0008*/ 	.word	0x000000a8


	//----- nvinfo : EIATTR_FRAME_SIZE
	.align		4
.L_26:
        /*000c*/ 	.byte	0x04, 0x11
        /*000e*/ 	.short	(.L_28 - .L_27)
	.align		4
.L_27:
        /*0010*/ 	.word	index@(_ZN7cutlass13device_kernelIN5flash11enable_sm90INS1_16FlashAttnFwdSm90INS1_25CollectiveMainloopFwdSm90ILi2EN4cute5tupleIJNS5_1CILi1EEES8_S8_EEENS6_IJNS7_ILi128EEENS7_ILi160EEENS7_ILi192EEEEEELi192ENS_12float_e4m3_tEfNS_4arch4Sm90ELb1ELb0ELb1ELb1ELb0ELb1ELb0ELb1ELb1ELb0ELb0ELb0EEENS1_21CollectiveEpilogueFwdINS6_IJSA_SC_SB_EEES9_NS_10bfloat16_tESG_Li256ELb1ELb0ELb0ELb1EEENS1_36VarlenDynamicPersistentTileSchedulerILi128ELi160ELi256ELi128ELb0ELb0ELb1ELb1ELb1ELb1EEEEEEEEEvNT_6ParamsE)
        /*0014*/ 	.word	0x00000048


	//----- nvinfo : EIATTR_REGCOUNT
	.align		4
.L_28:
        /*0018*/ 	.byte	0x04, 0x2f
        /*001a*/ 	.short	(.L_30 - .L_29)
	.align		4
.L_29:
        /*001c*/ 	.word	index@(_ZN7cutlass13device_kernelIN5flash11enable_sm90INS1_16FlashAttnFwdSm90INS1_25CollectiveMainloopFwdSm90ILi2EN4cute5tupleIJNS5_1CILi1EEES8_S8_EEENS6_IJNS7_ILi128EEENS7_ILi160EEENS7_ILi192EEEEEELi192ENS_12float_e4m3_tEfNS_4arch4Sm90ELb1ELb0ELb1ELb1ELb0ELb0ELb0ELb1ELb1ELb0ELb0ELb0EEENS1_21CollectiveEpilogueFwdINS6_IJSA_SC_SB_EEES9_NS_10bfloat16_tESG_Li256ELb1ELb0ELb0ELb1EEENS1_36VarlenDynamicPersistentTileSchedulerILi128ELi160ELi256ELi128ELb0ELb0ELb1ELb1ELb1ELb1EEEEEEEEEvNT_6ParamsE)
        /*0020*/ 	.word	0x000000a8


	//----- nvinfo : EIATTR_FRAME_SIZE
	.align		4
.L_30:
        /*0024*/ 	.byte	0x04, 0x11
        /*0026*/ 	.short	(.L_32 - .L_31)
	.align		4
.L_31:
        /*0028*/ 	.word	index@(_ZN7cutlass13device_kernelIN5flash11enable_sm90INS1_16FlashAttnFwdSm90INS1_25CollectiveMainloopFwdSm90ILi2EN4cute5tupleIJNS5_1CILi1EEES8_S8_EEENS6_IJNS7_ILi128EEENS7_ILi160EEENS7_ILi192EEEEEELi192ENS_12float_e4m3_tEfNS_4arch4Sm90ELb1ELb0ELb1ELb1ELb0ELb0ELb0ELb1ELb1ELb0ELb0ELb0EEENS1_21CollectiveEpilogueFwdINS6_IJSA_SC_SB_EEES9_NS_10bfloat16_tESG_Li256ELb1ELb0ELb0ELb1EEENS1_36VarlenDynamicPersistentTileSchedulerILi128ELi160ELi256ELi128ELb0ELb0ELb1ELb1ELb1ELb1EEEEEEEEEvNT_6ParamsE)
        /*002c*/ 	.word	0x00000028


	//----- nvinfo : EIATTR_REGCOUNT
	.align		4
.L_32:
        /*0030*/ 	.byte	0x04, 0x2f
        /*0032*/ 	.short	(.L_34 - .L_33)
	.align		4
.L_33:
        /*0034*/ 	.word	index@(_ZN7cutlass13device_kernelIN5flash11enable_sm90INS1_16FlashAttnFwdSm90INS1_25CollectiveMainloopFwdSm90ILi2EN4cute5tupleIJNS5_1CILi1EEES8_S8_EEENS6_IJNS7_ILi128EEENS7_ILi160EEENS7_ILi192EEEEEELi192ENS_12float_e4m3_tEfNS_4arch4Sm90ELb1ELb0ELb1ELb0ELb0ELb0ELb0ELb1ELb1ELb0ELb0ELb0EEENS1_21CollectiveEpilogueFwdINS6_IJSA_SC_SB_EEES9_NS_10bfloat16_tESG_Li256ELb0ELb0ELb0ELb1EEENS1_30DynamicPersistentTileSchedulerILi256ELi128ELb0ELb0ELb1EEEEEEEEEvNT_6ParamsE)
        /*0038*/ 	.word	0x000000a8


	//----- nvinfo : EIATTR_FRAME_SIZE
	.align		4
.L_34:
        /*003c*/ 	.byte	0x04, 0x11
        /*003e*/ 	.short	(.L_36 - .L_35)
	.align		4
.L_35:
        /*0040*/ 	.word	index@(_ZN7cutlass13device_kernelIN5flash11enable_sm90INS1_16FlashAttnFwdSm90INS1_25CollectiveMainloopFwdSm90ILi2EN4cute5tupleIJNS5_1CILi1EEES8_S8_EEENS6_IJNS7_ILi128EEENS7_ILi160EEENS7_ILi192EEEEEELi192ENS_12float_e4m3_tEfNS_4arch4Sm90ELb1ELb0ELb1ELb0ELb0ELb0ELb0ELb1ELb1ELb0ELb0ELb0EEENS1_21CollectiveEpilogueFwdINS6_IJSA_SC_SB_EEES9_NS_10bfloat16_tESG_Li256ELb0ELb0ELb0ELb1EEENS1_30DynamicPersistentTileSchedulerILi256ELi128ELb0ELb0ELb1EEEEEEEEEvNT_6ParamsE)
        /*0044*/ 	.word	0x00000020


	//----- nvinfo : EIATTR_REGCOUNT
	.align		4
.L_36:
        /*0048*/ 	.byte	0x04, 0x2f
        /*004a*/ 	.short	(.L_38 - .L_37)
	.align		4
.L_37:
        /*004c*/ 	.word	index@(_ZN7cutlass13device_kernelIN5flash11enable_sm90INS1_16FlashAttnFwdSm90INS1_25CollectiveMainloopFwdSm90ILi2EN4cute5tupleIJNS5_1CILi1EEES8_S8_EEENS6_IJNS7_ILi128EEESA_NS7_ILi192EEEEEELi192ENS_12float_e4m3_tEfNS_4arch4Sm90ELb0ELb1ELb1ELb1ELb0ELb1ELb0ELb1ELb1ELb0ELb0ELb0EEENS1_21CollectiveEpilogueFwdINS6_IJSA_SB_SA_EEES9_NS_10bfloat16_tESF_Li256ELb1ELb0ELb0ELb1EEENS1_36VarlenDynamicPersistentTileSchedulerILi128ELi128ELi256ELi128ELb0ELb0ELb1ELb1ELb0ELb1EEEEEEEEEvNT_6ParamsE)
        /*0050*/ 	.word	0x000000a8


	//----- nvinfo : EIATTR_FRAME_SIZE
	.align		4
.L_38:
        /*0054*/ 	.byte	0x04, 0x11
        /*0056*/ 	.short	(.L_40 - .L_39)
	.align		4
.L_39:
        /*0058*/ 	.word	index@(_ZN7cutlass13device_kernelIN5flash11enable_sm90INS1_16FlashAttnFwdSm90INS1_25CollectiveMainloopFwdSm90ILi2EN4cute5tupleIJNS5_1CILi1EEES8_S8_EEENS6_IJNS7_ILi128EEESA_NS7_ILi192EEEEEELi192ENS_12float_e4m3_tEfNS_4arch4Sm90ELb0ELb1ELb1ELb1ELb0ELb1ELb0ELb1ELb1ELb0ELb0ELb0EEENS1_21CollectiveEpilogueFwdINS6_IJSA_SB_SA_EEES9_NS_10bfloat16_tESF_Li256ELb1ELb0ELb0ELb1EEENS1_36VarlenDynamicPersistentTileSchedulerILi128ELi128ELi256ELi128ELb0ELb0ELb1ELb1ELb0ELb1EEEEEEEEEvNT_6ParamsE)
        /*005c*/ 	.word	0x00000040


	//----- nvinfo : EIATTR_REGCOUNT
	.align		4
.L_40:
        /*0060*/ 	.byte	0x04, 0x2f
        /*0062*/ 	.short	(.L_42 - .L_41)
	.align		4
.L_41:
        /*0064*/ 	.word	index@(_ZN7cutlass13device_kernelIN5flash11enable_sm90INS1_16FlashAttnFwdSm90INS1_25CollectiveMainloopFwdSm90ILi2EN4cute5tupleIJNS5_1CILi1EEES8_S8_EEENS6_IJNS7_ILi128EEESA_NS7_ILi192EEEEEELi192ENS_12float_e4m3_tEfNS_4arch4Sm90ELb0ELb1ELb1ELb1ELb0ELb0ELb0ELb1ELb1ELb0ELb0ELb0EEENS1_21CollectiveEpilogueFwdINS6_IJSA_SB_SA_EEES9_NS_10bfloat16_tESF_Li256ELb1ELb0ELb0ELb1EEENS1_36VarlenDynamicPersistentTileSchedulerILi128ELi128ELi256ELi128ELb0ELb0ELb1ELb1ELb0ELb1EEEEEEEEEvNT_6ParamsE)
        /*0068*/ 	.word	0x000000a8


	//----- nvinfo : EIATTR_FRAME_SIZE
	.align		4
.L_42:
        /*006c*/ 	.byte	0x04, 0x11
        /*006e*/ 	.short	(.L_44 - .L_43)
	.align		4
.L_43:
        /*0070*/ 	.word	index@(_ZN7cutlass13device_kernelIN5flash11enable_sm90INS1_16FlashAttnFwdSm90INS1_25CollectiveMainloopFwdSm90ILi2EN4cute5tupleIJNS5_1CILi1EEES8_S8_EEENS6_IJNS7_ILi128EEESA_NS7_ILi192EEEEEELi192ENS_12float_e4m3_tEfNS_4arch4Sm90ELb0ELb1ELb1ELb1ELb0ELb0ELb0ELb1ELb1ELb0ELb0ELb0EEENS1_21CollectiveEpilogueFwdINS6_IJSA_SB_SA_EEES9_NS_10bfloat16_tESF_Li256ELb1ELb0ELb0ELb1EEENS1_36VarlenDynamicPersistentTileSchedulerILi128ELi128ELi256ELi128ELb0ELb0ELb1ELb1ELb0ELb1EEEEEEEEEvNT_6ParamsE)
        /*0074*/ 	.word	0x00000030


	//----- nvinfo : EIATTR_REGCOUNT
	.align		4
.L_44:
        /*0078*/ 	.byte	0x04, 0x2f
        /*007a*/ 	.short	(.L_46 - .L_45)
	.align		4
.L_45:
        /*007c*/ 	.word	index@(_ZN7cutlass13device_kernelIN5flash11enable_sm90INS1_16FlashAttnFwdSm90INS1_25CollectiveMainloopFwdSm90ILi2EN4cute5tupleIJNS5_1CILi1EEES8_S8_EEENS6_IJNS7_ILi128EEESA_NS7_ILi192EEEEEELi192ENS_12float_e4m3_tEfNS_4arch4Sm90ELb0ELb1ELb1ELb0ELb0ELb0ELb0ELb1ELb1ELb0ELb0ELb0EEENS1_21CollectiveEpilogueFwdINS6_IJSA_SB_SA_EEES9_NS_10bfloat16_tESF_Li256ELb0ELb0ELb0ELb1EEENS1_30DynamicPersistentTileSchedulerILi256ELi128ELb0ELb0ELb1EEEEEEEEEvNT_6ParamsE)
        /*0080*/ 	.word	0x000000a8


	//----- nvinfo : EIATTR_FRAME_SIZE
	.align		4
.L_46:
        /*0084*/ 	.byte	0x04, 0x11
        /*0086*/ 	.short	(.L_48 - .L_47)
	.align		4
.L_47:
        /*0088*/ 	.word	index@(_ZN7cutlass13device_kernelIN5flash11enable_sm90INS1_16FlashAttnFwdSm90INS1_25CollectiveMainloopFwdSm90ILi2EN4cute5tupleIJNS5_1CILi1EEES8_S8_EEENS6_IJNS7_ILi128EEESA_NS7_ILi192EEEEEELi192ENS_12float_e4m3_tEfNS_4arch4Sm90ELb0ELb1ELb1ELb0ELb0ELb0ELb0ELb1ELb1ELb0ELb0ELb0EEENS1_21CollectiveEpilogueFwdINS6_IJSA_SB_SA_EEES9_NS_10bfloat16_tESF_Li256ELb0ELb0ELb0ELb1EEENS1_30DynamicPersistentTileSchedulerILi256ELi128ELb0ELb0ELb1EEEEEEEEEvNT_6ParamsE)
        /*008c*/ 	.word	0x00000020


	//----- nvinfo : EIATTR_REGCOUNT
	.align		4
.L_48:
        /*0090*/ 	.byte	0x04, 0x2f
        /*0092*/ 	.short	(.L_50 - .L_49)
	.align		4
.L_49:
        /*0094*/ 	.word	index@(_ZN7cutlass13device_kernelIN5flash11enable_sm90INS1_16FlashAttnFwdSm90INS1_25CollectiveMainloopFwdSm90ILi2EN4cute5tupleIJNS5_1CILi1EEES8_S8_EEENS6_IJNS7_ILi128EEENS7_ILi160EEENS7_ILi192EEEEEELi192ENS_12float_e4m3_tEfNS_4arch4Sm90ELb0ELb0ELb1ELb1ELb0ELb1ELb0ELb1ELb1ELb0ELb0ELb0EEENS1_21CollectiveEpilogueFwdINS6_IJSA_SC_SB_EEES9_NS_10bfloat16_tESG_Li256ELb1ELb0ELb0ELb1EEENS1_36VarlenDynamicPersistentTileSchedulerILi128ELi160ELi256ELi128ELb0ELb0ELb1ELb0ELb1ELb1EEEEEEEEEvNT_6ParamsE)
        /*0098*/ 	.word	0x000000a8


	//----- nvinfo : EIATTR_FRAME_SIZE
	.align		4
.L_50:
        /*009c*/ 	.byte	0x04, 0x11
        /*009e*/ 	.short	(.L_52 - .L_51)
	.align		4
.L_51:
        /*00a0*/ 	.word	index@(_ZN7cutlass13device_kernelIN5flash11enable_sm90INS1_16FlashAttnFwdSm90INS1_25CollectiveMainloopFwdSm90ILi2EN4cute5tupleIJNS5_1CILi1EEES8_S8_EEENS6_IJNS7_ILi128EEENS7_ILi160EEENS7_ILi192EEEEEELi192ENS_12float_e4m3_tEfNS_4arch4Sm90ELb0ELb0ELb1ELb1ELb0ELb1ELb0ELb1ELb1ELb0ELb0ELb0EEENS1_21CollectiveEpilogueFwdINS6_IJSA_SC_SB_EEES9_NS_10bfloat16_tESG_Li256ELb1ELb0ELb0ELb1EEENS1_36VarlenDynamicPersistentTileSchedulerILi128ELi160ELi256ELi128ELb0ELb0ELb1ELb0ELb1ELb1EEEEEEEEEvNT_6ParamsE)
        /*00a4*/ 	.word	0x00000050


	//----- nvinfo : EIATTR_REGCOUNT
	.align		4
.L_52:
        /*00a8*/ 	.byte	0x04, 0x2f
        /*00aa*/ 	.short	(.L_54 - .L_53)
	.align		4
.L_53:
        /*00ac*/ 	.word	index@(_ZN7cutlass13device_kernelIN5flash11enable_sm90INS1_16FlashAttnFwdSm90INS1_25CollectiveMainloopFwdSm90ILi2EN4cute5tupleIJNS5_1CILi1EEES8_S8_EEENS6_IJNS7_ILi128EEENS7_ILi160EEENS7_ILi192EEEEEELi192ENS_12float_e4m3_tEfNS_4arch4Sm90ELb0ELb0ELb1ELb1ELb0ELb0ELb0ELb1ELb1ELb0ELb0ELb0EEENS1_21CollectiveEpilogueFwdINS6_IJSA_SC_SB_EEES9_NS_10bfloat16_tESG_Li256ELb1ELb0ELb0ELb1EEENS1_36VarlenDynamicPersistentTileSchedulerILi128ELi160ELi256ELi128ELb0ELb0ELb1ELb0ELb1ELb1EEEEEEEEEvNT_6ParamsE)
        /*00b0*/ 	.word	0x000000a8


	//----- nvinfo : EIATTR_FRAME_SIZE
	.align		4
.L_54:
        /*00b4*/ 	.byte	0x04, 0x11
        /*00b6*/ 	.short	(.L_56 - .L_55)
	.align		4
.L_55:
        /*00b8*/ 	.word	index@(_ZN7cutlass13device_kernelIN5flash11enable_sm90INS1_16FlashAttnFwdSm90INS1_25CollectiveMainloopFwdSm90ILi2EN4cute5tupleIJNS5_1CILi1EEES8_S8_EEENS6_IJNS7_ILi128EEENS7_ILi160EEENS7_ILi192EEEEEELi192ENS_12float_e4m3_tEfNS_4arch4Sm90ELb0ELb0ELb1ELb1ELb0ELb0ELb0ELb1ELb1ELb0ELb0ELb0EEENS1_21CollectiveEpilogueFwdINS6_IJSA_SC_SB_EEES9_NS_10bfloat16_tESG_Li256ELb1ELb0ELb0ELb1EEENS1_36VarlenDynamicPersistentTileSchedulerILi128ELi160ELi256ELi128ELb0ELb0ELb1ELb0ELb1ELb1EEEEEEEEEvNT_6ParamsE)
        /*00bc*/ 	.word	0x00000020


	//----- nvinfo : EIATTR_REGCOUNT
	.align		4
.L_56:
        /*00c0*/ 	.byte	0x04, 0x2f
        /*00c2*/ 	.short	(.L_58 - .L_57)
	.align		4
.L_57:
        /*00c4*/ 	.word	index@(_ZN7cutlass13device_kernelIN5flash11enable_sm90INS1_16FlashAttnFwdSm90INS1_25CollectiveMainloopFwdSm90ILi2EN4cute5tupleIJNS5_1CILi2EEENS7_ILi1EEES9_EEENS6_IJNS7_ILi128EEENS7_ILi160EEENS7_ILi192EEEEEELi192ENS_12float_e4m3_tEfNS_4arch4Sm90ELb0ELb0ELb1ELb0ELb0ELb0ELb0ELb1ELb1ELb0ELb0ELb0EEENS1_21CollectiveEpilogueFwdINS6_IJSB_SD_SC_EEESA_NS_10bfloat16_tESH_Li256ELb0ELb0ELb0ELb1EEENS1_29StaticPersistentTileSchedulerILb0EEEEEEEEEvNT_6ParamsE)
        /*00c8*/ 	.word	0x000000a8


	//----- nvinfo : EIATTR_FRAME_SIZE
	.align		4
.L_58:
        /*00cc*/ 	.byte	0x04, 0x11
        /*00ce*/ 	.short	(.L_60 - .L_59)
	.align		4
.L_59:
        /*00d0*/ 	.word	index@(_ZN7cutlass13device_kernelIN5flash11enable_sm90INS1_16FlashAttnFwdSm90INS1_25CollectiveMainloopFwdSm90ILi2EN4cute5tupleIJNS5_1CILi2EEENS7_ILi1EEES9_EEENS6_IJNS7_ILi128EEENS7_ILi160EEENS7_ILi192EEEEEELi192ENS_12float_e4m3_tEfNS_4arch4Sm90ELb0ELb0ELb1ELb0ELb0ELb0ELb0ELb1ELb1ELb0ELb0ELb0EEENS1_21CollectiveEpilogueFwdINS6_IJSB_SD_SC_EEESA_NS_10bfloat16_tESH_Li256ELb0ELb0ELb0ELb1EEENS1_29StaticPersistentTileSchedulerILb0EEEEEEEEEvNT_6ParamsE)
        /*00d4*/ 	.word	0x00000018


	//----- nvinfo : EIATTR_REGCOUNT
	.align		4
.L_60:
        /*00d8*/ 	.byte	0x04, 0x2f
        /*00da*/ 	.short	(.L_62 - .L_61)
	.align		4
.L_61:
        /*00dc*/ 	.word	index@(_ZN7cutlass13device_kernelIN5flash11enable_sm90INS1_16FlashAttnFwdSm90INS1_25CollectiveMainloopFwdSm90ILi2EN4cute5tupleIJNS5_1CILi1EEES8_S8_EEENS6_IJNS7_ILi128EEENS7_ILi160EEENS7_ILi192EEEEEELi192ENS_12float_e4m3_tEfNS_4arch4Sm90ELb0ELb0ELb1ELb0ELb0ELb0ELb0ELb1ELb1ELb0ELb0ELb0EEENS1_21CollectiveEpilogueFwdINS6_IJSA_SC_SB_EEES9_NS_10bfloat16_tESG_Li256ELb0ELb0ELb0ELb1EEENS1_29StaticPersistentTileSchedulerILb0EEEEEEEEEvNT_6ParamsE)
        /*00e0*/ 	.word	0x000000a8


	//----- nvinfo : EIATTR_FRAME_SIZE
	.align		4
.L_62:
        /*00e4*/ 	.byte	0x04, 0x11
        /*00e6*/ 	.short	(.L_64 - .L_63)
	.align		4
.L_63:
        /*00e8*/ 	.word	index@(_ZN7cutlass13device_kernelIN5flash11enable_sm90INS1_16FlashAttnFwdSm90INS1_25CollectiveMainloopFwdSm90ILi2EN4cute5tupleIJNS5_1CILi1EEES8_S8_EEENS6_IJNS7_ILi128EEENS7_ILi160EEENS7_ILi192EEEEEELi192ENS_12float_e4m3_tEfNS_4arch4Sm90ELb0ELb0ELb1ELb0ELb0ELb0ELb0ELb1ELb1ELb0ELb0ELb0EEENS1_21CollectiveEpilogueFwdINS6_IJSA_SC_SB_EEES9_NS_10bfloat16_tESG_Li256ELb0ELb0ELb0ELb1EEENS1_29StaticPersistentTileSchedulerILb0EEEEEEEEEvNT_6ParamsE)
        /*00ec*/ 	.word	0x00000008


	//----- nvinfo : EIATTR_MIN_STACK_SIZE
	.align		4
.L_64:
        /*00f0*/ 	.byte	0x04, 0x12
        /*00f2*/ 	.short	(.L_66 - .L_65)
	.align		4
.L_65:
        /*00f4*/ 	.word	index@(_ZN7cutlass13device_kernelIN5flash11enable_sm90INS1_16FlashAttnFwdSm90INS1_25CollectiveMainloopFwdSm90ILi2EN4cute5tupleIJNS5_1CILi1EEES8_S8_EEENS6_IJNS7_ILi128EEENS7_ILi160EEENS7_ILi192EEEEEELi192ENS_12float_e4m3_tEfNS_4arch4Sm90ELb0ELb0ELb1ELb0ELb0ELb0ELb0ELb1ELb1ELb0ELb0ELb0EEENS1_21CollectiveEpilogueFwdINS6_IJSA_SC_SB_EEES9_NS_10bfloat16_tESG_Li256ELb0ELb0ELb0ELb1EEENS1_29StaticPersistentTileSchedulerILb0EEEEEEEEEvNT_6ParamsE)
        /*00f8*/ 	.word	0x00000008


	//----- nvinfo : EIATTR_MIN_STACK_SIZE
	.align		4
.L_66:
        /*00fc*/ 	.byte	0x04, 0x12
        /*00fe*/ 	.short	(.L_68 - .L_67)
	.align		4
.L_67:
        /*0100*/ 	.word	index@(_ZN7cutlass13device_kernelIN5flash11enable_sm90INS1_16FlashAttnFwdSm90INS1_25CollectiveMainloopFwdSm90ILi2EN4cute5tupleIJNS5_1CILi2EEENS7_ILi1EEES9_EEENS6_IJNS7_ILi128EEENS7_ILi160EEENS7_ILi192EEEEEELi192ENS_12float_e4m3_tEfNS_4arch4Sm90ELb0ELb0ELb1ELb0ELb0ELb0ELb0ELb1ELb1ELb0ELb0ELb0EEENS1_21CollectiveEpilogueFwdINS6_IJSB_SD_SC_EEESA_NS_10bfloat16_tESH_Li256ELb0ELb0ELb0ELb1EEENS1_29StaticPersistentTileSchedulerILb0EEEEEEEEEvNT_6ParamsE)
        /*0104*/ 	.word	0x00000018


	//----- nvinfo : EIATTR_MIN_STACK_SIZE
	.align		4
.L_68:
        /*0108*/ 	.byte	0x04, 0x12
        /*010a*/ 	.short	(.L_70 - .L_69)
	.align		4
.L_69:
        /*010c*/ 	.word	index@(_ZN7cutlass13device_kernelIN5flash11enable_sm90INS1_16FlashAttnFwdSm90INS1_25CollectiveMainloopFwdSm90ILi2EN4cute5tupleIJNS5_1CILi1EEES8_S8_EEENS6_IJNS7_ILi128EEENS7_ILi160EEENS7_ILi192EEEEEELi192ENS_12float_e4m3_tEfNS_4arch4Sm90ELb0ELb0ELb1ELb1ELb0ELb0ELb0ELb1ELb1ELb0ELb0ELb0EEENS1_21CollectiveEpilogueFwdINS6_IJSA_SC_SB_EEES9_NS_10bfloat16_tESG_Li256ELb1ELb0ELb0ELb1EEENS1_36VarlenDynamicPersistentTileSchedulerILi128ELi160ELi256ELi128ELb0ELb0ELb1ELb0ELb1ELb1EEEEEEEEEvNT_6ParamsE)
        /*0110*/ 	.word	0x00000020


	//----- nvinfo : EIATTR_MIN_STACK_SIZE
	.align		4
.L_70:
        /*0114*/ 	.byte	0x04, 0x12
        /*0116*/ 	.short	(.L_72 - .L_71)
	.align		4
.L_71:
        /*0118*/ 	.word	index@(_ZN7cutlass13device_kernelIN5flash11enable_sm90INS1_16FlashAttnFwdSm90INS1_25CollectiveMainloopFwdSm90ILi2EN4cute5tupleIJNS5_1CILi1EEES8_S8_EEENS6_IJNS7_ILi128EEENS7_ILi160EEENS7_ILi192EEEEEELi192ENS_12float_e4m3_tEfNS_4arch4Sm90ELb0ELb0ELb1ELb1ELb0ELb1ELb0ELb1ELb1ELb0ELb0ELb0EEENS1_21CollectiveEpilogueFwdINS6_IJSA_SC_SB_EEES9_NS_10bfloat16_tESG_Li256ELb1ELb0ELb0ELb1EEENS1_36VarlenDynamicPersistentTileSchedulerILi128ELi160ELi256ELi128ELb0ELb0ELb1ELb0ELb1ELb1EEEEEEEEEvNT_6ParamsE)
        /*011c*/ 	.word	0x00000050


	//----- nvinfo : EIATTR_MIN_STACK_SIZE
	.align		4
.L_72:
        /*0120*/ 	.byte	0x04, 0x12
        /*0122*/ 	.short	(.L_74 - .L_73)
	.align		4
.L_73:
        /*0124*/ 	.word	index@(_ZN7cutlass13device_kernelIN5flash11enable_sm90INS1_16FlashAttnFwdSm90INS1_25CollectiveMainloopFwdSm90ILi2EN4cute5tupleIJNS5_1CILi1EEES8_S8_EEENS6_IJNS7_ILi128EEESA_NS7_ILi192EEEEEELi192ENS_12float_e4m3_tEfNS_4arch4Sm90ELb0ELb1ELb1ELb0ELb0ELb0ELb0ELb1ELb1ELb0ELb0ELb0EEENS1_21CollectiveEpilogueFwdINS6_IJSA_SB_SA_EEES9_NS_10bfloat16_tESF_Li256ELb0ELb0ELb0ELb1EEENS1_30DynamicPersistentTileSchedulerILi256ELi128ELb0ELb0ELb1EEEEEEEEEvNT_6ParamsE)
        /*0128*/ 	.word	0x00000020


	//----- nvinfo : EIATTR_MIN_STACK_SIZE
	.align		4
.L_74:
        /*012c*/ 	.byte	0x04, 0x12
        /*012e*/ 	.short	(.L_76 - .L_75)
	.align		4
.L_75:
        /*0130*/ 	.word	index@(_ZN7cutlass13device_kernelIN5flash11enable_sm90INS1_16FlashAttnFwdSm90INS1_25CollectiveMainloopFwdSm90ILi2EN4cute5tupleIJNS5_1CILi1EEES8_S8_EEENS6_IJNS7_ILi128EEESA_NS7_ILi192EEEEEELi192ENS_12float_e4m3_tEfNS_4arch4Sm90ELb0ELb1ELb1ELb1ELb0ELb0ELb0ELb1ELb1ELb0ELb0ELb0EEENS1_21CollectiveEpilogueFwdINS6_IJSA_SB_SA_EEES9_NS_10bfloat16_tESF_Li256ELb1ELb0ELb0ELb1EEENS1_36VarlenDynamicPersistentTileSchedulerILi128ELi128ELi256ELi128ELb0ELb0ELb1ELb1ELb0ELb1EEEEEEEEEvNT_6ParamsE)
        /*0134*/ 	.word	0x00000030


	//----- nvinfo : EIATTR_MIN_STACK_SIZE
	.align		4
.L_76:
        /*0138*/ 	.byte	0x04, 0x12
        /*013a*/ 	.short	(.L_78 - .L_77)
	.align		4
.L_77:
        /*013c*/ 	.word	index@(_ZN7cutlass13device_kernelIN5flash11enable_sm90INS1_16FlashAttnFwdSm90INS1_25CollectiveMainloopFwdSm90ILi2EN4cute5tupleIJNS5_1CILi1EEES8_S8_EEENS6_IJNS7_ILi128EEESA_NS7_ILi192EEEEEELi192ENS_12float_e4m3_tEfNS_4arch4Sm90ELb0ELb1ELb1ELb1ELb0ELb1ELb0ELb1ELb1ELb0ELb0ELb0EEENS1_21CollectiveEpilogueFwdINS6_IJSA_SB_SA_EEES9_NS_10bfloat16_tESF_Li256ELb1ELb0ELb0ELb1EEENS1_36VarlenDynamicPersistentTileSchedulerILi128ELi128ELi256ELi128ELb0ELb0ELb1ELb1ELb0ELb1EEEEEEEEEvNT_6ParamsE)
        /*0140*/ 	.word	0x00000040


	//----- nvinfo : EIATTR_MIN_STACK_SIZE
	.align		4
.L_78:
        /*0144*/ 	.byte	0x04, 0x12
        /*0146*/ 	.short	(.L_80 - .L_79)
	.align		4
.L_79:
        /*0148*/ 	.word	index@(_ZN7cutlass13device_kernelIN5flash11enable_sm90INS1_16FlashAttnFwdSm90INS1_25CollectiveMainloopFwdSm90ILi2EN4cute5tupleIJNS5_1CILi1EEES8_S8_EEENS6_IJNS7_ILi128EEENS7_ILi160EEENS7_ILi192EEEEEELi192ENS_12float_e4m3_tEfNS_4arch4Sm90ELb1ELb0ELb1ELb0ELb0ELb0ELb0ELb1ELb1ELb0ELb0ELb0EEENS1_21CollectiveEpilogueFwdINS6_IJSA_SC_SB_EEES9_NS_10bfloat16_tESG_Li256ELb0ELb0ELb0ELb1EEENS1_30DynamicPersistentTileSchedulerILi256ELi128ELb0ELb0ELb1EEEEEEEEEvNT_6ParamsE)
        /*014c*/ 	.word	0x00000020


	//----- nvinfo : EIATTR_MIN_STACK_SIZE
	.align		4
.L_80:
        /*0150*/ 	.byte	0x04, 0x12
        /*0152*/ 	.short	(.L_82 - .L_81)
	.align		4
.L_81:
        /*0154*/ 	.word	index@(_ZN7cutlass13device_kernelIN5flash11enable_sm90INS1_16FlashAttnFwdSm90INS1_25CollectiveMainloopFwdSm90ILi2EN4cute5tupleIJNS5_1CILi1EEES8_S8_EEENS6_IJNS7_ILi128EEENS7_ILi160EEENS7_ILi192EEEEEELi192ENS_12float_e4m3_tEfNS_4arch4Sm90ELb1ELb0ELb1ELb1ELb0ELb0ELb0ELb1ELb1ELb0ELb0ELb0EEENS1_21CollectiveEpilogueFwdINS6_IJSA_SC_SB_EEES9_NS_10bfloat16_tESG_Li256ELb1ELb0ELb0ELb1EEENS1_36VarlenDynamicPersistentTileSchedulerILi128ELi160ELi256ELi128ELb0ELb0ELb1ELb1ELb1ELb1EEEEEEEEEvNT_6ParamsE)
        /*0158*/ 	.word	0x00000028


	//----- nvinfo : EIATTR_MIN_STACK_SIZE
	.align		4
.L_82:
        /*015c*/ 	.byte	0x04, 0x12
        /*015e*/ 	.short	(.L_84 - .L_83)
	.align		4
.L_83:
        /*0160*/ 	.word	index@(_ZN7cutlass13device_kernelIN5flash11enable_sm90INS1_16FlashAttnFwdSm90INS1_25CollectiveMainloopFwdSm90ILi2EN4cute5tupleIJNS5_1CILi1EEES8_S8_EEENS6_IJNS7_ILi128EEENS7_ILi160EEENS7_ILi192EEEEEELi192ENS_12float_e4m3_tEfNS_4arch4Sm90ELb1ELb0ELb1ELb1ELb0ELb1ELb0ELb1ELb1ELb0ELb0ELb0EEENS1_21CollectiveEpilogueFwdINS6_IJSA_SC_SB_EEES9_NS_10bfloat16_tESG_Li256ELb1ELb0ELb0ELb1EEENS1_36VarlenDynamicPersistentTileSchedulerILi128ELi160ELi256ELi128ELb0ELb0ELb1ELb1ELb1ELb1EEEEEEEEEvNT_6ParamsE)
        /*0164*/ 	.word	0x00000048
.L_84:


//--------------------- .nv.compat                --------------------------
	.section	.nv.compat,"",@"SHT_CUDA_COMPAT_INFO"
	.align	4
        /*0000*/ 	.byte	0x02, 0x09, 0x01, 0x00, 0x02, 0x02, 0x04, 0x00, 0x02, 0x05, 0x05, 0x00, 0x03, 0x07, 0x01, 0x01
        /*0010*/ 	.byte	0x02, 0x03, 0x01, 0x00, 0x02, 0x06, 0x01, 0x00, 0x04, 0x0b, 0x08, 0x00, 0x00, 0x00, 0x00, 0x00
        /*0020*/ 	.byte	0x00, 0x00, 0x00, 0x00


//--------------------- .nv.info._ZN7cutlass13device_kernelIN5flash11enable_sm90INS1_16FlashAttnFwdSm90INS1_25CollectiveMainloopFwdSm90ILi2EN4cute5tupleIJNS5_1CILi1EEES8_S8_EEENS6_IJNS7_ILi128EEENS7_ILi160EEENS7_ILi192EEEEEELi192ENS_12float_e4m3_tEfNS_4arch4Sm90ELb0ELb0ELb1ELb0ELb0ELb0ELb0ELb1ELb1ELb0ELb0ELb0EEENS1_21CollectiveEpilogueFwdINS6_IJSA_SC_SB_EEES9_NS_10bfloat16_tESG_Li256ELb0ELb0ELb0ELb1EEENS1_29StaticPersistentTileSchedulerILb0EEEEEEEEEvNT_6ParamsE --------------------------
	.section	.nv.info._ZN7cutlass13device_kernelIN5flash11enable_sm90INS1_16FlashAttnFwdSm90INS1_25CollectiveMainloopFwdSm90ILi2EN4cute5tupleIJNS5_1CILi1EEES8_S8_EEENS6_IJNS7_ILi128EEENS7_ILi160EEENS7_ILi192EEEEEELi192ENS_12float_e4m3_tEfNS_4arch4Sm90ELb0ELb0ELb1ELb0ELb0ELb0ELb0ELb1ELb1ELb0ELb0ELb0EEENS1_21CollectiveEpilogueFwdINS6_IJSA_SC_SB_EEES9_NS_10bfloat16_tESG_Li256ELb0ELb0ELb0ELb1EEENS1_29StaticPersistentTileSchedulerILb0EEEEEEEEEvNT_6ParamsE,"",@"SHT_CUDA_INFO"
	.sectionflags	@""
	.align	4


	//----- nvinfo : EIATTR_CUDA_API_VERSION
	.align		4
        /*0000*/ 	.byte	0x04, 0x37
        /*0002*/ 	.short	(.L_86 - .L_85)
.L_85:
        /*0004*/ 	.word	0x00000082


	//----- nvinfo : EIATTR_KPARAM_INFO
	.align		4
.L_86:
        /*0008*/ 	.byte	0x04, 0x17
        /*000a*/ 	.short	(.L_88 - .L_87)
.L_87:
        /*000c*/ 	.word	0x00000000
        /*0010*/ 	.short	0x0000
        /*0012*/ 	.short	0x0070
        /*0014*/ 	.byte	0x00, 0xf0, 0x01, 0x2e


	//----- nvinfo : EIATTR_SPARSE_MMA_MASK
	.align		4
.L_88:
        /*0018*/ 	.byte	0x03, 0x50
        /*001a*/ 	.short	0x0000


	//----- nvinfo : EIATTR_MAXREG_COUNT
	.align		4
        /*001c*/ 	.byte	0x03, 0x1b
        /*001e*/ 	.short	0x00a8


	//----- nvinfo : EIATTR_NUM_BARRIERS
	.align		4
        /*0020*/ 	.byte	0x02, 0x4c
        /*0022*/ 	.byte	0x10
	.zero		1


	//----- nvinfo : EIATTR_EXTERNS
	.align		4
        /*0024*/ 	.byte	0x04, 0x0f
        /*0026*/ 	.short	(.L_90 - .L_89)


	//   ....[0]....
	.align		4
.L_89:
        /*0028*/ 	.word	index@(__assertfail)


	//----- nvinfo : EIATTR_ANNOTATIONS
	.align		4
.L_90:
        /*002c*/ 	.byte	0x04, 0x55
        /*002e*/ 	.short	(.L_92 - .L_91)


	//   ....[0]....
.L_91:
        /*0030*/ 	.word	0x00000001
        /*0034*/ 	.byte	0x70, 0xb2, 0x00, 0x00, 0x01, 0x00, 0x00, 0x00, 0x80, 0xb2, 0x00, 0x00, 0x01, 0x00, 0x00, 0x00
        /*0044*/ 	.byte	0xc0, 0xd0, 0x00, 0x00, 0x01, 0x00, 0x00, 0x00, 0xd0, 0xd0, 0x00, 0x00, 0x01, 0x00, 0x00, 0x00
        /*0054*/ 	.byte	0x00, 0xd9, 0x00, 0x00, 0x01, 0x00, 0x00, 0x00, 0x10, 0xd9, 0x00, 0x00


	//----- nvinfo : EIATTR_MERCURY_ISA_VERSION
	.align		4
.L_92:
        /*0060*/ 	.byte	0x03, 0x5f
        /*0062*/ 	.short	0x0101


	//----- nvinfo : EIATTR_INT_WARP_WIDE_INSTR_OFFSETS
	.align		4
        /*0064*/ 	.byte	0x04, 0x31
        /*0066*/ 	.short	(.L_94 - .L_93)


	//   ....[0]....
.L_93:
        /*0068*/ 	.word	0x00000190


	//   ....[1]....
        /*006c*/ 	.word	0x000001c0


	//   ....[2]....
        /*0070*/ 	.word	0x000001d0


	//   ....[3]....
        /*0074*/ 	.word	0x0000bae0


	//----- nvinfo : EIATTR_COOP_GROUP_MASK_REGIDS
	.align		4
.L_94:
        /*0078*/ 	.byte	0x04, 0x29
        /*007a*/ 	.short	(.L_96 - .L_95)


	//   ....[0]....
.L_95:
        /*007c*/ 	.word	0xffffffff


	//   ....[1]....
        /*0080*/ 	.word	0xffffffff


	//   ....[2]....
        /*0084*/ 	.word	0xffffffff


	//   ....[3]....
        /*0088*/ 	.word	0xffffffff


	//   ....[4]....
        /*008c*/ 	.word	0xffffffff


	//   ....[5]....
        /*0090*/ 	.word	0xffffffff


	//   ....[6]....
        /*0094*/ 	.word	0xffffffff


	//   ....[7]....
        /*0098*/ 	.word	0xffffffff


	//   ....[8]....
        /*009c*/ 	.word	0xffffffff


	//   ....[9]....
        /*00a0*/ 	.word	0xffffffff


	//   ....[10]....
        /*00a4*/ 	.word	0xffffffff


	//   ....[11]....
        /*00a8*/ 	.word	0xffffffff


	//   ....[12]....
        /*00ac*/ 	.word	0xffffffff


	//   ....[13]....
        /*00b0*/ 	.word	0xffffffff


	//   ....[14]....
        /*00b4*/ 	.word	0xffffffff


	//   ....[15]....
        /*00b8*/ 	.word	0xffffffff


	//   ....[16]....
        /*00bc*/ 	.word	0xffffffff


	//   ....[17]....
        /*00c0*/ 	.word	0xffffffff


	//   ....[18]....
        /*00c4*/ 	.word	0xffffffff


	//   ....[19]....
        /*00c8*/ 	.word	0xffffffff


	//   ....[20]....
        /*00cc*/ 	.word	0xffffffff


	//   ....[21]....
        /*00d0*/ 	.word	0xffffffff


	//   ....[22]....
        /*00d4*/ 	.word	0xffffffff


	//   ....[23]....
        /*00d8*/ 	.word	0xffffffff


	//   ....[24]....
        /*00dc*/ 	.word	0xffffffff


	//   ....[25]....
        /*00e0*/ 	.word	0xffffffff


	//   ....[26]....
        /*00e4*/ 	.word	0xffffffff


	//   ....[27]....
        /*00e8*/ 	.word	0xffffffff


	//   ....[28]....
        /*00ec*/ 	.word	0xffffffff


	//   ....[29]....
        /*00f0*/ 	.word	0xffffffff


	//   ....[30]....
        /*00f4*/ 	.word	0xffffffff


	//   ....[31]....
        /*00f8*/ 	.word	0xffffffff


	//   ....[32]....
        /*00fc*/ 	.word	0xffffffff


	//   ....[33]....
        /*0100*/ 	.word	0xffffffff


	//   ....[34]....
        /*0104*/ 	.word	0xffffffff


	//   ....[35]....
        /*0108*/ 	.word	0xffffffff


	//   ....[36]....
        /*010c*/ 	.word	0xffffffff


	//   ....[37]....
        /*0110*/ 	.word	0xffffffff


	//   ....[38]....
        /*0114*/ 	.word	0xffffffff


	//   ....[39]....
        /*0118*/ 	.word	0xffffffff


	//   ....[40]....
        /*011c*/ 	.word	0xffffffff


	//   ....[41]....
        /*0120*/ 	.word	0xffffffff


	//   ....[42]....
        /*0124*/ 	.word	0xffffffff


	//   ....[43]....
        /*0128*/ 	.word	0xffffffff


	//   ....[44]....
        /*012c*/ 	.word	0xffffffff


	//   ....[45]....
        /*0130*/ 	.word	0xffffffff


	//   ....[46]....
        /*0134*/ 	.word	0xffffffff


	//   ....[47]....
        /*0138*/ 	.word	0xffffffff


	//   ....[48]....
        /*013c*/ 	.word	0xffffffff


	//   ....[49]....
        /*0140*/ 	.word	0xffffffff


	//   ....[50]....
        /*0144*/ 	.word	0xffffffff


	//   ....[51]....
        /*0148*/ 	.word	0xffffffff


	//   ....[52]....
        /*014c*/ 	.word	0xffffffff


	//   ....[53]....
        /*0150*/ 	.word	0xffffffff


	//   ....[54]....
        /*0154*/ 	.word	0xffffffff


	//   ....[55]....
        /*0158*/ 	.word	0xffffffff


	//   ....[56]....
        /*015c*/ 	.word	0xffffffff


	//   ....[57]....
        /*0160*/ 	.word	0xffffffff


	//   ....[58]....
        /*0164*/ 	.word	0xffffffff


	//   ....[59]....
        /*0168*/ 	.word	0xffffffff


	//   ....[60]....
        /*016c*/ 	.word	0xffffffff


	//   ....[61]....
        /*0170*/ 	.word	0xffffffff


	//   ....[62]....
        /*0174*/ 	.word	0xffffffff


	//   ....[63]....
        /*0178*/ 	.word	0xffffffff


	//   ....[64]....
        /*017c*/ 	.word	0xffffffff


	//   ....[65]....
        /*0180*/ 	.word	0xffffffff


	//   ....[66]....
        /*0184*/ 	.word	0xffffffff


	//   ....[67]....
        /*0188*/ 	.word	0xffffffff


	//   ....[68]....
        /*018c*/ 	.word	0xffffffff


	//   ....[69]....
        /*0190*/ 	.word	0xffffffff


	//   ....[70]....
        /*0194*/ 	.word	0xffffffff


	//   ....[71]....
        /*0198*/ 	.word	0x0500000f


	//----- nvinfo : EIATTR_COOP_GROUP_INSTR_OFFSETS
	.align		4
.L_96:
        /*019c*/ 	.byte	0x04, 0x28
        /*019e*/ 	.short	(.L_98 - .L_97)


	//   ....[0]....
.L_97:
        /*01a0*/ 	.word	0x00000070


	//   ....[1]....
        /*01a4*/ 	.word	0x000001a0


	//   ....[2]....
        /*01a8*/ 	.word	0x000001f0


	//   ....[3]....
        /*01ac*/ 	.word	0x000003e0


	//   ....[4]....
        /*01b0*/ 	.word	0x00000540


	//   ....[5]....
        /*01b4*/ 	.word	0x00000660


	//   ....[6]....
        /*01b8*/ 	.word	0x000007c0


	//   ....[7]....
        /*01bc*/ 	.word	0x00000d80


	//   ....[8]....
        /*01c0*/ 	.word	0x00003690


	//   ....[9]....
        /*01c4*/ 	.word	0x000036d0


	//   ....[10]....
        /*01c8*/ 	.word	0x00003e20


	//   ....[11]....
        /*01cc*/ 	.word	0x00003ec0


	//   ....[12]....
        /*01d0*/ 	.word	0x00007290


	//   ....[13]....
        /*01d4*/ 	.word	0x000072f0


	//   ....[14]....
        /*01d8*/ 	.word	0x00007340


	//   ....[15]....
        /*01dc*/ 	.word	0x00007360


	//   ....[16]....
        /*01e0*/ 	.word	0x00009100


	//   ....[17]....
        /*01e4*/ 	.word	0x00009110


	//   ....[18]....
        /*01e8*/ 	.word	0x00009140


	//   ....[19]....
        /*01ec*/ 	.word	0x00009150


	//   ....[20]....
        /*01f0*/ 	.word	0x0000a370


	//   ....[21]....
        /*01f4*/ 	.word	0x0000a3a0


	//   ....[22]....
        /*01f8*/ 	.word	0x0000a3d0


	//   ....[23]....
        /*01fc*/ 	.word	0x0000a410


	//   ....[24]....
        /*0200*/ 	.word	0x0000a450


	//   ....[25]....
        /*0204*/ 	.word	0x0000a480


	//   ....[26]....
        /*0208*/ 	.word	0x0000a4b0


	//   ....[27]....
        /*020c*/ 	.word	0x0000a4e0


	//   ....[28]....
        /*0210*/ 	.word	0x0000a510


	//   ....[29]....
        /*0214*/ 	.word	0x0000a540


	//   ....[30]....
        /*0218*/ 	.word	0x0000a570


	//   ....[31]....
        /*021c*/ 	.word	0x0000a5a0


	//   ....[32]....
        /*0220*/ 	.word	0x0000a5d0


	//   ....[33]....
        /*0224*/ 	.word	0x0000a600


	//   ....[34]....
        /*0228*/ 	.word	0x0000a630


	//   ....[35]....
        /*022c*/ 	.word	0x0000a660


	//   ....[36]....
        /*0230*/ 	.word	0x0000a690


	//   ....[37]....
        /*0234*/ 	.word	0x0000a6c0


	//   ....[38]....
        /*0238*/ 	.word	0x0000a700


	//   ....[39]....
        /*023c*/ 	.word	0x0000a780


	//   ....[40]....
        /*0240*/ 	.word	0x0000a7b0


	//   ....[41]....
        /*0244*/ 	.word	0x0000a7f0


	//   ....[42]....
        /*0248*/ 	.word	0x0000a820


	//   ....[43]....
        /*024c*/ 	.word	0x0000a850


	//   ....[44]....
        /*0250*/ 	.word	0x0000a880


	//   ....[45]....
        /*0254*/ 	.word	0x0000a8b0


	//   ....[46]....
        /*0258*/ 	.word	0x0000a8e0


	//   ....[47]....
        /*025c*/ 	.word	0x0000a8f0


	//   ....[48]....
        /*0260*/ 	.word	0x0000a900


	//   ....[49]....
        /*0264*/ 	.word	0x0000a910


	//   ....[50]....
        /*0268*/ 	.word	0x0000a920


	//   ....[51]....
        /*026c*/ 	.word	0x0000a930


	//   ....[52]....
        /*0270*/ 	.word	0x0000a940


	//   ....[53]....
        /*0274*/ 	.word	0x0000a950


	//   ....[54]....
        /*0278*/ 	.word	0x0000a960


	//   ....[55]....
        /*027c*/ 	.word	0x0000a970


	//   ....[56]....
        /*0280*/ 	.word	0x0000a980


	//   ....[57]....
        /*0284*/ 	.word	0x0000a990


	//   ....[58]....
        /*0288*/ 	.word	0x0000a9a0


	//   ....[59]....
        /*028c*/ 	.word	0x0000a9b0


	//   ....[60]....
        /*0290*/ 	.word	0x0000a9c0


	//   ....[61]....
        /*0294*/ 	.word	0x0000a9d0


	//   ....[62]....
        /*0298*/ 	.word	0x0000a9e0


	//   ....[63]....
        /*029c*/ 	.word	0x0000a9f0


	//   ....[64]....
        /*02a0*/ 	.word	0x0000aa00


	//   ....[65]....
        /*02a4*/ 	.word	0x0000aa10


	//   ....[66]....
        /*02a8*/ 	.word	0x0000aa20


	//   ....[67]....
        /*02ac*/ 	.word	0x0000aa30


	//   ....[68]....
        /*02b0*/ 	.word	0x0000ad60


	//   ....[69]....
        /*02b4*/ 	.word	0x0000bc30


	//   ....[70]....
        /*02b8*/ 	.word	0x0000e130


	//   ....[71]....
        /*02bc*/ 	.word	0x0000e620


	//----- nvinfo : EIATTR_REG_RECONFIG
	.align		4
.L_98:
        /*02c0*/ 	.byte	0x01, 0x54
	.zero		2


	//----- nvinfo : EIATTR_SYSCALL_OFFSETS
	.align		4
        /*02c4*/ 	.byte	0x04, 0x46
        /*02c6*/ 	.short	(.L_100 - .L_99)


	//   ....[0]....
.L_99:
        /*02c8*/ 	.word	0x00001150


	//   ....[1]....
        /*02cc*/ 	.word	0x0000b590


	//   ....[2]....
        /*02d0*/ 	.word	0x0000b6d0


	//   ....[3]....
        /*02d4*/ 	.word	0x0000b810


	//   ....[4]....
        /*02d8*/ 	.word	0x0000b930


	//----- nvinfo : EIATTR_MBARRIER_INSTR_OFFSETS
	.align		4
.L_100:
        /*02dc*/ 	.byte	0x04, 0x39
        /*02de*/ 	.short	(.L_102 - .L_101)


	//   ....[0]....
.L_101:
        /*02e0*/ 	.word	0x00000290
        /*02e4*/ 	.word	0x000000ff
        /*02e8*/ 	.word	0x00033400
        /*02ec*/ 	.short	0x0100
        /*02ee*/ 	.byte	0x06
	.zero		1


	//   ....[1]....
        /*02f0*/ 	.word	0x000002a0
        /*02f4*/ 	.word	0x000000ff
        /*02f8*/ 	.word	0x00033420
        /*02fc*/ 	.short	0x0100
        /*02fe*/ 	.byte	0x06
	.zero		1


	//   ....[2]....
        /*0300*/ 	.word	0x00000390
        /*0304*/ 	.word	0x000000ff
        /*0308*/ 	.word	0x00033430
        /*030c*/ 	.short	0x0100
        /*030e*/ 	.byte	0x08
	.zero		1


	//   ....[3]....
        /*0310*/ 	.word	0x000003a0
        /*0314*/ 	.word	0x000000ff
        /*0318*/ 	.word	0x00033440
        /*031c*/ 	.short	0x0100
        /*031e*/ 	.byte	0x08
	.zero		1


	//   ....[4]....
        /*0320*/ 	.word	0x000003b0
        /*0324*/ 	.word	0x000000ff
        /*0328*/ 	.word	0x00033438
        /*032c*/ 	.short	0x0100
        /*032e*/ 	.byte	0x08
	.zero		1


	//   ....[5]....
        /*0330*/ 	.word	0x000003c0
        /*0334*/ 	.word	0x000000ff
        /*0338*/ 	.word	0x00033448
        /*033c*/ 	.short	0x0100
        /*033e*/ 	.byte	0x08
	.zero		1


	//   ....[6]....
        /*0340*/ 	.word	0x000004f0
        /*0344*/ 	.word	0x000000ff
        /*0348*/ 	.word	0x00033450
        /*034c*/ 	.short	0x0100
        /*034e*/ 	.byte	0x08
	.zero		1


	//   ....[7]....
        /*0350*/ 	.word	0x00000500
        /*0354*/ 	.word	0x000000ff
        /*0358*/ 	.word	0x00033460
        /*035c*/ 	.short	0x0100
        /*035e*/ 	.byte	0x08
	.zero		1


	//   ....[8]....
        /*0360*/ 	.word	0x00000510
        /*0364*/ 	.word	0x000000ff
        /*0368*/ 	.word	0x00033458
        /*036c*/ 	.short	0x0100
        /*036e*/ 	.byte	0x08
	.zero		1


	//   ....[9]....
        /*0370*/ 	.word	0x00000520
        /*0374*/ 	.word	0x000000ff
        /*0378*/ 	.word	0x00033468
        /*037c*/ 	.short	0x0100
        /*037e*/ 	.byte	0x08
	.zero		1


	//   ....[10]....
        /*0380*/ 	.word	0x00000610
        /*0384*/ 	.word	0x000000ff
        /*0388*/ 	.word	0x00033470
        /*038c*/ 	.short	0x0100
        /*038e*/ 	.byte	0x06
	.zero		1


	//   ....[11]....
        /*0390*/ 	.word	0x00000620
        /*0394*/ 	.word	0x000000ff
        /*0398*/ 	.word	0x00033480
        /*039c*/ 	.short	0x0100
        /*039e*/ 	.byte	0x06
	.zero		1


	//   ....[12]....
        /*03a0*/ 	.word	0x00000630
        /*03a4*/ 	.word	0x000000ff
        /*03a8*/ 	.word	0x00033478
        /*03ac*/ 	.short	0x0100
        /*03ae*/ 	.byte	0x06
	.zero		1


	//   ....[13]....
        /*03b0*/ 	.word	0x00000640
        /*03b4*/ 	.word	0x000000ff
        /*03b8*/ 	.word	0x00033488
        /*03bc*/ 	.short	0x0100
        /*03be*/ 	.byte	0x06
	.zero		1


	//   ....[14]....
        /*03c0*/ 	.word	0x00000770
        /*03c4*/ 	.word	0x000000ff
        /*03c8*/ 	.word	0x00033490
        /*03cc*/ 	.short	0x0100
        /*03ce*/ 	.byte	0x08
	.zero		1


	//   ....[15]....
        /*03d0*/ 	.word	0x00000780
        /*03d4*/ 	.word	0x000000ff
        /*03d8*/ 	.word	0x000334a0
        /*03dc*/ 	.short	0x0100
        /*03de*/ 	.byte	0x08
	.zero		1


	//   ....[16]....
        /*03e0*/ 	.word	0x00000790
        /*03e4*/ 	.word	0x000000ff
        /*03e8*/ 	.word	0x00033498
        /*03ec*/ 	.short	0x0100
        /*03ee*/ 	.byte	0x08
	.zero		1


	//   ....[17]....
        /*03f0*/ 	.word	0x000007a0
        /*03f4*/ 	.word	0x000000ff
        /*03f8*/ 	.word	0x000334a8
        /*03fc*/ 	.short	0x0100
        /*03fe*/ 	.byte	0x08
	.zero		1


	//   ....[18]....
        /*0400*/ 	.word	0x000008d0
        /*0404*/ 	.word	0x000000ff
        /*0408*/ 	.word	0x000334b0
        /*040c*/ 	.short	0x0100
        /*040e*/ 	.byte	0x08
	.zero		1


	//   ....[19]....
        /*0410*/ 	.word	0x000008e0
        /*0414*/ 	.word	0x000000ff
        /*0418*/ 	.word	0x000334c0
        /*041c*/ 	.short	0x0100
        /*041e*/ 	.byte	0x08
	.zero		1


	//   ....[20]....
        /*0420*/ 	.word	0x000008f0
        /*0424*/ 	.word	0x000000ff
        /*0428*/ 	.word	0x000334b8
        /*042c*/ 	.short	0x0100
        /*042e*/ 	.byte	0x08
	.zero		1


	//   ....[21]....
        /*0430*/ 	.word	0x00000900
        /*0434*/ 	.word	0x000000ff
        /*0438*/ 	.word	0x000334c8
        /*043c*/ 	.short	0x0100
        /*043e*/ 	.byte	0x08
	.zero		1


	//   ....[22]....
        /*0440*/ 	.word	0x00001480
        /*0444*/ 	.word	0x000000ff
        /*0448*/ 	.word	0x00033400
        /*044c*/ 	.short	0x010a
        /*044e*/ 	.byte	0x26
	.zero		1


	//   ....[23]....
        /*0450*/ 	.word	0x00001520
        /*0454*/ 	.word	0x00000003
        /*0458*/ 	.word	0x00033430
        /*045c*/ 	.short	0x010a
        /*045e*/ 	.byte	0x3f
	.zero		1


	//   ....[24]....
        /*0460*/ 	.word	0x00001590
        /*0464*/ 	.word	0x00000003
        /*0468*/ 	.word	0x00033430
        /*046c*/ 	.short	0x010a
        /*046e*/ 	.byte	0x3f
	.zero		1


	//   ....[25]....
        /*0470*/ 	.word	0x000039d0
        /*0474*/ 	.word	0x00000003
        /*0478*/ 	.word	0x00000000
        /*047c*/ 	.short	0x0101
        /*047e*/ 	.byte	0x3f
	.zero		1


	//   ....[26]....
        /*0480*/ 	.word	0x00005570
        /*0484*/ 	.word	0x000000ff
        /*0488*/ 	.word	0x00033430
        /*048c*/ 	.short	0x010a
        /*048e*/ 	.byte	0x06
	.zero		1


	//   ....[27]....
        /*0490*/ 	.word	0x000055b0
        /*0494*/ 	.word	0x000000ff
        /*0498*/ 	.word	0x00033430
        /*049c*/ 	.short	0x010a
        /*049e*/ 	.byte	0x06
	.zero		1


	//   ....[28]....
        /*04a0*/ 	.word	0x000061d0
        /*04a4*/ 	.word	0x000000ff
        /*04a8*/ 	.word	0x00033450
        /*04ac*/ 	.short	0x010a
        /*04ae*/ 	.byte	0x06
	.zero		1


	//   ....[29]....
        /*04b0*/ 	.word	0x00006210
        /*04b4*/ 	.word	0x000000ff
        /*04b8*/ 	.word	0x00033450
        /*04bc*/ 	.short	0x010a
        /*04be*/ 	.byte	0x06
	.zero		1


	//   ....[30]....
        /*04c0*/ 	.word	0x00008200
        /*04c4*/ 	.word	0x00000004
        /*04c8*/ 	.word	0x00000000
        /*04cc*/ 	.short	0x0101
        /*04ce*/ 	.byte	0x3f
	.zero		1


	//   ....[31]....
        /*04d0*/ 	.word	0x00008510
        /*04d4*/ 	.word	0x000000ff
        /*04d8*/ 	.word	0x00000000
        /*04dc*/ 	.short	0x0101
        /*04de*/ 	.byte	0x06
	.zero		1


	//   ....[32]....
        /*04e0*/ 	.word	0x00008da0
        /*04e4*/ 	.word	0x000000ff
        /*04e8*/ 	.word	0x00033450
        /*04ec*/ 	.short	0x010a
        /*04ee*/ 	.byte	0x04
	.zero		1


	//   ....[33]....
        /*04f0*/ 	.word	0x00008de0
        /*04f4*/ 	.word	0x000000ff
        /*04f8*/ 	.word	0x00033450
        /*04fc*/ 	.short	0x010a
        /*04fe*/ 	.byte	0x04
	.zero		1


	//   ....[34]....
        /*0500*/ 	.word	0x00009d70
        /*0504*/ 	.word	0x000000ff
        /*0508*/ 	.word	0x00000000
        /*050c*/ 	.short	0x0101
        /*050e*/ 	.byte	0x04
	.zero		1


	//   ....[35]....
        /*0510*/ 	.word	0x0000af70
        /*0514*/ 	.word	0x000000ff
        /*0518*/ 	.word	0x00000000
        /*051c*/ 	.short	0x0101
        /*051e*/ 	.byte	0x06
	.zero		1


	//   ....[36]....
        /*0520*/ 	.word	0x0000be30
        /*0524*/ 	.word	0x00000005
        /*0528*/ 	.word	0x00033480
        /*052c*/ 	.short	0x010a
        /*052e*/ 	.byte	0x3f
	.zero		1


	//   ....[37]....
        /*0530*/ 	.word	0x0000c070
        /*0534*/ 	.word	0x00000005
        /*0538*/ 	.word	0x00033440
        /*053c*/ 	.short	0x010a
        /*053e*/ 	.byte	0x3f
	.zero		1


	//   ....[38]....
        /*0540*/ 	.word	0x0000c4b0
        /*0544*/ 	.word	0x000000ff
        /*0548*/ 	.word	0x00033420
        /*054c*/ 	.short	0x010a
        /*054e*/ 	.byte	0x28
	.zero		1


	//   ....[39]....
        /*0550*/ 	.word	0x0000c750
        /*0554*/ 	.word	0x00000006
        /*0558*/ 	.word	0x00033480
        /*055c*/ 	.short	0x010a
        /*055e*/ 	.byte	0x3f
	.zero		1


	//   ....[40]....
        /*0560*/ 	.word	0x0000cb80
        /*0564*/ 	.word	0x00000006
        /*0568*/ 	.word	0x00033440
        /*056c*/ 	.short	0x010a
        /*056e*/ 	.byte	0x3f
	.zero		1


	//   ....[41]....
        /*0570*/ 	.word	0x0000d030
        /*0574*/ 	.word	0x0000000d
        /*0578*/ 	.word	0x00033470
        /*057c*/ 	.short	0x010a
        /*057e*/ 	.byte	0x3f
	.zero		1


	//   ....[42]....
        /*0580*/ 	.word	0x0000d0a0
        /*0584*/ 	.word	0x0000000d
        /*0588*/ 	.word	0x00033460
        /*058c*/ 	.short	0x010a
        /*058e*/ 	.byte	0x3f
	.zero		1


	//   ....[43]....
        /*0590*/ 	.word	0x0000d740
        /*0594*/ 	.word	0x0000000d
        /*0598*/ 	.word	0x00033450
        /*059c*/ 	.short	0x0101
        /*059e*/ 	.byte	0x3f
	.zero		1


	//   ....[44]....
        /*05a0*/ 	.word	0x0000d7b0
        /*05a4*/ 	.word	0x00000002
        /*05a8*/ 	.word	0x00000000
        /*05ac*/ 	.short	0x0101
        /*05ae*/ 	.byte	0x3f
	.zero		1


	//   ....[45]....
        /*05b0*/ 	.word	0x0000d880
        /*05b4*/ 	.word	0x00000003
        /*05b8*/ 	.word	0x00033470
        /*05bc*/ 	.short	0x010a
        /*05be*/ 	.byte	0x3f
	.zero		1


	//   ....[46]....
        /*05c0*/ 	.word	0x0000d8e0
        /*05c4*/ 	.word	0x00000003
        /*05c8*/ 	.word	0x00033460
        /*05cc*/ 	.short	0x010a
        /*05ce*/ 	.byte	0x3f
	.zero		1


	//   ....[47]....
        /*05d0*/ 	.word	0x0000dff0
        /*05d4*/ 	.word	0x00000003
        /*05d8*/ 	.word	0x00033450
        /*05dc*/ 	.short	0x0101
        /*05de*/ 	.byte	0x3f
	.zero		1


	//   ....[48]....
        /*05e0*/ 	.word	0x0000e060
        /*05e4*/ 	.word	0x00000000
        /*05e8*/ 	.word	0x00000000
        /*05ec*/ 	.short	0x0101
        /*05ee*/ 	.byte	0x3f
	.zero		1


	//   ....[49]....
        /*05f0*/ 	.word	0x0000e0e0
        /*05f4*/ 	.word	0x00000006
        /*05f8*/ 	.word	0x00033420
        /*05fc*/ 	.short	0x010a
        /*05fe*/ 	.byte	0x3f
	.zero		1


	//   ....[50]....
        /*0600*/ 	.word	0x0000e230
        /*0604*/ 	.word	0x00000005
        /*0608*/ 	.word	0x00000000
        /*060c*/ 	.short	0x010a
        /*060e*/ 	.byte	0x3f
	.zero		1


	//   ....[51]....
        /*0610*/ 	.word	0x0000e2a0
        /*0614*/ 	.word	0x00000007
        /*0618*/ 	.word	0x00000000
        /*061c*/ 	.short	0x010a
        /*061e*/ 	.byte	0x3f
	.zero		1


	//   ....[52]....
        /*0620*/ 	.word	0x0000e2f0
        /*0624*/ 	.word	0x00000011
        /*0628*/ 	.word	0x00033460
        /*062c*/ 	.short	0x010a
        /*062e*/ 	.byte	0x3f
	.zero		1


	//   ....[53]....
        /*0630*/ 	.word	0x0000e340
        /*0634*/ 	.word	0x00000003
        /*0638*/ 	.word	0x00033460
        /*063c*/ 	.short	0x010a
        /*063e*/ 	.byte	0x3f
	.zero		1


	//   ....[54]....
        /*0640*/ 	.word	0x0000e380
        /*0644*/ 	.word	0x00000011
        /*0648*/ 	.word	0x00033480
        /*064c*/ 	.short	0x010a
        /*064e*/ 	.byte	0x3f
	.zero		1


	//   ....[55]....
        /*0650*/ 	.word	0x0000e3a0
        /*0654*/ 	.word	0x00000003
        /*0658*/ 	.word	0x00033480
        /*065c*/ 	.short	0x010a
        /*065e*/ 	.byte	0x3f
	.zero		1


	//   ....[56]....
        /*0660*/ 	.word	0x0000e410
        /*0664*/ 	.word	0x00000003
        /*0668*/ 	.word	0x00033400
        /*066c*/ 	.short	0x010a
        /*066e*/ 	.byte	0x3f
	.zero		1


	//   ....[57]....
        /*0670*/ 	.word	0x0000e460
        /*0674*/ 	.word	0x00000003
        /*0678*/ 	.word	0x00033430
        /*067c*/ 	.short	0x010a
        /*067e*/ 	.byte	0x3f
	.zero		1


	//   ....[58]....
        /*0680*/ 	.word	0x0000e4c0
        /*0684*/ 	.word	0x00000008
        /*0688*/ 	.word	0x00033430
        /*068c*/ 	.short	0x010a
        /*068e*/ 	.byte	0x3f
	.zero		1


	//   ....[59]....
        /*0690*/ 	.word	0x0000e520
        /*0694*/ 	.word	0x00000008
        /*0698*/ 	.word	0x00033450
        /*069c*/ 	.short	0x010a
        /*069e*/ 	.byte	0x3f
	.zero		1


	//   ....[60]....
        /*06a0*/ 	.word	0x0000e580
        /*06a4*/ 	.word	0x00000003
        /*06a8*/ 	.word	0x00033450
        /*06ac*/ 	.short	0x010a
        /*06ae*/ 	.byte	0x3f
	.zero		1


	//   ....[61]....
        /*06b0*/ 	.word	0x0000e6d0
        /*06b4*/ 	.word	0x00000005
        /*06b8*/ 	.word	0x00033480
        /*06bc*/ 	.short	0x010a
        /*06be*/ 	.byte	0x3f
	.zero		1


	//   ....[62]....
        /*06c0*/ 	.word	0x0000e720
        /*06c4*/ 	.word	0x00000005
        /*06c8*/ 	.word	0x00033440
        /*06cc*/ 	.short	0x010a
        /*06ce*/ 	.byte	0x3f
	.zero		1


	//   ....[63]....
        /*06d0*/ 	.word	0x0000e780
        /*06d4*/ 	.word	0x00000003
        /*06d8*/ 	.word	0x00033420
        /*06dc*/ 	.short	0x010a
        /*06de*/ 	.byte	0x3f
	.zero		1


	//   ....[64]....
        /*06e0*/ 	.word	0x0000e7d0
        /*06e4*/ 	.word	0x00000006
        /*06e8*/ 	.word	0x00033480
        /*06ec*/ 	.short	0x010a
        /*06ee*/ 	.byte	0x3f
	.zero		1


	//   ....[65]....
        /*06f0*/ 	.word	0x0000e820
        /*06f4*/ 	.word	0x00000006
        /*06f8*/ 	.word	0x00033440
        /*06fc*/ 	.short	0x010a
        /*06fe*/ 	.byte	0x3f
	.zero		1


	//   ....[66]....
        /*0700*/ 	.word	0x0000e870
        /*0704*/ 	.word	0x0000000d
        /*0708*/ 	.word	0x00033470
        /*070c*/ 	.short	0x010a
        /*070e*/ 	.byte	0x3f
	.zero		1


	//   ....[67]....
        /*0710*/ 	.word	0x0000e8c0
        /*0714*/ 	.word	0x0000000d
        /*0718*/ 	.word	0x00033460
        /*071c*/ 	.short	0x010a
        /*071e*/ 	.byte	0x3f
	.zero		1


	//   ....[68]....
        /*0720*/ 	.word	0x0000e910
        /*0724*/ 	.word	0x00000003
        /*0728*/ 	.word	0x00033470
        /*072c*/ 	.short	0x010a
        /*072e*/ 	.byte	0x3f
	.zero		1


	//   ....[69]....
        /*0730*/ 	.word	0x0000e960
        /*0734*/ 	.word	0x00000003
        /*0738*/ 	.word	0x00033460
        /*073c*/ 	.short	0x010a
        /*073e*/ 	.byte	0x3f
	.zero		1


	//   ....[70]....
        /*0740*/ 	.word	0x0000e9b0
        /*0744*/ 	.word	0x00000006
        /*0748*/ 	.word	0x00033420
        /*074c*/ 	.short	0x010a
        /*074e*/ 	.byte	0x3f
	.zero		1


	//   ....[71]....
        /*0750*/ 	.word	0x0000ea00
        /*0754*/ 	.word	0x00000005
        /*0758*/ 	.word	0x00000000
        /*075c*/ 	.short	0x010a
        /*075e*/ 	.byte	0x3f
	.zero		1


	//   ....[72]....
        /*0760*/ 	.word	0x0000ea50
        /*0764*/ 	.word	0x00000007
        /*0768*/ 	.word	0x00000000
        /*076c*/ 	.short	0x010a
        /*076e*/ 	.byte	0x3f
	.zero		1


	//   ....[73]....
        /*0770*/ 	.word	0x0000eaa0
        /*0774*/ 	.word	0x00000011
        /*0778*/ 	.word	0x00033460
        /*077c*/ 	.short	0x010a
        /*077e*/ 	.byte	0x3f
	.zero		1


	//   ....[74]....
        /*0780*/ 	.word	0x0000eaf0
        /*0784*/ 	.word	0x00000003
        /*0788*/ 	.word	0x00033460
        /*078c*/ 	.short	0x010a
        /*078e*/ 	.byte	0x3f
	.zero		1


	//   ....[75]....
        /*0790*/ 	.word	0x0000eb40
        /*0794*/ 	.word	0x00000011
        /*0798*/ 	.word	0x00033480
        /*079c*/ 	.short	0x010a
        /*079e*/ 	.byte	0x3f
	.zero		1


	//----- nvinfo : EIATTR_NUM_MBARRIERS
	.align		4
.L_102:
        /*07a0*/ 	.byte	0x03, 0x38
        /*07a2*/ 	.short	0x0016


	//----- nvinfo : EIATTR_EXIT_INSTR_OFFSETS
	.align		4
        /*07a4*/ 	.byte	0x04, 0x1c
        /*07a6*/ 	.short	(.L_104 - .L_103)


	//   ....[0]....
.L_103:
        /*07a8*/ 	.word	0x00000a50


	//   ....[1]....
        /*07ac*/ 	.word	0x0000b020


	//   ....[2]....
        /*07b0*/ 	.word	0x0000e150


	//   ....[3]....
        /*07b4*/ 	.word	0x0000e3f0


	//----- nvinfo : EIATTR_MAX_THREADS
	.align		4
.L_104:
        /*07b8*/ 	.byte	0x04, 0x05
        /*07ba*/ 	.short	(.L_106 - .L_105)
.L_105:
        /*07bc*/ 	.word	0x00000180
        /*07c0*/ 	.word	0x00000001
        /*07c4*/ 	.word	0x00000001


	//----- nvinfo : EIATTR_CRS_STACK_SIZE
	.align		4
.L_106:
        /*07c8*/ 	.byte	0x04, 0x1e
        /*07ca*/ 	.short	(.L_108 - .L_107)
.L_107:
        /*07cc*/ 	.word	0x00000000


	//----- nvinfo : EIATTR_CBANK_PARAM_SIZE
	.align		4
.L_108:
        /*07d0*/ 	.byte	0x03, 0x19
        /*07d2*/ 	.short	0x0bf0


	//----- nvinfo : EIATTR_PARAM_CBANK
	.align		4
        /*07d4*/ 	.byte	0x04, 0x0a
        /*07d6*/ 	.short	(.L_110 - .L_109)
	.align		4
.L_109:
        /*07d8*/ 	.word	index@(.nv.constant0._ZN7cutlass13device_kernelIN5flash11enable_sm90INS1_16FlashAttnFwdSm90INS1_25CollectiveMainloopFwdSm90ILi2EN4cute5tupleIJNS5_1CILi1EEES8_S8_EEENS6_IJNS7_ILi128EEENS7_ILi160EEENS7_ILi192EEEEEELi192ENS_12float_e4m3_tEfNS_4arch4Sm90ELb0ELb0ELb1ELb0ELb0ELb0ELb0ELb1ELb1ELb0ELb0ELb0EEENS1_21CollectiveEpilogueFwdINS6_IJSA_SC_SB_EEES9_NS_10bfloat16_tESG_Li256ELb0ELb0ELb0ELb1EEENS1_29StaticPersistentTileSchedulerILb0EEEEEEEEEvNT_6ParamsE)
        /*07dc*/ 	.short	0x0210
        /*07de*/ 	.short	0x0bf0


	//----- nvinfo : EIATTR_SW_WAR
	.align		4
.L_110:
        /*07e0*/ 	.byte	0x04, 0x36
        /*07e2*/ 	.short	(.L_112 - .L_111)
.L_111:
        /*07e4*/ 	.word	0x00000008
.L_112:


//--------------------- .nv.info._ZN7cutlass13device_kernelIN5flash11enable_sm90INS1_16FlashAttnFwdSm90INS1_25CollectiveMainloopFwdSm90ILi2EN4cute5tupleIJNS5_1CILi2EEENS7_ILi1EEES9_EEENS6_IJNS7_ILi128EEENS7_ILi160EEENS7_ILi192EEEEEELi192ENS_12float_e4m3_tEfNS_4arch4Sm90ELb0ELb0ELb1ELb0ELb0ELb0ELb0ELb1ELb1ELb0ELb0ELb0EEENS1_21CollectiveEpilogueFwdINS6_IJSB_SD_SC_EEESA_NS_10bfloat16_tESH_Li256ELb0ELb0ELb0ELb1EEENS1_29StaticPersistentTileSchedulerILb0EEEEEEEEEvNT_6ParamsE --------------------------
	.section	.nv.info._ZN7cutlass13device_kernelIN5flash11enable_sm90INS1_16FlashAttnFwdSm90INS1_25CollectiveMainloopFwdSm90ILi2EN4cute5tupleIJNS5_1CILi2EEENS7_ILi1EEES9_EEENS6_IJNS7_ILi128EEENS7_ILi160EEENS7_ILi192EEEEEELi192ENS_12float_e4m3_tEfNS_4arch4Sm90ELb0ELb0ELb1ELb0ELb0ELb0ELb0ELb1ELb1ELb0ELb0ELb0EEENS1_21CollectiveEpilogueFwdINS6_IJSB_SD_SC_EEESA_NS_10bfloat16_tESH_Li256ELb0ELb0ELb0ELb1EEENS1_29StaticPersistentTileSchedulerILb0EEEEEEEEEvNT_6ParamsE,"",@"SHT_CUDA_INFO"
	.sectionflags	@""
	.align	4


	//----- nvinfo : EIATTR_CUDA_API_VERSION
	.align		4
        /*0000*/ 	.byte	0x04, 0x37
        /*0002*/ 	.short	(.L_114 - .L_113)
.L_113:
        /*0004*/ 	.word	0x00000082


	//----- nvinfo : EIATTR_KPARAM_INFO
	.align		4
.L_114:
        /*0008*/ 	.byte	0x04, 0x17
        /*000a*/ 	.short	(.L_116 - .L_115)
.L_115:
        /*000c*/ 	.word	0x00000000
        /*0010*/ 	.short	0x0000
        /*0012*/ 	.short	0x0070
        /*0014*/ 	.byte	0x00, 0xf0, 0x01, 0x2e


	//----- nvinfo : EIATTR_SPARSE_MMA_MASK
	.align		4
.L_116:
        /*0018*/ 	.byte	0x03, 0x50
        /*001a*/ 	.short	0x0000


	//----- nvinfo : EIATTR_MAXREG_COUNT
	.align		4
        /*001c*/ 	.byte	0x03, 0x1b
        /*001e*/ 	.short	0x00a8


	//----- nvinfo : EIATTR_NUM_BARRIERS
	.align		4
        /*0020*/ 	.byte	0x02, 0x4c
        /*0022*/ 	.byte	0x10
	.zero		1


	//----- nvinfo : EIATTR_EXTERNS
	.align		4
        /*0024*/ 	.byte	0x04, 0x0f
        /*0026*/ 	.short	(.L_118 - .L_117)


	//   ....[0]....
	.align		4
.L_117:
        /*0028*/ 	.word	index@(__assertfail)


	//----- nvinfo : EIATTR_ANNOTATIONS
	.align		4
.L_118:
        /*002c*/ 	.byte	0x04, 0x55
        /*002e*/ 	.short	(.L_120 - .L_119)


	//   ....[0]....
.L_119:
        /*0030*/ 	.word	0x00000001
        /*0034*/ 	.byte	0xa0, 0x0b, 0x00, 0x00, 0x01, 0x00, 0x00, 0x00, 0x00, 0x0e, 0x00, 0x00, 0x01, 0x00, 0x00, 0x00
        /* <DEDUP_REMOVED lines=8> */
        /*00c4*/ 	.byte	0x10, 0xe3, 0x00, 0x00, 0x01, 0x00, 0x00, 0x00, 0x20, 0xe3, 0x00, 0x00


	//----- nvinfo : EIATTR_MERCURY_ISA_VERSION
	.align		4
.L_120:
        /*00d0*/ 	.byte	0x03, 0x5f
        /*00d2*/ 	.short	0x0101


	//----- nvinfo : EIATTR_INT_WARP_WIDE_INSTR_OFFSETS
	.align		4
        /*00d4*/ 	.byte	0x04, 0x31
        /*00d6*/ 	.short	(.L_122 - .L_121)


	//   ....[0]....
.L_121:
        /*00d8*/ 	.word	0x00000190


	//   ....[1]....
        /*00dc*/ 	.word	0x000001d0


	//   ....[2]....
        /*00e0*/ 	.word	0x00000240


	//   ....[3]....
        /*00e4*/ 	.word	0x0000bc10


	//----- nvinfo : EIATTR_COOP_GROUP_MASK_REGIDS
	.align		4
.L_122:
        /*00e8*/ 	.byte	0x04, 0x29
        /*00ea*/ 	.short	(.L_124 - .L_123)


	//   ....[0]....
.L_123:
        /*00ec*/ 	.word	0xffffffff


	//   ....[1]....
        /*00f0*/ 	.word	0xffffffff


	//   ....[2]....
        /*00f4*/ 	.word	0xffffffff


	//   ....[3]....
        /*00f8*/ 	.word	0xffffffff


	//   ....[4]....
        /*00fc*/ 	.word	0xffffffff


	//   ....[5]....
        /*0100*/ 	.word	0xffffffff


	//   ....[6]....
        /*0104*/ 	.word	0xffffffff


	//   ....[7]....
        /*0108*/ 	.word	0xffffffff


	//   ....[8]....
        /*010c*/ 	.word	0xffffffff


	//   ....[9]....
        /*0110*/ 	.word	0xffffffff


	//   ....[10]....
        /*0114*/ 	.word	0xffffffff


	//   ....[11]....
        /*0118*/ 	.word	0xffffffff


	//   ....[12]....
        /*011c*/ 	.word	0xffffffff


	//   ....[13]....
        /*0120*/ 	.word	0xffffffff


	//   ....[14]....
        /*0124*/ 	.word	0xffffffff


	//   ....[15]....
        /*0128*/ 	.word	0xffffffff


	//   ....[16]....
        /*012c*/ 	.word	0xffffffff


	//   ....[17]....
        /*0130*/ 	.word	0xffffffff


	//   ....[18]....
        /*0134*/ 	.word	0xffffffff


	//   ....[19]....
        /*0138*/ 	.word	0xffffffff


	//   ....[20]....
        /*013c*/ 	.word	0xffffffff


	//   ....[21]....
        /*0140*/ 	.word	0xffffffff


	//   ....[22]....
        /*0144*/ 	.word	0xffffffff


	//   ....[23]....
        /*0148*/ 	.word	0xffffffff


	//   ....[24]....
        /*014c*/ 	.word	0xffffffff


	//   ....[25]....
        /*0150*/ 	.word	0xffffffff


	//   ....[26]....
        /*0154*/ 	.word	0xffffffff


	//   ....[27]....
        /*0158*/ 	.word	0xffffffff


	//   ....[28]....
        /*015c*/ 	.word	0xffffffff


	//   ....[29]....
        /*0160*/ 	.word	0xffffffff


	//   ....[30]....
        /*0164*/ 	.word	0xffffffff


	//   ....[31]....
        /*0168*/ 	.word	0xffffffff


	//   ....[32]....
        /*016c*/ 	.word	0xffffffff


	//   ....[33]....
        /*0170*/ 	.word	0xffffffff


	//   ....[34]....
        /*0174*/ 	.word	0xffffffff


	//   ....[35]....
        /*0178*/ 	.word	0xffffffff


	//   ....[36]....
        /*017c*/ 	.word	0xffffffff


	//   ....[37]....
        /*0180*/ 	.word	0xffffffff


	//   ....[38]....
        /*0184*/ 	.word	0xffffffff


	//   ....[39]....
        /*0188*/ 	.word	0xffffffff


	//   ....[40]....
        /*018c*/ 	.word	0xffffffff


	//   ....[41]....
        /*0190*/ 	.word	0xffffffff


	//   ....[42]....
        /*0194*/ 	.word	0xffffffff


	//   ....[43]....
        /*0198*/ 	.word	0xffffffff


	//   ....[44]....
        /*019c*/ 	.word	0xffffffff


	//   ....[45]....
        /*01a0*/ 	.word	0xffffffff


	//   ....[46]....
        /*01a4*/ 	.word	0xffffffff


	//   ....[47]....
        /*01a8*/ 	.word	0xffffffff


	//   ....[48]....
        /*01ac*/ 	.word	0xffffffff


	//   ....[49]....
        /*01b0*/ 	.word	0xffffffff


	//   ....[50]....
        /*01b4*/ 	.word	0xffffffff


	//   ....[51]....
        /*01b8*/ 	.word	0xffffffff


	//   ....[52]....
        /*01bc*/ 	.word	0xffffffff


	//   ....[53]....
        /*01c0*/ 	.word	0xffffffff


	//   ....[54]....
        /*01c4*/ 	.word	0xffffffff


	//   ....[55]....
        /*01c8*/ 	.word	0xffffffff


	//   ....[56]....
        /*01cc*/ 	.word	0xffffffff


	//   ....[57]....
        /*01d0*/ 	.word	0xffffffff


	//   ....[58]....
        /*01d4*/ 	.word	0xffffffff


	//   ....[59]....
        /*01d8*/ 	.word	0xffffffff


	//   ....[60]....
        /*01dc*/ 	.word	0xffffffff


	//   ....[61]....
        /*01e0*/ 	.word	0xffffffff


	//   ....[62]....
        /*01e4*/ 	.word	0xffffffff


	//   ....[63]....
        /*01e8*/ 	.word	0xffffffff


	//   ....[64]....
        /*01ec*/ 	.word	0xffffffff


	//   ....[65]....
        /*01f0*/ 	.word	0xffffffff


	//   ....[66]....
        /*01f4*/ 	.word	0xffffffff


	//   ....[67]....
        /*01f8*/ 	.word	0xffffffff


	//   ....[68]....
        /*01fc*/ 	.word	0xffffffff


	//   ....[69]....
        /*0200*/ 	.word	0xffffffff


	//   ....[70]....
        /*0204*/ 	.word	0xffffffff


	//   ....[71]....
        /*0208*/ 	.word	0xffffffff


	//   ....[72]....
        /*020c*/ 	.word	0x0500000f


	//----- nvinfo : EIATTR_COOP_GROUP_INSTR_OFFSETS
	.align		4
.L_124:
        /*0210*/ 	.byte	0x04, 0x28
        /*0212*/ 	.short	(.L_126 - .L_125)


	//   ....[0]....
.L_125:
        /*0214*/ 	.word	0x00000070


	//   ....[1]....
        /*0218*/ 	.word	0x000001a0


	//   ....[2]....
        /*021c*/ 	.word	0x000001f0


	//   ....[3]....
        /*0220*/ 	.word	0x00000430


	//   ....[4]....
        /*0224*/ 	.word	0x00000650


	//   ....[5]....
        /*0228*/ 	.word	0x00000880


	//   ....[6]....
        /*022c*/ 	.word	0x00000b00


	//   ....[7]....
        /*0230*/ 	.word	0x00000e40


	//   ....[8]....
        /*0234*/ 	.word	0x000012e0


	//   ....[9]....
        /*0238*/ 	.word	0x00003c10


	//   ....[10]....
        /*023c*/ 	.word	0x00003c50


	//   ....[11]....
        /*0240*/ 	.word	0x00004390


	//   ....[12]....
        /*0244*/ 	.word	0x00004400


	//   ....[13]....
        /*0248*/ 	.word	0x00007370


	//   ....[14]....
        /*024c*/ 	.word	0x00007390


	//   ....[15]....
        /*0250*/ 	.word	0x000073b0


	//   ....[16]....
        /*0254*/ 	.word	0x000073d0


	//   ....[17]....
        /*0258*/ 	.word	0x00009110


	//   ....[18]....
        /*025c*/ 	.word	0x00009120


	//   ....[19]....
        /*0260*/ 	.word	0x00009150


	//   ....[20]....
        /*0264*/ 	.word	0x00009160


	//   ....[21]....
        /*0268*/ 	.word	0x0000a480


	//   ....[22]....
        /*026c*/ 	.word	0x0000a4b0


	//   ....[23]....
        /*0270*/ 	.word	0x0000a4e0


	//   ....[24]....
        /*0274*/ 	.word	0x0000a510


	//   ....[25]....
        /*0278*/ 	.word	0x0000a540


	//   ....[26]....
        /*027c*/ 	.word	0x0000a580


	//   ....[27]....
        /*0280*/ 	.word	0x0000a5c0


	//   ....[28]....
        /*0284*/ 	.word	0x0000a5f0


	//   ....[29]....
        /*0288*/ 	.word	0x0000a620


	//   ....[30]....
        /*028c*/ 	.word	0x0000a650


	//   ....[31]....
        /*0290*/ 	.word	0x0000a680


	//   ....[32]....
        /*0294*/ 	.word	0x0000a6b0


	//   ....[33]....
        /*0298*/ 	.word	0x0000a730


	//   ....[34]....
        /*029c*/ 	.word	0x0000a770


	//   ....[35]....
        /*02a0*/ 	.word	0x0000a790


	//   ....[36]....
        /*02a4*/ 	.word	0x0000a7c0


	//   ....[37]....
        /*02a8*/ 	.word	0x0000a7f0


	//   ....[38]....
        /*02ac*/ 	.word	0x0000a800


	//   ....[39]....
        /*02b0*/ 	.word	0x0000a810


	//   ....[40]....
        /*02b4*/ 	.word	0x0000a820


	//   ....[41]....
        /*02b8*/ 	.word	0x0000a830


	//   ....[42]....
        /*02bc*/ 	.word	0x0000a860


	//   ....[43]....
        /*02c0*/ 	.word	0x0000a890


	//   ....[44]....
        /*02c4*/ 	.word	0x0000a8a0


	//   ....[45]....
        /*02c8*/ 	.word	0x0000a8b0


	//   ....[46]....
        /*02cc*/ 	.word	0x0000a8d0


	//   ....[47]....
        /*02d0*/ 	.word	0x0000a8f0


	//   ....[48]....
        /*02d4*/ 	.word	0x0000a900


	//   ....[49]....
        /*02d8*/ 	.word	0x0000a910


	//   ....[50]....
        /*02dc*/ 	.word	0x0000a920


	//   ....[51]....
        /*02e0*/ 	.word	0x0000a930


	//   ....[52]....
        /*02e4*/ 	.word	0x0000a940


	//   ....[53]....
        /*02e8*/ 	.word	0x0000a950


	//   ....[54]....
        /*02ec*/ 	.word	0x0000a960


	//   ....[55]....
        /*02f0*/ 	.word	0x0000a970


	//   ....[56]....
        /*02f4*/ 	.word	0x0000a980


	//   ....[57]....
        /*02f8*/ 	.word	0x0000a990


	//   ....[58]....
        /*02fc*/ 	.word	0x0000a9a0


	//   ....[59]....
        /*0300*/ 	.word	0x0000a9b0


	//   ....[60]....
        /*0304*/ 	.word	0x0000a9c0


	//   ....[61]....
        /*0308*/ 	.word	0x0000a9d0


	//   ....[62]....
        /*030c*/ 	.word	0x0000a9e0


	//   ....[63]....
        /*0310*/ 	.word	0x0000a9f0


	//   ....[64]....
        /*0314*/ 	.word	0x0000aa00


	//   ....[65]....
        /*0318*/ 	.word	0x0000aa10


	//   ....[66]....
        /*031c*/ 	.word	0x0000aa20


	//   ....[67]....
        /*0320*/ 	.word	0x0000aa30


	//   ....[68]....
        /*0324*/ 	.word	0x0000aa40


	//   ....[69]....
        /*0328*/ 	.word	0x0000ad70


	//   ....[70]....
        /*032c*/ 	.word	0x0000bd70


	//   ....[71]....
        /*0330*/ 	.word	0x0000e4d0


	//   ....[72]....
        /*0334*/ 	.word	0x0000e9c0


	//----- nvinfo : EIATTR_REG_RECONFIG
	.align		4
.L_126:
        /*0338*/ 	.byte	0x01, 0x54
	.zero		2


	//----- nvinfo : EIATTR_SYSCALL_OFFSETS
	.align		4
        /*033c*/ 	.byte	0x04, 0x46
        /*033e*/ 	.short	(.L_128 - .L_127)


	//   ....[0]....
.L_127:
        /*0340*/ 	.word	0x000016b0


	//   ....[1]....
        /*0344*/ 	.word	0x0000b640


	//   ....[2]....
        /*0348*/ 	.word	0x0000b7c0


	//   ....[3]....
        /*034c*/ 	.word	0x0000b900


	//   ....[4]....
        /*0350*/ 	.word	0x0000ba20


	//----- nvinfo : EIATTR_MBARRIER_INSTR_OFFSETS
	.align		4
.L_128:
        /*0354*/ 	.byte	0x04, 0x39
        /*0356*/ 	.short	(.L_130 - .L_129)


	//   ....[0]....
.L_129:
        /*0358*/ 	.word	0x000002d0
        /*035c*/ 	.word	0x000000ff
        /*0360*/ 	.word	0x00033400
        /*0364*/ 	.short	0x0100
        /*0366*/ 	.byte	0x08
	.zero		1


	//   ....[1]....
        /*0368*/ 	.word	0x000002e0
        /*036c*/ 	.word	0x000000ff
        /*0370*/ 	.word	0x00033420
        /*0374*/ 	.short	0x0100
        /*0376*/ 	.byte	0x08
	.zero		1


	//   ....[2]....
        /*0378*/ 	.word	0x000003d0
        /*037c*/ 	.word	0x000000ff
        /*0380*/ 	.word	0x00033430
        /*0384*/ 	.short	0x0100
        /*0386*/ 	.byte	0x08
	.zero		1


	//   ....[3]....
        /*0388*/ 	.word	0x000003e0
        /*038c*/ 	.word	0x000000ff
        /*0390*/ 	.word	0x00033440
        /*0394*/ 	.short	0x0100
        /*0396*/ 	.byte	0x08
	.zero		1


	//   ....[4]....
        /*0398*/ 	.word	0x000003f0
        /*039c*/ 	.word	0x000000ff
        /*03a0*/ 	.word	0x00033438
        /*03a4*/ 	.short	0x0100
        /*03a6*/ 	.byte	0x08
	.zero		1


	//   ....[5]....
        /*03a8*/ 	.word	0x00000400
        /*03ac*/ 	.word	0x000000ff
        /*03b0*/ 	.word	0x00033448
        /*03b4*/ 	.short	0x0100
        /*03b6*/ 	.byte	0x08
	.zero		1


	//   ....[6]....
        /*03b8*/ 	.word	0x00000600
        /*03bc*/ 	.word	0x000000ff
        /*03c0*/ 	.word	0x00033450
        /*03c4*/ 	.short	0x0100
        /*03c6*/ 	.byte	0x08
	.zero		1


	//   ....[7]....
        /*03c8*/ 	.word	0x00000610
        /*03cc*/ 	.word	0x000000ff
        /*03d0*/ 	.word	0x00033460
        /*03d4*/ 	.short	0x0100
        /*03d6*/ 	.byte	0x08
	.zero		1


	//   ....[8]....
        /*03d8*/ 	.word	0x00000620
        /*03dc*/ 	.word	0x000000ff
        /*03e0*/ 	.word	0x00033458
        /*03e4*/ 	.short	0x0100
        /*03e6*/ 	.byte	0x08
	.zero		1


	//   ....[9]....
        /*03e8*/ 	.word	0x00000630
        /*03ec*/ 	.word	0x000000ff
        /*03f0*/ 	.word	0x00033468
        /*03f4*/ 	.short	0x0100
        /*03f6*/ 	.byte	0x08
	.zero		1


	//   ....[10]....
        /*03f8*/ 	.word	0x00000830
        /*03fc*/ 	.word	0x000000ff
        /*0400*/ 	.word	0x00033470
        /*0404*/ 	.short	0x0100
        /*0406*/ 	.byte	0x08
	.zero		1


	//   ....[11]....
        /*0408*/ 	.word	0x00000840
        /*040c*/ 	.word	0x000000ff
        /*0410*/ 	.word	0x00033480
        /*0414*/ 	.short	0x0100
        /*0416*/ 	.byte	0x08
	.zero		1


	//   ....[12]....
        /*0418*/ 	.word	0x00000850
        /*041c*/ 	.word	0x000000ff
        /*0420*/ 	.word	0x00033478
        /*0424*/ 	.short	0x0100
        /*0426*/ 	.byte	0x08
	.zero		1


	//   ....[13]....
        /*0428*/ 	.word	0x00000860
        /*042c*/ 	.word	0x000000ff
        /*0430*/ 	.word	0x00033488
        /*0434*/ 	.short	0x0100
        /*0436*/ 	.byte	0x08
	.zero		1


	//   ....[14]....
        /*0438*/ 	.word	0x00000ab0
        /*043c*/ 	.word	0x000000ff
        /*0440*/ 	.word	0x00033490
        /*0444*/ 	.short	0x0100
        /*0446*/ 	.byte	0x08
	.zero		1


	//   ....[15]....
        /*0448*/ 	.word	0x00000ac0
        /*044c*/ 	.word	0x000000ff
        /*0450*/ 	.word	0x000334a0
        /*0454*/ 	.short	0x0100
        /*0456*/ 	.byte	0x08
	.zero		1


	//   ....[16]....
        /*0458*/ 	.word	0x00000ad0
        /*045c*/ 	.word	0x000000ff
        /*0460*/ 	.word	0x00033498
        /*0464*/ 	.short	0x0100
        /*0466*/ 	.byte	0x08
	.zero		1


	//   ....[17]....
        /*0468*/ 	.word	0x00000ae0
        /*046c*/ 	.word	0x000000ff
        /*0470*/ 	.word	0x000334a8
        /*0474*/ 	.short	0x0100
        /*0476*/ 	.byte	0x08
	.zero		1


	//   ....[18]....
        /*0478*/ 	.word	0x00000d90
        /*047c*/ 	.word	0x000000ff
        /*0480*/ 	.word	0x000334b0
        /*0484*/ 	.short	0x0100
        /*0486*/ 	.byte	0x08
	.zero		1


	//   ....[19]....
        /*0488*/ 	.word	0x00000da0
        /*048c*/ 	.word	0x000000ff
        /*0490*/ 	.word	0x000334c0
        /*0494*/ 	.short	0x0100
        /*0496*/ 	.byte	0x08
	.zero		1


	//   ....[20]....
        /*0498*/ 	.word	0x00000db0
        /*049c*/ 	.word	0x000000ff
        /*04a0*/ 	.word	0x000334b8
        /*04a4*/ 	.short	0x0100
        /*04a6*/ 	.byte	0x08
	.zero		1


	//   ....[21]....
        /*04a8*/ 	.word	0x00000dc0
        /*04ac*/ 	.word	0x000000ff
        /*04b0*/ 	.word	0x000334c8
        /*04b4*/ 	.short	0x0100
        /*04b6*/ 	.byte	0x08
	.zero		1


	//   ....[22]....
        /*04b8*/ 	.word	0x000019e0
        /*04bc*/ 	.word	0x000000ff
        /*04c0*/ 	.word	0x00033400
        /*04c4*/ 	.short	0x010a
        /*04c6*/ 	.byte	0x26
	.zero		1


	//   ....[23]....
        /*04c8*/ 	.word	0x00001a80
        /*04cc*/ 	.word	0x00000003
        /*04d0*/ 	.word	0x00033430
        /*04d4*/ 	.short	0x010a
        /*04d6*/ 	.byte	0x3f
	.zero		1


	//   ....[24]....
        /*04d8*/ 	.word	0x00001ac0
        /*04dc*/ 	.word	0x00000003
        /*04e0*/ 	.word	0x00033430
        /*04e4*/ 	.short	0x010a
        /*04e6*/ 	.byte	0x3f
	.zero		1


	//   ....[25]....
        /*04e8*/ 	.word	0x00004660
        /*04ec*/ 	.word	0x00000003
        /*04f0*/ 	.word	0x00000000
        /*04f4*/ 	.short	0x0101
        /*04f6*/ 	.byte	0x3f
	.zero		1


	//   ....[26]....
        /*04f8*/ 	.word	0x00005570
        /*04fc*/ 	.word	0x000000ff
        /*0500*/ 	.word	0x00033430
        /*0504*/ 	.short	0x010a
        /*0506*/ 	.byte	0x06
	.zero		1


	//   ....[27]....
        /*0508*/ 	.word	0x000055b0
        /*050c*/ 	.word	0x000000ff
        /*0510*/ 	.word	0x00033430
        /*0514*/ 	.short	0x010a
        /*0516*/ 	.byte	0x06
	.zero		1


	//   ....[28]....
        /*0518*/ 	.word	0x000061d0
        /*051c*/ 	.word	0x000000ff
        /*0520*/ 	.word	0x00033450
        /*0524*/ 	.short	0x010a
        /*0526*/ 	.byte	0x06
	.zero		1


	//   ....[29]....
        /*0528*/ 	.word	0x00006210
        /*052c*/ 	.word	0x000000ff
        /*0530*/ 	.word	0x00033450
        /*0534*/ 	.short	0x010a
        /*0536*/ 	.byte	0x06
	.zero		1


	//   ....[30]....
        /*0538*/ 	.word	0x00008250
        /*053c*/ 	.word	0x00000003
        /*0540*/ 	.word	0x00000000
        /*0544*/ 	.short	0x0101
        /*0546*/ 	.byte	0x3f
	.zero		1


	//   ....[31]....
        /*0548*/ 	.word	0x00008520
        /*054c*/ 	.word	0x000000ff
        /*0550*/ 	.word	0x00000000
        /*0554*/ 	.short	0x0101
        /*0556*/ 	.byte	0x06
	.zero		1


	//   ....[32]....
        /*0558*/ 	.word	0x00008db0
        /*055c*/ 	.word	0x000000ff
        /*0560*/ 	.word	0x00033450
        /*0564*/ 	.short	0x010a
        /*0566*/ 	.byte	0x04
	.zero		1


	//   ....[33]....
        /*0568*/ 	.word	0x00008df0
        /*056c*/ 	.word	0x000000ff
        /*0570*/ 	.word	0x00033450
        /*0574*/ 	.short	0x010a
        /*0576*/ 	.byte	0x04
	.zero		1


	//   ....[34]....
        /*0578*/ 	.word	0x00009d90
        /*057c*/ 	.word	0x000000ff
        /*0580*/ 	.word	0x00000000
        /*0584*/ 	.short	0x0101
        /*0586*/ 	.byte	0x04
	.zero		1


	//   ....[35]....
        /*0588*/ 	.word	0x0000afa0
        /*058c*/ 	.word	0x000000ff
        /*0590*/ 	.word	0x00000000
        /*0594*/ 	.short	0x0101
        /*0596*/ 	.byte	0x07
	.zero		1


	//   ....[36]....
        /*0598*/ 	.word	0x0000afb0
        /*059c*/ 	.word	0x000000ff
        /*05a0*/ 	.word	0x00000000
        /*05a4*/ 	.short	0x0101
        /*05a6*/ 	.byte	0x06
	.zero		1


	//   ....[37]....
        /*05a8*/ 	.word	0x0000bf50
        /*05ac*/ 	.word	0x00000000
        /*05b0*/ 	.word	0x00033480
        /*05b4*/ 	.short	0x010a
        /*05b6*/ 	.byte	0x3f
	.zero		1


	//   ....[38]....
        /*05b8*/ 	.word	0x0000c230
        /*05bc*/ 	.word	0x00000000
        /*05c0*/ 	.word	0x00033440
        /*05c4*/ 	.short	0x010a
        /*05c6*/ 	.byte	0x3f
	.zero		1


	//   ....[39]....
        /*05c8*/ 	.word	0x0000c6c0
        /*05cc*/ 	.word	0x000000ff
        /*05d0*/ 	.word	0x00033420
        /*05d4*/ 	.short	0x010a
        /*05d6*/ 	.byte	0x28
	.zero		1


	//   ....[40]....
        /*05d8*/ 	.word	0x0000c930
        /*05dc*/ 	.word	0x00000006
        /*05e0*/ 	.word	0x00033480
        /*05e4*/ 	.short	0x010a
        /*05e6*/ 	.byte	0x3f
	.zero		1


	//   ....[41]....
        /*05e8*/ 	.word	0x0000ce20
        /*05ec*/ 	.word	0x00000006
        /*05f0*/ 	.word	0x00033440
        /*05f4*/ 	.short	0x010a
        /*05f6*/ 	.byte	0x3f
	.zero		1


	//   ....[42]....
        /*05f8*/ 	.word	0x0000d310
        /*05fc*/ 	.word	0x0000000d
        /*0600*/ 	.word	0x00033470
        /*0604*/ 	.short	0x010a
        /*0606*/ 	.byte	0x3f
	.zero		1


	//   ....[43]....
        /*0608*/ 	.word	0x0000d380
        /*060c*/ 	.word	0x0000000d
        /*0610*/ 	.word	0x00033460
        /*0614*/ 	.short	0x010a
        /*0616*/ 	.byte	0x3f
	.zero		1


	//   ....[44]....
        /*0618*/ 	.word	0x0000da20
        /*061c*/ 	.word	0x0000000d
        /*0620*/ 	.word	0x00033450
        /*0624*/ 	.short	0x0101
        /*0626*/ 	.byte	0x3f
	.zero		1


	//   ....[45]....
        /*0628*/ 	.word	0x0000dab0
        /*062c*/ 	.word	0x0000000d
        /*0630*/ 	.word	0x00000000
        /*0634*/ 	.short	0x0101
        /*0636*/ 	.byte	0x3f
	.zero		1


	//   ....[46]....
        /*0638*/ 	.word	0x0000dbc0
        /*063c*/ 	.word	0x00000003
        /*0640*/ 	.word	0x00033470
        /*0644*/ 	.short	0x010a
        /*0646*/ 	.byte	0x3f
	.zero		1


	//   ....[47]....
        /*0648*/ 	.word	0x0000dc20
        /*064c*/ 	.word	0x00000003
        /*0650*/ 	.word	0x00033460
        /*0654*/ 	.short	0x010a
        /*0656*/ 	.byte	0x3f
	.zero		1


	//   ....[48]....
        /*0658*/ 	.word	0x0000e2d0
        /*065c*/ 	.word	0x00000003
        /*0660*/ 	.word	0x00033450
        /*0664*/ 	.short	0x0101
        /*0666*/ 	.byte	0x3f
	.zero		1


	//   ....[49]....
        /*0668*/ 	.word	0x0000e360
        /*066c*/ 	.word	0x00000003
        /*0670*/ 	.word	0x00000000
        /*0674*/ 	.short	0x0101
        /*0676*/ 	.byte	0x3f
	.zero		1


	//   ....[50]....
        /*0678*/ 	.word	0x0000e480
        /*067c*/ 	.word	0x00000006
        /*0680*/ 	.word	0x00033420
        /*0684*/ 	.short	0x010a
        /*0686*/ 	.byte	0x3f
	.zero		1


	//   ....[51]....
        /*0688*/ 	.word	0x0000e5d0
        /*068c*/ 	.word	0x00000005
        /*0690*/ 	.word	0x00000000
        /*0694*/ 	.short	0x010a
        /*0696*/ 	.byte	0x3f
	.zero		1


	//   ....[52]....
        /*0698*/ 	.word	0x0000e640
        /*069c*/ 	.word	0x00000007
        /*06a0*/ 	.word	0x00000000
        /*06a4*/ 	.short	0x010a
        /*06a6*/ 	.byte	0x3f
	.zero		1


	//   ....[53]....
        /*06a8*/ 	.word	0x0000e690
        /*06ac*/ 	.word	0x00000011
        /*06b0*/ 	.word	0x00033460
        /*06b4*/ 	.short	0x010a
        /*06b6*/ 	.byte	0x3f
	.zero		1


	//   ....[54]....
        /*06b8*/ 	.word	0x0000e6e0
        /*06bc*/ 	.word	0x00000003
        /*06c0*/ 	.word	0x00033460
        /*06c4*/ 	.short	0x010a
        /*06c6*/ 	.byte	0x3f
	.zero		1


	//   ....[55]....
        /*06c8*/ 	.word	0x0000e720
        /*06cc*/ 	.word	0x00000011
        /*06d0*/ 	.word	0x00033480
        /*06d4*/ 	.short	0x010a
        /*06d6*/ 	.byte	0x3f
	.zero		1


	//   ....[56]....
        /*06d8*/ 	.word	0x0000e740
        /*06dc*/ 	.word	0x00000003
        /*06e0*/ 	.word	0x00033480
        /*06e4*/ 	.short	0x010a
        /*06e6*/ 	.byte	0x3f
	.zero		1


	//   ....[57]....
        /*06e8*/ 	.word	0x0000e7b0
        /*06ec*/ 	.word	0x00000003
        /*06f0*/ 	.word	0x00033400
        /*06f4*/ 	.short	0x010a
        /*06f6*/ 	.byte	0x3f
	.zero		1


	//   ....[58]....
        /*06f8*/ 	.word	0x0000e800
        /*06fc*/ 	.word	0x00000003
        /*0700*/ 	.word	0x00033430
        /*0704*/ 	.short	0x010a
        /*0706*/ 	.byte	0x3f
	.zero		1


	//   ....[59]....
        /*0708*/ 	.word	0x0000e860
        /*070c*/ 	.word	0x00000008
        /*0710*/ 	.word	0x00033430
        /*0714*/ 	.short	0x010a
        /*0716*/ 	.byte	0x3f
	.zero		1


	//   ....[60]....
        /*0718*/ 	.word	0x0000e8c0
        /*071c*/ 	.word	0x00000008
        /*0720*/ 	.word	0x00033450
        /*0724*/ 	.short	0x010a
        /*0726*/ 	.byte	0x3f
	.zero		1


	//   ....[61]....
        /*0728*/ 	.word	0x0000e920
        /*072c*/ 	.word	0x00000005
        /*0730*/ 	.word	0x00033450
        /*0734*/ 	.short	0x010a
        /*0736*/ 	.byte	0x3f
	.zero		1


	//   ....[62]....
        /*0738*/ 	.word	0x0000ea70
        /*073c*/ 	.word	0x00000000
        /*0740*/ 	.word	0x00033480
        /*0744*/ 	.short	0x010a
        /*0746*/ 	.byte	0x3f
	.zero		1


	//   ....[63]....
        /*0748*/ 	.word	0x0000eac0
        /*074c*/ 	.word	0x00000000
        /*0750*/ 	.word	0x00033440
        /*0754*/ 	.short	0x010a
        /*0756*/ 	.byte	0x3f
	.zero		1


	//   ....[64]....
        /*0758*/ 	.word	0x0000eb20
        /*075c*/ 	.word	0x00000003
        /*0760*/ 	.word	0x00033420
        /*0764*/ 	.short	0x010a
        /*0766*/ 	.byte	0x3f
	.zero		1


	//   ....[65]....
        /*0768*/ 	.word	0x0000eb70
        /*076c*/ 	.word	0x00000006
        /*0770*/ 	.word	0x00033480
        /*0774*/ 	.short	0x010a
        /*0776*/ 	.byte	0x3f
	.zero		1


	//   ....[66]....
        /*0778*/ 	.word	0x0000ebc0
        /*077c*/ 	.word	0x00000006
        /*0780*/ 	.word	0x00033440
        /*0784*/ 	.short	0x010a
        /*0786*/ 	.byte	0x3f
	.zero		1


	//   ....[67]....
        /*0788*/ 	.word	0x0000ec10
        /*078c*/ 	.word	0x0000000d
        /*0790*/ 	.word	0x00033470
        /*0794*/ 	.short	0x010a
        /*0796*/ 	.byte	0x3f
	.zero		1


	//   ....[68]....
        /*0798*/ 	.word	0x0000ec60
        /*079c*/ 	.word	0x0000000d
        /*07a0*/ 	.word	0x00033460
        /*07a4*/ 	.short	0x010a
        /*07a6*/ 	.byte	0x3f
	.zero		1


	//   ....[69]....
        /*07a8*/ 	.word	0x0000ecb0
        /*07ac*/ 	.word	0x00000003
        /*07b0*/ 	.word	0x00033470
        /*07b4*/ 	.short	0x010a
        /*07b6*/ 	.byte	0x3f
	.zero		1


	//   ....[70]....
        /*07b8*/ 	.word	0x0000ed00
        /*07bc*/ 	.word	0x00000003
        /*07c0*/ 	.word	0x00033460
        /*07c4*/ 	.short	0x010a
        /*07c6*/ 	.byte	0x3f
	.zero		1


	//   ....[71]....
        /*07c8*/ 	.word	0x0000ed50
        /*07cc*/ 	.word	0x00000006
        /*07d0*/ 	.word	0x00033420
        /*07d4*/ 	.short	0x010a
        /*07d6*/ 	.byte	0x3f
	.zero		1


	//   ....[72]....
        /*07d8*/ 	.word	0x0000eda0
        /*07dc*/ 	.word	0x00000005
        /*07e0*/ 	.word	0x00000000
        /*07e4*/ 	.short	0x010a
        /*07e6*/ 	.byte	0x3f
	.zero		1


	//   ....[73]....
        /*07e8*/ 	.word	0x0000edf0
        /*07ec*/ 	.word	0x00000007
        /*07f0*/ 	.word	0x00000000
        /*07f4*/ 	.short	0x010a
        /*07f6*/ 	.byte	0x3f
	.zero		1


	//   ....[74]....
        /*07f8*/ 	.word	0x0000ee40
        /*07fc*/ 	.word	0x00000011
        /*0800*/ 	.word	0x00033460
        /*0804*/ 	.short	0x010a
        /*0806*/ 	.byte	0x3f
	.zero		1


	//   ....[75]....
        /*0808*/ 	.word	0x0000ee90
        /*080c*/ 	.word	0x00000003
        /*0810*/ 	.word	0x00033460
        /*0814*/ 	.short	0x010a
        /*0816*/ 	.byte	0x3f
	.zero		1


	//   ....[76]....
        /*0818*/ 	.word	0x0000eee0
        /*081c*/ 	.word	0x00000011
        /*0820*/ 	.word	0x00033480
        /*0824*/ 	.short	0x010a
        /*0826*/ 	.byte	0x3f
	.zero		1


	//----- nvinfo : EIATTR_NUM_MBARRIERS
	.align		4
.L_130:
        /*0828*/ 	.byte	0x03, 0x38
        /*082a*/ 	.short	0x0016


	//----- nvinfo : EIATTR_EXIT_INSTR_OFFSETS
	.align		4
        /*082c*/ 	.byte	0x04, 0x1c
        /*082e*/ 	.short	(.L_132 - .L_131)


	//   ....[0]....
.L_131:
        /*0830*/ 	.word	0x00000fb0


	//   ....[1]....
        /*0834*/ 	.word	0x0000b060


	//   ....[2]....
        /*0838*/ 	.word	0x0000e4f0


	//   ....[3]....
        /*083c*/ 	.word	0x0000e790


	//----- nvinfo : EIATTR_MAX_THREADS
	.align		4
.L_132:
        /*0840*/ 	.byte	0x04, 0x05
        /*0842*/ 	.short	(.L_134 - .L_133)
.L_133:
        /*0844*/ 	.word	0x00000180
        /*0848*/ 	.word	0x00000001
        /*084c*/ 	.word	0x00000001


	//----- nvinfo : EIATTR_CRS_STACK_SIZE
	.align		4
.L_134:
        /*0850*/ 	.byte	0x04, 0x1e
        /*0852*/ 	.short	(.L_136 - .L_135)
.L_135:
        /*0854*/ 	.word	0x00000000


	//----- nvinfo : EIATTR_CBANK_PARAM_SIZE
	.align		4
.L_136:
        /*0858*/ 	.byte	0x03, 0x19
        /*085a*/ 	.short	0x0bf0


	//----- nvinfo : EIATTR_PARAM_CBANK
	.align		4
        /*085c*/ 	.byte	0x04, 0x0a
        /*085e*/ 	.short	(.L_138 - .L_137)
	.align		4
.L_137:
        /*0860*/ 	.word	index@(.nv.constant0._ZN7cutlass13device_kernelIN5flash11enable_sm90INS1_16FlashAttnFwdSm90INS1_25CollectiveMainloopFwdSm90ILi2EN4cute5tupleIJNS5_1CILi2EEENS7_ILi1EEES9_EEENS6_IJNS7_ILi128EEENS7_ILi160EEENS7_ILi192EEEEEELi192ENS_12float_e4m3_tEfNS_4arch4Sm90ELb0ELb0ELb1ELb0ELb0ELb0ELb0ELb1ELb1ELb0ELb0ELb0EEENS1_21CollectiveEpilogueFwdINS6_IJSB_SD_SC_EEESA_NS_10bfloat16_tESH_Li256ELb0ELb0ELb0ELb1EEENS1_29StaticPersistentTileSchedulerILb0EEEEEEEEEvNT_6ParamsE)
        /*0864*/ 	.short	0x0210
        /*0866*/ 	.short	0x0bf0


	//----- nvinfo : EIATTR_SW_WAR
	.align		4
.L_138:
        /*0868*/ 	.byte	0x04, 0x36
        /*086a*/ 	.short	(.L_140 - .L_139)
.L_139:
        /*086c*/ 	.word	0x00000008
.L_140:


//--------------------- .nv.info._ZN7cutlass13device_kernelIN5flash11enable_sm90INS1_16FlashAttnFwdSm90INS1_25CollectiveMainloopFwdSm90ILi2EN4cute5tupleIJNS5_1CILi1EEES8_S8_EEENS6_IJNS7_ILi128EEENS7_ILi160EEENS7_ILi192EEEEEELi192ENS_12float_e4m3_tEfNS_4arch4Sm90ELb0ELb0ELb1ELb1ELb0ELb0ELb0ELb1ELb1ELb0ELb0ELb0EEENS1_21CollectiveEpilogueFwdINS6_IJSA_SC_SB_EEES9_NS_10bfloat16_tESG_Li256ELb1ELb0ELb0ELb1EEENS1_36VarlenDynamicPersistentTileSchedulerILi128ELi160ELi256ELi128ELb0ELb0ELb1ELb0ELb1ELb1EEEEEEEEEvNT_6ParamsE --------------------------
	.section	.nv.info._ZN7cutlass13device_kernelIN5flash11enable_sm90INS1_16FlashAttnFwdSm90INS1_25CollectiveMainloopFwdSm90ILi2EN4cute5tupleIJNS5_1CILi1EEES8_S8_EEENS6_IJNS7_ILi128EEENS7_ILi160EEENS7_ILi192EEEEEELi192ENS_12float_e4m3_tEfNS_4arch4Sm90ELb0ELb0ELb1ELb1ELb0ELb0ELb0ELb1ELb1ELb0ELb0ELb0EEENS1_21CollectiveEpilogueFwdINS6_IJSA_SC_SB_EEES9_NS_10bfloat16_tESG_Li256ELb1ELb0ELb0ELb1EEENS1_36VarlenDynamicPersistentTileSchedulerILi128ELi160ELi256ELi128ELb0ELb0ELb1ELb0ELb1ELb1EEEEEEEEEvNT_6ParamsE,"",@"SHT_CUDA_INFO"
	.sectionflags	@""
	.align	4


	//----- nvinfo : EIATTR_CUDA_API_VERSION
	.align		4
        /*0000*/ 	.byte	0x04, 0x37
        /*0002*/ 	.short	(.L_142 - .L_141)
.L_141:
        /*0004*/ 	.word	0x00000082


	//----- nvinfo : EIATTR_KPARAM_INFO
	.align		4
.L_142:
        /*0008*/ 	.byte	0x04, 0x17
        /*000a*/ 	.short	(.L_144 - .L_143)
.L_143:
        /*000c*/ 	.word	0x00000000
        /*0010*/ 	.short	0x0000
        /*0012*/ 	.short	0x0070
        /*0014*/ 	.byte	0x00, 0xf0, 0x01, 0x28


	//----- nvinfo : EIATTR_SPARSE_MMA_MASK
	.align		4
.L_144:
        /*0018*/ 	.byte	0x03, 0x50
        /*001a*/ 	.short	0x0000


	//----- nvinfo : EIATTR_MAXREG_COUNT
	.align		4
        /*001c*/ 	.byte	0x03, 0x1b
        /*001e*/ 	.short	0x00a8


	//----- nvinfo : EIATTR_NUM_BARRIERS
	.align		4
        /*0020*/ 	.byte	0x02, 0x4c
        /*0022*/ 	.byte	0x10
	.zero		1


	//----- nvinfo : EIATTR_EXTERNS
	.align		4
        /*0024*/ 	.byte	0x04, 0x0f
        /*0026*/ 	.short	(.L_146 - .L_145)


	//   ....[0]....
	.align		4
.L_145:
        /*0028*/ 	.word	index@(__assertfail)


	//----- nvinfo : EIATTR_ANNOTATIONS
	.align		4
.L_146:
        /*002c*/ 	.byte	0x04, 0x55
        /*002e*/ 	.short	(.L_148 - .L_147)


	//   ....[0]....
.L_147:
        /* <DEDUP_REMOVED lines=19> */
        /*0154*/ 	.byte	0xf0, 0x19, 0x01, 0x00


	//----- nvinfo : EIATTR_MERCURY_ISA_VERSION
	.align		4
.L_148:
        /*0158*/ 	.byte	0x03, 0x5f
        /*015a*/ 	.short	0x0101


	//----- nvinfo : EIATTR_UNUSED_LOAD_BYTE_OFFSET
	.align		4
        /*015c*/ 	.byte	0x04, 0x44
        /*015e*/ 	.short	(.L_150 - .L_149)


	//   ....[0]....
.L_149:
        /*0160*/ 	.word	0x00000a70
        /*0164*/ 	.word	0x0000fff0


	//   ....[1]....
        /*0168*/ 	.word	0x0000a1c0
        /*016c*/ 	.word	0x0000fff0


	//----- nvinfo : EIATTR_INT_WARP_WIDE_INSTR_OFFSETS
	.align		4
.L_150:
        /*0170*/ 	.byte	0x04, 0x31
        /*0172*/ 	.short	(.L_152 - .L_151)


	//   ....[0]....
.L_151:
        /*0174*/ 	.word	0x00000160


	//   ....[1]....
        /*0178*/ 	.word	0x000001a0


	//   ....[2]....
        /*017c*/ 	.word	0x00000210


	//   ....[3]....
        /*0180*/ 	.word	0x0000e0c0


	//   ....[4]....
        /*0184*/ 	.word	0x0000e150


	//   ....[5]....
        /*0188*/ 	.word	0x0000e870


	//   ....[6]....
        /*018c*/ 	.word	0x000106a0


	//   ....[7]....
        /*0190*/ 	.word	0x00010730


	//----- nvinfo : EIATTR_COOP_GROUP_MASK_REGIDS
	.align		4
.L_152:
        /*0194*/ 	.byte	0x04, 0x29
        /*0196*/ 	.short	(.L_154 - .L_153)


	//   ....[0]....
.L_153:
        /*0198*/ 	.word	0xffffffff


	//   ....[1]....
        /*019c*/ 	.word	0xffffffff


	//   ....[2]....
        /*01a0*/ 	.word	0xffffffff


	//   ....[3]....
        /*01a4*/ 	.word	0xffffffff


	//   ....[4]....
        /*01a8*/ 	.word	0xffffffff


	//   ....[5]....
        /*01ac*/ 	.word	0xffffffff


	//   ....[6]....
        /*01b0*/ 	.word	0xffffffff


	//   ....[7]....
        /*01b4*/ 	.word	0xffffffff


	//   ....[8]....
        /*01b8*/ 	.word	0xffffffff


	//   ....[9]....
        /*01bc*/ 	.word	0xffffffff


	//   ....[10]....
        /*01c0*/ 	.word	0xffffffff


	//   ....[11]....
        /*01c4*/ 	.word	0xffffffff


	//   ....[12]....
        /*01c8*/ 	.word	0xffffffff


	//   ....[13]....
        /*01cc*/ 	.word	0xffffffff


	//   ....[14]....
        /*01d0*/ 	.word	0xffffffff


	//   ....[15]....
        /*01d4*/ 	.word	0xffffffff


	//   ....[16]....
        /*01d8*/ 	.word	0xffffffff


	//   ....[17]....
        /*01dc*/ 	.word	0xffffffff


	//   ....[18]....
        /*01e0*/ 	.word	0xffffffff


	//   ....[19]....
        /*01e4*/ 	.word	0xffffffff


	//   ....[20]....
        /*01e8*/ 	.word	0xffffffff


	//   ....[21]....
        /*01ec*/ 	.word	0xffffffff


	//   ....[22]....
        /*01f0*/ 	.word	0xffffffff


	//   ....[23]....
        /*01f4*/ 	.word	0xffffffff


	//   ....[24]....
        /*01f8*/ 	.word	0xffffffff


	//   ....[25]....
        /*01fc*/ 	.word	0xffffffff


	//   ....[26]....
        /*0200*/ 	.word	0xffffffff


	//   ....[27]....
        /*0204*/ 	.word	0xffffffff


	//   ....[28]....
        /*0208*/ 	.word	0xffffffff


	//   ....[29]....
        /*020c*/ 	.word	0xffffffff


	//   ....[30]....
        /*0210*/ 	.word	0xffffffff


	//   ....[31]....
        /*0214*/ 	.word	0xffffffff


	//   ....[32]....
        /*0218*/ 	.word	0xffffffff


	//   ....[33]....
        /*021c*/ 	.word	0xffffffff


	//   ....[34]....
        /*0220*/ 	.word	0xffffffff


	//   ....[35]....
        /*0224*/ 	.word	0xffffffff


	//   ....[36]....
        /*0228*/ 	.word	0xffffffff


	//   ....[37]....
        /*022c*/ 	.word	0xffffffff


	//   ....[38]....
        /*0230*/ 	.word	0xffffffff


	//   ....[39]....
        /*0234*/ 	.word	0xffffffff


	//   ....[40]....
        /*0238*/ 	.word	0xffffffff


	//   ....[41]....
        /*023c*/ 	.word	0xffffffff


	//   ....[42]....
        /*0240*/ 	.word	0xffffffff


	//   ....[43]....
        /*0244*/ 	.word	0xffffffff


	//   ....[44]....
        /*0248*/ 	.word	0xffffffff


	//   ....[45]....
        /*024c*/ 	.word	0xffffffff


	//   ....[46]....
        /*0250*/ 	.word	0xffffffff


	//   ....[47]....
        /*0254*/ 	.word	0xffffffff


	//   ....[48]....
        /*0258*/ 	.word	0xffffffff


	//   ....[49]....
        /*025c*/ 	.word	0xffffffff


	//   ....[50]....
        /*0260*/ 	.word	0xffffffff


	//   ....[51]....
        /*0264*/ 	.word	0xffffffff


	//   ....[52]....
        /*0268*/ 	.word	0xffffffff


	//   ....[53]....
        /*026c*/ 	.word	0xffffffff


	//   ....[54]....
        /*0270*/ 	.word	0xffffffff


	//   ....[55]....
        /*0274*/ 	.word	0xffffffff


	//   ....[56]....
        /*0278*/ 	.word	0xffffffff


	//   ....[57]....
        /*027c*/ 	.word	0xffffffff


	//   ....[58]....
        /*0280*/ 	.word	0xffffffff


	//   ....[59]....
        /*0284*/ 	.word	0xffffffff


	//   ....[60]....
        /*0288*/ 	.word	0xffffffff


	//   ....[61]....
        /*028c*/ 	.word	0xffffffff


	//   ....[62]....
        /*0290*/ 	.word	0xffffffff


	//   ....[63]....
        /*0294*/ 	.word	0xffffffff


	//   ....[64]....
        /*0298*/ 	.word	0xffffffff


	//   ....[65]....
        /*029c*/ 	.word	0xffffffff


	//   ....[66]....
        /*02a0*/ 	.word	0xffffffff


	//   ....[67]....
        /*02a4*/ 	.word	0xffffffff


	//   ....[68]....
        /*02a8*/ 	.word	0xffffffff


	//   ....[69]....
        /*02ac*/ 	.word	0xffffffff


	//   ....[70]....
        /*02b0*/ 	.word	0xffffffff


	//   ....[71]....
        /*02b4*/ 	.word	0xffffffff


	//   ....[72]....
        /*02b8*/ 	.word	0xffffffff


	//   ....[73]....
        /*02bc*/ 	.word	0xffffffff


	//   ....[74]....
        /*02c0*/ 	.word	0xffffffff


	//   ....[75]....
        /*02c4*/ 	.word	0xffffffff


	//   ....[76]....
        /*02c8*/ 	.word	0xffffffff


	//   ....[77]....
        /*02cc*/ 	.word	0xffffffff


	//   ....[78]....
        /*02d0*/ 	.word	0xffffffff


	//   ....[79]....
        /*02d4*/ 	.word	0xffffffff


	//   ....[80]....
        /*02d8*/ 	.word	0xffffffff


	//   ....[81]....
        /*02dc*/ 	.word	0xffffffff


	//   ....[82]....
        /*02e0*/ 	.word	0xffffffff


	//   ....[83]....
        /*02e4*/ 	.word	0xffffffff


	//   ....[84]....
        /*02e8*/ 	.word	0xffffffff


	//   ....[85]....
        /*02ec*/ 	.word	0xffffffff


	//   ....[86]....
        /*02f0*/ 	.word	0xffffffff


	//   ....[87]....
        /*02f4*/ 	.word	0xffffffff


	//   ....[88]....
        /*02f8*/ 	.word	0xffffffff


	//   ....[89]....
        /*02fc*/ 	.word	0xffffffff


	//   ....[90]....
        /*0300*/ 	.word	0xffffffff


	//   ....[91]....
        /*0304*/ 	.word	0xffffffff


	//   ....[92]....
        /*0308*/ 	.word	0xffffffff


	//   ....[93]....
        /*030c*/ 	.word	0xffffffff


	//   ....[94]....
        /*0310*/ 	.word	0xffffffff


	//   ....[95]....
        /*0314*/ 	.word	0xffffffff


	//   ....[96]....
        /*0318*/ 	.word	0xffffffff


	//   ....[97]....
        /*031c*/ 	.word	0xffffffff


	//   ....[98]....
        /*0320*/ 	.word	0xffffffff


	//   ....[99]....
        /*0324*/ 	.word	0xffffffff


	//   ....[100]....
        /*0328*/ 	.word	0xffffffff


	//   ....[101]....
        /*032c*/ 	.word	0xffffffff


	//   ....[102]....
        /*0330*/ 	.word	0xffffffff


	//   ....[103]....
        /*0334*/ 	.word	0x0500000f


	//   ....[104]....
        /*0338*/ 	.word	0x0500000f


	//----- nvinfo : EIATTR_COOP_GROUP_INSTR_OFFSETS
	.align		4
.L_154:
        /*033c*/ 	.byte	0x04, 0x28
        /*033e*/ 	.short	(.L_156 - .L_155)


	//   ....[0]....
.L_155:
        /*0340*/ 	.word	0x00000070


	//   ....[1]....
        /*0344*/ 	.word	0x00000170


	//   ....[2]....
        /*0348*/ 	.word	0x000001c0


	//   ....[3]....
        /*034c*/ 	.word	0x000003f0


	//   ....[4]....
        /*0350*/ 	.word	0x00000550


	//   ....[5]....
        /*0354*/ 	.word	0x00000670


	//   ....[6]....
        /*0358*/ 	.word	0x000007d0


	//   ....[7]....
        /*035c*/ 	.word	0x00001520


	//   ....[8]....
        /*0360*/ 	.word	0x00003c80


	//   ....[9]....
        /*0364*/ 	.word	0x00003cc0


	//   ....[10]....
        /*0368*/ 	.word	0x000043d0


	//   ....[11]....
        /*036c*/ 	.word	0x000044a0


	//   ....[12]....
        /*0370*/ 	.word	0x00007950


	//   ....[13]....
        /*0374*/ 	.word	0x00007980


	//   ....[14]....
        /*0378*/ 	.word	0x000079b0


	//   ....[15]....
        /*037c*/ 	.word	0x000079d0


	//   ....[16]....
        /*0380*/ 	.word	0x00009870


	//   ....[17]....
        /*0384*/ 	.word	0x00009880


	//   ....[18]....
        /*0388*/ 	.word	0x000098b0


	//   ....[19]....
        /*038c*/ 	.word	0x000098c0


	//   ....[20]....
        /*0390*/ 	.word	0x0000ad10


	//   ....[21]....
        /*0394*/ 	.word	0x0000ad40


	//   ....[22]....
        /*0398*/ 	.word	0x0000ad70


	//   ....[23]....
        /*039c*/ 	.word	0x0000ada0


	//   ....[24]....
        /*03a0*/ 	.word	0x0000add0


	//   ....[25]....
        /*03a4*/ 	.word	0x0000adf0


	//   ....[26]....
        /*03a8*/ 	.word	0x0000ae00


	//   ....[27]....
        /*03ac*/ 	.word	0x0000ae10


	//   ....[28]....
        /*03b0*/ 	.word	0x0000ae20


	//   ....[29]....
        /*03b4*/ 	.word	0x0000ae50


	//   ....[30]....
        /*03b8*/ 	.word	0x0000ae80


	//   ....[31]....
        /*03bc*/ 	.word	0x0000ae90


	//   ....[32]....
        /*03c0*/ 	.word	0x0000aea0


	//   ....[33]....
        /*03c4*/ 	.word	0x0000aed0


	//   ....[34]....
        /*03c8*/ 	.word	0x0000af00


	//   ....[35]....
        /*03cc*/ 	.word	0x0000af10


	//   ....[36]....
        /*03d0*/ 	.word	0x0000af20


	//   ....[37]....
        /*03d4*/ 	.word	0x0000af50


	//   ....[38]....
        /*03d8*/ 	.word	0x0000af80


	//   ....[39]....
        /*03dc*/ 	.word	0x0000af90


	//   ....[40]....
        /*03e0*/ 	.word	0x0000afa0


	//   ....[41]....
        /*03e4*/ 	.word	0x0000afb0


	//   ....[42]....
        /*03e8*/ 	.word	0x0000afe0


	//   ....[43]....
        /*03ec*/ 	.word	0x0000b010


	//   ....[44]....
        /*03f0*/ 	.word	0x0000b050


	//   ....[45]....
        /*03f4*/ 	.word	0x0000b080


	//   ....[46]....
        /*03f8*/ 	.word	0x0000b0b0


	//   ....[47]....
        /*03fc*/ 	.word	0x0000b0c0


	//   ....[48]....
        /*0400*/ 	.word	0x0000b0d0


	//   ....[49]....
        /*0404*/ 	.word	0x0000b0f0


	//   ....[50]....
        /*0408*/ 	.word	0x0000b100


	//   ....[51]....
        /*040c*/ 	.word	0x0000b110


	//   ....[52]....
        /*0410*/ 	.word	0x0000b120


	//   ....[53]....
        /*0414*/ 	.word	0x0000b140


	//   ....[54]....
        /*0418*/ 	.word	0x0000b160


	//   ....[55]....
        /*041c*/ 	.word	0x0000b170


	//   ....[56]....
        /*0420*/ 	.word	0x0000b180


	//   ....[57]....
        /*0424*/ 	.word	0x0000b190


	//   ....[58]....
        /*0428*/ 	.word	0x0000b1b0


	//   ....[59]....
        /*042c*/ 	.word	0x0000b1c0


	//   ....[60]....
        /*0430*/ 	.word	0x0000b1d0


	//   ....[61]....
        /*0434*/ 	.word	0x0000b1e0


	//   ....[62]....
        /*0438*/ 	.word	0x0000b1f0


	//   ....[63]....
        /*043c*/ 	.word	0x0000b200


	//   ....[64]....
        /*0440*/ 	.word	0x0000b220


	//   ....[65]....
        /*0444*/ 	.word	0x0000b230


	//   ....[66]....
        /*0448*/ 	.word	0x0000b240


	//   ....[67]....
        /*044c*/ 	.word	0x0000b250


	//   ....[68]....
        /*0450*/ 	.word	0x0000cff0


	//   ....[69]....
        /*0454*/ 	.word	0x0000d1f0


	//   ....[70]....
        /*0458*/ 	.word	0x0000d220


	//   ....[71]....
        /*045c*/ 	.word	0x0000d250


	//   ....[72]....
        /*0460*/ 	.word	0x0000d290


	//   ....[73]....
        /*0464*/ 	.word	0x0000d2c0


	//   ....[74]....
        /*0468*/ 	.word	0x0000d2f0


	//   ....[75]....
        /*046c*/ 	.word	0x0000d480


	//   ....[76]....
        /*0470*/ 	.word	0x0000d4b0


	//   ....[77]....
        /*0474*/ 	.word	0x0000d4e0


	//   ....[78]....
        /*0478*/ 	.word	0x0000d510


	//   ....[79]....
        /*047c*/ 	.word	0x0000d540


	//   ....[80]....
        /*0480*/ 	.word	0x0000d580


	//   ....[81]....
        /*0484*/ 	.word	0x0000d610


	//   ....[82]....
        /*0488*/ 	.word	0x0000d650


	//   ....[83]....
        /*048c*/ 	.word	0x0000d6e0


	//   ....[84]....
        /*0490*/ 	.word	0x0000ea00


	//   ....[85]....
        /*0494*/ 	.word	0x000111e0


	//   ....[86]....
        /*0498*/ 	.word	0x00011210


	//   ....[87]....
        /*049c*/ 	.word	0x00011240


	//   ....[88]....
        /*04a0*/ 	.word	0x00011270


	//   ....[89]....
        /*04a4*/ 	.word	0x000112a0


	//   ....[90]....
        /*04a8*/ 	.word	0x000112b0


	//   ....[91]....
        /*04ac*/ 	.word	0x000112f0


	//   ....[92]....
        /*04b0*/ 	.word	0x00011300


	//   ....[93]....
        /*04b4*/ 	.word	0x00011440


	//   ....[94]....
        /*04b8*/ 	.word	0x00011470


	//   ....[95]....
        /*04bc*/ 	.word	0x000114a0


	//   ....[96]....
        /*04c0*/ 	.word	0x000114d0


	//   ....[97]....
        /*04c4*/ 	.word	0x00011500


	//   ....[98]....
        /*04c8*/ 	.word	0x00011540


	//   ....[99]....
        /*04cc*/ 	.word	0x000115d0


	//   ....[100]....
        /*04d0*/ 	.word	0x00011610


	//   ....[101]....
        /*04d4*/ 	.word	0x000116a0


	//   ....[102]....
        /*04d8*/ 	.word	0x00011b10


	//   ....[103]....
        /*04dc*/ 	.word	0x00012000


	//   ....[104]....
        /*04e0*/ 	.word	0x00012470


	//----- nvinfo : EIATTR_REG_RECONFIG
	.align		4
.L_156:
        /*04e4*/ 	.byte	0x01, 0x54
	.zero		2


	//----- nvinfo : EIATTR_SYSCALL_OFFSETS
	.align		4
        /*04e8*/ 	.byte	0x04, 0x46
        /*04ea*/ 	.short	(.L_158 - .L_157)


	//   ....[0]....
.L_157:
        /*04ec*/ 	.word	0x00001700


	//   ....[1]....
        /*04f0*/ 	.word	0x0000e2f0


	//   ....[2]....
        /*04f4*/ 	.word	0x0000e430


	//   ....[3]....
        /*04f8*/ 	.word	0x0000e570


	//   ....[4]....
        /*04fc*/ 	.word	0x0000e690


	//----- nvinfo : EIATTR_MBARRIER_INSTR_OFFSETS
	.align		4
.L_158:
        /*0500*/ 	.byte	0x04, 0x39
        /*0502*/ 	.short	(.L_160 - .L_159)


	//   ....[0]....
.L_159:
        /*0504*/ 	.word	0x000002a0
        /*0508*/ 	.word	0x000000ff
        /*050c*/ 	.word	0x00033400
        /*0510*/ 	.short	0x0100
        /*0512*/ 	.byte	0x08
	.zero		1


	//   ....[1]....
        /*0514*/ 	.word	0x000002b0
        /*0518*/ 	.word	0x000000ff
        /*051c*/ 	.word	0x00033420
        /*0520*/ 	.short	0x0100
        /*0522*/ 	.byte	0x08
	.zero		1


	//   ....[2]....
        /*0524*/ 	.word	0x000003a0
        /*0528*/ 	.word	0x000000ff
        /*052c*/ 	.word	0x00033430
        /*0530*/ 	.short	0x0100
        /*0532*/ 	.byte	0x08
	.zero		1


	//   ....[3]....
        /*0534*/ 	.word	0x000003b0
        /*0538*/ 	.word	0x000000ff
        /*053c*/ 	.word	0x00033440
        /*0540*/ 	.short	0x0100
        /*0542*/ 	.byte	0x08
	.zero		1


	//   ....[4]....
        /*0544*/ 	.word	0x000003c0
        /*0548*/ 	.word	0x000000ff
        /*054c*/ 	.word	0x00033438
        /*0550*/ 	.short	0x0100
        /*0552*/ 	.byte	0x08
	.zero		1


	//   ....[5]....
        /*0554*/ 	.word	0x000003d0
        /*0558*/ 	.word	0x000000ff
        /*055c*/ 	.word	0x00033448
        /*0560*/ 	.short	0x0100
        /*0562*/ 	.byte	0x08
	.zero		1


	//   ....[6]....
        /*0564*/ 	.word	0x00000500
        /*0568*/ 	.word	0x000000ff
        /*056c*/ 	.word	0x00033450
        /*0570*/ 	.short	0x0100
        /*0572*/ 	.byte	0x08
	.zero		1


	//   ....[7]....
        /*0574*/ 	.word	0x00000510
        /*0578*/ 	.word	0x000000ff
        /*057c*/ 	.word	0x00033460
        /*0580*/ 	.short	0x0100
        /*0582*/ 	.byte	0x08
	.zero		1


	//   ....[8]....
        /*0584*/ 	.word	0x00000520
        /*0588*/ 	.word	0x000000ff
        /*058c*/ 	.word	0x00033458
        /*0590*/ 	.short	0x0100
        /*0592*/ 	.byte	0x08
	.zero		1


	//   ....[9]....
        /*0594*/ 	.word	0x00000530
        /*0598*/ 	.word	0x000000ff
        /*059c*/ 	.word	0x00033468
        /*05a0*/ 	.short	0x0100
        /*05a2*/ 	.byte	0x08
	.zero		1


	//   ....[10]....
        /*05a4*/ 	.word	0x00000620
        /*05a8*/ 	.word	0x000000ff
        /*05ac*/ 	.word	0x00033470
        /*05b0*/ 	.short	0x0100
        /*05b2*/ 	.byte	0x06
	.zero		1


	//   ....[11]....
        /*05b4*/ 	.word	0x00000630
        /*05b8*/ 	.word	0x000000ff
        /*05bc*/ 	.word	0x00033480
        /*05c0*/ 	.short	0x0100
        /*05c2*/ 	.byte	0x06
	.zero		1


	//   ....[12]....
        /*05c4*/ 	.word	0x00000640
        /*05c8*/ 	.word	0x000000ff
        /*05cc*/ 	.word	0x00033478
        /*05d0*/ 	.short	0x0100
        /*05d2*/ 	.byte	0x06
	.zero		1


	//   ....[13]....
        /*05d4*/ 	.word	0x00000650
        /*05d8*/ 	.word	0x000000ff
        /*05dc*/ 	.word	0x00033488
        /*05e0*/ 	.short	0x0100
        /*05e2*/ 	.byte	0x06
	.zero		1


	//   ....[14]....
        /*05e4*/ 	.word	0x00000780
        /*05e8*/ 	.word	0x000000ff
        /*05ec*/ 	.word	0x00033490
        /*05f0*/ 	.short	0x0100
        /*05f2*/ 	.byte	0x08
	.zero		1


	//   ....[15]....
        /*05f4*/ 	.word	0x00000790
        /*05f8*/ 	.word	0x000000ff
        /*05fc*/ 	.word	0x000334a0
        /*0600*/ 	.short	0x0100
        /*0602*/ 	.byte	0x08
	.zero		1


	//   ....[16]....
        /*0604*/ 	.word	0x000007a0
        /*0608*/ 	.word	0x000000ff
        /*060c*/ 	.word	0x00033498
        /*0610*/ 	.short	0x0100
        /*0612*/ 	.byte	0x08
	.zero		1


	//   ....[17]....
        /*0614*/ 	.word	0x000007b0
        /*0618*/ 	.word	0x000000ff
        /*061c*/ 	.word	0x000334a8
        /*0620*/ 	.short	0x0100
        /*0622*/ 	.byte	0x08
	.zero		1


	//   ....[18]....
        /*0624*/ 	.word	0x000008e0
        /*0628*/ 	.word	0x000000ff
        /*062c*/ 	.word	0x000334b0
        /*0630*/ 	.short	0x0100
        /*0632*/ 	.byte	0x08
	.zero		1


	//   ....[19]....
        /*0634*/ 	.word	0x000008f0
        /*0638*/ 	.word	0x000000ff
        /*063c*/ 	.word	0x000334c0
        /*0640*/ 	.short	0x0100
        /*0642*/ 	.byte	0x08
	.zero		1


	//   ....[20]....
        /*0644*/ 	.word	0x00000900
        /*0648*/ 	.word	0x000000ff
        /*064c*/ 	.word	0x000334b8
        /*0650*/ 	.short	0x0100
        /*0652*/ 	.byte	0x08
	.zero		1


	//   ....[21]....
        /*0654*/ 	.word	0x00000910
        /*0658*/ 	.word	0x000000ff
        /*065c*/ 	.word	0x000334c8
        /*0660*/ 	.short	0x0100
        /*0662*/ 	.byte	0x08
	.zero		1


	//   ....[22]....
        /*0664*/ 	.word	0x00001a70
        /*0668*/ 	.word	0x00000003
        /*066c*/ 	.word	0x00033400
        /*0670*/ 	.short	0x010a
        /*0672*/ 	.byte	0x3f
	.zero		1


	//   ....[23]....
        /*0674*/ 	.word	0x00001b10
        /*0678*/ 	.word	0x00000005
        /*067c*/ 	.word	0x00033430
        /*0680*/ 	.short	0x010a
        /*0682*/ 	.byte	0x3f
	.zero		1


	//   ....[24]....
        /*0684*/ 	.word	0x00001b80
        /*0688*/ 	.word	0x00000005
        /*068c*/ 	.word	0x00033430
        /*0690*/ 	.short	0x010a
        /*0692*/ 	.byte	0x3f
	.zero		1


	//   ....[25]....
        /*0694*/ 	.word	0x00003fb0
        /*0698*/ 	.word	0x00000005
        /*069c*/ 	.word	0x00000000
        /*06a0*/ 	.short	0x0101
        /*06a2*/ 	.byte	0x3f
	.zero		1


	//   ....[26]....
        /*06a4*/ 	.word	0x00005ba0
        /*06a8*/ 	.word	0x000000ff
        /*06ac*/ 	.word	0x00033430
        /*06b0*/ 	.short	0x010a
        /*06b2*/ 	.byte	0x06
	.zero		1


	//   ....[27]....
        /*06b4*/ 	.word	0x00005be0
        /*06b8*/ 	.word	0x000000ff
        /*06bc*/ 	.word	0x00033430
        /*06c0*/ 	.short	0x010a
        /*06c2*/ 	.byte	0x06
	.zero		1


	//   ....[28]....
        /*06c4*/ 	.word	0x00006830
        /*06c8*/ 	.word	0x000000ff
        /*06cc*/ 	.word	0x00033450
        /*06d0*/ 	.short	0x010a
        /*06d2*/ 	.byte	0x06
	.zero		1


	//   ....[29]....
        /*06d4*/ 	.word	0x00006870
        /*06d8*/ 	.word	0x000000ff
        /*06dc*/ 	.word	0x00033450
        /*06e0*/ 	.short	0x010a
        /*06e2*/ 	.byte	0x06
	.zero		1


	//   ....[30]....
        /*06e4*/ 	.word	0x00008890
        /*06e8*/ 	.word	0x00000006
        /*06ec*/ 	.word	0x00000000
        /*06f0*/ 	.short	0x0101
        /*06f2*/ 	.byte	0x3f
	.zero		1


	//   ....[31]....
        /*06f4*/ 	.word	0x00008c10
        /*06f8*/ 	.word	0x00000009
        /*06fc*/ 	.word	0x00000000
        /*0700*/ 	.short	0x0101
        /*0702*/ 	.byte	0x3f
	.zero		1


	//   ....[32]....
        /*0704*/ 	.word	0x00009460
        /*0708*/ 	.word	0x00000015
        /*070c*/ 	.word	0x00033450
        /*0710*/ 	.short	0x010a
        /*0712*/ 	.byte	0x3f
	.zero		1


	//   ....[33]....
        /*0714*/ 	.word	0x000094f0
        /*0718*/ 	.word	0x00000015
        /*071c*/ 	.word	0x00033450
        /*0720*/ 	.short	0x010a
        /*0722*/ 	.byte	0x3f
	.zero		1


	//   ....[34]....
        /*0724*/ 	.word	0x00009b60
        /*0728*/ 	.word	0x00000005
        /*072c*/ 	.word	0x00000000
        /*0730*/ 	.short	0x0101
        /*0732*/ 	.byte	0x3f
	.zero		1


	//   ....[35]....
        /*0734*/ 	.word	0x0000be00
        /*0738*/ 	.word	0x00000004
        /*073c*/ 	.word	0x00000000
        /*0740*/ 	.short	0x0101
        /*0742*/ 	.byte	0x3f
	.zero		1


	//   ....[36]....
        /*0744*/ 	.word	0x0000ec10
        /*0748*/ 	.word	0x00000004
        /*074c*/ 	.word	0x00033480
        /*0750*/ 	.short	0x010a
        /*0752*/ 	.byte	0x3f
	.zero		1


	//   ....[37]....
        /*0754*/ 	.word	0x0000ee60
        /*0758*/ 	.word	0x00000004
        /*075c*/ 	.word	0x00033440
        /*0760*/ 	.short	0x010a
        /*0762*/ 	.byte	0x3f
	.zero		1


	//   ....[38]....
        /*0764*/ 	.word	0x0000f2f0
        /*0768*/ 	.word	0x000000ff
        /*076c*/ 	.word	0x00033420
        /*0770*/ 	.short	0x010a
        /*0772*/ 	.byte	0x29
	.zero		1


	//   ....[39]....
        /*0774*/ 	.word	0x0000f5d0
        /*0778*/ 	.word	0x00000006
        /*077c*/ 	.word	0x00033480
        /*0780*/ 	.short	0x010a
        /*0782*/ 	.byte	0x3f
	.zero		1


	//   ....[40]....
        /*0784*/ 	.word	0x0000fa10
        /*0788*/ 	.word	0x00000006
        /*078c*/ 	.word	0x00033440
        /*0790*/ 	.short	0x010a
        /*0792*/ 	.byte	0x3f
	.zero		1


	//   ....[41]....
        /*0794*/ 	.word	0x0000fec0
        /*0798*/ 	.word	0x0000000d
        /*079c*/ 	.word	0x00033470
        /*07a0*/ 	.short	0x010a
        /*07a2*/ 	.byte	0x3f
	.zero		1


	//   ....[42]....
        /*07a4*/ 	.word	0x0000ff30
        /*07a8*/ 	.word	0x0000000d
        /*07ac*/ 	.word	0x00033460
        /*07b0*/ 	.short	0x010a
        /*07b2*/ 	.byte	0x3f
	.zero		1


	//   ....[43]....
        /*07b4*/ 	.word	0x000105d0
        /*07b8*/ 	.word	0x0000000d
        /*07bc*/ 	.word	0x00033450
        /*07c0*/ 	.short	0x0101
        /*07c2*/ 	.byte	0x3f
	.zero		1


	//   ....[44]....
        /*07c4*/ 	.word	0x00010640
        /*07c8*/ 	.word	0x00000002
        /*07cc*/ 	.word	0x00000000
        /*07d0*/ 	.short	0x0101
        /*07d2*/ 	.byte	0x3f
	.zero		1


	//   ....[45]....
        /*07d4*/ 	.word	0x00010810
        /*07d8*/ 	.word	0x00000003
        /*07dc*/ 	.word	0x00033470
        /*07e0*/ 	.short	0x010a
        /*07e2*/ 	.byte	0x3f
	.zero		1


	//   ....[46]....
        /*07e4*/ 	.word	0x00010870
        /*07e8*/ 	.word	0x00000003
        /*07ec*/ 	.word	0x00033460
        /*07f0*/ 	.short	0x010a
        /*07f2*/ 	.byte	0x3f
	.zero		1


	//   ....[47]....
        /*07f4*/ 	.word	0x00010f20
        /*07f8*/ 	.word	0x00000003
        /*07fc*/ 	.word	0x00033450
        /*0800*/ 	.short	0x0101
        /*0802*/ 	.byte	0x3f
	.zero		1


	//   ....[48]....
        /*0804*/ 	.word	0x00010fb0
        /*0808*/ 	.word	0x00000000
        /*080c*/ 	.word	0x00000000
        /*0810*/ 	.short	0x0101
        /*0812*/ 	.byte	0x3f
	.zero		1


	//   ....[49]....
        /*0814*/ 	.word	0x00011a90
        /*0818*/ 	.word	0x00000000
        /*081c*/ 	.word	0x00033420
        /*0820*/ 	.short	0x010a
        /*0822*/ 	.byte	0x3f
	.zero		1


	//   ....[50]....
        /*0824*/ 	.word	0x00011c30
        /*0828*/ 	.word	0x00000007
        /*082c*/ 	.word	0x00000000
        /*0830*/ 	.short	0x010a
        /*0832*/ 	.byte	0x3f
	.zero		1


	//   ....[51]....
        /*0834*/ 	.word	0x00011ca0
        /*0838*/ 	.word	0x00000009
        /*083c*/ 	.word	0x00000000
        /*0840*/ 	.short	0x010a
        /*0842*/ 	.byte	0x3f
	.zero		1


	//   ....[52]....
        /*0844*/ 	.word	0x00011cf0
        /*0848*/ 	.word	0x00000011
        /*084c*/ 	.word	0x00033460
        /*0850*/ 	.short	0x010a
        /*0852*/ 	.byte	0x3f
	.zero		1


	//   ....[53]....
        /*0854*/ 	.word	0x00011d40
        /*0858*/ 	.word	0x00000003
        /*085c*/ 	.word	0x00033460
        /*0860*/ 	.short	0x010a
        /*0862*/ 	.byte	0x3f
	.zero		1


	//   ....[54]....
        /*0864*/ 	.word	0x00011d80
        /*0868*/ 	.word	0x00000011
        /*086c*/ 	.word	0x00033480
        /*0870*/ 	.short	0x010a
        /*0872*/ 	.byte	0x3f
	.zero		1


	//   ....[55]....
        /*0874*/ 	.word	0x00011da0
        /*0878*/ 	.word	0x00000003
        /*087c*/ 	.word	0x00033480
        /*0880*/ 	.short	0x010a
        /*0882*/ 	.byte	0x3f
	.zero		1


	//   ....[56]....
        /*0884*/ 	.word	0x00011e00
        /*0888*/ 	.word	0x00000003
        /*088c*/ 	.word	0x00033400
        /*0890*/ 	.short	0x010a
        /*0892*/ 	.byte	0x3f
	.zero		1


	//   ....[57]....
        /*0894*/ 	.word	0x00011e50
        /*0898*/ 	.word	0x00000005
        /*089c*/ 	.word	0x00033430
        /*08a0*/ 	.short	0x010a
        /*08a2*/ 	.byte	0x3f
	.zero		1


	//   ....[58]....
        /*08a4*/ 	.word	0x00011eb0
        /*08a8*/ 	.word	0x00000004
        /*08ac*/ 	.word	0x00033430
        /*08b0*/ 	.short	0x010a
        /*08b2*/ 	.byte	0x3f
	.zero		1


	//   ....[59]....
        /*08b4*/ 	.word	0x00011f10
        /*08b8*/ 	.word	0x00000004
        /*08bc*/ 	.word	0x00033450
        /*08c0*/ 	.short	0x010a
        /*08c2*/ 	.byte	0x3f
	.zero		1


	//   ....[60]....
        /*08c4*/ 	.word	0x00011f60
        /*08c8*/ 	.word	0x00000015
        /*08cc*/ 	.word	0x00033450
        /*08d0*/ 	.short	0x010a
        /*08d2*/ 	.byte	0x3f
	.zero		1


	//   ....[61]....
        /*08d4*/ 	.word	0x000120b0
        /*08d8*/ 	.word	0x00000004
        /*08dc*/ 	.word	0x00033480
        /*08e0*/ 	.short	0x010a
        /*08e2*/ 	.byte	0x3f
	.zero		1


	//   ....[62]....
        /*08e4*/ 	.word	0x00012100
        /*08e8*/ 	.word	0x00000004
        /*08ec*/ 	.word	0x00033440
        /*08f0*/ 	.short	0x010a
        /*08f2*/ 	.byte	0x3f
	.zero		1


	//   ....[63]....
        /*08f4*/ 	.word	0x00012160
        /*08f8*/ 	.word	0x00000003
        /*08fc*/ 	.word	0x00033420
        /*0900*/ 	.short	0x010a
        /*0902*/ 	.byte	0x3f
	.zero		1


	//   ....[64]....
        /*0904*/ 	.word	0x000121b0
        /*0908*/ 	.word	0x00000006
        /*090c*/ 	.word	0x00033480
        /*0910*/ 	.short	0x010a
        /*0912*/ 	.byte	0x3f
	.zero		1


	//   ....[65]....
        /*0914*/ 	.word	0x00012200
        /*0918*/ 	.word	0x00000006
        /*091c*/ 	.word	0x00033440
        /*0920*/ 	.short	0x010a
        /*0922*/ 	.byte	0x3f
	.zero		1


	//   ....[66]....
        /*0924*/ 	.word	0x00012250
        /*0928*/ 	.word	0x0000000d
        /*092c*/ 	.word	0x00033470
        /*0930*/ 	.short	0x010a
        /*0932*/ 	.byte	0x3f
	.zero		1


	//   ....[67]....
        /*0934*/ 	.word	0x000122a0
        /*0938*/ 	.word	0x0000000d
        /*093c*/ 	.word	0x00033460
        /*0940*/ 	.short	0x010a
        /*0942*/ 	.byte	0x3f
	.zero		1


	//   ....[68]....
        /*0944*/ 	.word	0x000122f0
        /*0948*/ 	.word	0x00000003
        /*094c*/ 	.word	0x00033470
        /*0950*/ 	.short	0x010a
        /*0952*/ 	.byte	0x3f
	.zero		1


	//   ....[69]....
        /*0954*/ 	.word	0x00012340
        /*0958*/ 	.word	0x00000003
        /*095c*/ 	.word	0x00033460
        /*0960*/ 	.short	0x010a
        /*0962*/ 	.byte	0x3f
	.zero		1


	//   ....[70]....
        /*0964*/ 	.word	0x00012390
        /*0968*/ 	.word	0x00000000
        /*096c*/ 	.word	0x00033420
        /*0970*/ 	.short	0x010a
        /*0972*/ 	.byte	0x3f
	.zero		1


	//   ....[71]....
        /*0974*/ 	.word	0x00012530
        /*0978*/ 	.word	0x00000007
        /*097c*/ 	.word	0x00000000
        /*0980*/ 	.short	0x010a
        /*0982*/ 	.byte	0x3f
	.zero		1


	//   ....[72]....
        /*0984*/ 	.word	0x00012580
        /*0988*/ 	.word	0x00000009
        /*098c*/ 	.word	0x00000000
        /*0990*/ 	.short	0x010a
        /*0992*/ 	.byte	0x3f
	.zero		1


	//   ....[73]....
        /*0994*/ 	.word	0x000125d0
        /*0998*/ 	.word	0x00000011
        /*099c*/ 	.word	0x00033460
        /*09a0*/ 	.short	0x010a
        /*09a2*/ 	.byte	0x3f
	.zero		1


	//   ....[74]....
        /*09a4*/ 	.word	0x00012620
        /*09a8*/ 	.word	0x00000003
        /*09ac*/ 	.word	0x00033460
        /*09b0*/ 	.short	0x010a
        /*09b2*/ 	.byte	0x3f
	.zero		1


	//   ....[75]....
        /*09b4*/ 	.word	0x00012670
        /*09b8*/ 	.word	0x00000011
        /*09bc*/ 	.word	0x00033480
        /*09c0*/ 	.short	0x010a
        /*09c2*/ 	.byte	0x3f
	.zero		1


	//----- nvinfo : EIATTR_NUM_MBARRIERS
	.align		4
.L_160:
        /*09c4*/ 	.byte	0x03, 0x38
        /*09c6*/ 	.short	0x0016


	//----- nvinfo : EIATTR_EXIT_INSTR_OFFSETS
	.align		4
        /*09c8*/ 	.byte	0x04, 0x1c
        /*09ca*/ 	.short	(.L_162 - .L_161)


	//   ....[0]....
.L_161:
        /*09cc*/ 	.word	0x00000ab0


	//   ....[1]....
        /*09d0*/ 	.word	0x0000cfb0


	//   ....[2]....
        /*09d4*/ 	.word	0x00011df0


	//----- nvinfo : EIATTR_MAX_THREADS
	.align		4
.L_162:
        /*09d8*/ 	.byte	0x04, 0x05
        /*09da*/ 	.short	(.L_164 - .L_163)
.L_163:
        /*09dc*/ 	.word	0x00000180
        /*09e0*/ 	.word	0x00000001
        /*09e4*/ 	.word	0x00000001


	//----- nvinfo : EIATTR_CRS_STACK_SIZE
	.align		4
.L_164:
        /*09e8*/ 	.byte	0x04, 0x1e
        /*09ea*/ 	.short	(.L_166 - .L_165)
.L_165:
        /*09ec*/ 	.word	0x00000000


	//----- nvinfo : EIATTR_CBANK_PARAM_SIZE
	.align		4
.L_166:
        /*09f0*/ 	.byte	0x03, 0x19
        /*09f2*/ 	.short	0x0a70


	//----- nvinfo : EIATTR_PARAM_CBANK
	.align		4
        /*09f4*/ 	.byte	0x04, 0x0a
        /*09f6*/ 	.short	(.L_168 - .L_167)
	.align		4
.L_167:
        /*09f8*/ 	.word	index@(.nv.constant0._ZN7cutlass13device_kernelIN5flash11enable_sm90INS1_16FlashAttnFwdSm90INS1_25CollectiveMainloopFwdSm90ILi2EN4cute5tupleIJNS5_1CILi1EEES8_S8_EEENS6_IJNS7_ILi128EEENS7_ILi160EEENS7_ILi192EEEEEELi192ENS_12float_e4m3_tEfNS_4arch4Sm90ELb0ELb0ELb1ELb1ELb0ELb0ELb0ELb1ELb1ELb0ELb0ELb0EEENS1_21CollectiveEpilogueFwdINS6_IJSA_SC_SB_EEES9_NS_10bfloat16_tESG_Li256ELb1ELb0ELb0ELb1EEENS1_36VarlenDynamicPersistentTileSchedulerILi128ELi160ELi256ELi128ELb0ELb0ELb1ELb0ELb1ELb1EEEEEEEEEvNT_6ParamsE)
        /*09fc*/ 	.short	0x0210
        /*09fe*/ 	.short	0x0a70


	//----- nvinfo : EIATTR_SW_WAR
	.align		4
.L_168:
        /*0a00*/ 	.byte	0x04, 0x36
        /*0a02*/ 	.short	(.L_170 - .L_169)
.L_169:
        /*0a04*/ 	.word	0x00000008
.L_170:


//--------------------- .nv.info._ZN7cutlass13device_kernelIN5flash11enable_sm90INS1_16FlashAttnFwdSm90INS1_25CollectiveMainloopFwdSm90ILi2EN4cute5tupleIJNS5_1CILi1EEES8_S8_EEENS6_IJNS7_ILi128EEENS7_ILi160EEENS7_ILi192EEEEEELi192ENS_12float_e4m3_tEfNS_4arch4Sm90ELb0ELb0ELb1ELb1ELb0ELb1ELb0ELb1ELb1ELb0ELb0ELb0EEENS1_21CollectiveEpilogueFwdINS6_IJSA_SC_SB_EEES9_NS_10bfloat16_tESG_Li256ELb1ELb0ELb0ELb1EEENS1_36VarlenDynamicPersistentTileSchedulerILi128ELi160ELi256ELi128ELb0ELb0ELb1ELb0ELb1ELb1EEEEEEEEEvNT_6ParamsE --------------------------
	.section	.nv.info._ZN7cutlass13device_kernelIN5flash11enable_sm90INS1_16FlashAttnFwdSm90INS1_25CollectiveMainloopFwdSm90ILi2EN4cute5tupleIJNS5_1CILi1EEES8_S8_EEENS6_IJNS7_ILi128EEENS7_ILi160EEENS7_ILi192EEEEEELi192ENS_12float_e4m3_tEfNS_4arch4Sm90ELb0ELb0ELb1ELb1ELb0ELb1ELb0ELb1ELb1ELb0ELb0ELb0EEENS1_21CollectiveEpilogueFwdINS6_IJSA_SC_SB_EEES9_NS_10bfloat16_tESG_Li256ELb1ELb0ELb0ELb1EEENS1_36VarlenDynamicPersistentTileSchedulerILi128ELi160ELi256ELi128ELb0ELb0ELb1ELb0ELb1ELb1EEEEEEEEEvNT_6ParamsE,"",@"SHT_CUDA_INFO"
	.sectionflags	@""
	.align	4


	//----- nvinfo : EIATTR_CUDA_API_VERSION
	.align		4
        /*0000*/ 	.byte	0x04, 0x37
        /*0002*/ 	.short	(.L_172 - .L_171)
.L_171:
        /*0004*/ 	.word	0x00000082


	//----- nvinfo : EIATTR_KPARAM_INFO
	.align		4
.L_172:
        /*0008*/ 	.byte	0x04, 0x17
        /*000a*/ 	.short	(.L_174 - .L_173)
.L_173:
        /*000c*/ 	.word	0x00000000
        /*0010*/ 	.short	0x0000
        /*0012*/ 	.short	0x0070
        /*0014*/ 	.byte	0x00, 0xf0, 0x01, 0x28


	//----- nvinfo : EIATTR_SPARSE_MMA_MASK
	.align		4
.L_174:
        /*0018*/ 	.byte	0x03, 0x50
        /*001a*/ 	.short	0x0000


	//----- nvinfo : EIATTR_MAXREG_COUNT
	.align		4
        /*001c*/ 	.byte	0x03, 0x1b
        /*001e*/ 	.short	0x00a8


	//----- nvinfo : EIATTR_NUM_BARRIERS
	.align		4
        /*0020*/ 	.byte	0x02, 0x4c
        /*0022*/ 	.byte	0x10
	.zero		1


	//----- nvinfo : EIATTR_EXTERNS
	.align		4
        /*0024*/ 	.byte	0x04, 0x0f
        /*0026*/ 	.short	(.L_176 - .L_175)


	//   ....[0]....
	.align		4
.L_175:
        /*0028*/ 	.word	index@(__assertfail)


	//----- nvinfo : EIATTR_ANNOTATIONS
	.align		4
.L_176:
        /*002c*/ 	.byte	0x04, 0x55
        /*002e*/ 	.short	(.L_178 - .L_177)


	//   ....[0]....
.L_177:
        /* <DEDUP_REMOVED lines=62> */


	//----- nvinfo : EIATTR_MERCURY_ISA_VERSION
	.align		4
.L_178:
        /*03f8*/ 	.byte	0x03, 0x5f
        /*03fa*/ 	.short	0x0101


	//----- nvinfo : EIATTR_UNUSED_LOAD_BYTE_OFFSET
	.align		4
        /*03fc*/ 	.byte	0x04, 0x44
        /*03fe*/ 	.short	(.L_180 - .L_179)


	//   ....[0]....
.L_179:
        /*0400*/ 	.word	0x00000b10
        /*0404*/ 	.word	0x0000fff0


	//   ....[1]....
        /*0408*/ 	.word	0x0001ff90
        /*040c*/ 	.word	0x0000fff0


	//----- nvinfo : EIATTR_INT_WARP_WIDE_INSTR_OFFSETS
	.align		4
.L_180:
        /*0410*/ 	.byte	0x04, 0x31
        /*0412*/ 	.short	(.L_182 - .L_181)


	//   ....[0]....
.L_181:
        /*0414*/ 	.word	0x000001c0


	//   ....[1]....
        /*0418*/ 	.word	0x00000200


	//   ....[2]....
        /*041c*/ 	.word	0x00000270


	//   ....[3]....
        /*0420*/ 	.word	0x00025550


	//   ....[4]....
        /*0424*/ 	.word	0x000255e0


	//   ....[5]....
        /*0428*/ 	.word	0x00025cc0


	//   ....[6]....
        /*042c*/ 	.word	0x00025cf0


	//   ....[7]....
        /*0430*/ 	.word	0x00025e40


	//   ....[8]....
        /*0434*/ 	.word	0x00025f00


	//   ....[9]....
        /*0438*/ 	.word	0x00027f40


	//   ....[10]....
        /*043c*/ 	.word	0x00027fd0


	//----- nvinfo : EIATTR_COOP_GROUP_MASK_REGIDS
	.align		4
.L_182:
        /*0440*/ 	.byte	0x04, 0x29
        /*0442*/ 	.short	(.L_184 - .L_183)


	//   ....[0]....
.L_183:
        /*0444*/ 	.word	0xffffffff


	//   ....[1]....
        /*0448*/ 	.word	0xffffffff


	//   ....[2]....
        /*044c*/ 	.word	0xffffffff


	//   ....[3]....
        /*0450*/ 	.word	0xffffffff


	//   ....[4]....
        /*0454*/ 	.word	0xffffffff


	//   ....[5]....
        /*0458*/ 	.word	0xffffffff


	//   ....[6]....
        /*045c*/ 	.word	0xffffffff


	//   ....[7]....
        /*0460*/ 	.word	0xffffffff


	//   ....[8]....
        /*0464*/ 	.word	0xffffffff


	//   ....[9]....
        /*0468*/ 	.word	0xffffffff


	//   ....[10]....
        /*046c*/ 	.word	0xffffffff


	//   ....[11]....
        /*0470*/ 	.word	0xffffffff


	//   ....[12]....
        /*0474*/ 	.word	0xffffffff


	//   ....[13]....
        /*0478*/ 	.word	0xffffffff


	//   ....[14]....
        /*047c*/ 	.word	0xffffffff


	//   ....[15]....
        /*0480*/ 	.word	0xffffffff


	//   ....[16]....
        /*0484*/ 	.word	0xffffffff


	//   ....[17]....
        /*0488*/ 	.word	0xffffffff


	//   ....[18]....
        /*048c*/ 	.word	0xffffffff


	//   ....[19]....
        /*0490*/ 	.word	0xffffffff


	//   ....[20]....
        /*0494*/ 	.word	0xffffffff


	//   ....[21]....
        /*0498*/ 	.word	0xffffffff


	//   ....[22]....
        /*049c*/ 	.word	0xffffffff


	//   ....[23]....
        /*04a0*/ 	.word	0xffffffff


	//   ....[24]....
        /*04a4*/ 	.word	0xffffffff


	//   ....[25]....
        /*04a8*/ 	.word	0xffffffff


	//   ....[26]....
        /*04ac*/ 	.word	0xffffffff


	//   ....[27]....
        /*04b0*/ 	.word	0xffffffff


	//   ....[28]....
        /*04b4*/ 	.word	0xffffffff


	//   ....[29]....
        /*04b8*/ 	.word	0xffffffff


	//   ....[30]....
        /*04bc*/ 	.word	0xffffffff


	//   ....[31]....
        /*04c0*/ 	.word	0xffffffff


	//   ....[32]....
        /*04c4*/ 	.word	0xffffffff


	//   ....[33]....
        /*04c8*/ 	.word	0xffffffff


	//   ....[34]....
        /*04cc*/ 	.word	0xffffffff


	//   ....[35]....
        /*04d0*/ 	.word	0xffffffff


	//   ....[36]....
        /*04d4*/ 	.word	0xffffffff


	//   ....[37]....
        /*04d8*/ 	.word	0xffffffff


	//   ....[38]....
        /*04dc*/ 	.word	0xffffffff


	//   ....[39]....
        /*04e0*/ 	.word	0xffffffff


	//   ....[40]....
        /*04e4*/ 	.word	0xffffffff


	//   ....[41]....
        /*04e8*/ 	.word	0xffffffff


	//   ....[42]....
        /*04ec*/ 	.word	0xffffffff


	//   ....[43]....
        /*04f0*/ 	.word	0xffffffff


	//   ....[44]....
        /*04f4*/ 	.word	0xffffffff


	//   ....[45]....
        /*04f8*/ 	.word	0xffffffff


	//   ....[46]....
        /*04fc*/ 	.word	0xffffffff


	//   ....[47]....
        /*0500*/ 	.word	0xffffffff


	//   ....[48]....
        /*0504*/ 	.word	0xffffffff


	//   ....[49]....
        /*0508*/ 	.word	0xffffffff


	//   ....[50]....
        /*050c*/ 	.word	0xffffffff


	//   ....[51]....
        /*0510*/ 	.word	0xffffffff


	//   ....[52]....
        /*0514*/ 	.word	0xffffffff


	//   ....[53]....
        /*0518*/ 	.word	0xffffffff


	//   ....[54]....
        /*051c*/ 	.word	0xffffffff


	//   ....[55]....
        /*0520*/ 	.word	0xffffffff


	//   ....[56]....
        /*0524*/ 	.word	0xffffffff


	//   ....[57]....
        /*0528*/ 	.word	0xffffffff


	//   ....[58]....
        /*052c*/ 	.word	0xffffffff


	//   ....[59]....
        /*0530*/ 	.word	0xffffffff


	//   ....[60]....
        /*0534*/ 	.word	0xffffffff


	//   ....[61]....
        /*0538*/ 	.word	0xffffffff


	//   ....[62]....
        /*053c*/ 	.word	0xffffffff


	//   ....[63]....
        /*0540*/ 	.word	0xffffffff


	//   ....[64]....
        /*0544*/ 	.word	0xffffffff


	//   ....[65]....
        /*0548*/ 	.word	0xffffffff


	//   ....[66]....
        /*054c*/ 	.word	0xffffffff


	//   ....[67]....
        /*0550*/ 	.word	0xffffffff


	//   ....[68]....
        /*0554*/ 	.word	0xffffffff


	//   ....[69]....
        /*0558*/ 	.word	0xffffffff


	//   ....[70]....
        /*055c*/ 	.word	0xffffffff


	//   ....[71]....
        /*0560*/ 	.word	0xffffffff


	//   ....[72]....
        /*0564*/ 	.word	0xffffffff


	//   ....[73]....
        /*0568*/ 	.word	0xffffffff


	//   ....[74]....
        /*056c*/ 	.word	0xffffffff


	//   ....[75]....
        /*0570*/ 	.word	0xffffffff


	//   ....[76]....
        /*0574*/ 	.word	0xffffffff


	//   ....[77]....
        /*0578*/ 	.word	0xffffffff


	//   ....[78]....
        /*057c*/ 	.word	0xffffffff


	//   ....[79]....
        /*0580*/ 	.word	0xffffffff


	//   ....[80]....
        /*0584*/ 	.word	0xffffffff


	//   ....[81]....
        /*0588*/ 	.word	0xffffffff


	//   ....[82]....
        /*058c*/ 	.word	0xffffffff


	//   ....[83]....
        /*0590*/ 	.word	0xffffffff


	//   ....[84]....
        /*0594*/ 	.word	0xffffffff


	//   ....[85]....
        /*0598*/ 	.word	0xffffffff


	//   ....[86]....
        /*059c*/ 	.word	0xffffffff


	//   ....[87]....
        /*05a0*/ 	.word	0xffffffff


	//   ....[88]....
        /*05a4*/ 	.word	0xffffffff


	//   ....[89]....
        /*05a8*/ 	.word	0xffffffff


	//   ....[90]....
        /*05ac*/ 	.word	0xffffffff


	//   ....[91]....
        /*05b0*/ 	.word	0xffffffff


	//   ....[92]....
        /*05b4*/ 	.word	0xffffffff


	//   ....[93]....
        /*05b8*/ 	.word	0xffffffff


	//   ....[94]....
        /*05bc*/ 	.word	0xffffffff


	//   ....[95]....
        /*05c0*/ 	.word	0xffffffff


	//   ....[96]....
        /*05c4*/ 	.word	0xffffffff


	//   ....[97]....
        /*05c8*/ 	.word	0xffffffff


	//   ....[98]....
        /*05cc*/ 	.word	0xffffffff


	//   ....[99]....
        /*05d0*/ 	.word	0xffffffff


	//   ....[100]....
        /*05d4*/ 	.word	0xffffffff


	//   ....[101]....
        /*05d8*/ 	.word	0xffffffff


	//   ....[102]....
        /*05dc*/ 	.word	0xffffffff


	//   ....[103]....
        /*05e0*/ 	.word	0xffffffff


	//   ....[104]....
        /*05e4*/ 	.word	0x0500000f


	//   ....[105]....
        /*05e8*/ 	.word	0x0500000f


	//   ....[106]....
        /*05ec*/ 	.word	0x0500000f


	//   ....[107]....
        /*05f0*/ 	.word	0x0500000f


	//   ....[108]....
        /*05f4*/ 	.word	0x0500000f


	//   ....[109]....
        /*05f8*/ 	.word	0x0500000f


	//   ....[110]....
        /*05fc*/ 	.word	0x0500000f


	//   ....[111]....
        /*0600*/ 	.word	0x0500000f


	//   ....[112]....
        /*0604*/ 	.word	0x0500000f


	//   ....[113]....
        /*0608*/ 	.word	0x0500000f


	//   ....[114]....
        /*060c*/ 	.word	0x0500000f


	//   ....[115]....
        /*0610*/ 	.word	0x0500000f


	//   ....[116]....
        /*0614*/ 	.word	0x0500000f


	//   ....[117]....
        /*0618*/ 	.word	0x0500000f


	//   ....[118]....
        /*061c*/ 	.word	0x0500000f


	//   ....[119]....
        /*0620*/ 	.word	0x0500000f


	//   ....[120]....
        /*0624*/ 	.word	0x0500000f


	//   ....[121]....
        /*0628*/ 	.word	0x0500000f


	//   ....[122]....
        /*062c*/ 	.word	0x0500000f


	//   ....[123]....
        /*0630*/ 	.word	0x0500000f


	//   ....[124]....
        /*0634*/ 	.word	0x0500000f


	//   ....[125]....
        /*0638*/ 	.word	0x0500000f


	//   ....[126]....
        /*063c*/ 	.word	0x0500000f


	//   ....[127]....
        /*0640*/ 	.word	0x0500000f


	//   ....[128]....
        /*0644*/ 	.word	0x0500000f


	//   ....[129]....
        /*0648*/ 	.word	0x0500000f


	//   ....[130]....
        /*064c*/ 	.word	0x0500000f


	//   ....[131]....
        /*0650*/ 	.word	0x0500000f


	//   ....[132]....
        /*0654*/ 	.word	0x0500000f


	//   ....[133]....
        /*0658*/ 	.word	0x0500000f


	//   ....[134]....
        /*065c*/ 	.word	0x0500000f


	//   ....[135]....
        /*0660*/ 	.word	0x0500000f


	//   ....[136]....
        /*0664*/ 	.word	0x0500000f


	//   ....[137]....
        /*0668*/ 	.word	0x0500000f


	//   ....[138]....
        /*066c*/ 	.word	0x0500000f


	//   ....[139]....
        /*0670*/ 	.word	0x0500000f


	//   ....[140]....
        /*0674*/ 	.word	0x0500000f


	//   ....[141]....
        /*0678*/ 	.word	0x0500000f


	//   ....[142]....
        /*067c*/ 	.word	0x0500000f


	//   ....[143]....
        /*0680*/ 	.word	0x0500000f


	//   ....[144]....
        /*0684*/ 	.word	0x0500000f


	//   ....[145]....
        /*0688*/ 	.word	0x0500000f


	//   ....[146]....
        /*068c*/ 	.word	0x0500000f


	//   ....[147]....
        /*0690*/ 	.word	0x0500000f


	//   ....[148]....
        /*0694*/ 	.word	0x0500000f


	//   ....[149]....
        /*0698*/ 	.word	0x0500000f


	//   ....[150]....
        /*069c*/ 	.word	0x0500000f


	//   ....[151]....
        /*06a0*/ 	.word	0x0500000f


	//   ....[152]....
        /*06a4*/ 	.word	0x0500000f


	//   ....[153]....
        /*06a8*/ 	.word	0x0500000f


	//   ....[154]....
        /*06ac*/ 	.word	0x0500000f


	//   ....[155]....
        /*06b0*/ 	.word	0x0500000f


	//   ....[156]....
        /*06b4*/ 	.word	0x0500000f


	//   ....[157]....
        /*06b8*/ 	.word	0x0500000f


	//   ....[158]....
        /*06bc*/ 	.word	0x0500000f


	//   ....[159]....
        /*06c0*/ 	.word	0x0500000f


	//   ....[160]....
        /*06c4*/ 	.word	0x0500000f


	//   ....[161]....
        /*06c8*/ 	.word	0x0500000f


	//   ....[162]....
        /*06cc*/ 	.word	0x0500000f


	//   ....[163]....
        /*06d0*/ 	.word	0x0500000f


	//   ....[164]....
        /*06d4*/ 	.word	0x0500000f


	//   ....[165]....
        /*06d8*/ 	.word	0x0500000f


	//   ....[166]....
        /*06dc*/ 	.word	0x0500000f


	//   ....[167]....
        /*06e0*/ 	.word	0x0500000f


	//   ....[168]....
        /*06e4*/ 	.word	0x0500000f


	//   ....[169]....
        /*06e8*/ 	.word	0x0500000f


	//   ....[170]....
        /*06ec*/ 	.word	0x0500000f


	//   ....[171]....
        /*06f0*/ 	.word	0x0500000f


	//   ....[172]....
        /*06f4*/ 	.word	0x0500000f


	//   ....[173]....
        /*06f8*/ 	.word	0x0500000f


	//   ....[174]....
        /*06fc*/ 	.word	0x0500000f


	//   ....[175]....
        /*0700*/ 	.word	0x0500000f


	//   ....[176]....
        /*0704*/ 	.word	0x0500000f


	//   ....[177]....
        /*0708*/ 	.word	0x0500000f


	//   ....[178]....
        /*070c*/ 	.word	0x0500000f


	//   ....[179]....
        /*0710*/ 	.word	0x0500000f


	//   ....[180]....
        /*0714*/ 	.word	0x0500000f


	//----- nvinfo : EIATTR_COOP_GROUP_INSTR_OFFSETS
	.align		4
.L_184:
        /*0718*/ 	.byte	0x04, 0x28
        /*071a*/ 	.short	(.L_186 - .L_185)


	//   ....[0]....
.L_185:
        /*071c*/ 	.word	0x00000070


	//   ....[1]....
        /*0720*/ 	.word	0x000001d0


	//   ....[2]....
        /*0724*/ 	.word	0x00000220


	//   ....[3]....
        /*0728*/ 	.word	0x00000450


	//   ....[4]....
        /*072c*/ 	.word	0x000005b0


	//   ....[5]....
        /*0730*/ 	.word	0x000006d0


	//   ....[6]....
        /*0734*/ 	.word	0x00000830


	//   ....[7]....
        /*0738*/ 	.word	0x0000ffd0


	//   ....[8]....
        /*073c*/ 	.word	0x00019750


	//   ....[9]....
        /*0740*/ 	.word	0x000197f0


	//   ....[10]....
        /*0744*/ 	.word	0x00019b20


	//   ....[11]....
        /*0748*/ 	.word	0x00019c30


	//   ....[12]....
        /*074c*/ 	.word	0x0001d790


	//   ....[13]....
        /*0750*/ 	.word	0x0001d7b0


	//   ....[14]....
        /*0754*/ 	.word	0x0001d800


	//   ....[15]....
        /*0758*/ 	.word	0x0001d820


	//   ....[16]....
        /*075c*/ 	.word	0x0001f5e0


	//   ....[17]....
        /*0760*/ 	.word	0x0001f640


	//   ....[18]....
        /*0764*/ 	.word	0x0001f660


	//   ....[19]....
        /*0768*/ 	.word	0x0001f680


	//   ....[20]....
        /*076c*/ 	.word	0x00020860


	//   ....[21]....
        /*0770*/ 	.word	0x000208c0


	//   ....[22]....
        /*0774*/ 	.word	0x000208f0


	//   ....[23]....
        /*0778*/ 	.word	0x00020920


	//   ....[24]....
        /*077c*/ 	.word	0x00020950


	//   ....[25]....
        /*0780*/ 	.word	0x00020980


	//   ....[26]....
        /*0784*/ 	.word	0x000209b0


	//   ....[27]....
        /*0788*/ 	.word	0x000209e0


	//   ....[28]....
        /*078c*/ 	.word	0x00020a10


	//   ....[29]....
        /*0790*/ 	.word	0x00020a40


	//   ....[30]....
        /*0794*/ 	.word	0x00020a70


	//   ....[31]....
        /*0798*/ 	.word	0x00020aa0


	//   ....[32]....
        /*079c*/ 	.word	0x00020ad0


	//   ....[33]....
        /*07a0*/ 	.word	0x00020b00


	//   ....[34]....
        /*07a4*/ 	.word	0x00020b30


	//   ....[35]....
        /*07a8*/ 	.word	0x00020b60


	//   ....[36]....
        /*07ac*/ 	.word	0x00020b90


	//   ....[37]....
        /*07b0*/ 	.word	0x00020bc0


	//   ....[38]....
        /*07b4*/ 	.word	0x00020bf0


	//   ....[39]....
        /*07b8*/ 	.word	0x00020c20


	//   ....[40]....
        /*07bc*/ 	.word	0x00020c50


	//   ....[41]....
        /*07c0*/ 	.word	0x00020c80


	//   ....[42]....
        /*07c4*/ 	.word	0x00020cb0


	//   ....[43]....
        /*07c8*/ 	.word	0x00020ce0


	//   ....[44]....
        /*07cc*/ 	.word	0x00020d10


	//   ....[45]....
        /*07d0*/ 	.word	0x00020d40


	//   ....[46]....
        /*07d4*/ 	.word	0x00020d50


	//   ....[47]....
        /*07d8*/ 	.word	0x00020d80


	//   ....[48]....
        /*07dc*/ 	.word	0x00020db0


	//   ....[49]....
        /*07e0*/ 	.word	0x00020de0


	//   ....[50]....
        /*07e4*/ 	.word	0x00020e10


	//   ....[51]....
        /*07e8*/ 	.word	0x00020e30


	//   ....[52]....
        /*07ec*/ 	.word	0x00020e50


	//   ....[53]....
        /*07f0*/ 	.word	0x00020e60


	//   ....[54]....
        /*07f4*/ 	.word	0x00020e90


	//   ....[55]....
        /*07f8*/ 	.word	0x00020eb0


	//   ....[56]....
        /*07fc*/ 	.word	0x00020ee0


	//   ....[57]....
        /*0800*/ 	.word	0x00020f00


	//   ....[58]....
        /*0804*/ 	.word	0x00020f20


	//   ....[59]....
        /*0808*/ 	.word	0x00020f50


	//   ....[60]....
        /*080c*/ 	.word	0x00020f80


	//   ....[61]....
        /*0810*/ 	.word	0x00020fa0


	//   ....[62]....
        /*0814*/ 	.word	0x00020fd0


	//   ....[63]....
        /*0818*/ 	.word	0x00021000


	//   ....[64]....
        /*081c*/ 	.word	0x00021030


	//   ....[65]....
        /*0820*/ 	.word	0x00021060


	//   ....[66]....
        /*0824*/ 	.word	0x00021090


	//   ....[67]....
        /*0828*/ 	.word	0x000210a0


	//   ....[68]....
        /*082c*/ 	.word	0x00022e00


	//   ....[69]....
        /*0830*/ 	.word	0x00022ff0


	//   ....[70]....
        /*0834*/ 	.word	0x00023020


	//   ....[71]....
        /*0838*/ 	.word	0x00023050


	//   ....[72]....
        /*083c*/ 	.word	0x00023080


	//   ....[73]....
        /*0840*/ 	.word	0x000230b0


	//   ....[74]....
        /*0844*/ 	.word	0x000230e0


	//   ....[75]....
        /*0848*/ 	.word	0x00023250


	//   ....[76]....
        /*084c*/ 	.word	0x00023280


	//   ....[77]....
        /*0850*/ 	.word	0x000232b0


	//   ....[78]....
        /*0854*/ 	.word	0x000232e0


	//   ....[79]....
        /*0858*/ 	.word	0x00023310


	//   ....[80]....
        /*085c*/ 	.word	0x00023340


	//   ....[81]....
        /*0860*/ 	.word	0x000233e0


	//   ....[82]....
        /*0864*/ 	.word	0x00023410


	//   ....[83]....
        /*0868*/ 	.word	0x000234a0


	//   ....[84]....
        /*086c*/ 	.word	0x00023fb0


	//   ....[85]....
        /*0870*/ 	.word	0x00026060


	//   ....[86]....
        /*0874*/ 	.word	0x00028ad0


	//   ....[87]....
        /*0878*/ 	.word	0x00028b00


	//   ....[88]....
        /*087c*/ 	.word	0x00028b40


	//   ....[89]....
        /*0880*/ 	.word	0x00028b70


	//   ....[90]....
        /*0884*/ 	.word	0x00028ba0


	//   ....[91]....
        /*0888*/ 	.word	0x00028bd0


	//   ....[92]....
        /*088c*/ 	.word	0x00028c00


	//   ....[93]....
        /*0890*/ 	.word	0x00028c30


	//   ....[94]....
        /*0894*/ 	.word	0x00028db0


	//   ....[95]....
        /*0898*/ 	.word	0x00028de0


	//   ....[96]....
        /*089c*/ 	.word	0x00028e10


	//   ....[97]....
        /*08a0*/ 	.word	0x00028e40


	//   ....[98]....
        /*08a4*/ 	.word	0x00028e70


	//   ....[99]....
        /*08a8*/ 	.word	0x00028ea0


	//   ....[100]....
        /*08ac*/ 	.word	0x00028f60


	//   ....[101]....
        /*08b0*/ 	.word	0x00028f80


	//   ....[102]....
        /*08b4*/ 	.word	0x00028ff0


	//   ....[103]....
        /*08b8*/ 	.word	0x00029460


	//   ....[104]....
        /*08bc*/ 	.word	0x00029960


	//   ....[105]....
        /*08c0*/ 	.word	0x00029a10


	//   ....[106]....
        /*08c4*/ 	.word	0x00029ab0


	//   ....[107]....
        /*08c8*/ 	.word	0x00029b50


	//   ....[108]....
        /*08cc*/ 	.word	0x00029bf0


	//   ....[109]....
        /*08d0*/ 	.word	0x00029ce0


	//   ....[110]....
        /*08d4*/ 	.word	0x00029d80


	//   ....[111]....
        /*08d8*/ 	.word	0x00029e20


	//   ....[112]....
        /*08dc*/ 	.word	0x00029ec0


	//   ....[113]....
        /*08e0*/ 	.word	0x0002a130


	//   ....[114]....
        /*08e4*/ 	.word	0x0002a250


	//   ....[115]....
        /*08e8*/ 	.word	0x0002a370


	//   ....[116]....
        /*08ec*/ 	.word	0x0002a4a0


	//   ....[117]....
        /*08f0*/ 	.word	0x0002a550


	//   ....[118]....
        /*08f4*/ 	.word	0x0002a5d0


	//   ....[119]....
        /*08f8*/ 	.word	0x0002a630


	//   ....[120]....
        /*08fc*/ 	.word	0x0002a6b0


	//   ....[121]....
        /*0900*/ 	.word	0x0002a710


	//   ....[122]....
        /*0904*/ 	.word	0x0002a790


	//   ....[123]....
        /*0908*/ 	.word	0x0002a7f0


	//   ....[124]....
        /*090c*/ 	.word	0x0002a870


	//   ....[125]....
        /*0910*/ 	.word	0x0002a8d0


	//   ....[126]....
        /*0914*/ 	.word	0x0002a950


	//   ....[127]....
        /*0918*/ 	.word	0x0002a9b0


	//   ....[128]....
        /*091c*/ 	.word	0x0002aa10


	//   ....[129]....
        /*0920*/ 	.word	0x0002aa70


	//   ....[130]....
        /*0924*/ 	.word	0x0002aad0


	//   ....[131]....
        /*0928*/ 	.word	0x0002ab30


	//   ....[132]....
        /*092c*/ 	.word	0x0002ab90


	//   ....[133]....
        /*0930*/ 	.word	0x0002abf0


	//   ....[134]....
        /*0934*/ 	.word	0x0002ac60


	//   ....[135]....
        /*0938*/ 	.word	0x0002acc0


	//   ....[136]....
        /*093c*/ 	.word	0x0002ad50


	//   ....[137]....
        /*0940*/ 	.word	0x0002adb0


	//   ....[138]....
        /*0944*/ 	.word	0x0002ae10


	//   ....[139]....
        /*0948*/ 	.word	0x0002ae70


	//   ....[140]....
        /*094c*/ 	.word	0x0002af10


	//   ....[141]....
        /*0950*/ 	.word	0x0002af70


	//   ....[142]....
        /*0954*/ 	.word	0x0002b000


	//   ....[143]....
        /*0958*/ 	.word	0x0002b060


	//   ....[144]....
        /*095c*/ 	.word	0x0002b0e0


	//   ....[145]....
        /*0960*/ 	.word	0x0002b140


	//   ....[146]....
        /*0964*/ 	.word	0x0002b1a0


	//   ....[147]....
        /*0968*/ 	.word	0x0002b200


	//   ....[148]....
        /*096c*/ 	.word	0x0002b280


	//   ....[149]....
        /*0970*/ 	.word	0x0002b2e0


	//   ....[150]....
        /*0974*/ 	.word	0x0002b360


	//   ....[151]....
        /*0978*/ 	.word	0x0002b3c0


	//   ....[152]....
        /*097c*/ 	.word	0x0002b420


	//   ....[153]....
        /*0980*/ 	.word	0x0002b480


	//   ....[154]....
        /*0984*/ 	.word	0x0002b4f0


	//   ....[155]....
        /*0988*/ 	.word	0x0002b550


	//   ....[156]....
        /*098c*/ 	.word	0x0002b5d0


	//   ....[157]....
        /*0990*/ 	.word	0x0002b630


	//   ....[158]....
        /*0994*/ 	.word	0x0002b6a0


	//   ....[159]....
        /*0998*/ 	.word	0x0002b710


	//   ....[160]....
        /*099c*/ 	.word	0x0002b780


	//   ....[161]....
        /*09a0*/ 	.word	0x0002b910


	//   ....[162]....
        /*09a4*/ 	.word	0x0002bbf0


	//   ....[163]....
        /*09a8*/ 	.word	0x0002c010


	//   ....[164]....
        /*09ac*/ 	.word	0x0002c0b0


	//   ....[165]....
        /*09b0*/ 	.word	0x0002c1d0


	//   ....[166]....
        /*09b4*/ 	.word	0x0002c240


	//   ....[167]....
        /*09b8*/ 	.word	0x0002c2b0


	//   ....[168]....
        /*09bc*/ 	.word	0x0002c320


	//   ....[169]....
        /*09c0*/ 	.word	0x0002c390


	//   ....[170]....
        /*09c4*/ 	.word	0x0002c410


	//   ....[171]....
        /*09c8*/ 	.word	0x0002c4a0


	//   ....[172]....
        /*09cc*/ 	.word	0x0002c530


	//   ....[173]....
        /*09d0*/ 	.word	0x0002c5a0


	//   ....[174]....
        /*09d4*/ 	.word	0x0002c610


	//   ....[175]....
        /*09d8*/ 	.word	0x0002c680


	//   ....[176]....
        /*09dc*/ 	.word	0x0002c700


	//   ....[177]....
        /*09e0*/ 	.word	0x0002c770


	//   ....[178]....
        /*09e4*/ 	.word	0x0002c810


	//   ....[179]....
        /*09e8*/ 	.word	0x0002c8a0


	//   ....[180]....
        /*09ec*/ 	.word	0x0002c9c0


	//----- nvinfo : EIATTR_REG_RECONFIG
	.align		4
.L_186:
        /*09f0*/ 	.byte	0x01, 0x54
	.zero		2


	//----- nvinfo : EIATTR_SYSCALL_OFFSETS
	.align		4
        /*09f4*/ 	.byte	0x04, 0x46
        /*09f6*/ 	.short	(.L_188 - .L_187)


	//   ....[0]....
.L_187:
        /*09f8*/ 	.word	0x00001a80


	//   ....[1]....
        /*09fc*/ 	.word	0x00001bd0


	//   ....[2]....
        /*0a00*/ 	.word	0x00010160


	//   ....[3]....
        /*0a04*/ 	.word	0x00010830


	//   ....[4]....
        /*0a08*/ 	.word	0x00025770


	//   ....[5]....
        /*0a0c*/ 	.word	0x00025920


	//   ....[6]....
        /*0a10*/ 	.word	0x00025a60


	//   ....[7]....
        /*0a14*/ 	.word	0x00025b90


	//----- nvinfo : EIATTR_MBARRIER_INSTR_OFFSETS
	.align		4
.L_188:
        /*0a18*/ 	.byte	0x04, 0x39
        /*0a1a*/ 	.short	(.L_190 - .L_189)


	//   ....[0]....
.L_189:
        /*0a1c*/ 	.word	0x00000300
        /*0a20*/ 	.word	0x000000ff
        /*0a24*/ 	.word	0x00033400
        /*0a28*/ 	.short	0x0100
        /*0a2a*/ 	.byte	0x08
	.zero		1


	//   ....[1]....
        /*0a2c*/ 	.word	0x00000310
        /*0a30*/ 	.word	0x000000ff
        /*0a34*/ 	.word	0x00033420
        /*0a38*/ 	.short	0x0100
        /*0a3a*/ 	.byte	0x08
	.zero		1


	//   ....[2]....
        /*0a3c*/ 	.word	0x00000400
        /*0a40*/ 	.word	0x000000ff
        /*0a44*/ 	.word	0x00033430
        /*0a48*/ 	.short	0x0100
        /*0a4a*/ 	.byte	0x08
	.zero		1


	//   ....[3]....
        /*0a4c*/ 	.word	0x00000410
        /*0a50*/ 	.word	0x000000ff
        /*0a54*/ 	.word	0x00033440
        /*0a58*/ 	.short	0x0100
        /*0a5a*/ 	.byte	0x08
	.zero		1


	//   ....[4]....
        /*0a5c*/ 	.word	0x00000420
        /*0a60*/ 	.word	0x000000ff
        /*0a64*/ 	.word	0x00033438
        /*0a68*/ 	.short	0x0100
        /*0a6a*/ 	.byte	0x08
	.zero		1


	//   ....[5]....
        /*0a6c*/ 	.word	0x00000430
        /*0a70*/ 	.word	0x000000ff
        /*0a74*/ 	.word	0x00033448
        /*0a78*/ 	.short	0x0100
        /*0a7a*/ 	.byte	0x08
	.zero		1


	//   ....[6]....
        /*0a7c*/ 	.word	0x00000560
        /*0a80*/ 	.word	0x000000ff
        /*0a84*/ 	.word	0x00033450
        /*0a88*/ 	.short	0x0100
        /*0a8a*/ 	.byte	0x08
	.zero		1


	//   ....[7]....
        /*0a8c*/ 	.word	0x00000570
        /*0a90*/ 	.word	0x000000ff
        /*0a94*/ 	.word	0x00033460
        /*0a98*/ 	.short	0x0100
        /*0a9a*/ 	.byte	0x08
	.zero		1


	//   ....[8]....
        /*0a9c*/ 	.word	0x00000580
        /*0aa0*/ 	.word	0x000000ff
        /*0aa4*/ 	.word	0x00033458
        /*0aa8*/ 	.short	0x0100
        /*0aaa*/ 	.byte	0x08
	.zero		1


	//   ....[9]....
        /*0aac*/ 	.word	0x00000590
        /*0ab0*/ 	.word	0x000000ff
        /*0ab4*/ 	.word	0x00033468
        /*0ab8*/ 	.short	0x0100
        /*0aba*/ 	.byte	0x08
	.zero		1


	//   ....[10]....
        /*0abc*/ 	.word	0x00000680
        /*0ac0*/ 	.word	0x000000ff
        /*0ac4*/ 	.word	0x00033470
        /*0ac8*/ 	.short	0x0100
        /*0aca*/ 	.byte	0x06
	.zero		1


	//   ....[11]....
        /*0acc*/ 	.word	0x00000690
        /*0ad0*/ 	.word	0x000000ff
        /*0ad4*/ 	.word	0x00033480
        /*0ad8*/ 	.short	0x0100
        /*0ada*/ 	.byte	0x06
	.zero		1


	//   ....[12]....
        /*0adc*/ 	.word	0x000006a0
        /*0ae0*/ 	.word	0x000000ff
        /*0ae4*/ 	.word	0x00033478
        /*0ae8*/ 	.short	0x0100
        /*0aea*/ 	.byte	0x06
	.zero		1


	//   ....[13]....
        /*0aec*/ 	.word	0x000006b0
        /*0af0*/ 	.word	0x000000ff
        /*0af4*/ 	.word	0x00033488
        /*0af8*/ 	.short	0x0100
        /*0afa*/ 	.byte	0x06
	.zero		1


	//   ....[14]....
        /*0afc*/ 	.word	0x000007e0
        /*0b00*/ 	.word	0x000000ff
        /*0b04*/ 	.word	0x00033490
        /*0b08*/ 	.short	0x0100
        /*0b0a*/ 	.byte	0x08
	.zero		1


	//   ....[15]....
        /*0b0c*/ 	.word	0x000007f0
        /*0b10*/ 	.word	0x000000ff
        /*0b14*/ 	.word	0x000334a0
        /*0b18*/ 	.short	0x0100
        /*0b1a*/ 	.byte	0x08
	.zero		1


	//   ....[16]....
        /*0b1c*/ 	.word	0x00000800
        /*0b20*/ 	.word	0x000000ff
        /*0b24*/ 	.word	0x00033498
        /*0b28*/ 	.short	0x0100
        /*0b2a*/ 	.byte	0x08
	.zero		1


	//   ....[17]....
        /*0b2c*/ 	.word	0x00000810
        /*0b30*/ 	.word	0x000000ff
        /*0b34*/ 	.word	0x000334a8
        /*0b38*/ 	.short	0x0100
        /*0b3a*/ 	.byte	0x08
	.zero		1


	//   ....[18]....
        /*0b3c*/ 	.word	0x00000940
        /*0b40*/ 	.word	0x000000ff
        /*0b44*/ 	.word	0x000334b0
        /*0b48*/ 	.short	0x0100
        /*0b4a*/ 	.byte	0x08
	.zero		1


	//   ....[19]....
        /*0b4c*/ 	.word	0x00000950
        /*0b50*/ 	.word	0x000000ff
        /*0b54*/ 	.word	0x000334c0
        /*0b58*/ 	.short	0x0100
        /*0b5a*/ 	.byte	0x08
	.zero		1


	//   ....[20]....
        /*0b5c*/ 	.word	0x00000960
        /*0b60*/ 	.word	0x000000ff
        /*0b64*/ 	.word	0x000334b8
        /*0b68*/ 	.short	0x0100
        /*0b6a*/ 	.byte	0x08
	.zero		1


	//   ....[21]....
        /*0b6c*/ 	.word	0x00000970
        /*0b70*/ 	.word	0x000000ff
        /*0b74*/ 	.word	0x000334c8
        /*0b78*/ 	.short	0x0100
        /*0b7a*/ 	.byte	0x08
	.zero		1


	//   ....[22]....
        /*0b7c*/ 	.word	0x00003470
        /*0b80*/ 	.word	0x0000002b
        /*0b84*/ 	.word	0x00033490
        /*0b88*/ 	.short	0x010a
        /*0b8a*/ 	.byte	0x3f
	.zero		1


	//   ....[23]....
        /*0b8c*/ 	.word	0x00009250
        /*0b90*/ 	.word	0x0000002b
        /*0b94*/ 	.word	0x00033490
        /*0b98*/ 	.short	0x010a
        /*0b9a*/ 	.byte	0x3f
	.zero		1


	//   ....[24]....
        /*0b9c*/ 	.word	0x0000f130
        /*0ba0*/ 	.word	0x0000002b
        /*0ba4*/ 	.word	0x00033490
        /*0ba8*/ 	.short	0x010a
        /*0baa*/ 	.byte	0x3f
	.zero		1


	//   ....[25]....
        /*0bac*/ 	.word	0x0000f510
        /*0bb0*/ 	.word	0x0000002c
        /*0bb4*/ 	.word	0x00000000
        /*0bb8*/ 	.short	0x0101
        /*0bba*/ 	.byte	0x3f
	.zero		1


	//   ....[26]....
        /*0bbc*/ 	.word	0x0000f550
        /*0bc0*/ 	.word	0x0000002b
        /*0bc4*/ 	.word	0x000334b0
        /*0bc8*/ 	.short	0x010a
        /*0bca*/ 	.byte	0x3f
	.zero		1


	//   ....[27]....
        /*0bcc*/ 	.word	0x0000fa70
        /*0bd0*/ 	.word	0x0000002b
        /*0bd4*/ 	.word	0x00000000
        /*0bd8*/ 	.short	0x0101
        /*0bda*/ 	.byte	0x3f
	.zero		1


	//   ....[28]....
        /*0bdc*/ 	.word	0x00010470
        /*0be0*/ 	.word	0x00000012
        /*0be4*/ 	.word	0x00033400
        /*0be8*/ 	.short	0x010a
        /*0bea*/ 	.byte	0x3f
	.zero		1


	//   ....[29]....
        /*0bec*/ 	.word	0x000104c0
        /*0bf0*/ 	.word	0x00000012
        /*0bf4*/ 	.word	0x00033400
        /*0bf8*/ 	.short	0x010a
        /*0bfa*/ 	.byte	0x3f
	.zero		1


	//   ....[30]....
        /*0bfc*/ 	.word	0x00010cc0
        /*0c00*/ 	.word	0x00000012
        /*0c04*/ 	.word	0x00033400
        /*0c08*/ 	.short	0x010a
        /*0c0a*/ 	.byte	0x3f
	.zero		1


	//   ....[31]....
        /*0c0c*/ 	.word	0x00013f50
        /*0c10*/ 	.word	0x00000012
        /*0c14*/ 	.word	0x00033400
        /*0c18*/ 	.short	0x010a
        /*0c1a*/ 	.byte	0x3f
	.zero		1


	//   ....[32]....
        /*0c1c*/ 	.word	0x00017070
        /*0c20*/ 	.word	0x00000000
        /*0c24*/ 	.word	0x00033430
        /*0c28*/ 	.short	0x010a
        /*0c2a*/ 	.byte	0x3f
	.zero		1


	//   ....[33]....
        /*0c2c*/ 	.word	0x000170f0
        /*0c30*/ 	.word	0x00000000
        /*0c34*/ 	.word	0x00033430
        /*0c38*/ 	.short	0x010a
        /*0c3a*/ 	.byte	0x3f
	.zero		1


	//   ....[34]....
        /*0c3c*/ 	.word	0x00019ff0
        /*0c40*/ 	.word	0x0000000f
        /*0c44*/ 	.word	0x00000000
        /*0c48*/ 	.short	0x0101
        /*0c4a*/ 	.byte	0x3f
	.zero		1


	//   ....[35]....
        /*0c4c*/ 	.word	0x0001b4a0
        /*0c50*/ 	.word	0x00000009
        /*0c54*/ 	.word	0x00033430
        /*0c58*/ 	.short	0x010a
        /*0c5a*/ 	.byte	0x3f
	.zero		1


	//   ....[36]....
        /*0c5c*/ 	.word	0x0001b4f0
        /*0c60*/ 	.word	0x00000009
        /*0c64*/ 	.word	0x00033430
        /*0c68*/ 	.short	0x010a
        /*0c6a*/ 	.byte	0x3f
	.zero		1


	//   ....[37]....
        /*0c6c*/ 	.word	0x0001c5f0
        /*0c70*/ 	.word	0x0000000a
        /*0c74*/ 	.word	0x00033450
        /*0c78*/ 	.short	0x010a
        /*0c7a*/ 	.byte	0x3f
	.zero		1


	//   ....[38]....
        /*0c7c*/ 	.word	0x0001c630
        /*0c80*/ 	.word	0x0000000a
        /*0c84*/ 	.word	0x00033450
        /*0c88*/ 	.short	0x010a
        /*0c8a*/ 	.byte	0x3f
	.zero		1


	//   ....[39]....
        /*0c8c*/ 	.word	0x0001e720
        /*0c90*/ 	.word	0x00000000
        /*0c94*/ 	.word	0x00000000
        /*0c98*/ 	.short	0x0101
        /*0c9a*/ 	.byte	0x3f
	.zero		1


	//   ....[40]....
        /*0c9c*/ 	.word	0x0001e9e0
        /*0ca0*/ 	.word	0x00000007
        /*0ca4*/ 	.word	0x00000000
        /*0ca8*/ 	.short	0x0101
        /*0caa*/ 	.byte	0x3f
	.zero		1


	//   ....[41]....
        /*0cac*/ 	.word	0x0001f260
        /*0cb0*/ 	.word	0x0000000b
        /*0cb4*/ 	.word	0x00033450
        /*0cb8*/ 	.short	0x010a
        /*0cba*/ 	.byte	0x3f
	.zero		1


	//   ....[42]....
        /*0cbc*/ 	.word	0x0001f2e0
        /*0cc0*/ 	.word	0x0000000b
        /*0cc4*/ 	.word	0x00033450
        /*0cc8*/ 	.short	0x010a
        /*0cca*/ 	.byte	0x3f
	.zero		1


	//   ....[43]....
        /*0ccc*/ 	.word	0x0001f950
        /*0cd0*/ 	.word	0x00000002
        /*0cd4*/ 	.word	0x00000000
        /*0cd8*/ 	.short	0x0101
        /*0cda*/ 	.byte	0x3f
	.zero		1


	//   ....[44]....
        /*0cdc*/ 	.word	0x00021c60
        /*0ce0*/ 	.word	0x00000000
        /*0ce4*/ 	.word	0x00000000
        /*0ce8*/ 	.short	0x0101
        /*0cea*/ 	.byte	0x3f
	.zero		1


	//   ....[45]....
        /*0cec*/ 	.word	0x000240c0
        /*0cf0*/ 	.word	0x0000000b
        /*0cf4*/ 	.word	0x00033420
        /*0cf8*/ 	.short	0x010a
        /*0cfa*/ 	.byte	0x3f
	.zero		1


	//   ....[46]....
        /*0cfc*/ 	.word	0x00024190
        /*0d00*/ 	.word	0x00000007
        /*0d04*/ 	.word	0x000334a0
        /*0d08*/ 	.short	0x010a
        /*0d0a*/ 	.byte	0x3f
	.zero		1


	//   ....[47]....
        /*0d0c*/ 	.word	0x000245d0
        /*0d10*/ 	.word	0x00000007
        /*0d14*/ 	.word	0x000334c0
        /*0d18*/ 	.short	0x010a
        /*0d1a*/ 	.byte	0x3f
	.zero		1


	//   ....[48]....
        /*0d1c*/ 	.word	0x00024b90
        /*0d20*/ 	.word	0x00000007
        /*0d24*/ 	.word	0x000334a0
        /*0d28*/ 	.short	0x010a
        /*0d2a*/ 	.byte	0x3f
	.zero		1


	//   ....[49]....
        /*0d2c*/ 	.word	0x00024fb0
        /*0d30*/ 	.word	0x00000007
        /*0d34*/ 	.word	0x000334c0
        /*0d38*/ 	.short	0x010a
        /*0d3a*/ 	.byte	0x3f
	.zero		1


	//   ....[50]....
        /*0d3c*/ 	.word	0x000262f0
        /*0d40*/ 	.word	0x00000004
        /*0d44*/ 	.word	0x00033480
        /*0d48*/ 	.short	0x010a
        /*0d4a*/ 	.byte	0x3f
	.zero		1


	//   ....[51]....
        /*0d4c*/ 	.word	0x00026570
        /*0d50*/ 	.word	0x00000004
        /*0d54*/ 	.word	0x00033440
        /*0d58*/ 	.short	0x010a
        /*0d5a*/ 	.byte	0x3f
	.zero		1


	//   ....[52]....
        /*0d5c*/ 	.word	0x00026aa0
        /*0d60*/ 	.word	0x00000004
        /*0d64*/ 	.word	0x00033420
        /*0d68*/ 	.short	0x010a
        /*0d6a*/ 	.byte	0x3f
	.zero		1


	//   ....[53]....
        /*0d6c*/ 	.word	0x00026dd0
        /*0d70*/ 	.word	0x00000005
        /*0d74*/ 	.word	0x00033480
        /*0d78*/ 	.short	0x010a
        /*0d7a*/ 	.byte	0x3f
	.zero		1


	//   ....[54]....
        /*0d7c*/ 	.word	0x00027240
        /*0d80*/ 	.word	0x00000005
        /*0d84*/ 	.word	0x00033440
        /*0d88*/ 	.short	0x010a
        /*0d8a*/ 	.byte	0x3f
	.zero		1


	//   ....[55]....
        /*0d8c*/ 	.word	0x00027720
        /*0d90*/ 	.word	0x0000000e
        /*0d94*/ 	.word	0x00033470
        /*0d98*/ 	.short	0x010a
        /*0d9a*/ 	.byte	0x3f
	.zero		1


	//   ....[56]....
        /*0d9c*/ 	.word	0x00027790
        /*0da0*/ 	.word	0x0000000e
        /*0da4*/ 	.word	0x00033460
        /*0da8*/ 	.short	0x010a
        /*0daa*/ 	.byte	0x3f
	.zero		1


	//   ....[57]....
        /*0dac*/ 	.word	0x00027e80
        /*0db0*/ 	.word	0x0000000e
        /*0db4*/ 	.word	0x00033450
        /*0db8*/ 	.short	0x0101
        /*0dba*/ 	.byte	0x3f
	.zero		1


	//   ....[58]....
        /*0dbc*/ 	.word	0x00027ef0
        /*0dc0*/ 	.word	0x0000000e
        /*0dc4*/ 	.word	0x00000000
        /*0dc8*/ 	.short	0x0101
        /*0dca*/ 	.byte	0x3f
	.zero		1


	//   ....[59]....
        /*0dcc*/ 	.word	0x000280d0
        /*0dd0*/ 	.word	0x00000003
        /*0dd4*/ 	.word	0x00033470
        /*0dd8*/ 	.short	0x010a
        /*0dda*/ 	.byte	0x3f
	.zero		1


	//   ....[60]....
        /*0ddc*/ 	.word	0x000281b0
        /*0de0*/ 	.word	0x00000003
        /*0de4*/ 	.word	0x00033460
        /*0de8*/ 	.short	0x010a
        /*0dea*/ 	.byte	0x3f
	.zero		1


	//   ....[61]....
        /*0dec*/ 	.word	0x00028870
        /*0df0*/ 	.word	0x00000003
        /*0df4*/ 	.word	0x00033450
        /*0df8*/ 	.short	0x0101
        /*0dfa*/ 	.byte	0x3f
	.zero		1


	//   ....[62]....
        /*0dfc*/ 	.word	0x000288c0
        /*0e00*/ 	.word	0x00000000
        /*0e04*/ 	.word	0x00000000
        /*0e08*/ 	.short	0x0101
        /*0e0a*/ 	.byte	0x3f
	.zero		1


	//   ....[63]....
        /*0e0c*/ 	.word	0x000293e0
        /*0e10*/ 	.word	0x00000000
        /*0e14*/ 	.word	0x00033420
        /*0e18*/ 	.short	0x010a
        /*0e1a*/ 	.byte	0x3f
	.zero		1


	//   ....[64]....
        /*0e1c*/ 	.word	0x00029590
        /*0e20*/ 	.word	0x00000006
        /*0e24*/ 	.word	0x00000000
        /*0e28*/ 	.short	0x010a
        /*0e2a*/ 	.byte	0x3f
	.zero		1


	//   ....[65]....
        /*0e2c*/ 	.word	0x00029600
        /*0e30*/ 	.word	0x00000007
        /*0e34*/ 	.word	0x00000000
        /*0e38*/ 	.short	0x010a
        /*0e3a*/ 	.byte	0x3f
	.zero		1


	//   ....[66]....
        /*0e3c*/ 	.word	0x00029660
        /*0e40*/ 	.word	0x00000004
        /*0e44*/ 	.word	0x00033460
        /*0e48*/ 	.short	0x010a
        /*0e4a*/ 	.byte	0x3f
	.zero		1


	//   ....[67]....
        /*0e4c*/ 	.word	0x000296b0
        /*0e50*/ 	.word	0x00000003
        /*0e54*/ 	.word	0x00033460
        /*0e58*/ 	.short	0x010a
        /*0e5a*/ 	.byte	0x3f
	.zero		1


	//   ....[68]....
        /*0e5c*/ 	.word	0x000296f0
        /*0e60*/ 	.word	0x00000004
        /*0e64*/ 	.word	0x00033480
        /*0e68*/ 	.short	0x010a
        /*0e6a*/ 	.byte	0x3f
	.zero		1


	//   ....[69]....
        /*0e6c*/ 	.word	0x00029710
        /*0e70*/ 	.word	0x00000003
        /*0e74*/ 	.word	0x00033480
        /*0e78*/ 	.short	0x010a
        /*0e7a*/ 	.byte	0x3f
	.zero		1


	//   ....[70]....
        /*0e7c*/ 	.word	0x00029770
        /*0e80*/ 	.word	0x0000002b
        /*0e84*/ 	.word	0x00033490
        /*0e88*/ 	.short	0x010a
        /*0e8a*/ 	.byte	0x3f
	.zero		1


	//   ....[71]....
        /*0e8c*/ 	.word	0x000297c0
        /*0e90*/ 	.word	0x0000002b
        /*0e94*/ 	.word	0x00033490
        /*0e98*/ 	.short	0x010a
        /*0e9a*/ 	.byte	0x3f
	.zero		1


	//   ....[72]....
        /*0e9c*/ 	.word	0x00029810
        /*0ea0*/ 	.word	0x0000002b
        /*0ea4*/ 	.word	0x00033490
        /*0ea8*/ 	.short	0x010a
        /*0eaa*/ 	.byte	0x3f
	.zero		1


	//   ....[73]....
        /*0eac*/ 	.word	0x00029860
        /*0eb0*/ 	.word	0x0000002b
        /*0eb4*/ 	.word	0x000334b0
        /*0eb8*/ 	.short	0x010a
        /*0eba*/ 	.byte	0x3f
	.zero		1


	//   ....[74]....
        /*0ebc*/ 	.word	0x00029c30
        /*0ec0*/ 	.word	0x00000012
        /*0ec4*/ 	.word	0x00033400
        /*0ec8*/ 	.short	0x010a
        /*0eca*/ 	.byte	0x3f
	.zero		1


	//   ....[75]....
        /*0ecc*/ 	.word	0x00029f00
        /*0ed0*/ 	.word	0x00000012
        /*0ed4*/ 	.word	0x00033400
        /*0ed8*/ 	.short	0x010a
        /*0eda*/ 	.byte	0x3f
	.zero		1


	//   ....[76]....
        /*0edc*/ 	.word	0x00029f50
        /*0ee0*/ 	.word	0x00000000
        /*0ee4*/ 	.word	0x00033430
        /*0ee8*/ 	.short	0x010a
        /*0eea*/ 	.byte	0x3f
	.zero		1


	//   ....[77]....
        /*0eec*/ 	.word	0x00029fa0
        /*0ef0*/ 	.word	0x00000009
        /*0ef4*/ 	.word	0x00033430
        /*0ef8*/ 	.short	0x010a
        /*0efa*/ 	.byte	0x3f
	.zero		1


	//   ....[78]....
        /*0efc*/ 	.word	0x00029ff0
        /*0f00*/ 	.word	0x0000000a
        /*0f04*/ 	.word	0x00033450
        /*0f08*/ 	.short	0x010a
        /*0f0a*/ 	.byte	0x3f
	.zero		1


	//   ....[79]....
        /*0f0c*/ 	.word	0x0002a040
        /*0f10*/ 	.word	0x0000000b
        /*0f14*/ 	.word	0x00033450
        /*0f18*/ 	.short	0x010a
        /*0f1a*/ 	.byte	0x3f
	.zero		1


	//   ....[80]....
        /*0f1c*/ 	.word	0x0002b9d0
        /*0f20*/ 	.word	0x0000000b
        /*0f24*/ 	.word	0x00033420
        /*0f28*/ 	.short	0x010a
        /*0f2a*/ 	.byte	0x3f
	.zero		1


	//   ....[81]....
        /*0f2c*/ 	.word	0x0002ba20
        /*0f30*/ 	.word	0x00000007
        /*0f34*/ 	.word	0x000334a0
        /*0f38*/ 	.short	0x010a
        /*0f3a*/ 	.byte	0x3f
	.zero		1


	//   ....[82]....
        /*0f3c*/ 	.word	0x0002ba70
        /*0f40*/ 	.word	0x00000007
        /*0f44*/ 	.word	0x000334c0
        /*0f48*/ 	.short	0x010a
        /*0f4a*/ 	.byte	0x3f
	.zero		1


	//   ....[83]....
        /*0f4c*/ 	.word	0x0002bac0
        /*0f50*/ 	.word	0x00000007
        /*0f54*/ 	.word	0x000334a0
        /*0f58*/ 	.short	0x010a
        /*0f5a*/ 	.byte	0x3f
	.zero		1


	//   ....[84]....
        /*0f5c*/ 	.word	0x0002bb10
        /*0f60*/ 	.word	0x00000007
        /*0f64*/ 	.word	0x000334c0
        /*0f68*/ 	.short	0x010a
        /*0f6a*/ 	.byte	0x3f
	.zero		1


	//   ....[85]....
        /*0f6c*/ 	.word	0x0002bcb0
        /*0f70*/ 	.word	0x00000004
        /*0f74*/ 	.word	0x00033480
        /*0f78*/ 	.short	0x010a
        /*0f7a*/ 	.byte	0x3f
	.zero		1


	//   ....[86]....
        /*0f7c*/ 	.word	0x0002bd00
        /*0f80*/ 	.word	0x00000004
        /*0f84*/ 	.word	0x00033440
        /*0f88*/ 	.short	0x010a
        /*0f8a*/ 	.byte	0x3f
	.zero		1


	//   ....[87]....
        /*0f8c*/ 	.word	0x0002bd80
        /*0f90*/ 	.word	0x00000004
        /*0f94*/ 	.word	0x00033420
        /*0f98*/ 	.short	0x010a
        /*0f9a*/ 	.byte	0x3f
	.zero		1


	//   ....[88]....
        /*0f9c*/ 	.word	0x0002bdd0
        /*0fa0*/ 	.word	0x00000005
        /*0fa4*/ 	.word	0x00033480
        /*0fa8*/ 	.short	0x010a
        /*0faa*/ 	.byte	0x3f
	.zero		1


	//   ....[89]....
        /*0fac*/ 	.word	0x0002be20
        /*0fb0*/ 	.word	0x00000005
        /*0fb4*/ 	.word	0x00033440
        /*0fb8*/ 	.short	0x010a
        /*0fba*/ 	.byte	0x3f
	.zero		1


	//   ....[90]....
        /*0fbc*/ 	.word	0x0002be70
        /*0fc0*/ 	.word	0x0000000e
        /*0fc4*/ 	.word	0x00033470
        /*0fc8*/ 	.short	0x010a
        /*0fca*/ 	.byte	0x3f
	.zero		1


	//   ....[91]....
        /*0fcc*/ 	.word	0x0002bec0
        /*0fd0*/ 	.word	0x0000000e
        /*0fd4*/ 	.word	0x00033460
        /*0fd8*/ 	.short	0x010a
        /*0fda*/ 	.byte	0x3f
	.zero		1


	//   ....[92]....
        /*0fdc*/ 	.word	0x0002bf10
        /*0fe0*/ 	.word	0x00000003
        /*0fe4*/ 	.word	0x00033470
        /*0fe8*/ 	.short	0x010a
        /*0fea*/ 	.byte	0x3f
	.zero		1


	//   ....[93]....
        /*0fec*/ 	.word	0x0002bf60
        /*0ff0*/ 	.word	0x00000003
        /*0ff4*/ 	.word	0x00033460
        /*0ff8*/ 	.short	0x010a
        /*0ffa*/ 	.byte	0x3f
	.zero		1


	//   ....[94]....
        /*0ffc*/ 	.word	0x0002c8e0
        /*1000*/ 	.word	0x00000000
        /*1004*/ 	.word	0x00033420
        /*1008*/ 	.short	0x010a
        /*100a*/ 	.byte	0x3f
	.zero		1


	//   ....[95]....
        /*100c*/ 	.word	0x0002ca80
        /*1010*/ 	.word	0x00000006
        /*1014*/ 	.word	0x00000000
        /*1018*/ 	.short	0x010a
        /*101a*/ 	.byte	0x3f
	.zero		1


	//   ....[96]....
        /*101c*/ 	.word	0x0002cad0
        /*1020*/ 	.word	0x00000007
        /*1024*/ 	.word	0x00000000
        /*1028*/ 	.short	0x010a
        /*102a*/ 	.byte	0x3f
	.zero		1


	//   ....[97]....
        /*102c*/ 	.word	0x0002cb20
        /*1030*/ 	.word	0x00000004
        /*1034*/ 	.word	0x00033460
        /*1038*/ 	.short	0x010a
        /*103a*/ 	.byte	0x3f
	.zero		1


	//   ....[98]....
        /*103c*/ 	.word	0x0002cb70
        /*1040*/ 	.word	0x00000003
        /*1044*/ 	.word	0x00033460
        /*1048*/ 	.short	0x010a
        /*104a*/ 	.byte	0x3f
	.zero		1


	//   ....[99]....
        /*104c*/ 	.word	0x0002cbc0
        /*1050*/ 	.word	0x00000004
        /*1054*/ 	.word	0x00033480
        /*1058*/ 	.short	0x010a
        /*105a*/ 	.byte	0x3f
	.zero		1


	//----- nvinfo : EIATTR_NUM_MBARRIERS
	.align		4
.L_190:
        /*105c*/ 	.byte	0x03, 0x38
        /*105e*/ 	.short	0x0016


	//----- nvinfo : EIATTR_EXIT_INSTR_OFFSETS
	.align		4
        /*1060*/ 	.byte	0x04, 0x1c
        /*1062*/ 	.short	(.L_192 - .L_191)


	//   ....[0]....
.L_191:
        /*1064*/ 	.word	0x00029760


	//----- nvinfo : EIATTR_MAX_THREADS
	.align		4
.L_192:
        /*1068*/ 	.byte	0x04, 0x05
        /*106a*/ 	.short	(.L_194 - .L_193)
.L_193:
        /*106c*/ 	.word	0x00000180
        /*1070*/ 	.word	0x00000001
        /*1074*/ 	.word	0x00000001


	//----- nvinfo : EIATTR_CRS_STACK_SIZE
	.align		4
.L_194:
        /*1078*/ 	.byte	0x04, 0x1e
        /*107a*/ 	.short	(.L_196 - .L_195)
.L_195:
        /*107c*/ 	.word	0x00000000


	//----- nvinfo : EIATTR_CBANK_PARAM_SIZE
	.align		4
.L_196:
        /*1080*/ 	.byte	0x03, 0x19
        /*1082*/ 	.short	0x0a70


	//----- nvinfo : EIATTR_PARAM_CBANK
	.align		4
        /*1084*/ 	.byte	0x04, 0x0a
        /*1086*/ 	.short	(.L_198 - .L_197)
	.align		4
.L_197:
        /*1088*/ 	.word	index@(.nv.constant0._ZN7cutlass13device_kernelIN5flash11enable_sm90INS1_16FlashAttnFwdSm90INS1_25CollectiveMainloopFwdSm90ILi2EN4cute5tupleIJNS5_1CILi1EEES8_S8_EEENS6_IJNS7_ILi128EEENS7_ILi160EEENS7_ILi192EEEEEELi192ENS_12float_e4m3_tEfNS_4arch4Sm90ELb0ELb0ELb1ELb1ELb0ELb1ELb0ELb1ELb1ELb0ELb0ELb0EEENS1_21CollectiveEpilogueFwdINS6_IJSA_SC_SB_EEES9_NS_10bfloat16_tESG_Li256ELb1ELb0ELb0ELb1EEENS1_36VarlenDynamicPersistentTileSchedulerILi128ELi160ELi256ELi128ELb0ELb0ELb1ELb0ELb1ELb1EEEEEEEEEvNT_6ParamsE)
        /*108c*/ 	.short	0x0210
        /*108e*/ 	.short	0x0a70


	//----- nvinfo : EIATTR_SW_WAR
	.align		4
.L_198:
        /*1090*/ 	.byte	0x04, 0x36
        /*1092*/ 	.short	(.L_200 - .L_199)
.L_199:
        /*1094*/ 	.word	0x00000008
.L_200:


//--------------------- .nv.info._ZN7cutlass13device_kernelIN5flash11enable_sm90INS1_16FlashAttnFwdSm90INS1_25CollectiveMainloopFwdSm90ILi2EN4cute5tupleIJNS5_1CILi1EEES8_S8_EEENS6_IJNS7_ILi128EEESA_NS7_ILi192EEEEEELi192ENS_12float_e4m3_tEfNS_4arch4Sm90ELb0ELb1ELb1ELb0ELb0ELb0ELb0ELb1ELb1ELb0ELb0ELb0EEENS1_21CollectiveEpilogueFwdINS6_IJSA_SB_SA_EEES9_NS_10bfloat16_tESF_Li256ELb0ELb0ELb0ELb1EEENS1_30DynamicPersistentTileSchedulerILi256ELi128ELb0ELb0ELb1EEEEEEEEEvNT_6ParamsE --------------------------
	.section	.nv.info._ZN7cutlass13device_kernelIN5flash11enable_sm90INS1_16FlashAttnFwdSm90INS1_25CollectiveMainloopFwdSm90ILi2EN4cute5tupleIJNS5_1CILi1EEES8_S8_EEENS6_IJNS7_ILi128EEESA_NS7_ILi192EEEEEELi192ENS_12float_e4m3_tEfNS_4arch4Sm90ELb0ELb1ELb1ELb0ELb0ELb0ELb0ELb1ELb1ELb0ELb0ELb0EEENS1_21CollectiveEpilogueFwdINS6_IJSA_SB_SA_EEES9_NS_10bfloat16_tESF_Li256ELb0ELb0ELb0ELb1EEENS1_30DynamicPersistentTileSchedulerILi256ELi128ELb0ELb0ELb1EEEEEEEEEvNT_6ParamsE,"",@"SHT_CUDA_INFO"
	.sectionflags	@""
	.align	4


	//----- nvinfo : EIATTR_CUDA_API_VERSION
	.align		4
        /*0000*/ 	.byte	0x04, 0x37
        /*0002*/ 	.short	(.L_202 - .L_201)
.L_201:
        /*0004*/ 	.word	0x00000082


	//----- nvinfo : EIATTR_KPARAM_INFO
	.align		4
.L_202:
        /*0008*/ 	.byte	0x04, 0x17
        /*000a*/ 	.short	(.L_204 - .L_203)
.L_203:
        /*000c*/ 	.word	0x00000000
        /*0010*/ 	.short	0x0000
        /*0012*/ 	.short	0x0070
        /*0014*/ 	.byte	0x00, 0xf0, 0x01, 0x2e


	//----- nvinfo : EIATTR_SPARSE_MMA_MASK
	.align		4
.L_204:
        /*0018*/ 	.byte	0x03, 0x50
        /*001a*/ 	.short	0x0000


	//----- nvinfo : EIATTR_MAXREG_COUNT
	.align		4
        /*001c*/ 	.byte	0x03, 0x1b
        /*001e*/ 	.short	0x00a8


	//----- nvinfo : EIATTR_NUM_BARRIERS
	.align		4
        /*0020*/ 	.byte	0x02, 0x4c
        /*0022*/ 	.byte	0x10
	.zero		1


	//----- nvinfo : EIATTR_EXTERNS
	.align		4
        /*0024*/ 	.byte	0x04, 0x0f
        /*0026*/ 	.short	(.L_206 - .L_205)


	//   ....[0]....
	.align		4
.L_205:
        /*0028*/ 	.word	index@(__assertfail)


	//----- nvinfo : EIATTR_ANNOTATIONS
	.align		4
.L_206:
        /*002c*/ 	.byte	0x04, 0x55
        /*002e*/ 	.short	(.L_208 - .L_207)


	//   ....[0]....
.L_207:
        /* <DEDUP_REMOVED lines=18> */


	//----- nvinfo : EIATTR_MERCURY_ISA_VERSION
	.align		4
.L_208:
        /*0138*/ 	.byte	0x03, 0x5f
        /*013a*/ 	.short	0x0101


	//----- nvinfo : EIATTR_INT_WARP_WIDE_INSTR_OFFSETS
	.align		4
        /*013c*/ 	.byte	0x04, 0x31
        /*013e*/ 	.short	(.L_210 - .L_209)


	//   ....[0]....
.L_209:
        /*0140*/ 	.word	0x00000190


	//   ....[1]....
        /*0144*/ 	.word	0x000001c0


	//   ....[2]....
        /*0148*/ 	.word	0x000001d0


	//   ....[3]....
        /*014c*/ 	.word	0x00012b90


	//   ....[4]....
        /*0150*/ 	.word	0x00012c20


	//   ....[5]....
        /*0154*/ 	.word	0x00013350


	//   ....[6]....
        /*0158*/ 	.word	0x00014fc0


	//   ....[7]....
        /*015c*/ 	.word	0x00015050


	//----- nvinfo : EIATTR_COOP_GROUP_MASK_REGIDS
	.align		4
.L_210:
        /*0160*/ 	.byte	0x04, 0x29
        /*0162*/ 	.short	(.L_212 - .L_211)


	//   ....[0]....
.L_211:
        /*0164*/ 	.word	0xffffffff


	//   ....[1]....
        /*0168*/ 	.word	0xffffffff


	//   ....[2]....
        /*016c*/ 	.word	0xffffffff


	//   ....[3]....
        /*0170*/ 	.word	0xffffffff


	//   ....[4]....
        /*0174*/ 	.word	0xffffffff


	//   ....[5]....
        /*0178*/ 	.word	0xffffffff


	//   ....[6]....
        /*017c*/ 	.word	0xffffffff


	//   ....[7]....
        /*0180*/ 	.word	0xffffffff


	//   ....[8]....
        /*0184*/ 	.word	0xffffffff


	//   ....[9]....
        /*0188*/ 	.word	0xffffffff


	//   ....[10]....
        /*018c*/ 	.word	0xffffffff


	//   ....[11]....
        /*0190*/ 	.word	0xffffffff


	//   ....[12]....
        /*0194*/ 	.word	0xffffffff


	//   ....[13]....
        /*0198*/ 	.word	0xffffffff


	//   ....[14]....
        /*019c*/ 	.word	0xffffffff


	//   ....[15]....
        /*01a0*/ 	.word	0xffffffff


	//   ....[16]....
        /*01a4*/ 	.word	0xffffffff


	//   ....[17]....
        /*01a8*/ 	.word	0xffffffff


	//   ....[18]....
        /*01ac*/ 	.word	0xffffffff


	//   ....[19]....
        /*01b0*/ 	.word	0xffffffff


	//   ....[20]....
        /*01b4*/ 	.word	0xffffffff


	//   ....[21]....
        /*01b8*/ 	.word	0xffffffff


	//   ....[22]....
        /*01bc*/ 	.word	0xffffffff


	//   ....[23]....
        /*01c0*/ 	.word	0xffffffff


	//   ....[24]....
        /*01c4*/ 	.word	0xffffffff


	//   ....[25]....
        /*01c8*/ 	.word	0xffffffff


	//   ....[26]....
        /*01cc*/ 	.word	0xffffffff


	//   ....[27]....
        /*01d0*/ 	.word	0xffffffff


	//   ....[28]....
        /*01d4*/ 	.word	0xffffffff


	//   ....[29]....
        /*01d8*/ 	.word	0xffffffff


	//   ....[30]....
        /*01dc*/ 	.word	0xffffffff


	//   ....[31]....
        /*01e0*/ 	.word	0xffffffff


	//   ....[32]....
        /*01e4*/ 	.word	0xffffffff


	//   ....[33]....
        /*01e8*/ 	.word	0xffffffff


	//   ....[34]....
        /*01ec*/ 	.word	0xffffffff


	//   ....[35]....
        /*01f0*/ 	.word	0xffffffff


	//   ....[36]....
        /*01f4*/ 	.word	0xffffffff


	//   ....[37]....
        /*01f8*/ 	.word	0xffffffff


	//   ....[38]....
        /*01fc*/ 	.word	0xffffffff


	//   ....[39]....
        /*0200*/ 	.word	0xffffffff


	//   ....[40]....
        /*0204*/ 	.word	0xffffffff


	//   ....[41]....
        /*0208*/ 	.word	0xffffffff


	//   ....[42]....
        /*020c*/ 	.word	0xffffffff


	//   ....[43]....
        /*0210*/ 	.word	0xffffffff


	//   ....[44]....
        /*0214*/ 	.word	0xffffffff


	//   ....[45]....
        /*0218*/ 	.word	0xffffffff


	//   ....[46]....
        /*021c*/ 	.word	0xffffffff


	//   ....[47]....
        /*0220*/ 	.word	0xffffffff


	//   ....[48]....
        /*0224*/ 	.word	0xffffffff


	//   ....[49]....
        /*0228*/ 	.word	0xffffffff


	//   ....[50]....
        /*022c*/ 	.word	0xffffffff


	//   ....[51]....
        /*0230*/ 	.word	0xffffffff


	//   ....[52]....
        /*0234*/ 	.word	0xffffffff


	//   ....[53]....
        /*0238*/ 	.word	0xffffffff


	//   ....[54]....
        /*023c*/ 	.word	0xffffffff


	//   ....[55]....
        /*0240*/ 	.word	0xffffffff


	//   ....[56]....
        /*0244*/ 	.word	0xffffffff


	//   ....[57]....
        /*0248*/ 	.word	0xffffffff


	//   ....[58]....
        /*024c*/ 	.word	0xffffffff


	//   ....[59]....
        /*0250*/ 	.word	0xffffffff


	//   ....[60]....
        /*0254*/ 	.word	0xffffffff


	//   ....[61]....
        /*0258*/ 	.word	0xffffffff


	//   ....[62]....
        /*025c*/ 	.word	0xffffffff


	//   ....[63]....
        /*0260*/ 	.word	0xffffffff


	//   ....[64]....
        /*0264*/ 	.word	0xffffffff


	//   ....[65]....
        /*0268*/ 	.word	0xffffffff


	//   ....[66]....
        /*026c*/ 	.word	0xffffffff


	//   ....[67]....
        /*0270*/ 	.word	0xffffffff


	//   ....[68]....
        /*0274*/ 	.word	0xffffffff


	//   ....[69]....
        /*0278*/ 	.word	0xffffffff


	//   ....[70]....
        /*027c*/ 	.word	0xffffffff


	//   ....[71]....
        /*0280*/ 	.word	0xffffffff


	//   ....[72]....
        /*0284*/ 	.word	0xffffffff


	//   ....[73]....
        /*0288*/ 	.word	0xffffffff


	//   ....[74]....
        /*028c*/ 	.word	0xffffffff


	//   ....[75]....
        /*0290*/ 	.word	0xffffffff


	//   ....[76]....
        /*0294*/ 	.word	0xffffffff


	//   ....[77]....
        /*0298*/ 	.word	0xffffffff


	//   ....[78]....
        /*029c*/ 	.word	0xffffffff


	//   ....[79]....
        /*02a0*/ 	.word	0xffffffff


	//   ....[80]....
        /*02a4*/ 	.word	0xffffffff


	//   ....[81]....
        /*02a8*/ 	.word	0x0500000f


	//   ....[82]....
        /*02ac*/ 	.word	0x0500000f


	//----- nvinfo : EIATTR_COOP_GROUP_INSTR_OFFSETS
	.align		4
.L_212:
        /*02b0*/ 	.byte	0x04, 0x28
        /*02b2*/ 	.short	(.L_214 - .L_213)


	//   ....[0]....
.L_213:
        /*02b4*/ 	.word	0x00000070


	//   ....[1]....
        /*02b8*/ 	.word	0x000001a0


	//   ....[2]....
        /*02bc*/ 	.word	0x000001f0


	//   ....[3]....
        /*02c0*/ 	.word	0x000003e0


	//   ....[4]....
        /*02c4*/ 	.word	0x00000540


	//   ....[5]....
        /*02c8*/ 	.word	0x00000660


	//   ....[6]....
        /*02cc*/ 	.word	0x000007c0


	//   ....[7]....
        /*02d0*/ 	.word	0x00001890


	//   ....[8]....
        /*02d4*/ 	.word	0x00003f90


	//   ....[9]....
        /*02d8*/ 	.word	0x00004040


	//   ....[10]....
        /*02dc*/ 	.word	0x00004720


	//   ....[11]....
        /*02e0*/ 	.word	0x000047c0


	//   ....[12]....
        /*02e4*/ 	.word	0x000073e0


	//   ....[13]....
        /*02e8*/ 	.word	0x00007400


	//   ....[14]....
        /*02ec*/ 	.word	0x00007dc0


	//   ....[15]....
        /*02f0*/ 	.word	0x00007e40


	//   ....[16]....
        /*02f4*/ 	.word	0x0000a3d0


	//   ....[17]....
        /*02f8*/ 	.word	0x0000a4a0


	//   ....[18]....
        /*02fc*/ 	.word	0x0000a4c0


	//   ....[19]....
        /*0300*/ 	.word	0x0000a500


	//   ....[20]....
        /*0304*/ 	.word	0x0000d820


	//   ....[21]....
        /*0308*/ 	.word	0x0000d880


	//   ....[22]....
        /*030c*/ 	.word	0x0000e1d0


	//   ....[23]....
        /*0310*/ 	.word	0x0000e250


	//   ....[24]....
        /*0314*/ 	.word	0x0000f800


	//   ....[25]....
        /*0318*/ 	.word	0x0000f810


	//   ....[26]....
        /*031c*/ 	.word	0x0000f840


	//   ....[27]....
        /*0320*/ 	.word	0x0000f850


	//   ....[28]....
        /*0324*/ 	.word	0x00010dd0


	//   ....[29]....
        /*0328*/ 	.word	0x00010de0


	//   ....[30]....
        /*032c*/ 	.word	0x00010df0


	//   ....[31]....
        /*0330*/ 	.word	0x00010e00


	//   ....[32]....
        /*0334*/ 	.word	0x00010e10


	//   ....[33]....
        /*0338*/ 	.word	0x00010e20


	//   ....[34]....
        /*033c*/ 	.word	0x00010e30


	//   ....[35]....
        /*0340*/ 	.word	0x00010e40


	//   ....[36]....
        /*0344*/ 	.word	0x00010e70


	//   ....[37]....
        /*0348*/ 	.word	0x00010e80


	//   ....[38]....
        /*034c*/ 	.word	0x00010eb0


	//   ....[39]....
        /*0350*/ 	.word	0x00010ec0


	//   ....[40]....
        /*0354*/ 	.word	0x00010ef0


	//   ....[41]....
        /*0358*/ 	.word	0x00010f00


	//   ....[42]....
        /*035c*/ 	.word	0x00010f30


	//   ....[43]....
        /*0360*/ 	.word	0x00010f40


	//   ....[44]....
        /*0364*/ 	.word	0x00010f50


	//   ....[45]....
        /*0368*/ 	.word	0x00010f80


	//   ....[46]....
        /*036c*/ 	.word	0x00010fb0


	//   ....[47]....
        /*0370*/ 	.word	0x00010fc0


	//   ....[48]....
        /*0374*/ 	.word	0x00010fd0


	//   ....[49]....
        /*0378*/ 	.word	0x00011000


	//   ....[50]....
        /*037c*/ 	.word	0x00011030


	//   ....[51]....
        /*0380*/ 	.word	0x00011040


	//   ....[52]....
        /*0384*/ 	.word	0x00011050


	//   ....[53]....
        /*0388*/ 	.word	0x00011070


	//   ....[54]....
        /*038c*/ 	.word	0x00011090


	//   ....[55]....
        /*0390*/ 	.word	0x000110a0


	//   ....[56]....
        /*0394*/ 	.word	0x000110c0


	//   ....[57]....
        /*0398*/ 	.word	0x000110d0


	//   ....[58]....
        /*039c*/ 	.word	0x000110e0


	//   ....[59]....
        /*03a0*/ 	.word	0x000110f0


	//   ....[60]....
        /*03a4*/ 	.word	0x00011100


	//   ....[61]....
        /*03a8*/ 	.word	0x00011110


	//   ....[62]....
        /*03ac*/ 	.word	0x00011120


	//   ....[63]....
        /*03b0*/ 	.word	0x00011130


	//   ....[64]....
        /*03b4*/ 	.word	0x00011140


	//   ....[65]....
        /*03b8*/ 	.word	0x00011150


	//   ....[66]....
        /*03bc*/ 	.word	0x00011160


	//   ....[67]....
        /*03c0*/ 	.word	0x00011190


	//   ....[68]....
        /*03c4*/ 	.word	0x000111a0


	//   ....[69]....
        /*03c8*/ 	.word	0x000111b0


	//   ....[70]....
        /*03cc*/ 	.word	0x000111c0


	//   ....[71]....
        /*03d0*/ 	.word	0x000111d0


	//   ....[72]....
        /*03d4*/ 	.word	0x000111e0


	//   ....[73]....
        /*03d8*/ 	.word	0x000111f0


	//   ....[74]....
        /*03dc*/ 	.word	0x00011200


	//   ....[75]....
        /*03e0*/ 	.word	0x00011210


	//   ....[76]....
        /*03e4*/ 	.word	0x000112a0


	//   ....[77]....
        /*03e8*/ 	.word	0x00012110


	//   ....[78]....
        /*03ec*/ 	.word	0x00013450


	//   ....[79]....
        /*03f0*/ 	.word	0x00015950


	//   ....[80]....
        /*03f4*/ 	.word	0x00015af0


	//   ....[81]....
        /*03f8*/ 	.word	0x00016180


	//   ....[82]....
        /*03fc*/ 	.word	0x000165f0


	//----- nvinfo : EIATTR_REG_RECONFIG
	.align		4
.L_214:
        /*0400*/ 	.byte	0x01, 0x54
	.zero		2


	//----- nvinfo : EIATTR_SYSCALL_OFFSETS
	.align		4
        /*0404*/ 	.byte	0x04, 0x46
        /*0406*/ 	.short	(.L_216 - .L_215)


	//   ....[0]....
.L_215:
        /*0408*/ 	.word	0x00001a40


	//   ....[1]....
        /*040c*/ 	.word	0x00012dc0


	//   ....[2]....
        /*0410*/ 	.word	0x00012f40


	//   ....[3]....
        /*0414*/ 	.word	0x00013080


	//   ....[4]....
        /*0418*/ 	.word	0x000131a0


	//----- nvinfo : EIATTR_MBARRIER_INSTR_OFFSETS
	.align		4
.L_216:
        /*041c*/ 	.byte	0x04, 0x39
        /*041e*/ 	.short	(.L_218 - .L_217)


	//   ....[0]....
.L_217:
        /*0420*/ 	.word	0x00000290
        /*0424*/ 	.word	0x000000ff
        /*0428*/ 	.word	0x0002a800
        /*042c*/ 	.short	0x0100
        /*042e*/ 	.byte	0x06
	.zero		1


	//   ....[1]....
        /*0430*/ 	.word	0x000002a0
        /*0434*/ 	.word	0x000000ff
        /*0438*/ 	.word	0x0002a820
        /*043c*/ 	.short	0x0100
        /*043e*/ 	.byte	0x06
	.zero		1


	//   ....[2]....
        /*0440*/ 	.word	0x00000390
        /*0444*/ 	.word	0x000000ff
        /*0448*/ 	.word	0x0002a830
        /*044c*/ 	.short	0x0100
        /*044e*/ 	.byte	0x08
	.zero		1


	//   ....[3]....
        /*0450*/ 	.word	0x000003a0
        /*0454*/ 	.word	0x000000ff
        /*0458*/ 	.word	0x0002a840
        /*045c*/ 	.short	0x0100
        /*045e*/ 	.byte	0x08
	.zero		1


	//   ....[4]....
        /*0460*/ 	.word	0x000003b0
        /*0464*/ 	.word	0x000000ff
        /*0468*/ 	.word	0x0002a838
        /*046c*/ 	.short	0x0100
        /*046e*/ 	.byte	0x08
	.zero		1


	//   ....[5]....
        /*0470*/ 	.word	0x000003c0
        /*0474*/ 	.word	0x000000ff
        /*0478*/ 	.word	0x0002a848
        /*047c*/ 	.short	0x0100
        /*047e*/ 	.byte	0x08
	.zero		1


	//   ....[6]....
        /*0480*/ 	.word	0x000004f0
        /*0484*/ 	.word	0x000000ff
        /*0488*/ 	.word	0x0002a850
        /*048c*/ 	.short	0x0100
        /*048e*/ 	.byte	0x08
	.zero		1


	//   ....[7]....
        /*0490*/ 	.word	0x00000500
        /*0494*/ 	.word	0x000000ff
        /*0498*/ 	.word	0x0002a860
        /*049c*/ 	.short	0x0100
        /*049e*/ 	.byte	0x08
	.zero		1


	//   ....[8]....
        /*04a0*/ 	.word	0x00000510
        /*04a4*/ 	.word	0x000000ff
        /*04a8*/ 	.word	0x0002a858
        /*04ac*/ 	.short	0x0100
        /*04ae*/ 	.byte	0x08
	.zero		1


	//   ....[9]....
        /*04b0*/ 	.word	0x00000520
        /*04b4*/ 	.word	0x000000ff
        /*04b8*/ 	.word	0x0002a868
        /*04bc*/ 	.short	0x0100
        /*04be*/ 	.byte	0x08
	.zero		1


	//   ....[10]....
        /*04c0*/ 	.word	0x00000610
        /*04c4*/ 	.word	0x000000ff
        /*04c8*/ 	.word	0x0002a870
        /*04cc*/ 	.short	0x0100
        /*04ce*/ 	.byte	0x06
	.zero		1


	//   ....[11]....
        /*04d0*/ 	.word	0x00000620
        /*04d4*/ 	.word	0x000000ff
        /*04d8*/ 	.word	0x0002a880
        /*04dc*/ 	.short	0x0100
        /*04de*/ 	.byte	0x06
	.zero		1


	//   ....[12]....
        /*04e0*/ 	.word	0x00000630
        /*04e4*/ 	.word	0x000000ff
        /*04e8*/ 	.word	0x0002a878
        /*04ec*/ 	.short	0x0100
        /*04ee*/ 	.byte	0x06
	.zero		1


	//   ....[13]....
        /*04f0*/ 	.word	0x00000640
        /*04f4*/ 	.word	0x000000ff
        /*04f8*/ 	.word	0x0002a888
        /*04fc*/ 	.short	0x0100
        /*04fe*/ 	.byte	0x06
	.zero		1


	//   ....[14]....
        /*0500*/ 	.word	0x00000770
        /*0504*/ 	.word	0x000000ff
        /*0508*/ 	.word	0x0002a890
        /*050c*/ 	.short	0x0100
        /*050e*/ 	.byte	0x08
	.zero		1


	//   ....[15]....
        /*0510*/ 	.word	0x00000780
        /*0514*/ 	.word	0x000000ff
        /*0518*/ 	.word	0x0002a8a0
        /*051c*/ 	.short	0x0100
        /*051e*/ 	.byte	0x08
	.zero		1


	//   ....[16]....
        /*0520*/ 	.word	0x00000790
        /*0524*/ 	.word	0x000000ff
        /*0528*/ 	.word	0x0002a898
        /*052c*/ 	.short	0x0100
        /*052e*/ 	.byte	0x08
	.zero		1


	//   ....[17]....
        /*0530*/ 	.word	0x000007a0
        /*0534*/ 	.word	0x000000ff
        /*0538*/ 	.word	0x0002a8a8
        /*053c*/ 	.short	0x0100
        /*053e*/ 	.byte	0x08
	.zero		1


	//   ....[18]....
        /*0540*/ 	.word	0x000008d0
        /*0544*/ 	.word	0x000000ff
        /*0548*/ 	.word	0x0002a8b0
        /*054c*/ 	.short	0x0100
        /*054e*/ 	.byte	0x08
	.zero		1


	//   ....[19]....
        /*0550*/ 	.word	0x000008e0
        /*0554*/ 	.word	0x000000ff
        /*0558*/ 	.word	0x0002a8c0
        /*055c*/ 	.short	0x0100
        /*055e*/ 	.byte	0x08
	.zero		1


	//   ....[20]....
        /*0560*/ 	.word	0x000008f0
        /*0564*/ 	.word	0x000000ff
        /*0568*/ 	.word	0x0002a8b8
        /*056c*/ 	.short	0x0100
        /*056e*/ 	.byte	0x08
	.zero		1


	//   ....[21]....
        /*0570*/ 	.word	0x00000900
        /*0574*/ 	.word	0x000000ff
        /*0578*/ 	.word	0x0002a8c8
        /*057c*/ 	.short	0x0100
        /*057e*/ 	.byte	0x08
	.zero		1


	//   ....[22]....
        /*0580*/ 	.word	0x00001d90
        /*0584*/ 	.word	0x000000ff
        /*0588*/ 	.word	0x0002a800
        /*058c*/ 	.short	0x010a
        /*058e*/ 	.byte	0x27
	.zero		1


	//   ....[23]....
        /*0590*/ 	.word	0x00001e30
        /*0594*/ 	.word	0x00000003
        /*0598*/ 	.word	0x0002a830
        /*059c*/ 	.short	0x010a
        /*059e*/ 	.byte	0x3f
	.zero		1


	//   ....[24]....
        /*05a0*/ 	.word	0x00001e90
        /*05a4*/ 	.word	0x00000003
        /*05a8*/ 	.word	0x0002a830
        /*05ac*/ 	.short	0x010a
        /*05ae*/ 	.byte	0x3f
	.zero		1


	//   ....[25]....
        /*05b0*/ 	.word	0x000026b0
        /*05b4*/ 	.word	0x00000003
        /*05b8*/ 	.word	0x00000000
        /*05bc*/ 	.short	0x0101
        /*05be*/ 	.byte	0x3f
	.zero		1


	//   ....[26]....
        /*05c0*/ 	.word	0x000058c0
        /*05c4*/ 	.word	0x000000ff
        /*05c8*/ 	.word	0x0002a830
        /*05cc*/ 	.short	0x010a
        /*05ce*/ 	.byte	0x06
	.zero		1


	//   ....[27]....
        /*05d0*/ 	.word	0x00005900
        /*05d4*/ 	.word	0x000000ff
        /*05d8*/ 	.word	0x0002a830
        /*05dc*/ 	.short	0x010a
        /*05de*/ 	.byte	0x06
	.zero		1


	//   ....[28]....
        /*05e0*/ 	.word	0x00005ba0
        /*05e4*/ 	.word	0x000000ff
        /*05e8*/ 	.word	0x0002a850
        /*05ec*/ 	.short	0x010a
        /*05ee*/ 	.byte	0x06
	.zero		1


	//   ....[29]....
        /*05f0*/ 	.word	0x00005be0
        /*05f4*/ 	.word	0x000000ff
        /*05f8*/ 	.word	0x0002a850
        /*05fc*/ 	.short	0x010a
        /*05fe*/ 	.byte	0x06
	.zero		1


	//   ....[30]....
        /*0600*/ 	.word	0x00006650
        /*0604*/ 	.word	0x00000081
        /*0608*/ 	.word	0x00000000
        /*060c*/ 	.short	0x0101
        /*060e*/ 	.byte	0x3f
	.zero		1


	//   ....[31]....
        /*0610*/ 	.word	0x000088c0
        /*0614*/ 	.word	0x000000ff
        /*0618*/ 	.word	0x00000000
        /*061c*/ 	.short	0x0101
        /*061e*/ 	.byte	0x06
	.zero		1


	//   ....[32]....
        /*0620*/ 	.word	0x000093a0
        /*0624*/ 	.word	0x000000ff
        /*0628*/ 	.word	0x0002a830
        /*062c*/ 	.short	0x010a
        /*062e*/ 	.byte	0x06
	.zero		1


	//   ....[33]....
        /*0630*/ 	.word	0x000093e0
        /*0634*/ 	.word	0x000000ff
        /*0638*/ 	.word	0x0002a830
        /*063c*/ 	.short	0x010a
        /*063e*/ 	.byte	0x06
	.zero		1


	//   ....[34]....
        /*0640*/ 	.word	0x000096b0
        /*0644*/ 	.word	0x000000ff
        /*0648*/ 	.word	0x0002a850
        /*064c*/ 	.short	0x010a
        /*064e*/ 	.byte	0x06
	.zero		1


	//   ....[35]....
        /*0650*/ 	.word	0x000096f0
        /*0654*/ 	.word	0x000000ff
        /*0658*/ 	.word	0x0002a850
        /*065c*/ 	.short	0x010a
        /*065e*/ 	.byte	0x06
	.zero		1


	//   ....[36]....
        /*0660*/ 	.word	0x0000b0b0
        /*0664*/ 	.word	0x00000005
        /*0668*/ 	.word	0x00000000
        /*066c*/ 	.short	0x0101
        /*066e*/ 	.byte	0x3f
	.zero		1


	//   ....[37]....
        /*0670*/ 	.word	0x0000b3a0
        /*0674*/ 	.word	0x000000ff
        /*0678*/ 	.word	0x00000000
        /*067c*/ 	.short	0x0101
        /*067e*/ 	.byte	0x06
	.zero		1


	//   ....[38]....
        /*0680*/ 	.word	0x0000bcc0
        /*0684*/ 	.word	0x000000ff
        /*0688*/ 	.word	0x0002a830
        /*068c*/ 	.short	0x010a
        /*068e*/ 	.byte	0x06
	.zero		1


	//   ....[39]....
        /*0690*/ 	.word	0x0000bd00
        /*0694*/ 	.word	0x000000ff
        /*0698*/ 	.word	0x0002a830
        /*069c*/ 	.short	0x010a
        /*069e*/ 	.byte	0x06
	.zero		1


	//   ....[40]....
        /*06a0*/ 	.word	0x0000bfd0
        /*06a4*/ 	.word	0x000000ff
        /*06a8*/ 	.word	0x0002a850
        /*06ac*/ 	.short	0x010a
        /*06ae*/ 	.byte	0x06
	.zero		1


	//   ....[41]....
        /*06b0*/ 	.word	0x0000c010
        /*06b4*/ 	.word	0x000000ff
        /*06b8*/ 	.word	0x0002a850
        /*06bc*/ 	.short	0x010a
        /*06be*/ 	.byte	0x06
	.zero		1


	//   ....[42]....
        /*06c0*/ 	.word	0x0000cad0
        /*06c4*/ 	.word	0x00000080
        /*06c8*/ 	.word	0x00000000
        /*06cc*/ 	.short	0x0101
        /*06ce*/ 	.byte	0x3f
	.zero		1


	//   ....[43]....
        /*06d0*/ 	.word	0x0000ecd0
        /*06d4*/ 	.word	0x000000ff
        /*06d8*/ 	.word	0x00000000
        /*06dc*/ 	.short	0x0101
        /*06de*/ 	.byte	0x06
	.zero		1


	//   ....[44]....
        /*06e0*/ 	.word	0x0000f4c0
        /*06e4*/ 	.word	0x000000ff
        /*06e8*/ 	.word	0x0002a850
        /*06ec*/ 	.short	0x010a
        /*06ee*/ 	.byte	0x09
	.zero		1


	//   ....[45]....
        /*06f0*/ 	.word	0x0000f500
        /*06f4*/ 	.word	0x000000ff
        /*06f8*/ 	.word	0x0002a850
        /*06fc*/ 	.short	0x010a
        /*06fe*/ 	.byte	0x09
	.zero		1


	//   ....[46]....
        /*0700*/ 	.word	0x0000fbd0
        /*0704*/ 	.word	0x000000ff
        /*0708*/ 	.word	0x00000000
        /*070c*/ 	.short	0x0101
        /*070e*/ 	.byte	0x04
	.zero		1


	//   ....[47]....
        /*0710*/ 	.word	0x00011700
        /*0714*/ 	.word	0x000000ff
        /*0718*/ 	.word	0x00000000
        /*071c*/ 	.short	0x0101
        /*071e*/ 	.byte	0x05
	.zero		1


	//   ....[48]....
        /*0720*/ 	.word	0x00013650
        /*0724*/ 	.word	0x00000004
        /*0728*/ 	.word	0x0002a880
        /*072c*/ 	.short	0x010a
        /*072e*/ 	.byte	0x3f
	.zero		1


	//   ....[49]....
        /*0730*/ 	.word	0x00013890
        /*0734*/ 	.word	0x00000004
        /*0738*/ 	.word	0x0002a840
        /*073c*/ 	.short	0x010a
        /*073e*/ 	.byte	0x3f
	.zero		1


	//   ....[50]....
        /*0740*/ 	.word	0x00013d50
        /*0744*/ 	.word	0x000000ff
        /*0748*/ 	.word	0x0002a820
        /*074c*/ 	.short	0x010a
        /*074e*/ 	.byte	0x28
	.zero		1


	//   ....[51]....
        /*0750*/ 	.word	0x00013fb0
        /*0754*/ 	.word	0x00000006
        /*0758*/ 	.word	0x0002a880
        /*075c*/ 	.short	0x010a
        /*075e*/ 	.byte	0x3f
	.zero		1


	//   ....[52]....
        /*0760*/ 	.word	0x00014400
        /*0764*/ 	.word	0x00000006
        /*0768*/ 	.word	0x0002a840
        /*076c*/ 	.short	0x010a
        /*076e*/ 	.byte	0x3f
	.zero		1


	//   ....[53]....
        /*0770*/ 	.word	0x000148b0
        /*0774*/ 	.word	0x0000000d
        /*0778*/ 	.word	0x0002a870
        /*077c*/ 	.short	0x010a
        /*077e*/ 	.byte	0x3f
	.zero		1


	//   ....[54]....
        /*0780*/ 	.word	0x00014920
        /*0784*/ 	.word	0x0000000d
        /*0788*/ 	.word	0x0002a860
        /*078c*/ 	.short	0x010a
        /*078e*/ 	.byte	0x3f
	.zero		1


	//   ....[55]....
        /*0790*/ 	.word	0x00014ef0
        /*0794*/ 	.word	0x0000000d
        /*0798*/ 	.word	0x0002a850
        /*079c*/ 	.short	0x0101
        /*079e*/ 	.byte	0x3f
	.zero		1


	//   ....[56]....
        /*07a0*/ 	.word	0x00014f60
        /*07a4*/ 	.word	0x00000002
        /*07a8*/ 	.word	0x00000000
        /*07ac*/ 	.short	0x0101
        /*07ae*/ 	.byte	0x3f
	.zero		1


	//   ....[57]....
        /*07b0*/ 	.word	0x00015130
        /*07b4*/ 	.word	0x0000000c
        /*07b8*/ 	.word	0x0002a870
        /*07bc*/ 	.short	0x010a
        /*07be*/ 	.byte	0x3f
	.zero		1


	//   ....[58]....
        /*07c0*/ 	.word	0x00015190
        /*07c4*/ 	.word	0x0000000c
        /*07c8*/ 	.word	0x0002a860
        /*07cc*/ 	.short	0x010a
        /*07ce*/ 	.byte	0x3f
	.zero		1


	//   ....[59]....
        /*07d0*/ 	.word	0x00015770
        /*07d4*/ 	.word	0x0000000c
        /*07d8*/ 	.word	0x0002a850
        /*07dc*/ 	.short	0x0101
        /*07de*/ 	.byte	0x3f
	.zero		1


	//   ....[60]....
        /*07e0*/ 	.word	0x00015800
        /*07e4*/ 	.word	0x00000000
        /*07e8*/ 	.word	0x00000000
        /*07ec*/ 	.short	0x0101
        /*07ee*/ 	.byte	0x3f
	.zero		1


	//   ....[61]....
        /*07f0*/ 	.word	0x00015a70
        /*07f4*/ 	.word	0x00000000
        /*07f8*/ 	.word	0x0002a820
        /*07fc*/ 	.short	0x010a
        /*07fe*/ 	.byte	0x3f
	.zero		1


	//   ....[62]....
        /*0800*/ 	.word	0x00015c10
        /*0804*/ 	.word	0x00000007
        /*0808*/ 	.word	0x00000000
        /*080c*/ 	.short	0x010a
        /*080e*/ 	.byte	0x3f
	.zero		1


	//   ....[63]....
        /*0810*/ 	.word	0x00015c80
        /*0814*/ 	.word	0x00000009
        /*0818*/ 	.word	0x00000000
        /*081c*/ 	.short	0x010a
        /*081e*/ 	.byte	0x3f
	.zero		1


	//   ....[64]....
        /*0820*/ 	.word	0x00015cd0
        /*0824*/ 	.word	0x00000011
        /*0828*/ 	.word	0x0002a860
        /*082c*/ 	.short	0x010a
        /*082e*/ 	.byte	0x3f
	.zero		1


	//   ....[65]....
        /*0830*/ 	.word	0x00015d20
        /*0834*/ 	.word	0x00000003
        /*0838*/ 	.word	0x0002a860
        /*083c*/ 	.short	0x010a
        /*083e*/ 	.byte	0x3f
	.zero		1


	//   ....[66]....
        /*0840*/ 	.word	0x00015d60
        /*0844*/ 	.word	0x00000011
        /*0848*/ 	.word	0x0002a880
        /*084c*/ 	.short	0x010a
        /*084e*/ 	.byte	0x3f
	.zero		1


	//   ....[67]....
        /*0850*/ 	.word	0x00015d80
        /*0854*/ 	.word	0x00000003
        /*0858*/ 	.word	0x0002a880
        /*085c*/ 	.short	0x010a
        /*085e*/ 	.byte	0x3f
	.zero		1


	//   ....[68]....
        /*0860*/ 	.word	0x00015df0
        /*0864*/ 	.word	0x00000003
        /*0868*/ 	.word	0x0002a800
        /*086c*/ 	.short	0x010a
        /*086e*/ 	.byte	0x3f
	.zero		1


	//   ....[69]....
        /*0870*/ 	.word	0x00015e40
        /*0874*/ 	.word	0x00000003
        /*0878*/ 	.word	0x0002a830
        /*087c*/ 	.short	0x010a
        /*087e*/ 	.byte	0x3f
	.zero		1


	//   ....[70]....
        /*0880*/ 	.word	0x00015ea0
        /*0884*/ 	.word	0x0000000b
        /*0888*/ 	.word	0x0002a830
        /*088c*/ 	.short	0x010a
        /*088e*/ 	.byte	0x3f
	.zero		1


	//   ....[71]....
        /*0890*/ 	.word	0x00015f00
        /*0894*/ 	.word	0x0000000b
        /*0898*/ 	.word	0x0002a850
        /*089c*/ 	.short	0x010a
        /*089e*/ 	.byte	0x3f
	.zero		1


	//   ....[72]....
        /*08a0*/ 	.word	0x00015f60
        /*08a4*/ 	.word	0x00000008
        /*08a8*/ 	.word	0x0002a830
        /*08ac*/ 	.short	0x010a
        /*08ae*/ 	.byte	0x3f
	.zero		1


	//   ....[73]....
        /*08b0*/ 	.word	0x00015fc0
        /*08b4*/ 	.word	0x00000008
        /*08b8*/ 	.word	0x0002a850
        /*08bc*/ 	.short	0x010a
        /*08be*/ 	.byte	0x3f
	.zero		1


	//   ....[74]....
        /*08c0*/ 	.word	0x00016020
        /*08c4*/ 	.word	0x00000008
        /*08c8*/ 	.word	0x0002a830
        /*08cc*/ 	.short	0x010a
        /*08ce*/ 	.byte	0x3f
	.zero		1


	//   ....[75]....
        /*08d0*/ 	.word	0x00016080
        /*08d4*/ 	.word	0x00000008
        /*08d8*/ 	.word	0x0002a850
        /*08dc*/ 	.short	0x010a
        /*08de*/ 	.byte	0x3f
	.zero		1


	//   ....[76]....
        /*08e0*/ 	.word	0x000160e0
        /*08e4*/ 	.word	0x00000003
        /*08e8*/ 	.word	0x0002a850
        /*08ec*/ 	.short	0x010a
        /*08ee*/ 	.byte	0x3f
	.zero		1


	//   ....[77]....
        /*08f0*/ 	.word	0x00016230
        /*08f4*/ 	.word	0x00000004
        /*08f8*/ 	.word	0x0002a880
        /*08fc*/ 	.short	0x010a
        /*08fe*/ 	.byte	0x3f
	.zero		1


	//   ....[78]....
        /*0900*/ 	.word	0x00016280
        /*0904*/ 	.word	0x00000004
        /*0908*/ 	.word	0x0002a840
        /*090c*/ 	.short	0x010a
        /*090e*/ 	.byte	0x3f
	.zero		1


	//   ....[79]....
        /*0910*/ 	.word	0x000162e0
        /*0914*/ 	.word	0x00000005
        /*0918*/ 	.word	0x0002a820
        /*091c*/ 	.short	0x010a
        /*091e*/ 	.byte	0x3f
	.zero		1


	//   ....[80]....
        /*0920*/ 	.word	0x00016330
        /*0924*/ 	.word	0x00000006
        /*0928*/ 	.word	0x0002a880
        /*092c*/ 	.short	0x010a
        /*092e*/ 	.byte	0x3f
	.zero		1


	//   ....[81]....
        /*0930*/ 	.word	0x00016380
        /*0934*/ 	.word	0x00000006
        /*0938*/ 	.word	0x0002a840
        /*093c*/ 	.short	0x010a
        /*093e*/ 	.byte	0x3f
	.zero		1


	//   ....[82]....
        /*0940*/ 	.word	0x000163d0
        /*0944*/ 	.word	0x0000000d
        /*0948*/ 	.word	0x0002a870
        /*094c*/ 	.short	0x010a
        /*094e*/ 	.byte	0x3f
	.zero		1


	//   ....[83]....
        /*0950*/ 	.word	0x00016420
        /*0954*/ 	.word	0x0000000d
        /*0958*/ 	.word	0x0002a860
        /*095c*/ 	.short	0x010a
        /*095e*/ 	.byte	0x3f
	.zero		1


	//   ....[84]....
        /*0960*/ 	.word	0x00016470
        /*0964*/ 	.word	0x0000000c
        /*0968*/ 	.word	0x0002a870
        /*096c*/ 	.short	0x010a
        /*096e*/ 	.byte	0x3f
	.zero		1


	//   ....[85]....
        /*0970*/ 	.word	0x000164c0
        /*0974*/ 	.word	0x0000000c
        /*0978*/ 	.word	0x0002a860
        /*097c*/ 	.short	0x010a
        /*097e*/ 	.byte	0x3f
	.zero		1


	//   ....[86]....
        /*0980*/ 	.word	0x00016510
        /*0984*/ 	.word	0x00000000
        /*0988*/ 	.word	0x0002a820
        /*098c*/ 	.short	0x010a
        /*098e*/ 	.byte	0x3f
	.zero		1


	//   ....[87]....
        /*0990*/ 	.word	0x000166b0
        /*0994*/ 	.word	0x00000007
        /*0998*/ 	.word	0x00000000
        /*099c*/ 	.short	0x010a
        /*099e*/ 	.byte	0x3f
	.zero		1


	//   ....[88]....
        /*09a0*/ 	.word	0x00016700
        /*09a4*/ 	.word	0x00000009
        /*09a8*/ 	.word	0x00000000
        /*09ac*/ 	.short	0x010a
        /*09ae*/ 	.byte	0x3f
	.zero		1


	//   ....[89]....
        /*09b0*/ 	.word	0x00016750
        /*09b4*/ 	.word	0x00000011
        /*09b8*/ 	.word	0x0002a860
        /*09bc*/ 	.short	0x010a
        /*09be*/ 	.byte	0x3f
	.zero		1


	//   ....[90]....
        /*09c0*/ 	.word	0x000167a0
        /*09c4*/ 	.word	0x00000003
        /*09c8*/ 	.word	0x0002a860
        /*09cc*/ 	.short	0x010a
        /*09ce*/ 	.byte	0x3f
	.zero		1


	//   ....[91]....
        /*09d0*/ 	.word	0x000167f0
        /*09d4*/ 	.word	0x00000011
        /*09d8*/ 	.word	0x0002a880
        /*09dc*/ 	.short	0x010a
        /*09de*/ 	.byte	0x3f
	.zero		1


	//----- nvinfo : EIATTR_NUM_MBARRIERS
	.align		4
.L_218:
        /*09e0*/ 	.byte	0x03, 0x38
        /*09e2*/ 	.short	0x0016


	//----- nvinfo : EIATTR_EXIT_INSTR_OFFSETS
	.align		4
        /*09e4*/ 	.byte	0x04, 0x1c
        /*09e6*/ 	.short	(.L_220 - .L_219)


	//   ....[0]....
.L_219:
        /*09e8*/ 	.word	0x00000a60


	//   ....[1]....
        /*09ec*/ 	.word	0x00012090


	//   ....[2]....
        /*09f0*/ 	.word	0x00015dd0


	//----- nvinfo : EIATTR_MAX_THREADS
	.align		4
.L_220:
        /*09f4*/ 	.byte	0x04, 0x05
        /*09f6*/ 	.short	(.L_222 - .L_221)
.L_221:
        /*09f8*/ 	.word	0x00000180
        /*09fc*/ 	.word	0x00000001
        /*0a00*/ 	.word	0x00000001


	//----- nvinfo : EIATTR_CRS_STACK_SIZE
	.align		4
.L_222:
        /*0a04*/ 	.byte	0x04, 0x1e
        /*0a06*/ 	.short	(.L_224 - .L_223)
.L_223:
        /*0a08*/ 	.word	0x00000000


	//----- nvinfo : EIATTR_CBANK_PARAM_SIZE
	.align		4
.L_224:
        /*0a0c*/ 	.byte	0x03, 0x19
        /*0a0e*/ 	.short	0x0bf0


	//----- nvinfo : EIATTR_PARAM_CBANK
	.align		4
        /*0a10*/ 	.byte	0x04, 0x0a
        /*0a12*/ 	.short	(.L_226 - .L_225)
	.align		4
.L_225:
        /*0a14*/ 	.word	index@(.nv.constant0._ZN7cutlass13device_kernelIN5flash11enable_sm90INS1_16FlashAttnFwdSm90INS1_25CollectiveMainloopFwdSm90ILi2EN4cute5tupleIJNS5_1CILi1EEES8_S8_EEENS6_IJNS7_ILi128EEESA_NS7_ILi192EEEEEELi192ENS_12float_e4m3_tEfNS_4arch4Sm90ELb0ELb1ELb1ELb0ELb0ELb0ELb0ELb1ELb1ELb0ELb0ELb0EEENS1_21CollectiveEpilogueFwdINS6_IJSA_SB_SA_EEES9_NS_10bfloat16_tESF_Li256ELb0ELb0ELb0ELb1EEENS1_30DynamicPersistentTileSchedulerILi256ELi128ELb0ELb0ELb1EEEEEEEEEvNT_6ParamsE)
        /*0a18*/ 	.short	0x0210
        /*0a1a*/ 	.short	0x0bf0


	//----- nvinfo : EIATTR_SW_WAR
	.align		4
.L_226:
        /*0a1c*/ 	.byte	0x04, 0x36
        /*0a1e*/ 	.short	(.L_228 - .L_227)
.L_227:
        /*0a20*/ 	.word	0x00000008
.L_228:


//--------------------- .nv.info._ZN7cutlass13device_kernelIN5flash11enable_sm90INS1_16FlashAttnFwdSm90INS1_25CollectiveMainloopFwdSm90ILi2EN4cute5tupleIJNS5_1CILi1EEES8_S8_EEENS6_IJNS7_ILi128EEESA_NS7_ILi192EEEEEELi192ENS_12float_e4m3_tEfNS_4arch4Sm90ELb0ELb1ELb1ELb1ELb0ELb0ELb0ELb1ELb1ELb0ELb0ELb0EEENS1_21CollectiveEpilogueFwdINS6_IJSA_SB_SA_EEES9_NS_10bfloat16_tESF_Li256ELb1ELb0ELb0ELb1EEENS1_36VarlenDynamicPersistentTileSchedulerILi128ELi128ELi256ELi128ELb0ELb0ELb1ELb1ELb0ELb1EEEEEEEEEvNT_6ParamsE --------------------------
	.section	.nv.info._ZN7cutlass13device_kernelIN5flash11enable_sm90INS1_16FlashAttnFwdSm90INS1_25CollectiveMainloopFwdSm90ILi2EN4cute5tupleIJNS5_1CILi1EEES8_S8_EEENS6_IJNS7_ILi128EEESA_NS7_ILi192EEEEEELi192ENS_12float_e4m3_tEfNS_4arch4Sm90ELb0ELb1ELb1ELb1ELb0ELb0ELb0ELb1ELb1ELb0ELb0ELb0EEENS1_21CollectiveEpilogueFwdINS6_IJSA_SB_SA_EEES9_NS_10bfloat16_tESF_Li256ELb1ELb0ELb0ELb1EEENS1_36VarlenDynamicPersistentTileSchedulerILi128ELi128ELi256ELi128ELb0ELb0ELb1ELb1ELb0ELb1EEEEEEEEEvNT_6ParamsE,"",@"SHT_CUDA_INFO"
	.sectionflags	@""
	.align	4


	//----- nvinfo : EIATTR_CUDA_API_VERSION
	.align		4
        /*0000*/ 	.byte	0x04, 0x37
        /*0002*/ 	.short	(.L_230 - .L_229)
.L_229:
        /*0004*/ 	.word	0x00000082


	//----- nvinfo : EIATTR_KPARAM_INFO
	.align		4
.L_230:
        /*0008*/ 	.byte	0x04, 0x17
        /*000a*/ 	.short	(.L_232 - .L_231)
.L_231:
        /*000c*/ 	.word	0x00000000
        /*0010*/ 	.short	0x0000
        /*0012*/ 	.short	0x0070
        /*0014*/ 	.byte	0x00, 0xf0, 0x01, 0x28


	//----- nvinfo : EIATTR_SPARSE_MMA_MASK
	.align		4
.L_232:
        /*0018*/ 	.byte	0x03, 0x50
        /*001a*/ 	.short	0x0000


	//----- nvinfo : EIATTR_MAXREG_COUNT
	.align		4
        /*001c*/ 	.byte	0x03, 0x1b
        /*001e*/ 	.short	0x00a8


	//----- nvinfo : EIATTR_NUM_BARRIERS
	.align		4
        /*0020*/ 	.byte	0x02, 0x4c
        /*0022*/ 	.byte	0x10
	.zero		1


	//----- nvinfo : EIATTR_EXTERNS
	.align		4
        /*0024*/ 	.byte	0x04, 0x0f
        /*0026*/ 	.short	(.L_234 - .L_233)


	//   ....[0]....
	.align		4
.L_233:
        /*0028*/ 	.word	index@(__assertfail)


	//----- nvinfo : EIATTR_ANNOTATIONS
	.align		4
.L_234:
        /*002c*/ 	.byte	0x04, 0x55
        /*002e*/ 	.short	(.L_236 - .L_235)


	//   ....[0]....
.L_235:
        /* <DEDUP_REMOVED lines=28> */


	//----- nvinfo : EIATTR_MERCURY_ISA_VERSION
	.align		4
.L_236:
        /*01d8*/ 	.byte	0x03, 0x5f
        /*01da*/ 	.short	0x0101


	//----- nvinfo : EIATTR_UNUSED_LOAD_BYTE_OFFSET
	.align		4
        /*01dc*/ 	.byte	0x04, 0x44
        /*01de*/ 	.short	(.L_238 - .L_237)


	//   ....[0]....
.L_237:
        /*01e0*/ 	.word	0x00000a70
        /*01e4*/ 	.word	0x0000fff0


	//   ....[1]....
        /*01e8*/ 	.word	0x000101d0
        /*01ec*/ 	.word	0x0000fff0


	//----- nvinfo : EIATTR_INT_WARP_WIDE_INSTR_OFFSETS
	.align		4
.L_238:
        /*01f0*/ 	.byte	0x04, 0x31
        /*01f2*/ 	.short	(.L_240 - .L_239)


	//   ....[0]....
.L_239:
        /*01f4*/ 	.word	0x00000160


	//   ....[1]....
        /*01f8*/ 	.word	0x000001a0


	//   ....[2]....
        /*01fc*/ 	.word	0x00000210


	//   ....[3]....
        /*0200*/ 	.word	0x000147b0


	//   ....[4]....
        /*0204*/ 	.word	0x00014840


	//   ....[5]....
        /*0208*/ 	.word	0x00015000


	//   ....[6]....
        /*020c*/ 	.word	0x00016d20


	//   ....[7]....
        /*0210*/ 	.word	0x00016db0


	//----- nvinfo : EIATTR_COOP_GROUP_MASK_REGIDS
	.align		4
.L_240:
        /*0214*/ 	.byte	0x04, 0x29
        /*0216*/ 	.short	(.L_242 - .L_241)


	//   ....[0]....
.L_241:
        /*0218*/ 	.word	0xffffffff


	//   ....[1]....
        /*021c*/ 	.word	0xffffffff


	//   ....[2]....
        /*0220*/ 	.word	0xffffffff


	//   ....[3]....
        /*0224*/ 	.word	0xffffffff


	//   ....[4]....
        /*0228*/ 	.word	0xffffffff


	//   ....[5]....
        /*022c*/ 	.word	0xffffffff


	//   ....[6]....
        /*0230*/ 	.word	0xffffffff


	//   ....[7]....
        /*0234*/ 	.word	0xffffffff


	//   ....[8]....
        /*0238*/ 	.word	0xffffffff


	//   ....[9]....
        /*023c*/ 	.word	0xffffffff


	//   ....[10]....
        /*0240*/ 	.word	0xffffffff


	//   ....[11]....
        /*0244*/ 	.word	0xffffffff


	//   ....[12]....
        /*0248*/ 	.word	0xffffffff


	//   ....[13]....
        /*024c*/ 	.word	0xffffffff


	//   ....[14]....
        /*0250*/ 	.word	0xffffffff


	//   ....[15]....
        /*0254*/ 	.word	0xffffffff


	//   ....[16]....
        /*0258*/ 	.word	0xffffffff


	//   ....[17]....
        /*025c*/ 	.word	0xffffffff


	//   ....[18]....
        /*0260*/ 	.word	0xffffffff


	//   ....[19]....
        /*0264*/ 	.word	0xffffffff


	//   ....[20]....
        /*0268*/ 	.word	0xffffffff


	//   ....[21]....
        /*026c*/ 	.word	0xffffffff


	//   ....[22]....
        /*0270*/ 	.word	0xffffffff


	//   ....[23]....
        /*0274*/ 	.word	0xffffffff


	//   ....[24]....
        /*0278*/ 	.word	0xffffffff


	//   ....[25]....
        /*027c*/ 	.word	0xffffffff


	//   ....[26]....
        /*0280*/ 	.word	0xffffffff


	//   ....[27]....
        /*0284*/ 	.word	0xffffffff


	//   ....[28]....
        /*0288*/ 	.word	0xffffffff


	//   ....[29]....
        /*028c*/ 	.word	0xffffffff


	//   ....[30]....
        /*0290*/ 	.word	0xffffffff


	//   ....[31]....
        /*0294*/ 	.word	0xffffffff


	//   ....[32]....
        /*0298*/ 	.word	0xffffffff


	//   ....[33]....
        /*029c*/ 	.word	0xffffffff


	//   ....[34]....
        /*02a0*/ 	.word	0xffffffff


	//   ....[35]....
        /*02a4*/ 	.word	0xffffffff


	//   ....[36]....
        /*02a8*/ 	.word	0xffffffff


	//   ....[37]....
        /*02ac*/ 	.word	0xffffffff


	//   ....[38]....
        /*02b0*/ 	.word	0xffffffff


	//   ....[39]....
        /*02b4*/ 	.word	0xffffffff


	//   ....[40]....
        /*02b8*/ 	.word	0xffffffff


	//   ....[41]....
        /*02bc*/ 	.word	0xffffffff


	//   ....[42]....
        /*02c0*/ 	.word	0xffffffff


	//   ....[43]....
        /*02c4*/ 	.word	0xffffffff


	//   ....[44]....
        /*02c8*/ 	.word	0xffffffff


	//   ....[45]....
        /*02cc*/ 	.word	0xffffffff


	//   ....[46]....
        /*02d0*/ 	.word	0xffffffff


	//   ....[47]....
        /*02d4*/ 	.word	0xffffffff


	//   ....[48]....
        /*02d8*/ 	.word	0xffffffff


	//   ....[49]....
        /*02dc*/ 	.word	0xffffffff


	//   ....[50]....
        /*02e0*/ 	.word	0xffffffff


	//   ....[51]....
        /*02e4*/ 	.word	0xffffffff


	//   ....[52]....
        /*02e8*/ 	.word	0xffffffff


	//   ....[53]....
        /*02ec*/ 	.word	0xffffffff


	//   ....[54]....
        /*02f0*/ 	.word	0xffffffff


	//   ....[55]....
        /*02f4*/ 	.word	0xffffffff


	//   ....[56]....
        /*02f8*/ 	.word	0xffffffff


	//   ....[57]....
        /*02fc*/ 	.word	0xffffffff


	//   ....[58]....
        /*0300*/ 	.word	0xffffffff


	//   ....[59]....
        /*0304*/ 	.word	0xffffffff


	//   ....[60]....
        /*0308*/ 	.word	0xffffffff


	//   ....[61]....
        /*030c*/ 	.word	0xffffffff


	//   ....[62]....
        /*0310*/ 	.word	0xffffffff


	//   ....[63]....
        /*0314*/ 	.word	0xffffffff


	//   ....[64]....
        /*0318*/ 	.word	0xffffffff


	//   ....[65]....
        /*031c*/ 	.word	0xffffffff


	//   ....[66]....
        /*0320*/ 	.word	0xffffffff


	//   ....[67]....
        /*0324*/ 	.word	0xffffffff


	//   ....[68]....
        /*0328*/ 	.word	0xffffffff


	//   ....[69]....
        /*032c*/ 	.word	0xffffffff


	//   ....[70]....
        /*0330*/ 	.word	0xffffffff


	//   ....[71]....
        /*0334*/ 	.word	0xffffffff


	//   ....[72]....
        /*0338*/ 	.word	0xffffffff


	//   ....[73]....
        /*033c*/ 	.word	0xffffffff


	//   ....[74]....
        /*0340*/ 	.word	0xffffffff


	//   ....[75]....
        /*0344*/ 	.word	0xffffffff


	//   ....[76]....
        /*0348*/ 	.word	0xffffffff


	//   ....[77]....
        /*034c*/ 	.word	0xffffffff


	//   ....[78]....
        /*0350*/ 	.word	0xffffffff


	//   ....[79]....
        /*0354*/ 	.word	0xffffffff


	//   ....[80]....
        /*0358*/ 	.word	0xffffffff


	//   ....[81]....
        /*035c*/ 	.word	0xffffffff


	//   ....[82]....
        /*0360*/ 	.word	0xffffffff


	//   ....[83]....
        /*0364*/ 	.word	0xffffffff


	//   ....[84]....
        /*0368*/ 	.word	0xffffffff


	//   ....[85]....
        /*036c*/ 	.word	0xffffffff


	//   ....[86]....
        /*0370*/ 	.word	0xffffffff


	//   ....[87]....
        /*0374*/ 	.word	0xffffffff


	//   ....[88]....
        /*0378*/ 	.word	0xffffffff


	//   ....[89]....
        /*037c*/ 	.word	0xffffffff


	//   ....[90]....
        /*0380*/ 	.word	0xffffffff


	//   ....[91]....
        /*0384*/ 	.word	0xffffffff


	//   ....[92]....
        /*0388*/ 	.word	0xffffffff


	//   ....[93]....
        /*038c*/ 	.word	0xffffffff


	//   ....[94]....
        /*0390*/ 	.word	0xffffffff


	//   ....[95]....
        /*0394*/ 	.word	0xffffffff


	//   ....[96]....
        /*0398*/ 	.word	0xffffffff


	//   ....[97]....
        /*039c*/ 	.word	0xffffffff


	//   ....[98]....
        /*03a0*/ 	.word	0xffffffff


	//   ....[99]....
        /*03a4*/ 	.word	0xffffffff


	//   ....[100]....
        /*03a8*/ 	.word	0xffffffff


	//   ....[101]....
        /*03ac*/ 	.word	0xffffffff


	//   ....[102]....
        /*03b0*/ 	.word	0xffffffff


	//   ....[103]....
        /*03b4*/ 	.word	0xffffffff


	//   ....[104]....
        /*03b8*/ 	.word	0xffffffff


	//   ....[105]....
        /*03bc*/ 	.word	0xffffffff


	//   ....[106]....
        /*03c0*/ 	.word	0xffffffff


	//   ....[107]....
        /*03c4*/ 	.word	0xffffffff


	//   ....[108]....
        /*03c8*/ 	.word	0xffffffff


	//   ....[109]....
        /*03cc*/ 	.word	0xffffffff


	//   ....[110]....
        /*03d0*/ 	.word	0xffffffff


	//   ....[111]....
        /*03d4*/ 	.word	0x0500000f


	//   ....[112]....
        /*03d8*/ 	.word	0x0500000f


	//----- nvinfo : EIATTR_COOP_GROUP_INSTR_OFFSETS
	.align		4
.L_242:
        /*03dc*/ 	.byte	0x04, 0x28
        /*03de*/ 	.short	(.L_244 - .L_243)


	//   ....[0]....
.L_243:
        /*03e0*/ 	.word	0x00000070


	//   ....[1]....
        /*03e4*/ 	.word	0x00000170


	//   ....[2]....
        /*03e8*/ 	.word	0x000001c0


	//   ....[3]....
        /*03ec*/ 	.word	0x000003f0


	//   ....[4]....
        /*03f0*/ 	.word	0x00000550


	//   ....[5]....
        /*03f4*/ 	.word	0x00000670


	//   ....[6]....
        /*03f8*/ 	.word	0x000007d0


	//   ....[7]....
        /*03fc*/ 	.word	0x00001910


	//   ....[8]....
        /*0400*/ 	.word	0x00004090


	//   ....[9]....
        /*0404*/ 	.word	0x00004140


	//   ....[10]....
        /*0408*/ 	.word	0x000047d0


	//   ....[11]....
        /*040c*/ 	.word	0x00004860


	//   ....[12]....
        /*0410*/ 	.word	0x000073a0


	//   ....[13]....
        /*0414*/ 	.word	0x000073e0


	//   ....[14]....
        /*0418*/ 	.word	0x00007e60


	//   ....[15]....
        /*041c*/ 	.word	0x00007ee0


	//   ....[16]....
        /*0420*/ 	.word	0x0000a500


	//   ....[17]....
        /*0424*/ 	.word	0x0000a520


	//   ....[18]....
        /*0428*/ 	.word	0x0000a550


	//   ....[19]....
        /*042c*/ 	.word	0x0000a570


	//   ....[20]....
        /*0430*/ 	.word	0x0000d880


	//   ....[21]....
        /*0434*/ 	.word	0x0000d8a0


	//   ....[22]....
        /*0438*/ 	.word	0x0000e240


	//   ....[23]....
        /*043c*/ 	.word	0x0000e2e0


	//   ....[24]....
        /*0440*/ 	.word	0x0000f880


	//   ....[25]....
        /*0444*/ 	.word	0x0000f890


	//   ....[26]....
        /*0448*/ 	.word	0x0000f8c0


	//   ....[27]....
        /*044c*/ 	.word	0x0000f8d0


	//   ....[28]....
        /*0450*/ 	.word	0x00010d30


	//   ....[29]....
        /*0454*/ 	.word	0x00010d60


	//   ....[30]....
        /*0458*/ 	.word	0x00010d90


	//   ....[31]....
        /*045c*/ 	.word	0x00010dc0


	//   ....[32]....
        /*0460*/ 	.word	0x00010df0


	//   ....[33]....
        /*0464*/ 	.word	0x00010e10


	//   ....[34]....
        /*0468*/ 	.word	0x00010e20


	//   ....[35]....
        /*046c*/ 	.word	0x00010e30


	//   ....[36]....
        /*0470*/ 	.word	0x00010e40


	//   ....[37]....
        /*0474*/ 	.word	0x00010e50


	//   ....[38]....
        /*0478*/ 	.word	0x00010e60


	//   ....[39]....
        /*047c*/ 	.word	0x00010e90


	//   ....[40]....
        /*0480*/ 	.word	0x00010ec0


	//   ....[41]....
        /*0484*/ 	.word	0x00010ef0


	//   ....[42]....
        /*0488*/ 	.word	0x00010f20


	//   ....[43]....
        /*048c*/ 	.word	0x00010f30


	//   ....[44]....
        /*0490*/ 	.word	0x00010f40


	//   ....[45]....
        /*0494*/ 	.word	0x00010f70


	//   ....[46]....
        /*0498*/ 	.word	0x00010fa0


	//   ....[47]....
        /*049c*/ 	.word	0x00010fb0


	//   ....[48]....
        /*04a0*/ 	.word	0x00010fc0


	//   ....[49]....
        /*04a4*/ 	.word	0x00010ff0


	//   ....[50]....
        /*04a8*/ 	.word	0x00011020


	//   ....[51]....
        /*04ac*/ 	.word	0x00011030


	//   ....[52]....
        /*04b0*/ 	.word	0x00011040


	//   ....[53]....
        /*04b4*/ 	.word	0x00011050


	//   ....[54]....
        /*04b8*/ 	.word	0x00011060


	//   ....[55]....
        /*04bc*/ 	.word	0x00011070


	//   ....[56]....
        /*04c0*/ 	.word	0x00011080


	//   ....[57]....
        /*04c4*/ 	.word	0x00011090


	//   ....[58]....
        /*04c8*/ 	.word	0x000110a0


	//   ....[59]....
        /*04cc*/ 	.word	0x000110b0


	//   ....[60]....
        /*04d0*/ 	.word	0x000110c0


	//   ....[61]....
        /*04d4*/ 	.word	0x000110d0


	//   ....[62]....
        /*04d8*/ 	.word	0x000110e0


	//   ....[63]....
        /*04dc*/ 	.word	0x000110f0


	//   ....[64]....
        /*04e0*/ 	.word	0x00011110


	//   ....[65]....
        /*04e4*/ 	.word	0x00011140


	//   ....[66]....
        /*04e8*/ 	.word	0x00011170


	//   ....[67]....
        /*04ec*/ 	.word	0x000111a0


	//   ....[68]....
        /*04f0*/ 	.word	0x000111d0


	//   ....[69]....
        /*04f4*/ 	.word	0x000111f0


	//   ....[70]....
        /*04f8*/ 	.word	0x00011200


	//   ....[71]....
        /*04fc*/ 	.word	0x00011210


	//   ....[72]....
        /*0500*/ 	.word	0x00011220


	//   ....[73]....
        /*0504*/ 	.word	0x00011230


	//   ....[74]....
        /*0508*/ 	.word	0x00011260


	//   ....[75]....
        /*050c*/ 	.word	0x00011270


	//   ....[76]....
        /*0510*/ 	.word	0x00013080


	//   ....[77]....
        /*0514*/ 	.word	0x00013270


	//   ....[78]....
        /*0518*/ 	.word	0x000132a0


	//   ....[79]....
        /*051c*/ 	.word	0x000132d0


	//   ....[80]....
        /*0520*/ 	.word	0x00013310


	//   ....[81]....
        /*0524*/ 	.word	0x00013340


	//   ....[82]....
        /*0528*/ 	.word	0x00013380


	//   ....[83]....
        /*052c*/ 	.word	0x00013510


	//   ....[84]....
        /*0530*/ 	.word	0x00013540


	//   ....[85]....
        /*0534*/ 	.word	0x00013570


	//   ....[86]....
        /*0538*/ 	.word	0x000135a0


	//   ....[87]....
        /*053c*/ 	.word	0x000135d0


	//   ....[88]....
        /*0540*/ 	.word	0x00013610


	//   ....[89]....
        /*0544*/ 	.word	0x000136b0


	//   ....[90]....
        /*0548*/ 	.word	0x00013740


	//   ....[91]....
        /*054c*/ 	.word	0x000137f0


	//   ....[92]....
        /*0550*/ 	.word	0x00015130


	//   ....[93]....
        /*0554*/ 	.word	0x00017790


	//   ....[94]....
        /*0558*/ 	.word	0x000177c0


	//   ....[95]....
        /*055c*/ 	.word	0x000177f0


	//   ....[96]....
        /*0560*/ 	.word	0x00017830


	//   ....[97]....
        /*0564*/ 	.word	0x00017860


	//   ....[98]....
        /*0568*/ 	.word	0x00017870


	//   ....[99]....
        /*056c*/ 	.word	0x000178a0


	//   ....[100]....
        /*0570*/ 	.word	0x000178b0


	//   ....[101]....
        /*0574*/ 	.word	0x000179f0


	//   ....[102]....
        /*0578*/ 	.word	0x00017a20


	//   ....[103]....
        /*057c*/ 	.word	0x00017a50


	//   ....[104]....
        /*0580*/ 	.word	0x00017a80


	//   ....[105]....
        /*0584*/ 	.word	0x00017ab0


	//   ....[106]....
        /*0588*/ 	.word	0x00017af0


	//   ....[107]....
        /*058c*/ 	.word	0x00017b80


	//   ....[108]....
        /*0590*/ 	.word	0x00017c10


	//   ....[109]....
        /*0594*/ 	.word	0x00017c80


	//   ....[110]....
        /*0598*/ 	.word	0x00018310


	//   ....[111]....
        /*059c*/ 	.word	0x000189a0


	//   ....[112]....
        /*05a0*/ 	.word	0x00018e10


	//----- nvinfo : EIATTR_REG_RECONFIG
	.align		4
.L_244:
        /*05a4*/ 	.byte	0x01, 0x54
	.zero		2


	//----- nvinfo : EIATTR_SYSCALL_OFFSETS
	.align		4
        /*05a8*/ 	.byte	0x04, 0x46
        /*05aa*/ 	.short	(.L_246 - .L_245)


	//   ....[0]....
.L_245:
        /*05ac*/ 	.word	0x00001af0


	//   ....[1]....
        /*05b0*/ 	.word	0x000149e0


	//   ....[2]....
        /*05b4*/ 	.word	0x00014b60


	//   ....[3]....
        /*05b8*/ 	.word	0x00014ca0


	//   ....[4]....
        /*05bc*/ 	.word	0x00014dc0


	//----- nvinfo : EIATTR_MBARRIER_INSTR_OFFSETS
	.align		4
.L_246:
        /*05c0*/ 	.byte	0x04, 0x39
        /*05c2*/ 	.short	(.L_248 - .L_247)


	//   ....[0]....
.L_247:
        /*05c4*/ 	.word	0x000002a0
        /*05c8*/ 	.word	0x000000ff
        /*05cc*/ 	.word	0x0002a800
        /*05d0*/ 	.short	0x0100
        /*05d2*/ 	.byte	0x08
	.zero		1


	//   ....[1]....
        /*05d4*/ 	.word	0x000002b0
        /*05d8*/ 	.word	0x000000ff
        /*05dc*/ 	.word	0x0002a820
        /*05e0*/ 	.short	0x0100
        /*05e2*/ 	.byte	0x08
	.zero		1


	//   ....[2]....
        /*05e4*/ 	.word	0x000003a0
        /*05e8*/ 	.word	0x000000ff
        /*05ec*/ 	.word	0x0002a830
        /*05f0*/ 	.short	0x0100
        /*05f2*/ 	.byte	0x08
	.zero		1


	//   ....[3]....
        /*05f4*/ 	.word	0x000003b0
        /*05f8*/ 	.word	0x000000ff
        /*05fc*/ 	.word	0x0002a840
        /*0600*/ 	.short	0x0100
        /*0602*/ 	.byte	0x08
	.zero		1


	//   ....[4]....
        /*0604*/ 	.word	0x000003c0
        /*0608*/ 	.word	0x000000ff
        /*060c*/ 	.word	0x0002a838
        /*0610*/ 	.short	0x0100
        /*0612*/ 	.byte	0x08
	.zero		1


	//   ....[5]....
        /*0614*/ 	.word	0x000003d0
        /*0618*/ 	.word	0x000000ff
        /*061c*/ 	.word	0x0002a848
        /*0620*/ 	.short	0x0100
        /*0622*/ 	.byte	0x08
	.zero		1


	//   ....[6]....
        /*0624*/ 	.word	0x00000500
        /*0628*/ 	.word	0x000000ff
        /*062c*/ 	.word	0x0002a850
        /*0630*/ 	.short	0x0100
        /*0632*/ 	.byte	0x08
	.zero		1


	//   ....[7]....
        /*0634*/ 	.word	0x00000510
        /*0638*/ 	.word	0x000000ff
        /*063c*/ 	.word	0x0002a860
        /*0640*/ 	.short	0x0100
        /*0642*/ 	.byte	0x08
	.zero		1


	//   ....[8]....
        /*0644*/ 	.word	0x00000520
        /*0648*/ 	.word	0x000000ff
        /*064c*/ 	.word	0x0002a858
        /*0650*/ 	.short	0x0100
        /*0652*/ 	.byte	0x08
	.zero		1


	//   ....[9]....
        /*0654*/ 	.word	0x00000530
        /*0658*/ 	.word	0x000000ff
        /*065c*/ 	.word	0x0002a868
        /*0660*/ 	.short	0x0100
        /*0662*/ 	.byte	0x08
	.zero		1


	//   ....[10]....
        /*0664*/ 	.word	0x00000620
        /*0668*/ 	.word	0x000000ff
        /*066c*/ 	.word	0x0002a870
        /*0670*/ 	.short	0x0100
        /*0672*/ 	.byte	0x06
	.zero		1


	//   ....[11]....
        /*0674*/ 	.word	0x00000630
        /*0678*/ 	.word	0x000000ff
        /*067c*/ 	.word	0x0002a880
        /*0680*/ 	.short	0x0100
        /*0682*/ 	.byte	0x06
	.zero		1


	//   ....[12]....
        /*0684*/ 	.word	0x00000640
        /*0688*/ 	.word	0x000000ff
        /*068c*/ 	.word	0x0002a878
        /*0690*/ 	.short	0x0100
        /*0692*/ 	.byte	0x06
	.zero		1


	//   ....[13]....
        /*0694*/ 	.word	0x00000650
        /*0698*/ 	.word	0x000000ff
        /*069c*/ 	.word	0x0002a888
        /*06a0*/ 	.short	0x0100
        /*06a2*/ 	.byte	0x06
	.zero		1


	//   ....[14]....
        /*06a4*/ 	.word	0x00000780
        /*06a8*/ 	.word	0x000000ff
        /*06ac*/ 	.word	0x0002a890
        /*06b0*/ 	.short	0x0100
        /*06b2*/ 	.byte	0x08
	.zero		1


	//   ....[15]....
        /*06b4*/ 	.word	0x00000790
        /*06b8*/ 	.word	0x000000ff
        /*06bc*/ 	.word	0x0002a8a0
        /*06c0*/ 	.short	0x0100
        /*06c2*/ 	.byte	0x08
	.zero		1


	//   ....[16]....
        /*06c4*/ 	.word	0x000007a0
        /*06c8*/ 	.word	0x000000ff
        /*06cc*/ 	.word	0x0002a898
        /*06d0*/ 	.short	0x0100
        /*06d2*/ 	.byte	0x08
	.zero		1


	//   ....[17]....
        /*06d4*/ 	.word	0x000007b0
        /*06d8*/ 	.word	0x000000ff
        /*06dc*/ 	.word	0x0002a8a8
        /*06e0*/ 	.short	0x0100
        /*06e2*/ 	.byte	0x08
	.zero		1


	//   ....[18]....
        /*06e4*/ 	.word	0x000008e0
        /*06e8*/ 	.word	0x000000ff
        /*06ec*/ 	.word	0x0002a8b0
        /*06f0*/ 	.short	0x0100
        /*06f2*/ 	.byte	0x08
	.zero		1


	//   ....[19]....
        /*06f4*/ 	.word	0x000008f0
        /*06f8*/ 	.word	0x000000ff
        /*06fc*/ 	.word	0x0002a8c0
        /*0700*/ 	.short	0x0100
        /*0702*/ 	.byte	0x08
	.zero		1


	//   ....[20]....
        /*0704*/ 	.word	0x00000900
        /*0708*/ 	.word	0x000000ff
        /*070c*/ 	.word	0x0002a8b8
        /*0710*/ 	.short	0x0100
        /*0712*/ 	.byte	0x08
	.zero		1


	//   ....[21]....
        /*0714*/ 	.word	0x00000910
        /*0718*/ 	.word	0x000000ff
        /*071c*/ 	.word	0x0002a8c8
        /*0720*/ 	.short	0x0100
        /*0722*/ 	.byte	0x08
	.zero		1


	//   ....[22]....
        /*0724*/ 	.word	0x00001e40
        /*0728*/ 	.word	0x000000ff
        /*072c*/ 	.word	0x0002a800
        /*0730*/ 	.short	0x010a
        /*0732*/ 	.byte	0x24
	.zero		1


	//   ....[23]....
        /*0734*/ 	.word	0x00001ee0
        /*0738*/ 	.word	0x00000003
        /*073c*/ 	.word	0x0002a830
        /*0740*/ 	.short	0x010a
        /*0742*/ 	.byte	0x3f
	.zero		1


	//   ....[24]....
        /*0744*/ 	.word	0x00001f40
        /*0748*/ 	.word	0x00000003
        /*074c*/ 	.word	0x0002a830
        /*0750*/ 	.short	0x010a
        /*0752*/ 	.byte	0x3f
	.zero		1


	//   ....[25]....
        /*0754*/ 	.word	0x00002760
        /*0758*/ 	.word	0x00000003
        /*075c*/ 	.word	0x00000000
        /*0760*/ 	.short	0x0101
        /*0762*/ 	.byte	0x3f
	.zero		1


	//   ....[26]....
        /*0764*/ 	.word	0x00005950
        /*0768*/ 	.word	0x000000ff
        /*076c*/ 	.word	0x0002a830
        /*0770*/ 	.short	0x010a
        /*0772*/ 	.byte	0x06
	.zero		1


	//   ....[27]....
        /*0774*/ 	.word	0x00005990
        /*0778*/ 	.word	0x000000ff
        /*077c*/ 	.word	0x0002a830
        /*0780*/ 	.short	0x010a
        /*0782*/ 	.byte	0x06
	.zero		1


	//   ....[28]....
        /*0784*/ 	.word	0x00005c30
        /*0788*/ 	.word	0x000000ff
        /*078c*/ 	.word	0x0002a850
        /*0790*/ 	.short	0x010a
        /*0792*/ 	.byte	0x06
	.zero		1


	//   ....[29]....
        /*0794*/ 	.word	0x00005c70
        /*0798*/ 	.word	0x000000ff
        /*079c*/ 	.word	0x0002a850
        /*07a0*/ 	.short	0x010a
        /*07a2*/ 	.byte	0x06
	.zero		1


	//   ....[30]....
        /*07a4*/ 	.word	0x00006730
        /*07a8*/ 	.word	0x0000007f
        /*07ac*/ 	.word	0x00000000
        /*07b0*/ 	.short	0x0101
        /*07b2*/ 	.byte	0x3f
	.zero		1


	//   ....[31]....
        /*07b4*/ 	.word	0x00008940
        /*07b8*/ 	.word	0x000000ff
        /*07bc*/ 	.word	0x00000000
        /*07c0*/ 	.short	0x0101
        /*07c2*/ 	.byte	0x06
	.zero		1


	//   ....[32]....
        /*07c4*/ 	.word	0x00009420
        /*07c8*/ 	.word	0x000000ff
        /*07cc*/ 	.word	0x0002a830
        /*07d0*/ 	.short	0x010a
        /*07d2*/ 	.byte	0x06
	.zero		1


	//   ....[33]....
        /*07d4*/ 	.word	0x00009460
        /*07d8*/ 	.word	0x000000ff
        /*07dc*/ 	.word	0x0002a830
        /*07e0*/ 	.short	0x010a
        /*07e2*/ 	.byte	0x06
	.zero		1


	//   ....[34]....
        /*07e4*/ 	.word	0x00009730
        /*07e8*/ 	.word	0x000000ff
        /*07ec*/ 	.word	0x0002a850
        /*07f0*/ 	.short	0x010a
        /*07f2*/ 	.byte	0x06
	.zero		1


	//   ....[35]....
        /*07f4*/ 	.word	0x00009770
        /*07f8*/ 	.word	0x000000ff
        /*07fc*/ 	.word	0x0002a850
        /*0800*/ 	.short	0x010a
        /*0802*/ 	.byte	0x06
	.zero		1


	//   ....[36]....
        /*0804*/ 	.word	0x0000b0e0
        /*0808*/ 	.word	0x00000004
        /*080c*/ 	.word	0x00000000
        /*0810*/ 	.short	0x0101
        /*0812*/ 	.byte	0x3f
	.zero		1


	//   ....[37]....
        /*0814*/ 	.word	0x0000b420
        /*0818*/ 	.word	0x000000ff
        /*081c*/ 	.word	0x00000000
        /*0820*/ 	.short	0x0101
        /*0822*/ 	.byte	0x06
	.zero		1


	//   ....[38]....
        /*0824*/ 	.word	0x0000bd50
        /*0828*/ 	.word	0x000000ff
        /*082c*/ 	.word	0x0002a830
        /*0830*/ 	.short	0x010a
        /*0832*/ 	.byte	0x06
	.zero		1


	//   ....[39]....
        /*0834*/ 	.word	0x0000bd90
        /*0838*/ 	.word	0x000000ff
        /*083c*/ 	.word	0x0002a830
        /*0840*/ 	.short	0x010a
        /*0842*/ 	.byte	0x06
	.zero		1


	//   ....[40]....
        /*0844*/ 	.word	0x0000c060
        /*0848*/ 	.word	0x000000ff
        /*084c*/ 	.word	0x0002a850
        /*0850*/ 	.short	0x010a
        /*0852*/ 	.byte	0x06
	.zero		1


	//   ....[41]....
        /*0854*/ 	.word	0x0000c0a0
        /*0858*/ 	.word	0x000000ff
        /*085c*/ 	.word	0x0002a850
        /*0860*/ 	.short	0x010a
        /*0862*/ 	.byte	0x06
	.zero		1


	//   ....[42]....
        /*0864*/ 	.word	0x0000cb40
        /*0868*/ 	.word	0x00000080
        /*086c*/ 	.word	0x00000000
        /*0870*/ 	.short	0x0101
        /*0872*/ 	.byte	0x3f
	.zero		1


	//   ....[43]....
        /*0874*/ 	.word	0x0000ed50
        /*0878*/ 	.word	0x000000ff
        /*087c*/ 	.word	0x00000000
        /*0880*/ 	.short	0x0101
        /*0882*/ 	.byte	0x06
	.zero		1


	//   ....[44]....
        /*0884*/ 	.word	0x0000f540
        /*0888*/ 	.word	0x000000ff
        /*088c*/ 	.word	0x0002a850
        /*0890*/ 	.short	0x010a
        /*0892*/ 	.byte	0x09
	.zero		1


	//   ....[45]....
        /*0894*/ 	.word	0x0000f580
        /*0898*/ 	.word	0x000000ff
        /*089c*/ 	.word	0x0002a850
        /*08a0*/ 	.short	0x010a
        /*08a2*/ 	.byte	0x09
	.zero		1


	//   ....[46]....
        /*08a4*/ 	.word	0x0000fc60
        /*08a8*/ 	.word	0x000000ff
        /*08ac*/ 	.word	0x00000000
        /*08b0*/ 	.short	0x0101
        /*08b2*/ 	.byte	0x04
	.zero		1


	//   ....[47]....
        /*08b4*/ 	.word	0x00011e70
        /*08b8*/ 	.word	0x00000003
        /*08bc*/ 	.word	0x00000000
        /*08c0*/ 	.short	0x0101
        /*08c2*/ 	.byte	0x3f
	.zero		1


	//   ....[48]....
        /*08c4*/ 	.word	0x00015350
        /*08c8*/ 	.word	0x00000004
        /*08cc*/ 	.word	0x0002a880
        /*08d0*/ 	.short	0x010a
        /*08d2*/ 	.byte	0x3f
	.zero		1


	//   ....[49]....
        /*08d4*/ 	.word	0x000155a0
        /*08d8*/ 	.word	0x00000004
        /*08dc*/ 	.word	0x0002a840
        /*08e0*/ 	.short	0x010a
        /*08e2*/ 	.byte	0x3f
	.zero		1


	//   ....[50]....
        /*08e4*/ 	.word	0x00015a30
        /*08e8*/ 	.word	0x000000ff
        /*08ec*/ 	.word	0x0002a820
        /*08f0*/ 	.short	0x010a
        /*08f2*/ 	.byte	0x29
	.zero		1


	//   ....[51]....
        /*08f4*/ 	.word	0x00015cf0
        /*08f8*/ 	.word	0x00000006
        /*08fc*/ 	.word	0x0002a880
        /*0900*/ 	.short	0x010a
        /*0902*/ 	.byte	0x3f
	.zero		1


	//   ....[52]....
        /*0904*/ 	.word	0x00016150
        /*0908*/ 	.word	0x00000006
        /*090c*/ 	.word	0x0002a840
        /*0910*/ 	.short	0x010a
        /*0912*/ 	.byte	0x3f
	.zero		1


	//   ....[53]....
        /*0914*/ 	.word	0x00016600
        /*0918*/ 	.word	0x0000000d
        /*091c*/ 	.word	0x0002a870
        /*0920*/ 	.short	0x010a
        /*0922*/ 	.byte	0x3f
	.zero		1


	//   ....[54]....
        /*0924*/ 	.word	0x00016670
        /*0928*/ 	.word	0x0000000d
        /*092c*/ 	.word	0x0002a860
        /*0930*/ 	.short	0x010a
        /*0932*/ 	.byte	0x3f
	.zero		1


	//   ....[55]....
        /*0934*/ 	.word	0x00016c50
        /*0938*/ 	.word	0x0000000d
        /*093c*/ 	.word	0x0002a850
        /*0940*/ 	.short	0x0101
        /*0942*/ 	.byte	0x3f
	.zero		1


	//   ....[56]....
        /*0944*/ 	.word	0x00016ca0
        /*0948*/ 	.word	0x0000000d
        /*094c*/ 	.word	0x00000000
        /*0950*/ 	.short	0x0101
        /*0952*/ 	.byte	0x3f
	.zero		1


	//   ....[57]....
        /*0954*/ 	.word	0x00016e90
        /*0958*/ 	.word	0x0000000c
        /*095c*/ 	.word	0x0002a870
        /*0960*/ 	.short	0x010a
        /*0962*/ 	.byte	0x3f
	.zero		1


	//   ....[58]....
        /*0964*/ 	.word	0x00016ef0
        /*0968*/ 	.word	0x0000000c
        /*096c*/ 	.word	0x0002a860
        /*0970*/ 	.short	0x010a
        /*0972*/ 	.byte	0x3f
	.zero		1


	//   ....[59]....
        /*0974*/ 	.word	0x000174d0
        /*0978*/ 	.word	0x0000000c
        /*097c*/ 	.word	0x0002a850
        /*0980*/ 	.short	0x0101
        /*0982*/ 	.byte	0x3f
	.zero		1


	//   ....[60]....
        /*0984*/ 	.word	0x00017560
        /*0988*/ 	.word	0x00000000
        /*098c*/ 	.word	0x00000000
        /*0990*/ 	.short	0x0101
        /*0992*/ 	.byte	0x3f
	.zero		1


	//   ....[61]....
        /*0994*/ 	.word	0x00018290
        /*0998*/ 	.word	0x00000000
        /*099c*/ 	.word	0x0002a820
        /*09a0*/ 	.short	0x010a
        /*09a2*/ 	.byte	0x3f
	.zero		1


	//   ....[62]....
        /*09a4*/ 	.word	0x00018430
        /*09a8*/ 	.word	0x00000007
        /*09ac*/ 	.word	0x00000000
        /*09b0*/ 	.short	0x010a
        /*09b2*/ 	.byte	0x3f
	.zero		1


	//   ....[63]....
        /*09b4*/ 	.word	0x000184a0
        /*09b8*/ 	.word	0x00000009
        /*09bc*/ 	.word	0x00000000
        /*09c0*/ 	.short	0x010a
        /*09c2*/ 	.byte	0x3f
	.zero		1


	//   ....[64]....
        /*09c4*/ 	.word	0x000184f0
        /*09c8*/ 	.word	0x00000011
        /*09cc*/ 	.word	0x0002a860
        /*09d0*/ 	.short	0x010a
        /*09d2*/ 	.byte	0x3f
	.zero		1


	//   ....[65]....
        /*09d4*/ 	.word	0x00018540
        /*09d8*/ 	.word	0x00000003
        /*09dc*/ 	.word	0x0002a860
        /*09e0*/ 	.short	0x010a
        /*09e2*/ 	.byte	0x3f
	.zero		1


	//   ....[66]....
        /*09e4*/ 	.word	0x00018580
        /*09e8*/ 	.word	0x00000011
        /*09ec*/ 	.word	0x0002a880
        /*09f0*/ 	.short	0x010a
        /*09f2*/ 	.byte	0x3f
	.zero		1


	//   ....[67]....
        /*09f4*/ 	.word	0x000185a0
        /*09f8*/ 	.word	0x00000003
        /*09fc*/ 	.word	0x0002a880
        /*0a00*/ 	.short	0x010a
        /*0a02*/ 	.byte	0x3f
	.zero		1


	//   ....[68]....
        /*0a04*/ 	.word	0x00018610
        /*0a08*/ 	.word	0x00000003
        /*0a0c*/ 	.word	0x0002a800
        /*0a10*/ 	.short	0x010a
        /*0a12*/ 	.byte	0x3f
	.zero		1


	//   ....[69]....
        /*0a14*/ 	.word	0x00018660
        /*0a18*/ 	.word	0x00000003
        /*0a1c*/ 	.word	0x0002a830
        /*0a20*/ 	.short	0x010a
        /*0a22*/ 	.byte	0x3f
	.zero		1


	//   ....[70]....
        /*0a24*/ 	.word	0x000186c0
        /*0a28*/ 	.word	0x0000000f
        /*0a2c*/ 	.word	0x0002a830
        /*0a30*/ 	.short	0x010a
        /*0a32*/ 	.byte	0x3f
	.zero		1


	//   ....[71]....
        /*0a34*/ 	.word	0x00018720
        /*0a38*/ 	.word	0x0000000f
        /*0a3c*/ 	.word	0x0002a850
        /*0a40*/ 	.short	0x010a
        /*0a42*/ 	.byte	0x3f
	.zero		1


	//   ....[72]....
        /*0a44*/ 	.word	0x00018780
        /*0a48*/ 	.word	0x00000007
        /*0a4c*/ 	.word	0x0002a830
        /*0a50*/ 	.short	0x010a
        /*0a52*/ 	.byte	0x3f
	.zero		1


	//   ....[73]....
        /*0a54*/ 	.word	0x000187e0
        /*0a58*/ 	.word	0x00000007
        /*0a5c*/ 	.word	0x0002a850
        /*0a60*/ 	.short	0x010a
        /*0a62*/ 	.byte	0x3f
	.zero		1


	//   ....[74]....
        /*0a64*/ 	.word	0x00018840
        /*0a68*/ 	.word	0x00000007
        /*0a6c*/ 	.word	0x0002a830
        /*0a70*/ 	.short	0x010a
        /*0a72*/ 	.byte	0x3f
	.zero		1


	//   ....[75]....
        /*0a74*/ 	.word	0x000188a0
        /*0a78*/ 	.word	0x00000007
        /*0a7c*/ 	.word	0x0002a850
        /*0a80*/ 	.short	0x010a
        /*0a82*/ 	.byte	0x3f
	.zero		1


	//   ....[76]....
        /*0a84*/ 	.word	0x00018900
        /*0a88*/ 	.word	0x00000003
        /*0a8c*/ 	.word	0x0002a850
        /*0a90*/ 	.short	0x010a
        /*0a92*/ 	.byte	0x3f
	.zero		1


	//   ....[77]....
        /*0a94*/ 	.word	0x00018a50
        /*0a98*/ 	.word	0x00000004
        /*0a9c*/ 	.word	0x0002a880
        /*0aa0*/ 	.short	0x010a
        /*0aa2*/ 	.byte	0x3f
	.zero		1


	//   ....[78]....
        /*0aa4*/ 	.word	0x00018aa0
        /*0aa8*/ 	.word	0x00000004
        /*0aac*/ 	.word	0x0002a840
        /*0ab0*/ 	.short	0x010a
        /*0ab2*/ 	.byte	0x3f
	.zero		1


	//   ....[79]....
        /*0ab4*/ 	.word	0x00018b00
        /*0ab8*/ 	.word	0x00000003
        /*0abc*/ 	.word	0x0002a820
        /*0ac0*/ 	.short	0x010a
        /*0ac2*/ 	.byte	0x3f
	.zero		1


	//   ....[80]....
        /*0ac4*/ 	.word	0x00018b50
        /*0ac8*/ 	.word	0x00000006
        /*0acc*/ 	.word	0x0002a880
        /*0ad0*/ 	.short	0x010a
        /*0ad2*/ 	.byte	0x3f
	.zero		1


	//   ....[81]....
        /*0ad4*/ 	.word	0x00018ba0
        /*0ad8*/ 	.word	0x00000006
        /*0adc*/ 	.word	0x0002a840
        /*0ae0*/ 	.short	0x010a
        /*0ae2*/ 	.byte	0x3f
	.zero		1


	//   ....[82]....
        /*0ae4*/ 	.word	0x00018bf0
        /*0ae8*/ 	.word	0x0000000d
        /*0aec*/ 	.word	0x0002a870
        /*0af0*/ 	.short	0x010a
        /*0af2*/ 	.byte	0x3f
	.zero		1


	//   ....[83]....
        /*0af4*/ 	.word	0x00018c40
        /*0af8*/ 	.word	0x0000000d
        /*0afc*/ 	.word	0x0002a860
        /*0b00*/ 	.short	0x010a
        /*0b02*/ 	.byte	0x3f
	.zero		1


	//   ....[84]....
        /*0b04*/ 	.word	0x00018c90
        /*0b08*/ 	.word	0x0000000c
        /*0b0c*/ 	.word	0x0002a870
        /*0b10*/ 	.short	0x010a
        /*0b12*/ 	.byte	0x3f
	.zero		1


	//   ....[85]....
        /*0b14*/ 	.word	0x00018ce0
        /*0b18*/ 	.word	0x0000000c
        /*0b1c*/ 	.word	0x0002a860
        /*0b20*/ 	.short	0x010a
        /*0b22*/ 	.byte	0x3f
	.zero		1


	//   ....[86]....
        /*0b24*/ 	.word	0x00018d30
        /*0b28*/ 	.word	0x00000000
        /*0b2c*/ 	.word	0x0002a820
        /*0b30*/ 	.short	0x010a
        /*0b32*/ 	.byte	0x3f
	.zero		1


	//   ....[87]....
        /*0b34*/ 	.word	0x00018ed0
        /*0b38*/ 	.word	0x00000007
        /*0b3c*/ 	.word	0x00000000
        /*0b40*/ 	.short	0x010a
        /*0b42*/ 	.byte	0x3f
	.zero		1


	//   ....[88]....
        /*0b44*/ 	.word	0x00018f20
        /*0b48*/ 	.word	0x00000009
        /*0b4c*/ 	.word	0x00000000
        /*0b50*/ 	.short	0x010a
        /*0b52*/ 	.byte	0x3f
	.zero		1


	//   ....[89]....
        /*0b54*/ 	.word	0x00018f70
        /*0b58*/ 	.word	0x00000011
        /*0b5c*/ 	.word	0x0002a860
        /*0b60*/ 	.short	0x010a
        /*0b62*/ 	.byte	0x3f
	.zero		1


	//   ....[90]....
        /*0b64*/ 	.word	0x00018fc0
        /*0b68*/ 	.word	0x00000003
        /*0b6c*/ 	.word	0x0002a860
        /*0b70*/ 	.short	0x010a
        /*0b72*/ 	.byte	0x3f
	.zero		1


	//   ....[91]....
        /*0b74*/ 	.word	0x00019010
        /*0b78*/ 	.word	0x00000011
        /*0b7c*/ 	.word	0x0002a880
        /*0b80*/ 	.short	0x010a
        /*0b82*/ 	.byte	0x3f
	.zero		1


	//----- nvinfo : EIATTR_NUM_MBARRIERS
	.align		4
.L_248:
        /*0b84*/ 	.byte	0x03, 0x38
        /*0b86*/ 	.short	0x0016


	//----- nvinfo : EIATTR_EXIT_INSTR_OFFSETS
	.align		4
        /*0b88*/ 	.byte	0x04, 0x1c
        /*0b8a*/ 	.short	(.L_250 - .L_249)


	//   ....[0]....
.L_249:
        /*0b8c*/ 	.word	0x00000ab0


	//   ....[1]....
        /*0b90*/ 	.word	0x00013020


	//   ....[2]....
        /*0b94*/ 	.word	0x000185f0


	//----- nvinfo : EIATTR_MAX_THREADS
	.align		4
.L_250:
        /*0b98*/ 	.byte	0x04, 0x05
        /*0b9a*/ 	.short	(.L_252 - .L_251)
.L_251:
        /*0b9c*/ 	.word	0x00000180
        /*0ba0*/ 	.word	0x00000001
        /*0ba4*/ 	.word	0x00000001


	//----- nvinfo : EIATTR_CRS_STACK_SIZE
	.align		4
.L_252:
        /*0ba8*/ 	.byte	0x04, 0x1e
        /*0baa*/ 	.short	(.L_254 - .L_253)
.L_253:
        /*0bac*/ 	.word	0x00000000


	//----- nvinfo : EIATTR_CBANK_PARAM_SIZE
	.align		4
.L_254:
        /*0bb0*/ 	.byte	0x03, 0x19
        /*0bb2*/ 	.short	0x0a70


	//----- nvinfo : EIATTR_PARAM_CBANK
	.align		4
        /*0bb4*/ 	.byte	0x04, 0x0a
        /*0bb6*/ 	.short	(.L_256 - .L_255)
	.align		4
.L_255:
        /*0bb8*/ 	.word	index@(.nv.constant0._ZN7cutlass13device_kernelIN5flash11enable_sm90INS1_16FlashAttnFwdSm90INS1_25CollectiveMainloopFwdSm90ILi2EN4cute5tupleIJNS5_1CILi1EEES8_S8_EEENS6_IJNS7_ILi128EEESA_NS7_ILi192EEEEEELi192ENS_12float_e4m3_tEfNS_4arch4Sm90ELb0ELb1ELb1ELb1ELb0ELb0ELb0ELb1ELb1ELb0ELb0ELb0EEENS1_21CollectiveEpilogueFwdINS6_IJSA_SB_SA_EEES9_NS_10bfloat16_tESF_Li256ELb1ELb0ELb0ELb1EEENS1_36VarlenDynamicPersistentTileSchedulerILi128ELi128ELi256ELi128ELb0ELb0ELb1ELb1ELb0ELb1EEEEEEEEEvNT_6ParamsE)
        /*0bbc*/ 	.short	0x0210
        /*0bbe*/ 	.short	0x0a70


	//----- nvinfo : EIATTR_SW_WAR
	.align		4
.L_256:
        /*0bc0*/ 	.byte	0x04, 0x36
        /*0bc2*/ 	.short	(.L_258 - .L_257)
.L_257:
        /*0bc4*/ 	.word	0x00000008
.L_258:


//--------------------- .nv.info._ZN7cutlass13device_kernelIN5flash11enable_sm90INS1_16FlashAttnFwdSm90INS1_25CollectiveMainloopFwdSm90ILi2EN4cute5tupleIJNS5_1CILi1EEES8_S8_EEENS6_IJNS7_ILi128EEESA_NS7_ILi192EEEEEELi192ENS_12float_e4m3_tEfNS_4arch4Sm90ELb0ELb1ELb1ELb1ELb0ELb1ELb0ELb1ELb1ELb0ELb0ELb0EEENS1_21CollectiveEpilogueFwdINS6_IJSA_SB_SA_EEES9_NS_10bfloat16_tESF_Li256ELb1ELb0ELb0ELb1EEENS1_36VarlenDynamicPersistentTileSchedulerILi128ELi128ELi256ELi128ELb0ELb0ELb1ELb1ELb0ELb1EEEEEEEEEvNT_6ParamsE --------------------------
	.section	.nv.info._ZN7cutlass13device_kernelIN5flash11enable_sm90INS1_16FlashAttnFwdSm90INS1_25CollectiveMainloopFwdSm90ILi2EN4cute5tupleIJNS5_1CILi1EEES8_S8_EEENS6_IJNS7_ILi128EEESA_NS7_ILi192EEEEEELi192ENS_12float_e4m3_tEfNS_4arch4Sm90ELb0ELb1ELb1ELb1ELb0ELb1ELb0ELb1ELb1ELb0ELb0ELb0EEENS1_21CollectiveEpilogueFwdINS6_IJSA_SB_SA_EEES9_NS_10bfloat16_tESF_Li256ELb1ELb0ELb0ELb1EEENS1_36VarlenDynamicPersistentTileSchedulerILi128ELi128ELi256ELi128ELb0ELb0ELb1ELb1ELb0ELb1EEEEEEEEEvNT_6ParamsE,"",@"SHT_CUDA_INFO"
	.sectionflags	@""
	.align	4


	//----- nvinfo : EIATTR_CUDA_API_VERSION
	.align		4
        /*0000*/ 	.byte	0x04, 0x37
        /*0002*/ 	.short	(.L_260 - .L_259)
.L_259:
        /*0004*/ 	.word	0x00000082


	//----- nvinfo : EIATTR_KPARAM_INFO
	.align		4
.L_260:
        /*0008*/ 	.byte	0x04, 0x17
        /*000a*/ 	.short	(.L_262 - .L_261)
.L_261:
        /*000c*/ 	.word	0x00000000
        /*0010*/ 	.short	0x0000
        /*0012*/ 	.short	0x0070
        /*0014*/ 	.byte	0x00, 0xf0, 0x01, 0x28


	//----- nvinfo : EIATTR_SPARSE_MMA_MASK
	.align		4
.L_262:
        /*0018*/ 	.byte	0x03, 0x50
        /*001a*/ 	.short	0x0000


	//----- nvinfo : EIATTR_MAXREG_COUNT
	.align		4
        /*001c*/ 	.byte	0x03, 0x1b
        /*001e*/ 	.short	0x00a8


	//----- nvinfo : EIATTR_NUM_BARRIERS
	.align		4
        /*0020*/ 	.byte	0x02, 0x4c
        /*0022*/ 	.byte	0x10
	.zero		1


	//----- nvinfo : EIATTR_EXTERNS
	.align		4
        /*0024*/ 	.byte	0x04, 0x0f
        /*0026*/ 	.short	(.L_264 - .L_263)


	//   ....[0]....
	.align		4
.L_263:
        /*0028*/ 	.word	index@(__assertfail)


	//----- nvinfo : EIATTR_ANNOTATIONS
	.align		4
.L_264:
        /*002c*/ 	.byte	0x04, 0x55
        /*002e*/ 	.short	(.L_266 - .L_265)


	//   ....[0]....
.L_265:
        /* <DEDUP_REMOVED lines=42> */


	//----- nvinfo : EIATTR_MERCURY_ISA_VERSION
	.align		4
.L_266:
        /*02b8*/ 	.byte	0x03, 0x5f
        /*02ba*/ 	.short	0x0101


	//----- nvinfo : EIATTR_UNUSED_LOAD_BYTE_OFFSET
	.align		4
        /*02bc*/ 	.byte	0x04, 0x44
        /*02be*/ 	.short	(.L_268 - .L_267)


	//   ....[0]....
.L_267:
        /*02c0*/ 	.word	0x00000b00
        /*02c4*/ 	.word	0x0000fff0


	//   ....[1]....
        /*02c8*/ 	.word	0x0001f890
        /*02cc*/ 	.word	0x0000fff0


	//----- nvinfo : EIATTR_INT_WARP_WIDE_INSTR_OFFSETS
	.align		4
.L_268:
        /*02d0*/ 	.byte	0x04, 0x31
        /*02d2*/ 	.short	(.L_270 - .L_269)


	//   ....[0]....
.L_269:
        /*02d4*/ 	.word	0x000001c0


	//   ....[1]....
        /*02d8*/ 	.word	0x00000200


	//   ....[2]....
        /*02dc*/ 	.word	0x00000270


	//   ....[3]....
        /*02e0*/ 	.word	0x00025710


	//   ....[4]....
        /*02e4*/ 	.word	0x000257a0


	//   ....[5]....
        /*02e8*/ 	.word	0x00025e00


	//   ....[6]....
        /*02ec*/ 	.word	0x00025e30


	//   ....[7]....
        /*02f0*/ 	.word	0x00025fd0


	//   ....[8]....
        /*02f4*/ 	.word	0x00026090


	//   ....[9]....
        /*02f8*/ 	.word	0x00028010


	//   ....[10]....
        /*02fc*/ 	.word	0x000280a0


	//----- nvinfo : EIATTR_COOP_GROUP_MASK_REGIDS
	.align		4
.L_270:
        /*0300*/ 	.byte	0x04, 0x29
        /*0302*/ 	.short	(.L_272 - .L_271)


	//   ....[0]....
.L_271:
        /*0304*/ 	.word	0xffffffff


	//   ....[1]....
        /*0308*/ 	.word	0xffffffff


	//   ....[2]....
        /*030c*/ 	.word	0xffffffff


	//   ....[3]....
        /*0310*/ 	.word	0xffffffff


	//   ....[4]....
        /*0314*/ 	.word	0xffffffff


	//   ....[5]....
        /*0318*/ 	.word	0xffffffff


	//   ....[6]....
        /*031c*/ 	.word	0xffffffff


	//   ....[7]....
        /*0320*/ 	.word	0xffffffff


	//   ....[8]....
        /*0324*/ 	.word	0xffffffff


	//   ....[9]....
        /*0328*/ 	.word	0xffffffff


	//   ....[10]....
        /*032c*/ 	.word	0xffffffff


	//   ....[11]....
        /*0330*/ 	.word	0xffffffff


	//   ....[12]....
        /*0334*/ 	.word	0xffffffff


	//   ....[13]....
        /*0338*/ 	.word	0xffffffff


	//   ....[14]....
        /*033c*/ 	.word	0xffffffff


	//   ....[15]....
        /*0340*/ 	.word	0xffffffff


	//   ....[16]....
        /*0344*/ 	.word	0xffffffff


	//   ....[17]....
        /*0348*/ 	.word	0xffffffff


	//   ....[18]....
        /*034c*/ 	.word	0xffffffff


	//   ....[19]....
        /*0350*/ 	.word	0xffffffff


	//   ....[20]....
        /*0354*/ 	.word	0xffffffff


	//   ....[21]....
        /*0358*/ 	.word	0xffffffff


	//   ....[22]....
        /*035c*/ 	.word	0xffffffff


	//   ....[23]....
        /*0360*/ 	.word	0xffffffff


	//   ....[24]....
        /*0364*/ 	.word	0xffffffff


	//   ....[25]....
        /*0368*/ 	.word	0xffffffff


	//   ....[26]....
        /*036c*/ 	.word	0xffffffff


	//   ....[27]....
        /*0370*/ 	.word	0xffffffff


	//   ....[28]....
        /*0374*/ 	.word	0xffffffff


	//   ....[29]....
        /*0378*/ 	.word	0xffffffff


	//   ....[30]....
        /*037c*/ 	.word	0xffffffff


	//   ....[31]....
        /*0380*/ 	.word	0xffffffff


	//   ....[32]....
        /*0384*/ 	.word	0xffffffff


	//   ....[33]....
        /*0388*/ 	.word	0xffffffff


	//   ....[34]....
        /*038c*/ 	.word	0xffffffff


	//   ....[35]....
        /*0390*/ 	.word	0xffffffff


	//   ....[36]....
        /*0394*/ 	.word	0xffffffff


	//   ....[37]....
        /*0398*/ 	.word	0xffffffff


	//   ....[38]....
        /*039c*/ 	.word	0xffffffff


	//   ....[39]....
        /*03a0*/ 	.word	0xffffffff


	//   ....[40]....
        /*03a4*/ 	.word	0xffffffff


	//   ....[41]....
        /*03a8*/ 	.word	0xffffffff


	//   ....[42]....
        /*03ac*/ 	.word	0xffffffff


	//   ....[43]....
        /*03b0*/ 	.word	0xffffffff


	//   ....[44]....
        /*03b4*/ 	.word	0xffffffff


	//   ....[45]....
        /*03b8*/ 	.word	0xffffffff


	//   ....[46]....
        /*03bc*/ 	.word	0xffffffff


	//   ....[47]....
        /*03c0*/ 	.word	0xffffffff


	//   ....[48]....
        /*03c4*/ 	.word	0xffffffff


	//   ....[49]....
        /*03c8*/ 	.word	0xffffffff


	//   ....[50]....
        /*03cc*/ 	.word	0xffffffff


	//   ....[51]....
        /*03d0*/ 	.word	0xffffffff


	//   ....[52]....
        /*03d4*/ 	.word	0xffffffff


	//   ....[53]....
        /*03d8*/ 	.word	0xffffffff


	//   ....[54]....
        /*03dc*/ 	.word	0xffffffff


	//   ....[55]....
        /*03e0*/ 	.word	0xffffffff


	//   ....[56]....
        /*03e4*/ 	.word	0xffffffff


	//   ....[57]....
        /*03e8*/ 	.word	0xffffffff


	//   ....[58]....
        /*03ec*/ 	.word	0xffffffff


	//   ....[59]....
        /*03f0*/ 	.word	0xffffffff


	//   ....[60]....
        /*03f4*/ 	.word	0xffffffff


	//   ....[61]....
        /*03f8*/ 	.word	0xffffffff


	//   ....[62]....
        /*03fc*/ 	.word	0xffffffff


	//   ....[63]....
        /*0400*/ 	.word	0xffffffff


	//   ....[64]....
        /*0404*/ 	.word	0xffffffff


	//   ....[65]....
        /*0408*/ 	.word	0xffffffff


	//   ....[66]....
        /*040c*/ 	.word	0xffffffff


	//   ....[67]....
        /*0410*/ 	.word	0xffffffff


	//   ....[68]....
        /*0414*/ 	.word	0xffffffff


	//   ....[69]....
        /*0418*/ 	.word	0xffffffff


	//   ....[70]....
        /*041c*/ 	.word	0xffffffff


	//   ....[71]....
        /*0420*/ 	.word	0xffffffff


	//   ....[72]....
        /*0424*/ 	.word	0xffffffff


	//   ....[73]....
        /*0428*/ 	.word	0xffffffff


	//   ....[74]....
        /*042c*/ 	.word	0xffffffff


	//   ....[75]....
        /*0430*/ 	.word	0xffffffff


	//   ....[76]....
        /*0434*/ 	.word	0xffffffff


	//   ....[77]....
        /*0438*/ 	.word	0xffffffff


	//   ....[78]....
        /*043c*/ 	.word	0xffffffff


	//   ....[79]....
        /*0440*/ 	.word	0xffffffff


	//   ....[80]....
        /*0444*/ 	.word	0xffffffff


	//   ....[81]....
        /*0448*/ 	.word	0xffffffff


	//   ....[82]....
        /*044c*/ 	.word	0xffffffff


	//   ....[83]....
        /*0450*/ 	.word	0xffffffff


	//   ....[84]....
        /*0454*/ 	.word	0xffffffff


	//   ....[85]....
        /*0458*/ 	.word	0xffffffff


	//   ....[86]....
        /*045c*/ 	.word	0xffffffff


	//   ....[87]....
        /*0460*/ 	.word	0xffffffff


	//   ....[88]....
        /*0464*/ 	.word	0xffffffff


	//   ....[89]....
        /*0468*/ 	.word	0xffffffff


	//   ....[90]....
        /*046c*/ 	.word	0xffffffff


	//   ....[91]....
        /*0470*/ 	.word	0xffffffff


	//   ....[92]....
        /*0474*/ 	.word	0xffffffff


	//   ....[93]....
        /*0478*/ 	.word	0xffffffff


	//   ....[94]....
        /*047c*/ 	.word	0xffffffff


	//   ....[95]....
        /*0480*/ 	.word	0xffffffff


	//   ....[96]....
        /*0484*/ 	.word	0xffffffff


	//   ....[97]....
        /*0488*/ 	.word	0xffffffff


	//   ....[98]....
        /*048c*/ 	.word	0xffffffff


	//   ....[99]....
        /*0490*/ 	.word	0xffffffff


	//   ....[100]....
        /*0494*/ 	.word	0xffffffff


	//   ....[101]....
        /*0498*/ 	.word	0xffffffff


	//   ....[102]....
        /*049c*/ 	.word	0xffffffff


	//   ....[103]....
        /*04a0*/ 	.word	0xffffffff


	//   ....[104]....
        /*04a4*/ 	.word	0xffffffff


	//   ....[105]....
        /*04a8*/ 	.word	0xffffffff


	//   ....[106]....
        /*04ac*/ 	.word	0xffffffff


	//   ....[107]....
        /*04b0*/ 	.word	0xffffffff


	//   ....[108]....
        /*04b4*/ 	.word	0xffffffff


	//   ....[109]....
        /*04b8*/ 	.word	0xffffffff


	//   ....[110]....
        /*04bc*/ 	.word	0xffffffff


	//   ....[111]....
        /*04c0*/ 	.word	0xffffffff


	//   ....[112]....
        /*04c4*/ 	.word	0x0500000f


	//   ....[113]....
        /*04c8*/ 	.word	0x0500000f


	//   ....[114]....
        /*04cc*/ 	.word	0x0500000f


	//   ....[115]....
        /*04d0*/ 	.word	0x0500000f


	//   ....[116]....
        /*04d4*/ 	.word	0x0500000f


	//   ....[117]....
        /*04d8*/ 	.word	0x0500000f


	//   ....[118]....
        /*04dc*/ 	.word	0x0500000f


	//   ....[119]....
        /*04e0*/ 	.word	0x0500000f


	//   ....[120]....
        /*04e4*/ 	.word	0x0500000f


	//   ....[121]....
        /*04e8*/ 	.word	0x0500000f


	//   ....[122]....
        /*04ec*/ 	.word	0x0500000f


	//   ....[123]....
        /*04f0*/ 	.word	0x0500000f


	//   ....[124]....
        /*04f4*/ 	.word	0x0500000f


	//   ....[125]....
        /*04f8*/ 	.word	0x0500000f


	//   ....[126]....
        /*04fc*/ 	.word	0x0500000f


	//   ....[127]....
        /*0500*/ 	.word	0x0500000f


	//   ....[128]....
        /*0504*/ 	.word	0x0500000f


	//   ....[129]....
        /*0508*/ 	.word	0x0500000f


	//   ....[130]....
        /*050c*/ 	.word	0x0500000f


	//   ....[131]....
        /*0510*/ 	.word	0x0500000f


	//   ....[132]....
        /*0514*/ 	.word	0x0500000f


	//   ....[133]....
        /*0518*/ 	.word	0x0500000f


	//   ....[134]....
        /*051c*/ 	.word	0x0500000f


	//   ....[135]....
        /*0520*/ 	.word	0x0500000f


	//   ....[136]....
        /*0524*/ 	.word	0x0500000f


	//   ....[137]....
        /*0528*/ 	.word	0x0500000f


	//   ....[138]....
        /*052c*/ 	.word	0x0500000f


	//   ....[139]....
        /*0530*/ 	.word	0x0500000f


	//   ....[140]....
        /*0534*/ 	.word	0x0500000f


	//   ....[141]....
        /*0538*/ 	.word	0x0500000f


	//   ....[142]....
        /*053c*/ 	.word	0x0500000f


	//   ....[143]....
        /*0540*/ 	.word	0x0500000f


	//   ....[144]....
        /*0544*/ 	.word	0x0500000f


	//   ....[145]....
        /*0548*/ 	.word	0x0500000f


	//   ....[146]....
        /*054c*/ 	.word	0x0500000f


	//   ....[147]....
        /*0550*/ 	.word	0x0500000f


	//   ....[148]....
        /*0554*/ 	.word	0x0500000f


	//   ....[149]....
        /*0558*/ 	.word	0x0500000f


	//   ....[150]....
        /*055c*/ 	.word	0x0500000f


	//   ....[151]....
        /*0560*/ 	.word	0x0500000f


	//   ....[152]....
        /*0564*/ 	.word	0x0500000f


	//   ....[153]....
        /*0568*/ 	.word	0x0500000f


	//   ....[154]....
        /*056c*/ 	.word	0x0500000f


	//   ....[155]....
        /*0570*/ 	.word	0x0500000f


	//   ....[156]....
        /*0574*/ 	.word	0x0500000f


	//   ....[157]....
        /*0578*/ 	.word	0x0500000f


	//   ....[158]....
        /*057c*/ 	.word	0x0500000f


	//   ....[159]....
        /*0580*/ 	.word	0x0500000f


	//   ....[160]....
        /*0584*/ 	.word	0x0500000f


	//   ....[161]....
        /*0588*/ 	.word	0x0500000f


	//   ....[162]....
        /*058c*/ 	.word	0x0500000f


	//   ....[163]....
        /*0590*/ 	.word	0x0500000f


	//   ....[164]....
        /*0594*/ 	.word	0x0500000f


	//   ....[165]....
        /*0598*/ 	.word	0x0500000f


	//   ....[166]....
        /*059c*/ 	.word	0x0500000f


	//   ....[167]....
        /*05a0*/ 	.word	0x0500000f


	//   ....[168]....
        /*05a4*/ 	.word	0x0500000f


	//   ....[169]....
        /*05a8*/ 	.word	0x0500000f


	//   ....[170]....
        /*05ac*/ 	.word	0x0500000f


	//   ....[171]....
        /*05b0*/ 	.word	0x0500000f


	//   ....[172]....
        /*05b4*/ 	.word	0x0500000f


	//   ....[173]....
        /*05b8*/ 	.word	0x0500000f


	//   ....[174]....
        /*05bc*/ 	.word	0x0500000f


	//   ....[175]....
        /*05c0*/ 	.word	0x0500000f


	//   ....[176]....
        /*05c4*/ 	.word	0x0500000f


	//   ....[177]....
        /*05c8*/ 	.word	0x0500000f


	//   ....[178]....
        /*05cc*/ 	.word	0x0500000f


	//   ....[179]....
        /*05d0*/ 	.word	0x0500000f


	//   ....[180]....
        /*05d4*/ 	.word	0x0500000f


	//   ....[181]....
        /*05d8*/ 	.word	0x0500000f


	//   ....[182]....
        /*05dc*/ 	.word	0x0500000f


	//   ....[183]....
        /*05e0*/ 	.word	0x0500000f


	//   ....[184]....
        /*05e4*/ 	.word	0x0500000f


	//   ....[185]....
        /*05e8*/ 	.word	0x0500000f


	//   ....[186]....
        /*05ec*/ 	.word	0x0500000f


	//   ....[187]....
        /*05f0*/ 	.word	0x0500000f


	//   ....[188]....
        /*05f4*/ 	.word	0x0500000f


	//----- nvinfo : EIATTR_COOP_GROUP_INSTR_OFFSETS
	.align		4
.L_272:
        /*05f8*/ 	.byte	0x04, 0x28
        /*05fa*/ 	.short	(.L_274 - .L_273)


	//   ....[0]....
.L_273:
        /*05fc*/ 	.word	0x00000070


	//   ....[1]....
        /*0600*/ 	.word	0x000001d0


	//   ....[2]....
        /*0604*/ 	.word	0x00000220


	//   ....[3]....
        /*0608*/ 	.word	0x00000450


	//   ....[4]....
        /*060c*/ 	.word	0x000005b0


	//   ....[5]....
        /*0610*/ 	.word	0x000006d0


	//   ....[6]....
        /*0614*/ 	.word	0x00000830


	//   ....[7]....
        /*0618*/ 	.word	0x00009ba0


	//   ....[8]....
        /*061c*/ 	.word	0x00013250


	//   ....[9]....
        /*0620*/ 	.word	0x000132f0


	//   ....[10]....
        /*0624*/ 	.word	0x00013a70


	//   ....[11]....
        /*0628*/ 	.word	0x00013ad0


	//   ....[12]....
        /*062c*/ 	.word	0x00016860


	//   ....[13]....
        /*0630*/ 	.word	0x00016960


	//   ....[14]....
        /*0634*/ 	.word	0x000171d0


	//   ....[15]....
        /*0638*/ 	.word	0x00017250


	//   ....[16]....
        /*063c*/ 	.word	0x000196b0


	//   ....[17]....
        /*0640*/ 	.word	0x00019a60


	//   ....[18]....
        /*0644*/ 	.word	0x00019a80


	//   ....[19]....
        /*0648*/ 	.word	0x00019a90


	//   ....[20]....
        /*064c*/ 	.word	0x0001cef0


	//   ....[21]....
        /*0650*/ 	.word	0x0001cfd0


	//   ....[22]....
        /*0654*/ 	.word	0x0001d830


	//   ....[23]....
        /*0658*/ 	.word	0x0001d8b0


	//   ....[24]....
        /*065c*/ 	.word	0x0001eec0


	//   ....[25]....
        /*0660*/ 	.word	0x0001ef20


	//   ....[26]....
        /*0664*/ 	.word	0x0001ef40


	//   ....[27]....
        /*0668*/ 	.word	0x0001ef60


	//   ....[28]....
        /*066c*/ 	.word	0x00020150


	//   ....[29]....
        /*0670*/ 	.word	0x00020180


	//   ....[30]....
        /*0674*/ 	.word	0x000201b0


	//   ....[31]....
        /*0678*/ 	.word	0x000201f0


	//   ....[32]....
        /*067c*/ 	.word	0x00020220


	//   ....[33]....
        /*0680*/ 	.word	0x00020250


	//   ....[34]....
        /*0684*/ 	.word	0x00020280


	//   ....[35]....
        /*0688*/ 	.word	0x000202b0


	//   ....[36]....
        /*068c*/ 	.word	0x000202e0


	//   ....[37]....
        /*0690*/ 	.word	0x00020310


	//   ....[38]....
        /*0694*/ 	.word	0x00020340


	//   ....[39]....
        /*0698*/ 	.word	0x00020370


	//   ....[40]....
        /*069c*/ 	.word	0x000203a0


	//   ....[41]....
        /*06a0*/ 	.word	0x000203d0


	//   ....[42]....
        /*06a4*/ 	.word	0x00020400


	//   ....[43]....
        /*06a8*/ 	.word	0x00020430


	//   ....[44]....
        /*06ac*/ 	.word	0x00020460


	//   ....[45]....
        /*06b0*/ 	.word	0x00020490


	//   ....[46]....
        /*06b4*/ 	.word	0x000204c0


	//   ....[47]....
        /*06b8*/ 	.word	0x000204f0


	//   ....[48]....
        /*06bc*/ 	.word	0x00020520


	//   ....[49]....
        /*06c0*/ 	.word	0x00020550


	//   ....[50]....
        /*06c4*/ 	.word	0x00020580


	//   ....[51]....
        /*06c8*/ 	.word	0x000205b0


	//   ....[52]....
        /*06cc*/ 	.word	0x000205e0


	//   ....[53]....
        /*06d0*/ 	.word	0x00020610


	//   ....[54]....
        /*06d4*/ 	.word	0x00020640


	//   ....[55]....
        /*06d8*/ 	.word	0x00020670


	//   ....[56]....
        /*06dc*/ 	.word	0x000206a0


	//   ....[57]....
        /*06e0*/ 	.word	0x000206d0


	//   ....[58]....
        /*06e4*/ 	.word	0x00020700


	//   ....[59]....
        /*06e8*/ 	.word	0x00020730


	//   ....[60]....
        /*06ec*/ 	.word	0x00020760


	//   ....[61]....
        /*06f0*/ 	.word	0x00020790


	//   ....[62]....
        /*06f4*/ 	.word	0x000207c0


	//   ....[63]....
        /*06f8*/ 	.word	0x000207f0


	//   ....[64]....
        /*06fc*/ 	.word	0x00020810


	//   ....[65]....
        /*0700*/ 	.word	0x00020820


	//   ....[66]....
        /*0704*/ 	.word	0x00020830


	//   ....[67]....
        /*0708*/ 	.word	0x00020860


	//   ....[68]....
        /*070c*/ 	.word	0x00020870


	//   ....[69]....
        /*0710*/ 	.word	0x000208a0


	//   ....[70]....
        /*0714*/ 	.word	0x000208d0


	//   ....[71]....
        /*0718*/ 	.word	0x000208e0


	//   ....[72]....
        /*071c*/ 	.word	0x000208f0


	//   ....[73]....
        /*0720*/ 	.word	0x00020920


	//   ....[74]....
        /*0724*/ 	.word	0x00020950


	//   ....[75]....
        /*0728*/ 	.word	0x00020980


	//   ....[76]....
        /*072c*/ 	.word	0x00022620


	//   ....[77]....
        /*0730*/ 	.word	0x00022800


	//   ....[78]....
        /*0734*/ 	.word	0x00022830


	//   ....[79]....
        /*0738*/ 	.word	0x00022860


	//   ....[80]....
        /*073c*/ 	.word	0x00022890


	//   ....[81]....
        /*0740*/ 	.word	0x000228c0


	//   ....[82]....
        /*0744*/ 	.word	0x000228f0


	//   ....[83]....
        /*0748*/ 	.word	0x00022a60


	//   ....[84]....
        /*074c*/ 	.word	0x00022a90


	//   ....[85]....
        /*0750*/ 	.word	0x00022ac0


	//   ....[86]....
        /*0754*/ 	.word	0x00022af0


	//   ....[87]....
        /*0758*/ 	.word	0x00022b20


	//   ....[88]....
        /*075c*/ 	.word	0x00022b50


	//   ....[89]....
        /*0760*/ 	.word	0x00022bf0


	//   ....[90]....
        /*0764*/ 	.word	0x00022c50


	//   ....[91]....
        /*0768*/ 	.word	0x00022ce0


	//   ....[92]....
        /*076c*/ 	.word	0x00023df0


	//   ....[93]....
        /*0770*/ 	.word	0x000261f0


	//   ....[94]....
        /*0774*/ 	.word	0x00028ad0


	//   ....[95]....
        /*0778*/ 	.word	0x00028b30


	//   ....[96]....
        /*077c*/ 	.word	0x00028b60


	//   ....[97]....
        /*0780*/ 	.word	0x00028b90


	//   ....[98]....
        /*0784*/ 	.word	0x00028bc0


	//   ....[99]....
        /*0788*/ 	.word	0x00028bf0


	//   ....[100]....
        /*078c*/ 	.word	0x00028c20


	//   ....[101]....
        /*0790*/ 	.word	0x00028c30


	//   ....[102]....
        /*0794*/ 	.word	0x00028db0


	//   ....[103]....
        /*0798*/ 	.word	0x00028de0


	//   ....[104]....
        /*079c*/ 	.word	0x00028e10


	//   ....[105]....
        /*07a0*/ 	.word	0x00028e40


	//   ....[106]....
        /*07a4*/ 	.word	0x00028e70


	//   ....[107]....
        /*07a8*/ 	.word	0x00028ea0


	//   ....[108]....
        /*07ac*/ 	.word	0x00028f60


	//   ....[109]....
        /*07b0*/ 	.word	0x00028f80


	//   ....[110]....
        /*07b4*/ 	.word	0x00028ff0


	//   ....[111]....
        /*07b8*/ 	.word	0x000296a0


	//   ....[112]....
        /*07bc*/ 	.word	0x00029b50


	//   ....[113]....
        /*07c0*/ 	.word	0x00029bf0


	//   ....[114]....
        /*07c4*/ 	.word	0x00029c90


	//   ....[115]....
        /*07c8*/ 	.word	0x00029d30


	//   ....[116]....
        /*07cc*/ 	.word	0x00029dd0


	//   ....[117]....
        /*07d0*/ 	.word	0x00029eb0


	//   ....[118]....
        /*07d4*/ 	.word	0x00029f50


	//   ....[119]....
        /*07d8*/ 	.word	0x00029ff0


	//   ....[120]....
        /*07dc*/ 	.word	0x0002a090


	//   ....[121]....
        /*07e0*/ 	.word	0x0002a490


	//   ....[122]....
        /*07e4*/ 	.word	0x0002a5c0


	//   ....[123]....
        /*07e8*/ 	.word	0x0002a6f0


	//   ....[124]....
        /*07ec*/ 	.word	0x0002a800


	//   ....[125]....
        /*07f0*/ 	.word	0x0002a860


	//   ....[126]....
        /*07f4*/ 	.word	0x0002a8e0


	//   ....[127]....
        /*07f8*/ 	.word	0x0002a940


	//   ....[128]....
        /*07fc*/ 	.word	0x0002a9c0


	//   ....[129]....
        /*0800*/ 	.word	0x0002aa20


	//   ....[130]....
        /*0804*/ 	.word	0x0002aaa0


	//   ....[131]....
        /*0808*/ 	.word	0x0002ab00


	//   ....[132]....
        /*080c*/ 	.word	0x0002ab80


	//   ....[133]....
        /*0810*/ 	.word	0x0002abe0


	//   ....[134]....
        /*0814*/ 	.word	0x0002ac60


	//   ....[135]....
        /*0818*/ 	.word	0x0002acc0


	//   ....[136]....
        /*081c*/ 	.word	0x0002ad20


	//   ....[137]....
        /*0820*/ 	.word	0x0002ad80


	//   ....[138]....
        /*0824*/ 	.word	0x0002ade0


	//   ....[139]....
        /*0828*/ 	.word	0x0002ae40


	//   ....[140]....
        /*082c*/ 	.word	0x0002aea0


	//   ....[141]....
        /*0830*/ 	.word	0x0002af00


	//   ....[142]....
        /*0834*/ 	.word	0x0002af60


	//   ....[143]....
        /*0838*/ 	.word	0x0002afc0


	//   ....[144]....
        /*083c*/ 	.word	0x0002b020


	//   ....[145]....
        /*0840*/ 	.word	0x0002b080


	//   ....[146]....
        /*0844*/ 	.word	0x0002b0e0


	//   ....[147]....
        /*0848*/ 	.word	0x0002b140


	//   ....[148]....
        /*084c*/ 	.word	0x0002b1d0


	//   ....[149]....
        /*0850*/ 	.word	0x0002b230


	//   ....[150]....
        /*0854*/ 	.word	0x0002b2d0


	//   ....[151]....
        /*0858*/ 	.word	0x0002b330


	//   ....[152]....
        /*085c*/ 	.word	0x0002b3c0


	//   ....[153]....
        /*0860*/ 	.word	0x0002b420


	//   ....[154]....
        /*0864*/ 	.word	0x0002b4b0


	//   ....[155]....
        /*0868*/ 	.word	0x0002b510


	//   ....[156]....
        /*086c*/ 	.word	0x0002b590


	//   ....[157]....
        /*0870*/ 	.word	0x0002b5f0


	//   ....[158]....
        /*0874*/ 	.word	0x0002b670


	//   ....[159]....
        /*0878*/ 	.word	0x0002b6d0


	//   ....[160]....
        /*087c*/ 	.word	0x0002b730


	//   ....[161]....
        /*0880*/ 	.word	0x0002b790


	//   ....[162]....
        /*0884*/ 	.word	0x0002b800


	//   ....[163]....
        /*0888*/ 	.word	0x0002b860


	//   ....[164]....
        /*088c*/ 	.word	0x0002b8c0


	//   ....[165]....
        /*0890*/ 	.word	0x0002b920


	//   ....[166]....
        /*0894*/ 	.word	0x0002b990


	//   ....[167]....
        /*0898*/ 	.word	0x0002ba00


	//   ....[168]....
        /*089c*/ 	.word	0x0002ba60


	//   ....[169]....
        /*08a0*/ 	.word	0x0002bc20


	//   ....[170]....
        /*08a4*/ 	.word	0x0002bf00


	//   ....[171]....
        /*08a8*/ 	.word	0x0002c320


	//   ....[172]....
        /*08ac*/ 	.word	0x0002c3c0


	//   ....[173]....
        /*08b0*/ 	.word	0x0002c4e0


	//   ....[174]....
        /*08b4*/ 	.word	0x0002c550


	//   ....[175]....
        /*08b8*/ 	.word	0x0002c5c0


	//   ....[176]....
        /*08bc*/ 	.word	0x0002c630


	//   ....[177]....
        /*08c0*/ 	.word	0x0002c6a0


	//   ....[178]....
        /*08c4*/ 	.word	0x0002c720


	//   ....[179]....
        /*08c8*/ 	.word	0x0002c7b0


	//   ....[180]....
        /*08cc*/ 	.word	0x0002c850


	//   ....[181]....
        /*08d0*/ 	.word	0x0002c8c0


	//   ....[182]....
        /*08d4*/ 	.word	0x0002c930


	//   ....[183]....
        /*08d8*/ 	.word	0x0002c9a0


	//   ....[184]....
        /*08dc*/ 	.word	0x0002ca20


	//   ....[185]....
        /*08e0*/ 	.word	0x0002ca90


	//   ....[186]....
        /*08e4*/ 	.word	0x0002cb30


	//   ....[187]....
        /*08e8*/ 	.word	0x0002cbc0


	//   ....[188]....
        /*08ec*/ 	.word	0x0002ccf0


	//----- nvinfo : EIATTR_REG_RECONFIG
	.align		4
.L_274:
        /*08f0*/ 	.byte	0x01, 0x54
	.zero		2


	//----- nvinfo : EIATTR_SYSCALL_OFFSETS
	.align		4
        /*08f4*/ 	.byte	0x04, 0x46
        /*08f6*/ 	.short	(.L_276 - .L_275)


	//   ....[0]....
.L_275:
        /*08f8*/ 	.word	0x00001bb0


	//   ....[1]....
        /*08fc*/ 	.word	0x00001d00


	//   ....[2]....
        /*0900*/ 	.word	0x00009d30


	//   ....[3]....
        /*0904*/ 	.word	0x0000a2f0


	//   ....[4]....
        /*0908*/ 	.word	0x00025930


	//   ....[5]....
        /*090c*/ 	.word	0x00025ae0


	//   ....[6]....
        /*0910*/ 	.word	0x00025c20


	//   ....[7]....
        /*0914*/ 	.word	0x00025d50


	//----- nvinfo : EIATTR_MBARRIER_INSTR_OFFSETS
	.align		4
.L_276:
        /*0918*/ 	.byte	0x04, 0x39
        /*091a*/ 	.short	(.L_278 - .L_277)


	//   ....[0]....
.L_277:
        /*091c*/ 	.word	0x00000300
        /*0920*/ 	.word	0x000000ff
        /*0924*/ 	.word	0x0002a800
        /*0928*/ 	.short	0x0100
        /*092a*/ 	.byte	0x08
	.zero		1


	//   ....[1]....
        /*092c*/ 	.word	0x00000310
        /*0930*/ 	.word	0x000000ff
        /*0934*/ 	.word	0x0002a820
        /*0938*/ 	.short	0x0100
        /*093a*/ 	.byte	0x08
	.zero		1


	//   ....[2]....
        /*093c*/ 	.word	0x00000400
        /*0940*/ 	.word	0x000000ff
        /*0944*/ 	.word	0x0002a830
        /*0948*/ 	.short	0x0100
        /*094a*/ 	.byte	0x08
	.zero		1


	//   ....[3]....
        /*094c*/ 	.word	0x00000410
        /*0950*/ 	.word	0x000000ff
        /*0954*/ 	.word	0x0002a840
        /*0958*/ 	.short	0x0100
        /*095a*/ 	.byte	0x08
	.zero		1


	//   ....[4]....
        /*095c*/ 	.word	0x00000420
        /*0960*/ 	.word	0x000000ff
        /*0964*/ 	.word	0x0002a838
        /*0968*/ 	.short	0x0100
        /*096a*/ 	.byte	0x08
	.zero		1


	//   ....[5]....
        /*096c*/ 	.word	0x00000430
        /*0970*/ 	.word	0x000000ff
        /*0974*/ 	.word	0x0002a848
        /*0978*/ 	.short	0x0100
        /*097a*/ 	.byte	0x08
	.zero		1


	//   ....[6]....
        /*097c*/ 	.word	0x00000560
        /*0980*/ 	.word	0x000000ff
        /*0984*/ 	.word	0x0002a850
        /*0988*/ 	.short	0x0100
        /*098a*/ 	.byte	0x08
	.zero		1


	//   ....[7]....
        /*098c*/ 	.word	0x00000570
        /*0990*/ 	.word	0x000000ff
        /*0994*/ 	.word	0x0002a860
        /*0998*/ 	.short	0x0100
        /*099a*/ 	.byte	0x08
	.zero		1


	//   ....[8]....
        /*099c*/ 	.word	0x00000580
        /*09a0*/ 	.word	0x000000ff
        /*09a4*/ 	.word	0x0002a858
        /*09a8*/ 	.short	0x0100
        /*09aa*/ 	.byte	0x08
	.zero		1


	//   ....[9]....
        /*09ac*/ 	.word	0x00000590
        /*09b0*/ 	.word	0x000000ff
        /*09b4*/ 	.word	0x0002a868
        /*09b8*/ 	.short	0x0100
        /*09ba*/ 	.byte	0x08
	.zero		1


	//   ....[10]....
        /*09bc*/ 	.word	0x00000680
        /*09c0*/ 	.word	0x000000ff
        /*09c4*/ 	.word	0x0002a870
        /*09c8*/ 	.short	0x0100
        /*09ca*/ 	.byte	0x06
	.zero		1


	//   ....[11]....
        /*09cc*/ 	.word	0x00000690
        /*09d0*/ 	.word	0x000000ff
        /*09d4*/ 	.word	0x0002a880
        /*09d8*/ 	.short	0x0100
        /*09da*/ 	.byte	0x06
	.zero		1


	//   ....[12]....
        /*09dc*/ 	.word	0x000006a0
        /*09e0*/ 	.word	0x000000ff
        /*09e4*/ 	.word	0x0002a878
        /*09e8*/ 	.short	0x0100
        /*09ea*/ 	.byte	0x06
	.zero		1


	//   ....[13]....
        /*09ec*/ 	.word	0x000006b0
        /*09f0*/ 	.word	0x000000ff
        /*09f4*/ 	.word	0x0002a888
        /*09f8*/ 	.short	0x0100
        /*09fa*/ 	.byte	0x06
	.zero		1


	//   ....[14]....
        /*09fc*/ 	.word	0x000007e0
        /*0a00*/ 	.word	0x000000ff
        /*0a04*/ 	.word	0x0002a890
        /*0a08*/ 	.short	0x0100
        /*0a0a*/ 	.byte	0x08
	.zero		1


	//   ....[15]....
        /*0a0c*/ 	.word	0x000007f0
        /*0a10*/ 	.word	0x000000ff
        /*0a14*/ 	.word	0x0002a8a0
        /*0a18*/ 	.short	0x0100
        /*0a1a*/ 	.byte	0x08
	.zero		1


	//   ....[16]....
        /*0a1c*/ 	.word	0x00000800
        /*0a20*/ 	.word	0x000000ff
        /*0a24*/ 	.word	0x0002a898
        /*0a28*/ 	.short	0x0100
        /*0a2a*/ 	.byte	0x08
	.zero		1


	//   ....[17]....
        /*0a2c*/ 	.word	0x00000810
        /*0a30*/ 	.word	0x000000ff
        /*0a34*/ 	.word	0x0002a8a8
        /*0a38*/ 	.short	0x0100
        /*0a3a*/ 	.byte	0x08
	.zero		1


	//   ....[18]....
        /*0a3c*/ 	.word	0x00000940
        /*0a40*/ 	.word	0x000000ff
        /*0a44*/ 	.word	0x0002a8b0
        /*0a48*/ 	.short	0x0100
        /*0a4a*/ 	.byte	0x08
	.zero		1


	//   ....[19]....
        /*0a4c*/ 	.word	0x00000950
        /*0a50*/ 	.word	0x000000ff
        /*0a54*/ 	.word	0x0002a8c0
        /*0a58*/ 	.short	0x0100
        /*0a5a*/ 	.byte	0x08
	.zero		1


	//   ....[20]....
        /*0a5c*/ 	.word	0x00000960
        /*0a60*/ 	.word	0x000000ff
        /*0a64*/ 	.word	0x0002a8b8
        /*0a68*/ 	.short	0x0100
        /*0a6a*/ 	.byte	0x08
	.zero		1


	//   ....[21]....
        /*0a6c*/ 	.word	0x00000970
        /*0a70*/ 	.word	0x000000ff
        /*0a74*/ 	.word	0x0002a8c8
        /*0a78*/ 	.short	0x0100
        /*0a7a*/ 	.byte	0x08
	.zero		1


	//   ....[22]....
        /*0a7c*/ 	.word	0x00002e70
        /*0a80*/ 	.word	0x0000005e
        /*0a84*/ 	.word	0x0002a890
        /*0a88*/ 	.short	0x010a
        /*0a8a*/ 	.byte	0x3f
	.zero		1


	//   ....[23]....
        /*0a8c*/ 	.word	0x00005df0
        /*0a90*/ 	.word	0x0000005e
        /*0a94*/ 	.word	0x0002a890
        /*0a98*/ 	.short	0x010a
        /*0a9a*/ 	.byte	0x3f
	.zero		1


	//   ....[24]....
        /*0a9c*/ 	.word	0x00008d70
        /*0aa0*/ 	.word	0x0000005e
        /*0aa4*/ 	.word	0x0002a890
        /*0aa8*/ 	.short	0x010a
        /*0aaa*/ 	.byte	0x3f
	.zero		1


	//   ....[25]....
        /*0aac*/ 	.word	0x00008fe0
        /*0ab0*/ 	.word	0x00000004
        /*0ab4*/ 	.word	0x00000000
        /*0ab8*/ 	.short	0x0101
        /*0aba*/ 	.byte	0x3f
	.zero		1


	//   ....[26]....
        /*0abc*/ 	.word	0x00009020
        /*0ac0*/ 	.word	0x0000005e
        /*0ac4*/ 	.word	0x0002a8b0
        /*0ac8*/ 	.short	0x010a
        /*0aca*/ 	.byte	0x3f
	.zero		1


	//   ....[27]....
        /*0acc*/ 	.word	0x00009350
        /*0ad0*/ 	.word	0x0000005e
        /*0ad4*/ 	.word	0x00000000
        /*0ad8*/ 	.short	0x0101
        /*0ada*/ 	.byte	0x3f
	.zero		1


	//   ....[28]....
        /*0adc*/ 	.word	0x0000a050
        /*0ae0*/ 	.word	0x00000010
        /*0ae4*/ 	.word	0x0002a800
        /*0ae8*/ 	.short	0x010a
        /*0aea*/ 	.byte	0x3f
	.zero		1


	//   ....[29]....
        /*0aec*/ 	.word	0x0000a0a0
        /*0af0*/ 	.word	0x00000010
        /*0af4*/ 	.word	0x0002a800
        /*0af8*/ 	.short	0x010a
        /*0afa*/ 	.byte	0x3f
	.zero		1


	//   ....[30]....
        /*0afc*/ 	.word	0x0000ab30
        /*0b00*/ 	.word	0x00000010
        /*0b04*/ 	.word	0x0002a800
        /*0b08*/ 	.short	0x010a
        /*0b0a*/ 	.byte	0x3f
	.zero		1


	//   ....[31]....
        /*0b0c*/ 	.word	0x0000e080
        /*0b10*/ 	.word	0x00000010
        /*0b14*/ 	.word	0x0002a800
        /*0b18*/ 	.short	0x010a
        /*0b1a*/ 	.byte	0x3f
	.zero		1


	//   ....[32]....
        /*0b1c*/ 	.word	0x00011100
        /*0b20*/ 	.word	0x00000003
        /*0b24*/ 	.word	0x0002a830
        /*0b28*/ 	.short	0x010a
        /*0b2a*/ 	.byte	0x3f
	.zero		1


	//   ....[33]....
        /*0b2c*/ 	.word	0x00011170
        /*0b30*/ 	.word	0x00000003
        /*0b34*/ 	.word	0x0002a830
        /*0b38*/ 	.short	0x010a
        /*0b3a*/ 	.byte	0x3f
	.zero		1


	//   ....[34]....
        /*0b3c*/ 	.word	0x00011a30
        /*0b40*/ 	.word	0x00000003
        /*0b44*/ 	.word	0x00000000
        /*0b48*/ 	.short	0x0101
        /*0b4a*/ 	.byte	0x3f
	.zero		1


	//   ....[35]....
        /*0b4c*/ 	.word	0x00014be0
        /*0b50*/ 	.word	0x00000009
        /*0b54*/ 	.word	0x0002a830
        /*0b58*/ 	.short	0x010a
        /*0b5a*/ 	.byte	0x3f
	.zero		1


	//   ....[36]....
        /*0b5c*/ 	.word	0x00014c30
        /*0b60*/ 	.word	0x00000009
        /*0b64*/ 	.word	0x0002a830
        /*0b68*/ 	.short	0x010a
        /*0b6a*/ 	.byte	0x3f
	.zero		1


	//   ....[37]....
        /*0b6c*/ 	.word	0x00014fb0
        /*0b70*/ 	.word	0x00000009
        /*0b74*/ 	.word	0x0002a850
        /*0b78*/ 	.short	0x010a
        /*0b7a*/ 	.byte	0x3f
	.zero		1


	//   ....[38]....
        /*0b7c*/ 	.word	0x00014ff0
        /*0b80*/ 	.word	0x00000009
        /*0b84*/ 	.word	0x0002a850
        /*0b88*/ 	.short	0x010a
        /*0b8a*/ 	.byte	0x3f
	.zero		1


	//   ....[39]....
        /*0b8c*/ 	.word	0x00015ac0
        /*0b90*/ 	.word	0x0000000b
        /*0b94*/ 	.word	0x00000000
        /*0b98*/ 	.short	0x0101
        /*0b9a*/ 	.byte	0x3f
	.zero		1


	//   ....[40]....
        /*0b9c*/ 	.word	0x00017d20
        /*0ba0*/ 	.word	0x0000000a
        /*0ba4*/ 	.word	0x00000000
        /*0ba8*/ 	.short	0x0101
        /*0baa*/ 	.byte	0x3f
	.zero		1


	//   ....[41]....
        /*0bac*/ 	.word	0x000187c0
        /*0bb0*/ 	.word	0x00000009
        /*0bb4*/ 	.word	0x0002a830
        /*0bb8*/ 	.short	0x010a
        /*0bba*/ 	.byte	0x3f
	.zero		1


	//   ....[42]....
        /*0bbc*/ 	.word	0x00018810
        /*0bc0*/ 	.word	0x00000009
        /*0bc4*/ 	.word	0x0002a830
        /*0bc8*/ 	.short	0x010a
        /*0bca*/ 	.byte	0x3f
	.zero		1


	//   ....[43]....
        /*0bcc*/ 	.word	0x00018bd0
        /*0bd0*/ 	.word	0x00000009
        /*0bd4*/ 	.word	0x0002a850
        /*0bd8*/ 	.short	0x010a
        /*0bda*/ 	.byte	0x3f
	.zero		1


	//   ....[44]....
        /*0bdc*/ 	.word	0x00018c10
        /*0be0*/ 	.word	0x00000009
        /*0be4*/ 	.word	0x0002a850
        /*0be8*/ 	.short	0x010a
        /*0bea*/ 	.byte	0x3f
	.zero		1


	//   ....[45]....
        /*0bec*/ 	.word	0x0001a680
        /*0bf0*/ 	.word	0x00000004
        /*0bf4*/ 	.word	0x00000000
        /*0bf8*/ 	.short	0x0101
        /*0bfa*/ 	.byte	0x3f
	.zero		1


	//   ....[46]....
        /*0bfc*/ 	.word	0x0001a940
        /*0c00*/ 	.word	0x00000009
        /*0c04*/ 	.word	0x00000000
        /*0c08*/ 	.short	0x0101
        /*0c0a*/ 	.byte	0x3f
	.zero		1


	//   ....[47]....
        /*0c0c*/ 	.word	0x0001b220
        /*0c10*/ 	.word	0x00000009
        /*0c14*/ 	.word	0x0002a830
        /*0c18*/ 	.short	0x010a
        /*0c1a*/ 	.byte	0x3f
	.zero		1


	//   ....[48]....
        /*0c1c*/ 	.word	0x0001b270
        /*0c20*/ 	.word	0x00000009
        /*0c24*/ 	.word	0x0002a830
        /*0c28*/ 	.short	0x010a
        /*0c2a*/ 	.byte	0x3f
	.zero		1


	//   ....[49]....
        /*0c2c*/ 	.word	0x0001b630
        /*0c30*/ 	.word	0x00000009
        /*0c34*/ 	.word	0x0002a850
        /*0c38*/ 	.short	0x010a
        /*0c3a*/ 	.byte	0x3f
	.zero		1


	//   ....[50]....
        /*0c3c*/ 	.word	0x0001b670
        /*0c40*/ 	.word	0x00000009
        /*0c44*/ 	.word	0x0002a850
        /*0c48*/ 	.short	0x010a
        /*0c4a*/ 	.byte	0x3f
	.zero		1


	//   ....[51]....
        /*0c4c*/ 	.word	0x0001c180
        /*0c50*/ 	.word	0x00000008
        /*0c54*/ 	.word	0x00000000
        /*0c58*/ 	.short	0x0101
        /*0c5a*/ 	.byte	0x3f
	.zero		1


	//   ....[52]....
        /*0c5c*/ 	.word	0x0001e3d0
        /*0c60*/ 	.word	0x00000008
        /*0c64*/ 	.word	0x00000000
        /*0c68*/ 	.short	0x0101
        /*0c6a*/ 	.byte	0x3f
	.zero		1


	//   ....[53]....
        /*0c6c*/ 	.word	0x0001ebb0
        /*0c70*/ 	.word	0x0000000b
        /*0c74*/ 	.word	0x0002a850
        /*0c78*/ 	.short	0x010a
        /*0c7a*/ 	.byte	0x3f
	.zero		1


	//   ....[54]....
        /*0c7c*/ 	.word	0x0001ec30
        /*0c80*/ 	.word	0x0000000b
        /*0c84*/ 	.word	0x0002a850
        /*0c88*/ 	.short	0x010a
        /*0c8a*/ 	.byte	0x3f
	.zero		1


	//   ....[55]....
        /*0c8c*/ 	.word	0x0001f220
        /*0c90*/ 	.word	0x00000000
        /*0c94*/ 	.word	0x00000000
        /*0c98*/ 	.short	0x0101
        /*0c9a*/ 	.byte	0x3f
	.zero		1


	//   ....[56]....
        /*0c9c*/ 	.word	0x000214a0
        /*0ca0*/ 	.word	0x00000000
        /*0ca4*/ 	.word	0x00000000
        /*0ca8*/ 	.short	0x0101
        /*0caa*/ 	.byte	0x3f
	.zero		1


	//   ....[57]....
        /*0cac*/ 	.word	0x00023f00
        /*0cb0*/ 	.word	0x0000000c
        /*0cb4*/ 	.word	0x0002a820
        /*0cb8*/ 	.short	0x010a
        /*0cba*/ 	.byte	0x3f
	.zero		1


	//   ....[58]....
        /*0cbc*/ 	.word	0x00023fd0
        /*0cc0*/ 	.word	0x00000008
        /*0cc4*/ 	.word	0x0002a8a0
        /*0cc8*/ 	.short	0x010a
        /*0cca*/ 	.byte	0x3f
	.zero		1


	//   ....[59]....
        /*0ccc*/ 	.word	0x00024410
        /*0cd0*/ 	.word	0x00000008
        /*0cd4*/ 	.word	0x0002a8c0
        /*0cd8*/ 	.short	0x010a
        /*0cda*/ 	.byte	0x3f
	.zero		1


	//   ....[60]....
        /*0cdc*/ 	.word	0x000249f0
        /*0ce0*/ 	.word	0x00000008
        /*0ce4*/ 	.word	0x0002a8a0
        /*0ce8*/ 	.short	0x010a
        /*0cea*/ 	.byte	0x3f
	.zero		1


	//   ....[61]....
        /*0cec*/ 	.word	0x00024e10
        /*0cf0*/ 	.word	0x00000008
        /*0cf4*/ 	.word	0x0002a8c0
        /*0cf8*/ 	.short	0x010a
        /*0cfa*/ 	.byte	0x3f
	.zero		1


	//   ....[62]....
        /*0cfc*/ 	.word	0x00026480
        /*0d00*/ 	.word	0x00000005
        /*0d04*/ 	.word	0x0002a880
        /*0d08*/ 	.short	0x010a
        /*0d0a*/ 	.byte	0x3f
	.zero		1


	//   ....[63]....
        /*0d0c*/ 	.word	0x00026700
        /*0d10*/ 	.word	0x00000005
        /*0d14*/ 	.word	0x0002a840
        /*0d18*/ 	.short	0x010a
        /*0d1a*/ 	.byte	0x3f
	.zero		1


	//   ....[64]....
        /*0d1c*/ 	.word	0x00026c30
        /*0d20*/ 	.word	0x00000004
        /*0d24*/ 	.word	0x0002a820
        /*0d28*/ 	.short	0x010a
        /*0d2a*/ 	.byte	0x3f
	.zero		1


	//   ....[65]....
        /*0d2c*/ 	.word	0x00026f60
        /*0d30*/ 	.word	0x00000005
        /*0d34*/ 	.word	0x0002a880
        /*0d38*/ 	.short	0x010a
        /*0d3a*/ 	.byte	0x3f
	.zero		1


	//   ....[66]....
        /*0d3c*/ 	.word	0x000273d0
        /*0d40*/ 	.word	0x00000005
        /*0d44*/ 	.word	0x0002a840
        /*0d48*/ 	.short	0x010a
        /*0d4a*/ 	.byte	0x3f
	.zero		1


	//   ....[67]....
        /*0d4c*/ 	.word	0x000278b0
        /*0d50*/ 	.word	0x0000000e
        /*0d54*/ 	.word	0x0002a870
        /*0d58*/ 	.short	0x010a
        /*0d5a*/ 	.byte	0x3f
	.zero		1


	//   ....[68]....
        /*0d5c*/ 	.word	0x00027920
        /*0d60*/ 	.word	0x0000000e
        /*0d64*/ 	.word	0x0002a860
        /*0d68*/ 	.short	0x010a
        /*0d6a*/ 	.byte	0x3f
	.zero		1


	//   ....[69]....
        /*0d6c*/ 	.word	0x00027f40
        /*0d70*/ 	.word	0x0000000e
        /*0d74*/ 	.word	0x0002a850
        /*0d78*/ 	.short	0x0101
        /*0d7a*/ 	.byte	0x3f
	.zero		1


	//   ....[70]....
        /*0d7c*/ 	.word	0x00027fa0
        /*0d80*/ 	.word	0x0000000e
        /*0d84*/ 	.word	0x00000000
        /*0d88*/ 	.short	0x0101
        /*0d8a*/ 	.byte	0x3f
	.zero		1


	//   ....[71]....
        /*0d8c*/ 	.word	0x000281a0
        /*0d90*/ 	.word	0x0000000c
        /*0d94*/ 	.word	0x0002a870
        /*0d98*/ 	.short	0x010a
        /*0d9a*/ 	.byte	0x3f
	.zero		1


	//   ....[72]....
        /*0d9c*/ 	.word	0x00028290
        /*0da0*/ 	.word	0x0000000c
        /*0da4*/ 	.word	0x0002a860
        /*0da8*/ 	.short	0x010a
        /*0daa*/ 	.byte	0x3f
	.zero		1


	//   ....[73]....
        /*0dac*/ 	.word	0x00028870
        /*0db0*/ 	.word	0x0000000c
        /*0db4*/ 	.word	0x0002a850
        /*0db8*/ 	.short	0x0101
        /*0dba*/ 	.byte	0x3f
	.zero		1


	//   ....[74]....
        /*0dbc*/ 	.word	0x000288c0
        /*0dc0*/ 	.word	0x00000000
        /*0dc4*/ 	.word	0x00000000
        /*0dc8*/ 	.short	0x0101
        /*0dca*/ 	.byte	0x3f
	.zero		1


	//   ....[75]....
        /*0dcc*/ 	.word	0x00029620
        /*0dd0*/ 	.word	0x00000000
        /*0dd4*/ 	.word	0x0002a820
        /*0dd8*/ 	.short	0x010a
        /*0dda*/ 	.byte	0x3f
	.zero		1


	//   ....[76]....
        /*0ddc*/ 	.word	0x000297d0
        /*0de0*/ 	.word	0x00000006
        /*0de4*/ 	.word	0x00000000
        /*0de8*/ 	.short	0x010a
        /*0dea*/ 	.byte	0x3f
	.zero		1


	//   ....[77]....
        /*0dec*/ 	.word	0x00029840
        /*0df0*/ 	.word	0x00000007
        /*0df4*/ 	.word	0x00000000
        /*0df8*/ 	.short	0x010a
        /*0dfa*/ 	.byte	0x3f
	.zero		1


	//   ....[78]....
        /*0dfc*/ 	.word	0x000298a0
        /*0e00*/ 	.word	0x00000004
        /*0e04*/ 	.word	0x0002a860
        /*0e08*/ 	.short	0x010a
        /*0e0a*/ 	.byte	0x3f
	.zero		1


	//   ....[79]....
        /*0e0c*/ 	.word	0x000298f0
        /*0e10*/ 	.word	0x00000003
        /*0e14*/ 	.word	0x0002a860
        /*0e18*/ 	.short	0x010a
        /*0e1a*/ 	.byte	0x3f
	.zero		1


	//   ....[80]....
        /*0e1c*/ 	.word	0x00029930
        /*0e20*/ 	.word	0x00000004
        /*0e24*/ 	.word	0x0002a880
        /*0e28*/ 	.short	0x010a
        /*0e2a*/ 	.byte	0x3f
	.zero		1


	//   ....[81]....
        /*0e2c*/ 	.word	0x00029950
        /*0e30*/ 	.word	0x00000003
        /*0e34*/ 	.word	0x0002a880
        /*0e38*/ 	.short	0x010a
        /*0e3a*/ 	.byte	0x3f
	.zero		1


	//   ....[82]....
        /*0e3c*/ 	.word	0x000299b0
        /*0e40*/ 	.word	0x0000005e
        /*0e44*/ 	.word	0x0002a890
        /*0e48*/ 	.short	0x010a
        /*0e4a*/ 	.byte	0x3f
	.zero		1


	//   ....[83]....
        /*0e4c*/ 	.word	0x00029a00
        /*0e50*/ 	.word	0x0000005e
        /*0e54*/ 	.word	0x0002a890
        /*0e58*/ 	.short	0x010a
        /*0e5a*/ 	.byte	0x3f
	.zero		1


	//   ....[84]....
        /*0e5c*/ 	.word	0x00029a50
        /*0e60*/ 	.word	0x0000005e
        /*0e64*/ 	.word	0x0002a890
        /*0e68*/ 	.short	0x010a
        /*0e6a*/ 	.byte	0x3f
	.zero		1


	//   ....[85]....
        /*0e6c*/ 	.word	0x00029aa0
        /*0e70*/ 	.word	0x0000005e
        /*0e74*/ 	.word	0x0002a8b0
        /*0e78*/ 	.short	0x010a
        /*0e7a*/ 	.byte	0x3f
	.zero		1


	//   ....[86]....
        /*0e7c*/ 	.word	0x00029e10
        /*0e80*/ 	.word	0x00000010
        /*0e84*/ 	.word	0x0002a800
        /*0e88*/ 	.short	0x010a
        /*0e8a*/ 	.byte	0x3f
	.zero		1


	//   ....[87]....
        /*0e8c*/ 	.word	0x0002a0d0
        /*0e90*/ 	.word	0x00000010
        /*0e94*/ 	.word	0x0002a800
        /*0e98*/ 	.short	0x010a
        /*0e9a*/ 	.byte	0x3f
	.zero		1


	//   ....[88]....
        /*0e9c*/ 	.word	0x0002a120
        /*0ea0*/ 	.word	0x00000003
        /*0ea4*/ 	.word	0x0002a830
        /*0ea8*/ 	.short	0x010a
        /*0eaa*/ 	.byte	0x3f
	.zero		1


	//   ....[89]....
        /*0eac*/ 	.word	0x0002a170
        /*0eb0*/ 	.word	0x00000009
        /*0eb4*/ 	.word	0x0002a830
        /*0eb8*/ 	.short	0x010a
        /*0eba*/ 	.byte	0x3f
	.zero		1


	//   ....[90]....
        /*0ebc*/ 	.word	0x0002a1c0
        /*0ec0*/ 	.word	0x00000009
        /*0ec4*/ 	.word	0x0002a850
        /*0ec8*/ 	.short	0x010a
        /*0eca*/ 	.byte	0x3f
	.zero		1


	//   ....[91]....
        /*0ecc*/ 	.word	0x0002a210
        /*0ed0*/ 	.word	0x00000009
        /*0ed4*/ 	.word	0x0002a830
        /*0ed8*/ 	.short	0x010a
        /*0eda*/ 	.byte	0x3f
	.zero		1


	//   ....[92]....
        /*0edc*/ 	.word	0x0002a260
        /*0ee0*/ 	.word	0x00000009
        /*0ee4*/ 	.word	0x0002a850
        /*0ee8*/ 	.short	0x010a
        /*0eea*/ 	.byte	0x3f
	.zero		1


	//   ....[93]....
        /*0eec*/ 	.word	0x0002a2b0
        /*0ef0*/ 	.word	0x00000009
        /*0ef4*/ 	.word	0x0002a830
        /*0ef8*/ 	.short	0x010a
        /*0efa*/ 	.byte	0x3f
	.zero		1


	//   ....[94]....
        /*0efc*/ 	.word	0x0002a300
        /*0f00*/ 	.word	0x00000009
        /*0f04*/ 	.word	0x0002a850
        /*0f08*/ 	.short	0x010a
        /*0f0a*/ 	.byte	0x3f
	.zero		1


	//   ....[95]....
        /*0f0c*/ 	.word	0x0002a350
        /*0f10*/ 	.word	0x0000000b
        /*0f14*/ 	.word	0x0002a850
        /*0f18*/ 	.short	0x010a
        /*0f1a*/ 	.byte	0x3f
	.zero		1


	//   ....[96]....
        /*0f1c*/ 	.word	0x0002bce0
        /*0f20*/ 	.word	0x0000000c
        /*0f24*/ 	.word	0x0002a820
        /*0f28*/ 	.short	0x010a
        /*0f2a*/ 	.byte	0x3f
	.zero		1


	//   ....[97]....
        /*0f2c*/ 	.word	0x0002bd30
        /*0f30*/ 	.word	0x00000008
        /*0f34*/ 	.word	0x0002a8a0
        /*0f38*/ 	.short	0x010a
        /*0f3a*/ 	.byte	0x3f
	.zero		1


	//   ....[98]....
        /*0f3c*/ 	.word	0x0002bd80
        /*0f40*/ 	.word	0x00000008
        /*0f44*/ 	.word	0x0002a8c0
        /*0f48*/ 	.short	0x010a
        /*0f4a*/ 	.byte	0x3f
	.zero		1


	//   ....[99]....
        /*0f4c*/ 	.word	0x0002bdd0
        /*0f50*/ 	.word	0x00000008
        /*0f54*/ 	.word	0x0002a8a0
        /*0f58*/ 	.short	0x010a
        /*0f5a*/ 	.byte	0x3f
	.zero		1


	//   ....[100]....
        /*0f5c*/ 	.word	0x0002be20
        /*0f60*/ 	.word	0x00000008
        /*0f64*/ 	.word	0x0002a8c0
        /*0f68*/ 	.short	0x010a
        /*0f6a*/ 	.byte	0x3f
	.zero		1


	//   ....[101]....
        /*0f6c*/ 	.word	0x0002bfc0
        /*0f70*/ 	.word	0x00000005
        /*0f74*/ 	.word	0x0002a880
        /*0f78*/ 	.short	0x010a
        /*0f7a*/ 	.byte	0x3f
	.zero		1


	//   ....[102]....
        /*0f7c*/ 	.word	0x0002c010
        /*0f80*/ 	.word	0x00000005
        /*0f84*/ 	.word	0x0002a840
        /*0f88*/ 	.short	0x010a
        /*0f8a*/ 	.byte	0x3f
	.zero		1


	//   ....[103]....
        /*0f8c*/ 	.word	0x0002c090
        /*0f90*/ 	.word	0x00000004
        /*0f94*/ 	.word	0x0002a820
        /*0f98*/ 	.short	0x010a
        /*0f9a*/ 	.byte	0x3f
	.zero		1


	//   ....[104]....
        /*0f9c*/ 	.word	0x0002c0e0
        /*0fa0*/ 	.word	0x00000005
        /*0fa4*/ 	.word	0x0002a880
        /*0fa8*/ 	.short	0x010a
        /*0faa*/ 	.byte	0x3f
	.zero		1


	//   ....[105]....
        /*0fac*/ 	.word	0x0002c130
        /*0fb0*/ 	.word	0x00000005
        /*0fb4*/ 	.word	0x0002a840
        /*0fb8*/ 	.short	0x010a
        /*0fba*/ 	.byte	0x3f
	.zero		1


	//   ....[106]....
        /*0fbc*/ 	.word	0x0002c180
        /*0fc0*/ 	.word	0x0000000e
        /*0fc4*/ 	.word	0x0002a870
        /*0fc8*/ 	.short	0x010a
        /*0fca*/ 	.byte	0x3f
	.zero		1


	//   ....[107]....
        /*0fcc*/ 	.word	0x0002c1d0
        /*0fd0*/ 	.word	0x0000000e
        /*0fd4*/ 	.word	0x0002a860
        /*0fd8*/ 	.short	0x010a
        /*0fda*/ 	.byte	0x3f
	.zero		1


	//   ....[108]....
        /*0fdc*/ 	.word	0x0002c220
        /*0fe0*/ 	.word	0x0000000c
        /*0fe4*/ 	.word	0x0002a870
        /*0fe8*/ 	.short	0x010a
        /*0fea*/ 	.byte	0x3f
	.zero		1


	//   ....[109]....
        /*0fec*/ 	.word	0x0002c270
        /*0ff0*/ 	.word	0x0000000c
        /*0ff4*/ 	.word	0x0002a860
        /*0ff8*/ 	.short	0x010a
        /*0ffa*/ 	.byte	0x3f
	.zero		1


	//   ....[110]....
        /*0ffc*/ 	.word	0x0002cc10
        /*1000*/ 	.word	0x00000000
        /*1004*/ 	.word	0x0002a820
        /*1008*/ 	.short	0x010a
        /*100a*/ 	.byte	0x3f
	.zero		1


	//   ....[111]....
        /*100c*/ 	.word	0x0002cdb0
        /*1010*/ 	.word	0x00000006
        /*1014*/ 	.word	0x00000000
        /*1018*/ 	.short	0x010a
        /*101a*/ 	.byte	0x3f
	.zero		1


	//   ....[112]....
        /*101c*/ 	.word	0x0002ce00
        /*1020*/ 	.word	0x00000007
        /*1024*/ 	.word	0x00000000
        /*1028*/ 	.short	0x010a
        /*102a*/ 	.byte	0x3f
	.zero		1


	//   ....[113]....
        /*102c*/ 	.word	0x0002ce50
        /*1030*/ 	.word	0x00000004
        /*1034*/ 	.word	0x0002a860
        /*1038*/ 	.short	0x010a
        /*103a*/ 	.byte	0x3f
	.zero		1


	//   ....[114]....
        /*103c*/ 	.word	0x0002cea0
        /*1040*/ 	.word	0x00000003
        /*1044*/ 	.word	0x0002a860
        /*1048*/ 	.short	0x010a
        /*104a*/ 	.byte	0x3f
	.zero		1


	//   ....[115]....
        /*104c*/ 	.word	0x0002cef0
        /*1050*/ 	.word	0x00000004
        /*1054*/ 	.word	0x0002a880
        /*1058*/ 	.short	0x010a
        /*105a*/ 	.byte	0x3f
	.zero		1


	//----- nvinfo : EIATTR_NUM_MBARRIERS
	.align		4
.L_278:
        /*105c*/ 	.byte	0x03, 0x38
        /*105e*/ 	.short	0x0016


	//----- nvinfo : EIATTR_EXIT_INSTR_OFFSETS
	.align		4
        /*1060*/ 	.byte	0x04, 0x1c
        /*1062*/ 	.short	(.L_280 - .L_279)


	//   ....[0]....
.L_279:
        /*1064*/ 	.word	0x000299a0


	//----- nvinfo : EIATTR_MAX_THREADS
	.align		4
.L_280:
        /*1068*/ 	.byte	0x04, 0x05
        /*106a*/ 	.short	(.L_282 - .L_281)
.L_281:
        /*106c*/ 	.word	0x00000180
        /*1070*/ 	.word	0x00000001
        /*1074*/ 	.word	0x00000001


	//----- nvinfo : EIATTR_CRS_STACK_SIZE
	.align		4
.L_282:
        /*1078*/ 	.byte	0x04, 0x1e
        /*107a*/ 	.short	(.L_284 - .L_283)
.L_283:
        /*107c*/ 	.word	0x00000000


	//----- nvinfo : EIATTR_CBANK_PARAM_SIZE
	.align		4
.L_284:
        /*1080*/ 	.byte	0x03, 0x19
        /*1082*/ 	.short	0x0a70


	//----- nvinfo : EIATTR_PARAM_CBANK
	.align		4
        /*1084*/ 	.byte	0x04, 0x0a
        /*1086*/ 	.short	(.L_286 - .L_285)
	.align		4
.L_285:
        /*1088*/ 	.word	index@(.nv.constant0._ZN7cutlass13device_kernelIN5flash11enable_sm90INS1_16FlashAttnFwdSm90INS1_25CollectiveMainloopFwdSm90ILi2EN4cute5tupleIJNS5_1CILi1EEES8_S8_EEENS6_IJNS7_ILi128EEESA_NS7_ILi192EEEEEELi192ENS_12float_e4m3_tEfNS_4arch4Sm90ELb0ELb1ELb1ELb1ELb0ELb1ELb0ELb1ELb1ELb0ELb0ELb0EEENS1_21CollectiveEpilogueFwdINS6_IJSA_SB_SA_EEES9_NS_10bfloat16_tESF_Li256ELb1ELb0ELb0ELb1EEENS1_36VarlenDynamicPersistentTileSchedulerILi128ELi128ELi256ELi128ELb0ELb0ELb1ELb1ELb0ELb1EEEEEEEEEvNT_6ParamsE)
        /*108c*/ 	.short	0x0210
        /*108e*/ 	.short	0x0a70


	//----- nvinfo : EIATTR_SW_WAR
	.align		4
.L_286:
        /*1090*/ 	.byte	0x04, 0x36
        /*1092*/ 	.short	(.L_288 - .L_287)
.L_287:
        /*1094*/ 	.word	0x00000008
.L_288:


//--------------------- .nv.info._ZN7cutlass13device_kernelIN5flash11enable_sm90INS1_16FlashAttnFwdSm90INS1_25CollectiveMainloopFwdSm90ILi2EN4cute5tupleIJNS5_1CILi1EEES8_S8_EEENS6_IJNS7_ILi128EEENS7_ILi160EEENS7_ILi192EEEEEELi192ENS_12float_e4m3_tEfNS_4arch4Sm90ELb1ELb0ELb1ELb0ELb0ELb0ELb0ELb1ELb1ELb0ELb0ELb0EEENS1_21CollectiveEpilogueFwdINS6_IJSA_SC_SB_EEES9_NS_10bfloat16_tESG_Li256ELb0ELb0ELb0ELb1EEENS1_30DynamicPersistentTileSchedulerILi256ELi128ELb0ELb0ELb1EEEEEEEEEvNT_6ParamsE --------------------------
	.section	.nv.info._ZN7cutlass13device_kernelIN5flash11enable_sm90INS1_16FlashAttnFwdSm90INS1_25CollectiveMainloopFwdSm90ILi2EN4cute5tupleIJNS5_1CILi1EEES8_S8_EEENS6_IJNS7_ILi128EEENS7_ILi160EEENS7_ILi192EEEEEELi192ENS_12float_e4m3_tEfNS_4arch4Sm90ELb1ELb0ELb1ELb0ELb0ELb0ELb0ELb1ELb1ELb0ELb0ELb0EEENS1_21CollectiveEpilogueFwdINS6_IJSA_SC_SB_EEES9_NS_10bfloat16_tESG_Li256ELb0ELb0ELb0ELb1EEENS1_30DynamicPersistentTileSchedulerILi256ELi128ELb0ELb0ELb1EEEEEEEEEvNT_6ParamsE,"",@"SHT_CUDA_INFO"
	.sectionflags	@""
	.align	4


	//----- nvinfo : EIATTR_CUDA_API_VERSION
	.align		4
        /*0000*/ 	.byte	0x04, 0x37
        /*0002*/ 	.short	(.L_290 - .L_289)
.L_289:
        /*0004*/ 	.word	0x00000082


	//----- nvinfo : EIATTR_KPARAM_INFO
	.align		4
.L_290:
        /*0008*/ 	.byte	0x04, 0x17
        /*000a*/ 	.short	(.L_292 - .L_291)
.L_291:
        /*000c*/ 	.word	0x00000000
        /*0010*/ 	.short	0x0000
        /*0012*/ 	.short	0x0070
        /*0014*/ 	.byte	0x00, 0xf0, 0x01, 0x2e


	//----- nvinfo : EIATTR_SPARSE_MMA_MASK
	.align		4
.L_292:
        /*0018*/ 	.byte	0x03, 0x50
        /*001a*/ 	.short	0x0000


	//----- nvinfo : EIATTR_MAXREG_COUNT
	.align		4
        /*001c*/ 	.byte	0x03, 0x1b
        /*001e*/ 	.short	0x00a8


	//----- nvinfo : EIATTR_NUM_BARRIERS
	.align		4
        /*0020*/ 	.byte	0x02, 0x4c
        /*0022*/ 	.byte	0x10
	.zero		1


	//----- nvinfo : EIATTR_EXTERNS
	.align		4
        /*0024*/ 	.byte	0x04, 0x0f
        /*0026*/ 	.short	(.L_294 - .L_293)


	//   ....[0]....
	.align		4
.L_293:
        /*0028*/ 	.word	index@(__assertfail)


	//----- nvinfo : EIATTR_ANNOTATIONS
	.align		4
.L_294:
        /*002c*/ 	.byte	0x04, 0x55
        /*002e*/ 	.short	(.L_296 - .L_295)


	//   ....[0]....
.L_295:
        /* <DEDUP_REMOVED lines=17> */


	//----- nvinfo : EIATTR_MERCURY_ISA_VERSION
	.align		4
.L_296:
        /*0128*/ 	.byte	0x03, 0x5f
        /*012a*/ 	.short	0x0101


	//----- nvinfo : EIATTR_INT_WARP_WIDE_INSTR_OFFSETS
	.align		4
        /*012c*/ 	.byte	0x04, 0x31
        /*012e*/ 	.short	(.L_298 - .L_297)


	//   ....[0]....
.L_297:
        /*0130*/ 	.word	0x00000180


	//   ....[1]....
        /*0134*/ 	.word	0x000001c0


	//   ....[2]....
        /*0138*/ 	.word	0x00000250


	//   ....[3]....
        /*013c*/ 	.word	0x00010dc0


	//   ....[4]....
        /*0140*/ 	.word	0x00010e50


	//   ....[5]....
        /*0144*/ 	.word	0x00011540


	//   ....[6]....
        /*0148*/ 	.word	0x000132b0


	//   ....[7]....
        /*014c*/ 	.word	0x00013340


	//----- nvinfo : EIATTR_COOP_GROUP_MASK_REGIDS
	.align		4
.L_298:
        /*0150*/ 	.byte	0x04, 0x29
        /*0152*/ 	.short	(.L_300 - .L_299)


	//   ....[0]....
.L_299:
        /*0154*/ 	.word	0xffffffff


	//   ....[1]....
        /*0158*/ 	.word	0xffffffff


	//   ....[2]....
        /*015c*/ 	.word	0xffffffff


	//   ....[3]....
        /*0160*/ 	.word	0xffffffff


	//   ....[4]....
        /*0164*/ 	.word	0xffffffff


	//   ....[5]....
        /*0168*/ 	.word	0xffffffff


	//   ....[6]....
        /*016c*/ 	.word	0xffffffff


	//   ....[7]....
        /*0170*/ 	.word	0xffffffff


	//   ....[8]....
        /*0174*/ 	.word	0xffffffff


	//   ....[9]....
        /*0178*/ 	.word	0xffffffff


	//   ....[10]....
        /*017c*/ 	.word	0xffffffff


	//   ....[11]....
        /*0180*/ 	.word	0xffffffff


	//   ....[12]....
        /*0184*/ 	.word	0xffffffff


	//   ....[13]....
        /*0188*/ 	.word	0xffffffff


	//   ....[14]....
        /*018c*/ 	.word	0xffffffff


	//   ....[15]....
        /*0190*/ 	.word	0xffffffff


	//   ....[16]....
        /*0194*/ 	.word	0xffffffff


	//   ....[17]....
        /*0198*/ 	.word	0xffffffff


	//   ....[18]....
        /*019c*/ 	.word	0xffffffff


	//   ....[19]....
        /*01a0*/ 	.word	0xffffffff


	//   ....[20]....
        /*01a4*/ 	.word	0xffffffff


	//   ....[21]....
        /*01a8*/ 	.word	0xffffffff


	//   ....[22]....
        /*01ac*/ 	.word	0xffffffff


	//   ....[23]....
        /*01b0*/ 	.word	0xffffffff


	//   ....[24]....
        /*01b4*/ 	.word	0xffffffff


	//   ....[25]....
        /*01b8*/ 	.word	0xffffffff


	//   ....[26]....
        /*01bc*/ 	.word	0xffffffff


	//   ....[27]....
        /*01c0*/ 	.word	0xffffffff


	//   ....[28]....
        /*01c4*/ 	.word	0xffffffff


	//   ....[29]....
        /*01c8*/ 	.word	0xffffffff


	//   ....[30]....
        /*01cc*/ 	.word	0xffffffff


	//   ....[31]....
        /*01d0*/ 	.word	0xffffffff


	//   ....[32]....
        /*01d4*/ 	.word	0xffffffff


	//   ....[33]....
        /*01d8*/ 	.word	0xffffffff


	//   ....[34]....
        /*01dc*/ 	.word	0xffffffff


	//   ....[35]....
        /*01e0*/ 	.word	0xffffffff


	//   ....[36]....
        /*01e4*/ 	.word	0xffffffff


	//   ....[37]....
        /*01e8*/ 	.word	0xffffffff


	//   ....[38]....
        /*01ec*/ 	.word	0xffffffff


	//   ....[39]....
        /*01f0*/ 	.word	0xffffffff


	//   ....[40]....
        /*01f4*/ 	.word	0xffffffff


	//   ....[41]....
        /*01f8*/ 	.word	0xffffffff


	//   ....[42]....
        /*01fc*/ 	.word	0xffffffff


	//   ....[43]....
        /*0200*/ 	.word	0xffffffff


	//   ....[44]....
        /*0204*/ 	.word	0xffffffff


	//   ....[45]....
        /*0208*/ 	.word	0xffffffff


	//   ....[46]....
        /*020c*/ 	.word	0xffffffff


	//   ....[47]....
        /*0210*/ 	.word	0xffffffff


	//   ....[48]....
        /*0214*/ 	.word	0xffffffff


	//   ....[49]....
        /*0218*/ 	.word	0xffffffff


	//   ....[50]....
        /*021c*/ 	.word	0xffffffff


	//   ....[51]....
        /*0220*/ 	.word	0xffffffff


	//   ....[52]....
        /*0224*/ 	.word	0xffffffff


	//   ....[53]....
        /*0228*/ 	.word	0xffffffff


	//   ....[54]....
        /*022c*/ 	.word	0xffffffff


	//   ....[55]....
        /*0230*/ 	.word	0xffffffff


	//   ....[56]....
        /*0234*/ 	.word	0xffffffff


	//   ....[57]....
        /*0238*/ 	.word	0xffffffff


	//   ....[58]....
        /*023c*/ 	.word	0xffffffff


	//   ....[59]....
        /*0240*/ 	.word	0xffffffff


	//   ....[60]....
        /*0244*/ 	.word	0xffffffff


	//   ....[61]....
        /*0248*/ 	.word	0xffffffff


	//   ....[62]....
        /*024c*/ 	.word	0xffffffff


	//   ....[63]....
        /*0250*/ 	.word	0xffffffff


	//   ....[64]....
        /*0254*/ 	.word	0xffffffff


	//   ....[65]....
        /*0258*/ 	.word	0xffffffff


	//   ....[66]....
        /*025c*/ 	.word	0xffffffff


	//   ....[67]....
        /*0260*/ 	.word	0xffffffff


	//   ....[68]....
        /*0264*/ 	.word	0xffffffff


	//   ....[69]....
        /*0268*/ 	.word	0xffffffff


	//   ....[70]....
        /*026c*/ 	.word	0xffffffff


	//   ....[71]....
        /*0270*/ 	.word	0xffffffff


	//   ....[72]....
        /*0274*/ 	.word	0xffffffff


	//   ....[73]....
        /*0278*/ 	.word	0xffffffff


	//   ....[74]....
        /*027c*/ 	.word	0xffffffff


	//   ....[75]....
        /*0280*/ 	.word	0xffffffff


	//   ....[76]....
        /*0284*/ 	.word	0xffffffff


	//   ....[77]....
        /*0288*/ 	.word	0x0500000f


	//   ....[78]....
        /*028c*/ 	.word	0x0500000f


	//----- nvinfo : EIATTR_COOP_GROUP_INSTR_OFFSETS
	.align		4
.L_300:
        /*0290*/ 	.byte	0x04, 0x28
        /*0292*/ 	.short	(.L_302 - .L_301)


	//   ....[0]....
.L_301:
        /*0294*/ 	.word	0x00000060


	//   ....[1]....
        /*0298*/ 	.word	0x00000190


	//   ....[2]....
        /*029c*/ 	.word	0x00000230


	//   ....[3]....
        /*02a0*/ 	.word	0x000003c0


	//   ....[4]....
        /*02a4*/ 	.word	0x00000520


	//   ....[5]....
        /*02a8*/ 	.word	0x00000640


	//   ....[6]....
        /*02ac*/ 	.word	0x000007a0


	//   ....[7]....
        /*02b0*/ 	.word	0x00001570


	//   ....[8]....
        /*02b4*/ 	.word	0x00003960


	//   ....[9]....
        /*02b8*/ 	.word	0x00003a50


	//   ....[10]....
        /*02bc*/ 	.word	0x00004630


	//   ....[11]....
        /*02c0*/ 	.word	0x000046f0


	//   ....[12]....
        /*02c4*/ 	.word	0x00007e40


	//   ....[13]....
        /*02c8*/ 	.word	0x00007f60


	//   ....[14]....
        /*02cc*/ 	.word	0x00008ae0


	//   ....[15]....
        /*02d0*/ 	.word	0x00008b60


	//   ....[16]....
        /*02d4*/ 	.word	0x0000bfc0


	//   ....[17]....
        /*02d8*/ 	.word	0x0000c010


	//   ....[18]....
        /*02dc*/ 	.word	0x0000c030


	//   ....[19]....
        /*02e0*/ 	.word	0x0000c060


	//   ....[20]....
        /*02e4*/ 	.word	0x0000dd60


	//   ....[21]....
        /*02e8*/ 	.word	0x0000dd70


	//   ....[22]....
        /*02ec*/ 	.word	0x0000ddf0


	//   ....[23]....
        /*02f0*/ 	.word	0x0000de00


	//   ....[24]....
        /*02f4*/ 	.word	0x0000f290


	//   ....[25]....
        /*02f8*/ 	.word	0x0000f2c0


	//   ....[26]....
        /*02fc*/ 	.word	0x0000f2f0


	//   ....[27]....
        /*0300*/ 	.word	0x0000f320


	//   ....[28]....
        /*0304*/ 	.word	0x0000f360


	//   ....[29]....
        /*0308*/ 	.word	0x0000f390


	//   ....[30]....
        /*030c*/ 	.word	0x0000f3b0


	//   ....[31]....
        /*0310*/ 	.word	0x0000f3d0


	//   ....[32]....
        /*0314*/ 	.word	0x0000f3e0


	//   ....[33]....
        /*0318*/ 	.word	0x0000f410


	//   ....[34]....
        /*031c*/ 	.word	0x0000f440


	//   ....[35]....
        /*0320*/ 	.word	0x0000f450


	//   ....[36]....
        /*0324*/ 	.word	0x0000f4b0


	//   ....[37]....
        /*0328*/ 	.word	0x0000f4c0


	//   ....[38]....
        /*032c*/ 	.word	0x0000f4d0


	//   ....[39]....
        /*0330*/ 	.word	0x0000f500


	//   ....[40]....
        /*0334*/ 	.word	0x0000f530


	//   ....[41]....
        /*0338*/ 	.word	0x0000f540


	//   ....[42]....
        /*033c*/ 	.word	0x0000f550


	//   ....[43]....
        /*0340*/ 	.word	0x0000f560


	//   ....[44]....
        /*0344*/ 	.word	0x0000f570


	//   ....[45]....
        /*0348*/ 	.word	0x0000f5a0


	//   ....[46]....
        /*034c*/ 	.word	0x0000f5d0


	//   ....[47]....
        /*0350*/ 	.word	0x0000f5e0


	//   ....[48]....
        /*0354*/ 	.word	0x0000f5f0


	//   ....[49]....
        /*0358*/ 	.word	0x0000f610


	//   ....[50]....
        /*035c*/ 	.word	0x0000f630


	//   ....[51]....
        /*0360*/ 	.word	0x0000f640


	//   ....[52]....
        /*0364*/ 	.word	0x0000f650


	//   ....[53]....
        /*0368*/ 	.word	0x0000f660


	//   ....[54]....
        /*036c*/ 	.word	0x0000f670


	//   ....[55]....
        /*0370*/ 	.word	0x0000f680


	//   ....[56]....
        /*0374*/ 	.word	0x0000f690


	//   ....[57]....
        /*0378*/ 	.word	0x0000f6a0


	//   ....[58]....
        /*037c*/ 	.word	0x0000f6b0


	//   ....[59]....
        /*0380*/ 	.word	0x0000f6c0


	//   ....[60]....
        /*0384*/ 	.word	0x0000f6d0


	//   ....[61]....
        /*0388*/ 	.word	0x0000f6e0


	//   ....[62]....
        /*038c*/ 	.word	0x0000f6f0


	//   ....[63]....
        /*0390*/ 	.word	0x0000f700


	//   ....[64]....
        /*0394*/ 	.word	0x0000f710


	//   ....[65]....
        /*0398*/ 	.word	0x0000f720


	//   ....[66]....
        /*039c*/ 	.word	0x0000f730


	//   ....[67]....
        /*03a0*/ 	.word	0x0000f740


	//   ....[68]....
        /*03a4*/ 	.word	0x0000f750


	//   ....[69]....
        /*03a8*/ 	.word	0x0000f760


	//   ....[70]....
        /*03ac*/ 	.word	0x0000f770


	//   ....[71]....
        /*03b0*/ 	.word	0x0000f780


	//   ....[72]....
        /*03b4*/ 	.word	0x0000fa80


	//   ....[73]....
        /*03b8*/ 	.word	0x00010690


	//   ....[74]....
        /*03bc*/ 	.word	0x00011640


	//   ....[75]....
        /*03c0*/ 	.word	0x00013cf0


	//   ....[76]....
        /*03c4*/ 	.word	0x00013e90


	//   ....[77]....
        /*03c8*/ 	.word	0x00014460


	//   ....[78]....
        /*03cc*/ 	.word	0x000148d0


	//----- nvinfo : EIATTR_REG_RECONFIG
	.align		4
.L_302:
        /*03d0*/ 	.byte	0x01, 0x54
	.zero		2


	//----- nvinfo : EIATTR_SYSCALL_OFFSETS
	.align		4
        /*03d4*/ 	.byte	0x04, 0x46
        /*03d6*/ 	.short	(.L_304 - .L_303)


	//   ....[0]....
.L_303:
        /*03d8*/ 	.word	0x00001720


	//   ....[1]....
        /*03dc*/ 	.word	0x00010ff0


	//   ....[2]....
        /*03e0*/ 	.word	0x00011130


	//   ....[3]....
        /*03e4*/ 	.word	0x00011270


	//   ....[4]....
        /*03e8*/ 	.word	0x00011390


	//----- nvinfo : EIATTR_MBARRIER_INSTR_OFFSETS
	.align		4
.L_304:
        /*03ec*/ 	.byte	0x04, 0x39
        /*03ee*/ 	.short	(.L_306 - .L_305)


	//   ....[0]....
.L_305:
        /*03f0*/ 	.word	0x00000270
        /*03f4*/ 	.word	0x000000ff
        /*03f8*/ 	.word	0x00033400
        /*03fc*/ 	.short	0x0100
        /*03fe*/ 	.byte	0x06
	.zero		1


	//   ....[1]....
        /*0400*/ 	.word	0x00000280
        /*0404*/ 	.word	0x000000ff
        /*0408*/ 	.word	0x00033420
        /*040c*/ 	.short	0x0100
        /*040e*/ 	.byte	0x06
	.zero		1


	//   ....[2]....
        /*0410*/ 	.word	0x00000370
        /*0414*/ 	.word	0x000000ff
        /*0418*/ 	.word	0x00033430
        /*041c*/ 	.short	0x0100
        /*041e*/ 	.byte	0x08
	.zero		1


	//   ....[3]....
        /*0420*/ 	.word	0x00000380
        /*0424*/ 	.word	0x000000ff
        /*0428*/ 	.word	0x00033440
        /*042c*/ 	.short	0x0100
        /*042e*/ 	.byte	0x08
	.zero		1


	//   ....[4]....
        /*0430*/ 	.word	0x00000390
        /*0434*/ 	.word	0x000000ff
        /*0438*/ 	.word	0x00033438
        /*043c*/ 	.short	0x0100
        /*043e*/ 	.byte	0x08
	.zero		1


	//   ....[5]....
        /*0440*/ 	.word	0x000003a0
        /*0444*/ 	.word	0x000000ff
        /*0448*/ 	.word	0x00033448
        /*044c*/ 	.short	0x0100
        /*044e*/ 	.byte	0x08
	.zero		1


	//   ....[6]....
        /*0450*/ 	.word	0x000004d0
        /*0454*/ 	.word	0x000000ff
        /*0458*/ 	.word	0x00033450
        /*045c*/ 	.short	0x0100
        /*045e*/ 	.byte	0x08
	.zero		1


	//   ....[7]....
        /*0460*/ 	.word	0x000004e0
        /*0464*/ 	.word	0x000000ff
        /*0468*/ 	.word	0x00033460
        /*046c*/ 	.short	0x0100
        /*046e*/ 	.byte	0x08
	.zero		1


	//   ....[8]....
        /*0470*/ 	.word	0x000004f0
        /*0474*/ 	.word	0x000000ff
        /*0478*/ 	.word	0x00033458
        /*047c*/ 	.short	0x0100
        /*047e*/ 	.byte	0x08
	.zero		1


	//   ....[9]....
        /*0480*/ 	.word	0x00000500
        /*0484*/ 	.word	0x000000ff
        /*0488*/ 	.word	0x00033468
        /*048c*/ 	.short	0x0100
        /*048e*/ 	.byte	0x08
	.zero		1


	//   ....[10]....
        /*0490*/ 	.word	0x000005f0
        /*0494*/ 	.word	0x000000ff
        /*0498*/ 	.word	0x00033470
        /*049c*/ 	.short	0x0100
        /*049e*/ 	.byte	0x06
	.zero		1


	//   ....[11]....
        /*04a0*/ 	.word	0x00000600
        /*04a4*/ 	.word	0x000000ff
        /*04a8*/ 	.word	0x00033480
        /*04ac*/ 	.short	0x0100
        /*04ae*/ 	.byte	0x06
	.zero		1


	//   ....[12]....
        /*04b0*/ 	.word	0x00000610
        /*04b4*/ 	.word	0x000000ff
        /*04b8*/ 	.word	0x00033478
        /*04bc*/ 	.short	0x0100
        /*04be*/ 	.byte	0x06
	.zero		1


	//   ....[13]....
        /*04c0*/ 	.word	0x00000620
        /*04c4*/ 	.word	0x000000ff
        /*04c8*/ 	.word	0x00033488
        /*04cc*/ 	.short	0x0100
        /*04ce*/ 	.byte	0x06
	.zero		1


	//   ....[14]....
        /*04d0*/ 	.word	0x00000750
        /*04d4*/ 	.word	0x000000ff
        /*04d8*/ 	.word	0x00033490
        /*04dc*/ 	.short	0x0100
        /*04de*/ 	.byte	0x08
	.zero		1


	//   ....[15]....
        /*04e0*/ 	.word	0x00000760
        /*04e4*/ 	.word	0x000000ff
        /*04e8*/ 	.word	0x000334a0
        /*04ec*/ 	.short	0x0100
        /*04ee*/ 	.byte	0x08
	.zero		1


	//   ....[16]....
        /*04f0*/ 	.word	0x00000770
        /*04f4*/ 	.word	0x000000ff
        /*04f8*/ 	.word	0x00033498
        /*04fc*/ 	.short	0x0100
        /*04fe*/ 	.byte	0x08
	.zero		1


	//   ....[17]....
        /*0500*/ 	.word	0x00000780
        /*0504*/ 	.word	0x000000ff
        /*0508*/ 	.word	0x000334a8
        /*050c*/ 	.short	0x0100
        /*050e*/ 	.byte	0x08
	.zero		1


	//   ....[18]....
        /*0510*/ 	.word	0x000008b0
        /*0514*/ 	.word	0x000000ff
        /*0518*/ 	.word	0x000334b0
        /*051c*/ 	.short	0x0100
        /*051e*/ 	.byte	0x08
	.zero		1


	//   ....[19]....
        /*0520*/ 	.word	0x000008c0
        /*0524*/ 	.word	0x000000ff
        /*0528*/ 	.word	0x000334c0
        /*052c*/ 	.short	0x0100
        /*052e*/ 	.byte	0x08
	.zero		1


	//   ....[20]....
        /*0530*/ 	.word	0x000008d0
        /*0534*/ 	.word	0x000000ff
        /*0538*/ 	.word	0x000334b8
        /*053c*/ 	.short	0x0100
        /*053e*/ 	.byte	0x08
	.zero		1


	//   ....[21]....
        /*0540*/ 	.word	0x000008e0
        /*0544*/ 	.word	0x000000ff
        /*0548*/ 	.word	0x000334c8
        /*054c*/ 	.short	0x0100
        /*054e*/ 	.byte	0x08
	.zero		1


	//   ....[22]....
        /*0550*/ 	.word	0x00001a00
        /*0554*/ 	.word	0x000000ff
        /*0558*/ 	.word	0x00033400
        /*055c*/ 	.short	0x010a
        /*055e*/ 	.byte	0x25
	.zero		1


	//   ....[23]....
        /*0560*/ 	.word	0x00001a90
        /*0564*/ 	.word	0x00000003
        /*0568*/ 	.word	0x00033430
        /*056c*/ 	.short	0x010a
        /*056e*/ 	.byte	0x3f
	.zero		1


	//   ....[24]....
        /*0570*/ 	.word	0x00001b00
        /*0574*/ 	.word	0x00000003
        /*0578*/ 	.word	0x00033430
        /*057c*/ 	.short	0x010a
        /*057e*/ 	.byte	0x3f
	.zero		1


	//   ....[25]....
        /*0580*/ 	.word	0x00003320
        /*0584*/ 	.word	0x00000003
        /*0588*/ 	.word	0x00000000
        /*058c*/ 	.short	0x0101
        /*058e*/ 	.byte	0x3f
	.zero		1


	//   ....[26]....
        /*0590*/ 	.word	0x00005e40
        /*0594*/ 	.word	0x000000ff
        /*0598*/ 	.word	0x00033430
        /*059c*/ 	.short	0x010a
        /*059e*/ 	.byte	0x0a
	.zero		1


	//   ....[27]....
        /*05a0*/ 	.word	0x00005e80
        /*05a4*/ 	.word	0x000000ff
        /*05a8*/ 	.word	0x00033430
        /*05ac*/ 	.short	0x010a
        /*05ae*/ 	.byte	0x0a
	.zero		1


	//   ....[28]....
        /*05b0*/ 	.word	0x00006b10
        /*05b4*/ 	.word	0x000000ff
        /*05b8*/ 	.word	0x00033450
        /*05bc*/ 	.short	0x010a
        /*05be*/ 	.byte	0x0a
	.zero		1


	//   ....[29]....
        /*05c0*/ 	.word	0x00006b50
        /*05c4*/ 	.word	0x000000ff
        /*05c8*/ 	.word	0x00033450
        /*05cc*/ 	.short	0x010a
        /*05ce*/ 	.byte	0x0a
	.zero		1


	//   ....[30]....
        /*05d0*/ 	.word	0x00009590
        /*05d4*/ 	.word	0x00000003
        /*05d8*/ 	.word	0x00000000
        /*05dc*/ 	.short	0x0101
        /*05de*/ 	.byte	0x3f
	.zero		1


	//   ....[31]....
        /*05e0*/ 	.word	0x00009940
        /*05e4*/ 	.word	0x000000ff
        /*05e8*/ 	.word	0x00000000
        /*05ec*/ 	.short	0x0101
        /*05ee*/ 	.byte	0x0a
	.zero		1


	//   ....[32]....
        /*05f0*/ 	.word	0x0000a2a0
        /*05f4*/ 	.word	0x000000ff
        /*05f8*/ 	.word	0x00033430
        /*05fc*/ 	.short	0x010a
        /*05fe*/ 	.byte	0x06
	.zero		1


	//   ....[33]....
        /*0600*/ 	.word	0x0000a2e0
        /*0604*/ 	.word	0x000000ff
        /*0608*/ 	.word	0x00033430
        /*060c*/ 	.short	0x010a
        /*060e*/ 	.byte	0x06
	.zero		1


	//   ....[34]....
        /*0610*/ 	.word	0x0000aee0
        /*0614*/ 	.word	0x000000ff
        /*0618*/ 	.word	0x00033450
        /*061c*/ 	.short	0x010a
        /*061e*/ 	.byte	0x06
	.zero		1


	//   ....[35]....
        /*0620*/ 	.word	0x0000af20
        /*0624*/ 	.word	0x000000ff
        /*0628*/ 	.word	0x00033450
        /*062c*/ 	.short	0x010a
        /*062e*/ 	.byte	0x06
	.zero		1


	//   ....[36]....
        /*0630*/ 	.word	0x0000cec0
        /*0634*/ 	.word	0x00000003
        /*0638*/ 	.word	0x00000000
        /*063c*/ 	.short	0x0101
        /*063e*/ 	.byte	0x3f
	.zero		1


	//   ....[37]....
        /*0640*/ 	.word	0x0000d1f0
        /*0644*/ 	.word	0x000000ff
        /*0648*/ 	.word	0x00000000
        /*064c*/ 	.short	0x0101
        /*064e*/ 	.byte	0x06
	.zero		1


	//   ....[38]....
        /*0650*/ 	.word	0x0000da60
        /*0654*/ 	.word	0x000000ff
        /*0658*/ 	.word	0x00033450
        /*065c*/ 	.short	0x010a
        /*065e*/ 	.byte	0x05
	.zero		1


	//   ....[39]....
        /*0660*/ 	.word	0x0000daa0
        /*0664*/ 	.word	0x000000ff
        /*0668*/ 	.word	0x00033450
        /*066c*/ 	.short	0x010a
        /*066e*/ 	.byte	0x05
	.zero		1


	//   ....[40]....
        /*0670*/ 	.word	0x0000e0c0
        /*0674*/ 	.word	0x000000ff
        /*0678*/ 	.word	0x00000000
        /*067c*/ 	.short	0x0101
        /*067e*/ 	.byte	0x04
	.zero		1


	//   ....[41]....
        /*0680*/ 	.word	0x0000fc90
        /*0684*/ 	.word	0x000000ff
        /*0688*/ 	.word	0x00000000
        /*068c*/ 	.short	0x0101
        /*068e*/ 	.byte	0x05
	.zero		1


	//   ....[42]....
        /*0690*/ 	.word	0x00011840
        /*0694*/ 	.word	0x00000004
        /*0698*/ 	.word	0x00033480
        /*069c*/ 	.short	0x010a
        /*069e*/ 	.byte	0x3f
	.zero		1


	//   ....[43]....
        /*06a0*/ 	.word	0x00011a80
        /*06a4*/ 	.word	0x00000004
        /*06a8*/ 	.word	0x00033440
        /*06ac*/ 	.short	0x010a
        /*06ae*/ 	.byte	0x3f
	.zero		1


	//   ....[44]....
        /*06b0*/ 	.word	0x00011f10
        /*06b4*/ 	.word	0x000000ff
        /*06b8*/ 	.word	0x00033420
        /*06bc*/ 	.short	0x010a
        /*06be*/ 	.byte	0x28
	.zero		1


	//   ....[45]....
        /*06c0*/ 	.word	0x000121b0
        /*06c4*/ 	.word	0x00000006
        /*06c8*/ 	.word	0x00033480
        /*06cc*/ 	.short	0x010a
        /*06ce*/ 	.byte	0x3f
	.zero		1


	//   ....[46]....
        /*06d0*/ 	.word	0x00012600
        /*06d4*/ 	.word	0x00000006
        /*06d8*/ 	.word	0x00033440
        /*06dc*/ 	.short	0x010a
        /*06de*/ 	.byte	0x3f
	.zero		1


	//   ....[47]....
        /*06e0*/ 	.word	0x00012aa0
        /*06e4*/ 	.word	0x0000000d
        /*06e8*/ 	.word	0x00033470
        /*06ec*/ 	.short	0x010a
        /*06ee*/ 	.byte	0x3f
	.zero		1


	//   ....[48]....
        /*06f0*/ 	.word	0x00012b20
        /*06f4*/ 	.word	0x0000000d
        /*06f8*/ 	.word	0x00033460
        /*06fc*/ 	.short	0x010a
        /*06fe*/ 	.byte	0x3f
	.zero		1


	//   ....[49]....
        /*0700*/ 	.word	0x000131c0
        /*0704*/ 	.word	0x0000000d
        /*0708*/ 	.word	0x00033450
        /*070c*/ 	.short	0x0101
        /*070e*/ 	.byte	0x3f
	.zero		1


	//   ....[50]....
        /*0710*/ 	.word	0x00013240
        /*0714*/ 	.word	0x0000000d
        /*0718*/ 	.word	0x00000000
        /*071c*/ 	.short	0x0101
        /*071e*/ 	.byte	0x3f
	.zero		1


	//   ....[51]....
        /*0720*/ 	.word	0x000133f0
        /*0724*/ 	.word	0x00000003
        /*0728*/ 	.word	0x00033470
        /*072c*/ 	.short	0x010a
        /*072e*/ 	.byte	0x3f
	.zero		1


	//   ....[52]....
        /*0730*/ 	.word	0x00013460
        /*0734*/ 	.word	0x00000003
        /*0738*/ 	.word	0x00033460
        /*073c*/ 	.short	0x010a
        /*073e*/ 	.byte	0x3f
	.zero		1


	//   ....[53]....
        /*0740*/ 	.word	0x00013b10
        /*0744*/ 	.word	0x00000003
        /*0748*/ 	.word	0x00033450
        /*074c*/ 	.short	0x0101
        /*074e*/ 	.byte	0x3f
	.zero		1


	//   ....[54]....
        /*0750*/ 	.word	0x00013ba0
        /*0754*/ 	.word	0x00000000
        /*0758*/ 	.word	0x00000000
        /*075c*/ 	.short	0x0101
        /*075e*/ 	.byte	0x3f
	.zero		1


	//   ....[55]....
        /*0760*/ 	.word	0x00013e10
        /*0764*/ 	.word	0x00000000
        /*0768*/ 	.word	0x00033420
        /*076c*/ 	.short	0x010a
        /*076e*/ 	.byte	0x3f
	.zero		1


	//   ....[56]....
        /*0770*/ 	.word	0x00013fb0
        /*0774*/ 	.word	0x00000007
        /*0778*/ 	.word	0x00000000
        /*077c*/ 	.short	0x010a
        /*077e*/ 	.byte	0x3f
	.zero		1


	//   ....[57]....
        /*0780*/ 	.word	0x00014020
        /*0784*/ 	.word	0x00000009
        /*0788*/ 	.word	0x00000000
        /*078c*/ 	.short	0x010a
        /*078e*/ 	.byte	0x3f
	.zero		1


	//   ....[58]....
        /*0790*/ 	.word	0x00014070
        /*0794*/ 	.word	0x00000011
        /*0798*/ 	.word	0x00033460
        /*079c*/ 	.short	0x010a
        /*079e*/ 	.byte	0x3f
	.zero		1


	//   ....[59]....
        /*07a0*/ 	.word	0x000140c0
        /*07a4*/ 	.word	0x00000003
        /*07a8*/ 	.word	0x00033460
        /*07ac*/ 	.short	0x010a
        /*07ae*/ 	.byte	0x3f
	.zero		1


	//   ....[60]....
        /*07b0*/ 	.word	0x00014100
        /*07b4*/ 	.word	0x00000011
        /*07b8*/ 	.word	0x00033480
        /*07bc*/ 	.short	0x010a
        /*07be*/ 	.byte	0x3f
	.zero		1


	//   ....[61]....
        /*07c0*/ 	.word	0x00014120
        /*07c4*/ 	.word	0x00000003
        /*07c8*/ 	.word	0x00033480
        /*07cc*/ 	.short	0x010a
        /*07ce*/ 	.byte	0x3f
	.zero		1


	//   ....[62]....
        /*07d0*/ 	.word	0x00014190
        /*07d4*/ 	.word	0x00000003
        /*07d8*/ 	.word	0x00033400
        /*07dc*/ 	.short	0x010a
        /*07de*/ 	.byte	0x3f
	.zero		1


	//   ....[63]....
        /*07e0*/ 	.word	0x000141e0
        /*07e4*/ 	.word	0x00000003
        /*07e8*/ 	.word	0x00033430
        /*07ec*/ 	.short	0x010a
        /*07ee*/ 	.byte	0x3f
	.zero		1


	//   ....[64]....
        /*07f0*/ 	.word	0x00014240
        /*07f4*/ 	.word	0x0000000a
        /*07f8*/ 	.word	0x00033430
        /*07fc*/ 	.short	0x010a
        /*07fe*/ 	.byte	0x3f
	.zero		1


	//   ....[65]....
        /*0800*/ 	.word	0x000142a0
        /*0804*/ 	.word	0x00000009
        /*0808*/ 	.word	0x00033450
        /*080c*/ 	.short	0x010a
        /*080e*/ 	.byte	0x3f
	.zero		1


	//   ....[66]....
        /*0810*/ 	.word	0x00014300
        /*0814*/ 	.word	0x00000009
        /*0818*/ 	.word	0x00033430
        /*081c*/ 	.short	0x010a
        /*081e*/ 	.byte	0x3f
	.zero		1


	//   ....[67]....
        /*0820*/ 	.word	0x00014360
        /*0824*/ 	.word	0x00000008
        /*0828*/ 	.word	0x00033450
        /*082c*/ 	.short	0x010a
        /*082e*/ 	.byte	0x3f
	.zero		1


	//   ....[68]....
        /*0830*/ 	.word	0x000143c0
        /*0834*/ 	.word	0x00000005
        /*0838*/ 	.word	0x00033450
        /*083c*/ 	.short	0x010a
        /*083e*/ 	.byte	0x3f
	.zero		1


	//   ....[69]....
        /*0840*/ 	.word	0x00014510
        /*0844*/ 	.word	0x00000004
        /*0848*/ 	.word	0x00033480
        /*084c*/ 	.short	0x010a
        /*084e*/ 	.byte	0x3f
	.zero		1


	//   ....[70]....
        /*0850*/ 	.word	0x00014560
        /*0854*/ 	.word	0x00000004
        /*0858*/ 	.word	0x00033440
        /*085c*/ 	.short	0x010a
        /*085e*/ 	.byte	0x3f
	.zero		1


	//   ....[71]....
        /*0860*/ 	.word	0x000145c0
        /*0864*/ 	.word	0x00000003
        /*0868*/ 	.word	0x00033420
        /*086c*/ 	.short	0x010a
        /*086e*/ 	.byte	0x3f
	.zero		1


	//   ....[72]....
        /*0870*/ 	.word	0x00014610
        /*0874*/ 	.word	0x00000006
        /*0878*/ 	.word	0x00033480
        /*087c*/ 	.short	0x010a
        /*087e*/ 	.byte	0x3f
	.zero		1


	//   ....[73]....
        /*0880*/ 	.word	0x00014660
        /*0884*/ 	.word	0x00000006
        /*0888*/ 	.word	0x00033440
        /*088c*/ 	.short	0x010a
        /*088e*/ 	.byte	0x3f
	.zero		1


	//   ....[74]....
        /*0890*/ 	.word	0x000146b0
        /*0894*/ 	.word	0x0000000d
        /*0898*/ 	.word	0x00033470
        /*089c*/ 	.short	0x010a
        /*089e*/ 	.byte	0x3f
	.zero		1


	//   ....[75]....
        /*08a0*/ 	.word	0x00014700
        /*08a4*/ 	.word	0x0000000d
        /*08a8*/ 	.word	0x00033460
        /*08ac*/ 	.short	0x010a
        /*08ae*/ 	.byte	0x3f
	.zero		1


	//   ....[76]....
        /*08b0*/ 	.word	0x00014750
        /*08b4*/ 	.word	0x00000003
        /*08b8*/ 	.word	0x00033470
        /*08bc*/ 	.short	0x010a
        /*08be*/ 	.byte	0x3f
	.zero		1


	//   ....[77]....
        /*08c0*/ 	.word	0x000147a0
        /*08c4*/ 	.word	0x00000003
        /*08c8*/ 	.word	0x00033460
        /*08cc*/ 	.short	0x010a
        /*08ce*/ 	.byte	0x3f
	.zero		1


	//   ....[78]....
        /*08d0*/ 	.word	0x000147f0
        /*08d4*/ 	.word	0x00000000
        /*08d8*/ 	.word	0x00033420
        /*08dc*/ 	.short	0x010a
        /*08de*/ 	.byte	0x3f
	.zero		1


	//   ....[79]....
        /*08e0*/ 	.word	0x00014990
        /*08e4*/ 	.word	0x00000007
        /*08e8*/ 	.word	0x00000000
        /*08ec*/ 	.short	0x010a
        /*08ee*/ 	.byte	0x3f
	.zero		1


	//   ....[80]....
        /*08f0*/ 	.word	0x000149e0
        /*08f4*/ 	.word	0x00000009
        /*08f8*/ 	.word	0x00000000
        /*08fc*/ 	.short	0x010a
        /*08fe*/ 	.byte	0x3f
	.zero		1


	//   ....[81]....
        /*0900*/ 	.word	0x00014a30
        /*0904*/ 	.word	0x00000011
        /*0908*/ 	.word	0x00033460
        /*090c*/ 	.short	0x010a
        /*090e*/ 	.byte	0x3f
	.zero		1


	//   ....[82]....
        /*0910*/ 	.word	0x00014a80
        /*0914*/ 	.word	0x00000003
        /*0918*/ 	.word	0x00033460
        /*091c*/ 	.short	0x010a
        /*091e*/ 	.byte	0x3f
	.zero		1


	//   ....[83]....
        /*0920*/ 	.word	0x00014ad0
        /*0924*/ 	.word	0x00000011
        /*0928*/ 	.word	0x00033480
        /*092c*/ 	.short	0x010a
        /*092e*/ 	.byte	0x3f
	.zero		1


	//----- nvinfo : EIATTR_NUM_MBARRIERS
	.align		4
.L_306:
        /*0930*/ 	.byte	0x03, 0x38
        /*0932*/ 	.short	0x0016


	//----- nvinfo : EIATTR_EXIT_INSTR_OFFSETS
	.align		4
        /*0934*/ 	.byte	0x04, 0x1c
        /*0936*/ 	.short	(.L_308 - .L_307)


	//   ....[0]....
.L_307:
        /*0938*/ 	.word	0x00000a50


	//   ....[1]....
        /*093c*/ 	.word	0x00010620


	//   ....[2]....
        /*0940*/ 	.word	0x00014170


	//----- nvinfo : EIATTR_MAX_THREADS
	.align		4
.L_308:
        /*0944*/ 	.byte	0x04, 0x05
        /*0946*/ 	.short	(.L_310 - .L_309)
.L_309:
        /*0948*/ 	.word	0x00000180
        /*094c*/ 	.word	0x00000001
        /*0950*/ 	.word	0x00000001


	//----- nvinfo : EIATTR_CRS_STACK_SIZE
	.align		4
.L_310:
        /*0954*/ 	.byte	0x04, 0x1e
        /*0956*/ 	.short	(.L_312 - .L_311)
.L_311:
        /*0958*/ 	.word	0x00000000


	//----- nvinfo : EIATTR_CBANK_PARAM_SIZE
	.align		4
.L_312:
        /*095c*/ 	.byte	0x03, 0x19
        /*095e*/ 	.short	0x0bf0


	//----- nvinfo : EIATTR_PARAM_CBANK
	.align		4
        /*0960*/ 	.byte	0x04, 0x0a
        /*0962*/ 	.short	(.L_314 - .L_313)
	.align		4
.L_313:
        /*0964*/ 	.word	index@(.nv.constant0._ZN7cutlass13device_kernelIN5flash11enable_sm90INS1_16FlashAttnFwdSm90INS1_25CollectiveMainloopFwdSm90ILi2EN4cute5tupleIJNS5_1CILi1EEES8_S8_EEENS6_IJNS7_ILi128EEENS7_ILi160EEENS7_ILi192EEEEEELi192ENS_12float_e4m3_tEfNS_4arch4Sm90ELb1ELb0ELb1ELb0ELb0ELb0ELb0ELb1ELb1ELb0ELb0ELb0EEENS1_21CollectiveEpilogueFwdINS6_IJSA_SC_SB_EEES9_NS_10bfloat16_tESG_Li256ELb0ELb0ELb0ELb1EEENS1_30DynamicPersistentTileSchedulerILi256ELi128ELb0ELb0ELb1EEEEEEEEEvNT_6ParamsE)
        /*0968*/ 	.short	0x0210
        /*096a*/ 	.short	0x0bf0


	//----- nvinfo : EIATTR_SW_WAR
	.align		4
.L_314:
        /*096c*/ 	.byte	0x04, 0x36
        /*096e*/ 	.short	(.L_316 - .L_315)
.L_315:
        /*0970*/ 	.word	0x00000008
.L_316:


//--------------------- .nv.info._ZN7cutlass13device_kernelIN5flash11enable_sm90INS1_16FlashAttnFwdSm90INS1_25CollectiveMainloopFwdSm90ILi2EN4cute5tupleIJNS5_1CILi1EEES8_S8_EEENS6_IJNS7_ILi128EEENS7_ILi160EEENS7_ILi192EEEEEELi192ENS_12float_e4m3_tEfNS_4arch4Sm90ELb1ELb0ELb1ELb1ELb0ELb0ELb0ELb1ELb1ELb0ELb0ELb0EEENS1_21CollectiveEpilogueFwdINS6_IJSA_SC_SB_EEES9_NS_10bfloat16_tESG_Li256ELb1ELb0ELb0ELb1EEENS1_36VarlenDynamicPersistentTileSchedulerILi128ELi160ELi256ELi128ELb0ELb0ELb1ELb1ELb1ELb1EEEEEEEEEvNT_6ParamsE --------------------------
	.section	.nv.info._ZN7cutlass13device_kernelIN5flash11enable_sm90INS1_16FlashAttnFwdSm90INS1_25CollectiveMainloopFwdSm90ILi2EN4cute5tupleIJNS5_1CILi1EEES8_S8_EEENS6_IJNS7_ILi128EEENS7_ILi160EEENS7_ILi192EEEEEELi192ENS_12float_e4m3_tEfNS_4arch4Sm90ELb1ELb0ELb1ELb1ELb0ELb0ELb0ELb1ELb1ELb0ELb0ELb0EEENS1_21CollectiveEpilogueFwdINS6_IJSA_SC_SB_EEES9_NS_10bfloat16_tESG_Li256ELb1ELb0ELb0ELb1EEENS1_36VarlenDynamicPersistentTileSchedulerILi128ELi160ELi256ELi128ELb0ELb0ELb1ELb1ELb1ELb1EEEEEEEEEvNT_6ParamsE,"",@"SHT_CUDA_INFO"
	.sectionflags	@""
	.align	4


	//----- nvinfo : EIATTR_CUDA_API_VERSION
	.align		4
        /*0000*/ 	.byte	0x04, 0x37
        /*0002*/ 	.short	(.L_318 - .L_317)
.L_317:
        /*0004*/ 	.word	0x00000082


	//----- nvinfo : EIATTR_KPARAM_INFO
	.align		4
.L_318:
        /*0008*/ 	.byte	0x04, 0x17
        /*000a*/ 	.short	(.L_320 - .L_319)
.L_319:
        /*000c*/ 	.word	0x00000000
        /*0010*/ 	.short	0x0000
        /*0012*/ 	.short	0x0070
        /*0014*/ 	.byte	0x00, 0xf0, 0x01, 0x28


	//----- nvinfo : EIATTR_SPARSE_MMA_MASK
	.align		4
.L_320:
        /*0018*/ 	.byte	0x03, 0x50
        /*001a*/ 	.short	0x0000


	//----- nvinfo : EIATTR_MAXREG_COUNT
	.align		4
        /*001c*/ 	.byte	0x03, 0x1b
        /*001e*/ 	.short	0x00a8


	//----- nvinfo : EIATTR_NUM_BARRIERS
	.align		4
        /*0020*/ 	.byte	0x02, 0x4c
        /*0022*/ 	.byte	0x10
	.zero		1


	//----- nvinfo : EIATTR_EXTERNS
	.align		4
        /*0024*/ 	.byte	0x04, 0x0f
        /*0026*/ 	.short	(.L_322 - .L_321)


	//   ....[0]....
	.align		4
.L_321:
        /*0028*/ 	.word	index@(__assertfail)


	//----- nvinfo : EIATTR_ANNOTATIONS
	.align		4
.L_322:
        /*002c*/ 	.byte	0x04, 0x55
        /*002e*/ 	.short	(.L_324 - .L_323)


	//   ....[0]....
.L_323:
        /* <DEDUP_REMOVED lines=22> */


	//----- nvinfo : EIATTR_MERCURY_ISA_VERSION
	.align		4
.L_324:
        /*0180*/ 	.byte	0x03, 0x5f
        /*0182*/ 	.short	0x0101


	//----- nvinfo : EIATTR_UNUSED_LOAD_BYTE_OFFSET
	.align		4
        /*0184*/ 	.byte	0x04, 0x44
        /*0186*/ 	.short	(.L_326 - .L_325)


	//   ....[0]....
.L_325:
        /*0188*/ 	.word	0x00000a70
        /*018c*/ 	.word	0x0000fff0


	//   ....[1]....
        /*0190*/ 	.word	0x0000e8b0
        /*0194*/ 	.word	0x0000fff0


	//----- nvinfo : EIATTR_INT_WARP_WIDE_INSTR_OFFSETS
	.align		4
.L_326:
        /*0198*/ 	.byte	0x04, 0x31
        /*019a*/ 	.short	(.L_328 - .L_327)


	//   ....[0]....
.L_327:
        /*019c*/ 	.word	0x00000160


	//   ....[1]....
        /*01a0*/ 	.word	0x000001a0


	//   ....[2]....
        /*01a4*/ 	.word	0x00000210


	//   ....[3]....
        /*01a8*/ 	.word	0x00012c20


	//   ....[4]....
        /*01ac*/ 	.word	0x00012cb0


	//   ....[5]....
        /*01b0*/ 	.word	0x00013430


	//   ....[6]....
        /*01b4*/ 	.word	0x00015200


	//   ....[7]....
        /*01b8*/ 	.word	0x00015290


	//----- nvinfo : EIATTR_COOP_GROUP_MASK_REGIDS
	.align		4
.L_328:
        /*01bc*/ 	.byte	0x04, 0x29
        /*01be*/ 	.short	(.L_330 - .L_329)


	//   ....[0]....
.L_329:
        /*01c0*/ 	.word	0xffffffff


	//   ....[1]....
        /*01c4*/ 	.word	0xffffffff


	//   ....[2]....
        /*01c8*/ 	.word	0xffffffff


	//   ....[3]....
        /*01cc*/ 	.word	0xffffffff


	//   ....[4]....
        /*01d0*/ 	.word	0xffffffff


	//   ....[5]....
        /*01d4*/ 	.word	0xffffffff


	//   ....[6]....
        /*01d8*/ 	.word	0xffffffff


	//   ....[7]....
        /*01dc*/ 	.word	0xffffffff


	//   ....[8]....
        /*01e0*/ 	.word	0xffffffff


	//   ....[9]....
        /*01e4*/ 	.word	0xffffffff


	//   ....[10]....
        /*01e8*/ 	.word	0xffffffff


	//   ....[11]....
        /*01ec*/ 	.word	0xffffffff


	//   ....[12]....
        /*01f0*/ 	.word	0xffffffff


	//   ....[13]....
        /*01f4*/ 	.word	0xffffffff


	//   ....[14]....
        /*01f8*/ 	.word	0xffffffff


	//   ....[15]....
        /*01fc*/ 	.word	0xffffffff


	//   ....[16]....
        /*0200*/ 	.word	0xffffffff


	//   ....[17]....
        /*0204*/ 	.word	0xffffffff


	//   ....[18]....
        /*0208*/ 	.word	0xffffffff


	//   ....[19]....
        /*020c*/ 	.word	0xffffffff


	//   ....[20]....
        /*0210*/ 	.word	0xffffffff


	//   ....[21]....
        /*0214*/ 	.word	0xffffffff


	//   ....[22]....
        /*0218*/ 	.word	0xffffffff


	//   ....[23]....
        /*021c*/ 	.word	0xffffffff


	//   ....[24]....
        /*0220*/ 	.word	0xffffffff


	//   ....[25]....
        /*0224*/ 	.word	0xffffffff


	//   ....[26]....
        /*0228*/ 	.word	0xffffffff


	//   ....[27]....
        /*022c*/ 	.word	0xffffffff


	//   ....[28]....
        /*0230*/ 	.word	0xffffffff


	//   ....[29]....
        /*0234*/ 	.word	0xffffffff


	//   ....[30]....
        /*0238*/ 	.word	0xffffffff


	//   ....[31]....
        /*023c*/ 	.word	0xffffffff


	//   ....[32]....
        /*0240*/ 	.word	0xffffffff


	//   ....[33]....
        /*0244*/ 	.word	0xffffffff


	//   ....[34]....
        /*0248*/ 	.word	0xffffffff


	//   ....[35]....
        /*024c*/ 	.word	0xffffffff


	//   ....[36]....
        /*0250*/ 	.word	0xffffffff


	//   ....[37]....
        /*0254*/ 	.word	0xffffffff


	//   ....[38]....
        /*0258*/ 	.word	0xffffffff


	//   ....[39]....
        /*025c*/ 	.word	0xffffffff


	//   ....[40]....
        /*0260*/ 	.word	0xffffffff


	//   ....[41]....
        /*0264*/ 	.word	0xffffffff


	//   ....[42]....
        /*0268*/ 	.word	0xffffffff


	//   ....[43]....
        /*026c*/ 	.word	0xffffffff


	//   ....[44]....
        /*0270*/ 	.word	0xffffffff


	//   ....[45]....
        /*0274*/ 	.word	0xffffffff


	//   ....[46]....
        /*0278*/ 	.word	0xffffffff


	//   ....[47]....
        /*027c*/ 	.word	0xffffffff


	//   ....[48]....
        /*0280*/ 	.word	0xffffffff


	//   ....[49]....
        /*0284*/ 	.word	0xffffffff


	//   ....[50]....
        /*0288*/ 	.word	0xffffffff


	//   ....[51]....
        /*028c*/ 	.word	0xffffffff


	//   ....[52]....
        /*0290*/ 	.word	0xffffffff


	//   ....[53]....
        /*0294*/ 	.word	0xffffffff


	//   ....[54]....
        /*0298*/ 	.word	0xffffffff


	//   ....[55]....
        /*029c*/ 	.word	0xffffffff


	//   ....[56]....
        /*02a0*/ 	.word	0xffffffff


	//   ....[57]....
        /*02a4*/ 	.word	0xffffffff


	//   ....[58]....
        /*02a8*/ 	.word	0xffffffff


	//   ....[59]....
        /*02ac*/ 	.word	0xffffffff


	//   ....[60]....
        /*02b0*/ 	.word	0xffffffff


	//   ....[61]....
        /*02b4*/ 	.word	0xffffffff


	//   ....[62]....
        /*02b8*/ 	.word	0xffffffff


	//   ....[63]....
        /*02bc*/ 	.word	0xffffffff


	//   ....[64]....
        /*02c0*/ 	.word	0xffffffff


	//   ....[65]....
        /*02c4*/ 	.word	0xffffffff


	//   ....[66]....
        /*02c8*/ 	.word	0xffffffff


	//   ....[67]....
        /*02cc*/ 	.word	0xffffffff


	//   ....[68]....
        /*02d0*/ 	.word	0xffffffff


	//   ....[69]....
        /*02d4*/ 	.word	0xffffffff


	//   ....[70]....
        /*02d8*/ 	.word	0xffffffff


	//   ....[71]....
        /*02dc*/ 	.word	0xffffffff


	//   ....[72]....
        /*02e0*/ 	.word	0xffffffff


	//   ....[73]....
        /*02e4*/ 	.word	0xffffffff


	//   ....[74]....
        /*02e8*/ 	.word	0xffffffff


	//   ....[75]....
        /*02ec*/ 	.word	0xffffffff


	//   ....[76]....
        /*02f0*/ 	.word	0xffffffff


	//   ....[77]....
        /*02f4*/ 	.word	0xffffffff


	//   ....[78]....
        /*02f8*/ 	.word	0xffffffff


	//   ....[79]....
        /*02fc*/ 	.word	0xffffffff


	//   ....[80]....
        /*0300*/ 	.word	0xffffffff


	//   ....[81]....
        /*0304*/ 	.word	0xffffffff


	//   ....[82]....
        /*0308*/ 	.word	0xffffffff


	//   ....[83]....
        /*030c*/ 	.word	0xffffffff


	//   ....[84]....
        /*0310*/ 	.word	0xffffffff


	//   ....[85]....
        /*0314*/ 	.word	0xffffffff


	//   ....[86]....
        /*0318*/ 	.word	0xffffffff


	//   ....[87]....
        /*031c*/ 	.word	0xffffffff


	//   ....[88]....
        /*0320*/ 	.word	0xffffffff


	//   ....[89]....
        /*0324*/ 	.word	0xffffffff


	//   ....[90]....
        /*0328*/ 	.word	0xffffffff


	//   ....[91]....
        /*032c*/ 	.word	0xffffffff


	//   ....[92]....
        /*0330*/ 	.word	0xffffffff


	//   ....[93]....
        /*0334*/ 	.word	0xffffffff


	//   ....[94]....
        /*0338*/ 	.word	0xffffffff


	//   ....[95]....
        /*033c*/ 	.word	0xffffffff


	//   ....[96]....
        /*0340*/ 	.word	0xffffffff


	//   ....[97]....
        /*0344*/ 	.word	0xffffffff


	//   ....[98]....
        /*0348*/ 	.word	0xffffffff


	//   ....[99]....
        /*034c*/ 	.word	0xffffffff


	//   ....[100]....
        /*0350*/ 	.word	0xffffffff


	//   ....[101]....
        /*0354*/ 	.word	0xffffffff


	//   ....[102]....
        /*0358*/ 	.word	0xffffffff


	//   ....[103]....
        /*035c*/ 	.word	0xffffffff


	//   ....[104]....
        /*0360*/ 	.word	0xffffffff


	//   ....[105]....
        /*0364*/ 	.word	0xffffffff


	//   ....[106]....
        /*0368*/ 	.word	0xffffffff


	//   ....[107]....
        /*036c*/ 	.word	0x0500000f


	//   ....[108]....
        /*0370*/ 	.word	0x0500000f


	//----- nvinfo : EIATTR_COOP_GROUP_INSTR_OFFSETS
	.align		4
.L_330:
        /*0374*/ 	.byte	0x04, 0x28
        /*0376*/ 	.short	(.L_332 - .L_331)


	//   ....[0]....
.L_331:
        /*0378*/ 	.word	0x00000070


	//   ....[1]....
        /*037c*/ 	.word	0x00000170


	//   ....[2]....
        /*0380*/ 	.word	0x000001c0


	//   ....[3]....
        /*0384*/ 	.word	0x000003f0


	//   ....[4]....
        /*0388*/ 	.word	0x00000550


	//   ....[5]....
        /*038c*/ 	.word	0x00000670


	//   ....[6]....
        /*0390*/ 	.word	0x000007d0


	//   ....[7]....
        /*0394*/ 	.word	0x000016c0


	//   ....[8]....
        /*0398*/ 	.word	0x00003b20


	//   ....[9]....
        /*039c*/ 	.word	0x00003b80


	//   ....[10]....
        /*03a0*/ 	.word	0x000048b0


	//   ....[11]....
        /*03a4*/ 	.word	0x00004990


	//   ....[12]....
        /*03a8*/ 	.word	0x00007dc0


	//   ....[13]....
        /*03ac*/ 	.word	0x00007e70


	//   ....[14]....
        /*03b0*/ 	.word	0x00008b80


	//   ....[15]....
        /*03b4*/ 	.word	0x00008c00


	//   ....[16]....
        /*03b8*/ 	.word	0x0000c110


	//   ....[17]....
        /*03bc*/ 	.word	0x0000c160


	//   ....[18]....
        /*03c0*/ 	.word	0x0000c1c0


	//   ....[19]....
        /*03c4*/ 	.word	0x0000c1d0


	//   ....[20]....
        /*03c8*/ 	.word	0x0000df60


	//   ....[21]....
        /*03cc*/ 	.word	0x0000df70


	//   ....[22]....
        /*03d0*/ 	.word	0x0000dfa0


	//   ....[23]....
        /*03d4*/ 	.word	0x0000dfb0


	//   ....[24]....
        /*03d8*/ 	.word	0x0000f460


	//   ....[25]....
        /*03dc*/ 	.word	0x0000f490


	//   ....[26]....
        /*03e0*/ 	.word	0x0000f4c0


	//   ....[27]....
        /*03e4*/ 	.word	0x0000f4f0


	//   ....[28]....
        /*03e8*/ 	.word	0x0000f510


	//   ....[29]....
        /*03ec*/ 	.word	0x0000f520


	//   ....[30]....
        /*03f0*/ 	.word	0x0000f530


	//   ....[31]....
        /*03f4*/ 	.word	0x0000f540


	//   ....[32]....
        /*03f8*/ 	.word	0x0000f550


	//   ....[33]....
        /*03fc*/ 	.word	0x0000f580


	//   ....[34]....
        /*0400*/ 	.word	0x0000f5b0


	//   ....[35]....
        /*0404*/ 	.word	0x0000f5c0


	//   ....[36]....
        /*0408*/ 	.word	0x0000f5d0


	//   ....[37]....
        /*040c*/ 	.word	0x0000f600


	//   ....[38]....
        /*0410*/ 	.word	0x0000f630


	//   ....[39]....
        /*0414*/ 	.word	0x0000f640


	//   ....[40]....
        /*0418*/ 	.word	0x0000f6a0


	//   ....[41]....
        /*041c*/ 	.word	0x0000f6b0


	//   ....[42]....
        /*0420*/ 	.word	0x0000f6c0


	//   ....[43]....
        /*0424*/ 	.word	0x0000f6f0


	//   ....[44]....
        /*0428*/ 	.word	0x0000f720


	//   ....[45]....
        /*042c*/ 	.word	0x0000f730


	//   ....[46]....
        /*0430*/ 	.word	0x0000f740


	//   ....[47]....
        /*0434*/ 	.word	0x0000f750


	//   ....[48]....
        /*0438*/ 	.word	0x0000f760


	//   ....[49]....
        /*043c*/ 	.word	0x0000f770


	//   ....[50]....
        /*0440*/ 	.word	0x0000f780


	//   ....[51]....
        /*0444*/ 	.word	0x0000f790


	//   ....[52]....
        /*0448*/ 	.word	0x0000f7a0


	//   ....[53]....
        /*044c*/ 	.word	0x0000f7d0


	//   ....[54]....
        /*0450*/ 	.word	0x0000f800


	//   ....[55]....
        /*0454*/ 	.word	0x0000f810


	//   ....[56]....
        /*0458*/ 	.word	0x0000f820


	//   ....[57]....
        /*045c*/ 	.word	0x0000f840


	//   ....[58]....
        /*0460*/ 	.word	0x0000f870


	//   ....[59]....
        /*0464*/ 	.word	0x0000f880


	//   ....[60]....
        /*0468*/ 	.word	0x0000f890


	//   ....[61]....
        /*046c*/ 	.word	0x0000f8a0


	//   ....[62]....
        /*0470*/ 	.word	0x0000f8b0


	//   ....[63]....
        /*0474*/ 	.word	0x0000f8c0


	//   ....[64]....
        /*0478*/ 	.word	0x0000f8d0


	//   ....[65]....
        /*047c*/ 	.word	0x0000f8e0


	//   ....[66]....
        /*0480*/ 	.word	0x0000f8f0


	//   ....[67]....
        /*0484*/ 	.word	0x0000f900


	//   ....[68]....
        /*0488*/ 	.word	0x0000f920


	//   ....[69]....
        /*048c*/ 	.word	0x0000f950


	//   ....[70]....
        /*0490*/ 	.word	0x0000f980


	//   ....[71]....
        /*0494*/ 	.word	0x0000f990


	//   ....[72]....
        /*0498*/ 	.word	0x000117c0


	//   ....[73]....
        /*049c*/ 	.word	0x000119a0


	//   ....[74]....
        /*04a0*/ 	.word	0x000119d0


	//   ....[75]....
        /*04a4*/ 	.word	0x00011a00


	//   ....[76]....
        /*04a8*/ 	.word	0x00011a40


	//   ....[77]....
        /*04ac*/ 	.word	0x00011a70


	//   ....[78]....
        /*04b0*/ 	.word	0x00011ab0


	//   ....[79]....
        /*04b4*/ 	.word	0x00011c40


	//   ....[80]....
        /*04b8*/ 	.word	0x00011c70


	//   ....[81]....
        /*04bc*/ 	.word	0x00011ca0


	//   ....[82]....
        /*04c0*/ 	.word	0x00011cd0


	//   ....[83]....
        /*04c4*/ 	.word	0x00011d00


	//   ....[84]....
        /*04c8*/ 	.word	0x00011d40


	//   ....[85]....
        /*04cc*/ 	.word	0x00011de0


	//   ....[86]....
        /*04d0*/ 	.word	0x00011e70


	//   ....[87]....
        /*04d4*/ 	.word	0x00011f20


	//   ....[88]....
        /*04d8*/ 	.word	0x00013560


	//   ....[89]....
        /*04dc*/ 	.word	0x00015d40


	//   ....[90]....
        /*04e0*/ 	.word	0x00015d70


	//   ....[91]....
        /*04e4*/ 	.word	0x00015da0


	//   ....[92]....
        /*04e8*/ 	.word	0x00015dd0


	//   ....[93]....
        /*04ec*/ 	.word	0x00015e00


	//   ....[94]....
        /*04f0*/ 	.word	0x00015e10


	//   ....[95]....
        /*04f4*/ 	.word	0x00015e50


	//   ....[96]....
        /*04f8*/ 	.word	0x00015e60


	//   ....[97]....
        /*04fc*/ 	.word	0x00015fa0


	//   ....[98]....
        /*0500*/ 	.word	0x00015fd0


	//   ....[99]....
        /*0504*/ 	.word	0x00016000


	//   ....[100]....
        /*0508*/ 	.word	0x00016030


	//   ....[101]....
        /*050c*/ 	.word	0x00016060


	//   ....[102]....
        /*0510*/ 	.word	0x000160a0


	//   ....[103]....
        /*0514*/ 	.word	0x00016140


	//   ....[104]....
        /*0518*/ 	.word	0x000161d0


	//   ....[105]....
        /*051c*/ 	.word	0x00016280


	//   ....[106]....
        /*0520*/ 	.word	0x000168d0


	//   ....[107]....
        /*0524*/ 	.word	0x00016ea0


	//   ....[108]....
        /*0528*/ 	.word	0x00017310


	//----- nvinfo : EIATTR_REG_RECONFIG
	.align		4
.L_332:
        /*052c*/ 	.byte	0x01, 0x54
	.zero		2


	//----- nvinfo : EIATTR_SYSCALL_OFFSETS
	.align		4
        /*0530*/ 	.byte	0x04, 0x46
        /*0532*/ 	.short	(.L_334 - .L_333)


	//   ....[0]....
.L_333:
        /*0534*/ 	.word	0x000018a0


	//   ....[1]....
        /*0538*/ 	.word	0x00012e50


	//   ....[2]....
        /*053c*/ 	.word	0x00012f90


	//   ....[3]....
        /*0540*/ 	.word	0x000130d0


	//   ....[4]....
        /*0544*/ 	.word	0x000131f0


	//----- nvinfo : EIATTR_MBARRIER_INSTR_OFFSETS
	.align		4
.L_334:
        /*0548*/ 	.byte	0x04, 0x39
        /*054a*/ 	.short	(.L_336 - .L_335)


	//   ....[0]....
.L_335:
        /*054c*/ 	.word	0x000002a0
        /*0550*/ 	.word	0x000000ff
        /*0554*/ 	.word	0x00033400
        /*0558*/ 	.short	0x0100
        /*055a*/ 	.byte	0x08
	.zero		1


	//   ....[1]....
        /*055c*/ 	.word	0x000002b0
        /*0560*/ 	.word	0x000000ff
        /*0564*/ 	.word	0x00033420
        /*0568*/ 	.short	0x0100
        /*056a*/ 	.byte	0x08
	.zero		1


	//   ....[2]....
        /*056c*/ 	.word	0x000003a0
        /*0570*/ 	.word	0x000000ff
        /*0574*/ 	.word	0x00033430
        /*0578*/ 	.short	0x0100
        /*057a*/ 	.byte	0x08
	.zero		1


	//   ....[3]....
        /*057c*/ 	.word	0x000003b0
        /*0580*/ 	.word	0x000000ff
        /*0584*/ 	.word	0x00033440
        /*0588*/ 	.short	0x0100
        /*058a*/ 	.byte	0x08
	.zero		1


	//   ....[4]....
        /*058c*/ 	.word	0x000003c0
        /*0590*/ 	.word	0x000000ff
        /*0594*/ 	.word	0x00033438
        /*0598*/ 	.short	0x0100
        /*059a*/ 	.byte	0x08
	.zero		1


	//   ....[5]....
        /*059c*/ 	.word	0x000003d0
        /*05a0*/ 	.word	0x000000ff
        /*05a4*/ 	.word	0x00033448
        /*05a8*/ 	.short	0x0100
        /*05aa*/ 	.byte	0x08
	.zero		1


	//   ....[6]....
        /*05ac*/ 	.word	0x00000500
        /*05b0*/ 	.word	0x000000ff
        /*05b4*/ 	.word	0x00033450
        /*05b8*/ 	.short	0x0100
        /*05ba*/ 	.byte	0x08
	.zero		1


	//   ....[7]....
        /*05bc*/ 	.word	0x00000510
        /*05c0*/ 	.word	0x000000ff
        /*05c4*/ 	.word	0x00033460
        /*05c8*/ 	.short	0x0100
        /*05ca*/ 	.byte	0x08
	.zero		1


	//   ....[8]....
        /*05cc*/ 	.word	0x00000520
        /*05d0*/ 	.word	0x000000ff
        /*05d4*/ 	.word	0x00033458
        /*05d8*/ 	.short	0x0100
        /*05da*/ 	.byte	0x08
	.zero		1


	//   ....[9]....
        /*05dc*/ 	.word	0x00000530
        /*05e0*/ 	.word	0x000000ff
        /*05e4*/ 	.word	0x00033468
        /*05e8*/ 	.short	0x0100
        /*05ea*/ 	.byte	0x08
	.zero		1


	//   ....[10]....
        /*05ec*/ 	.word	0x00000620
        /*05f0*/ 	.word	0x000000ff
        /*05f4*/ 	.word	0x00033470
        /*05f8*/ 	.short	0x0100
        /*05fa*/ 	.byte	0x06
	.zero		1


	//   ....[11]....
        /*05fc*/ 	.word	0x00000630
        /*0600*/ 	.word	0x000000ff
        /*0604*/ 	.word	0x00033480
        /*0608*/ 	.short	0x0100
        /*060a*/ 	.byte	0x06
	.zero		1


	//   ....[12]....
        /*060c*/ 	.word	0x00000640
        /*0610*/ 	.word	0x000000ff
        /*0614*/ 	.word	0x00033478
        /*0618*/ 	.short	0x0100
        /*061a*/ 	.byte	0x06
	.zero		1


	//   ....[13]....
        /*061c*/ 	.word	0x00000650
        /*0620*/ 	.word	0x000000ff
        /*0624*/ 	.word	0x00033488
        /*0628*/ 	.short	0x0100
        /*062a*/ 	.byte	0x06
	.zero		1


	//   ....[14]....
        /*062c*/ 	.word	0x00000780
        /*0630*/ 	.word	0x000000ff
        /*0634*/ 	.word	0x00033490
        /*0638*/ 	.short	0x0100
        /*063a*/ 	.byte	0x08
	.zero		1


	//   ....[15]....
        /*063c*/ 	.word	0x00000790
        /*0640*/ 	.word	0x000000ff
        /*0644*/ 	.word	0x000334a0
        /*0648*/ 	.short	0x0100
        /*064a*/ 	.byte	0x08
	.zero		1


	//   ....[16]....
        /*064c*/ 	.word	0x000007a0
        /*0650*/ 	.word	0x000000ff
        /*0654*/ 	.word	0x00033498
        /*0658*/ 	.short	0x0100
        /*065a*/ 	.byte	0x08
	.zero		1


	//   ....[17]....
        /*065c*/ 	.word	0x000007b0
        /*0660*/ 	.word	0x000000ff
        /*0664*/ 	.word	0x000334a8
        /*0668*/ 	.short	0x0100
        /*066a*/ 	.byte	0x08
	.zero		1


	//   ....[18]....
        /*066c*/ 	.word	0x000008e0
        /*0670*/ 	.word	0x000000ff
        /*0674*/ 	.word	0x000334b0
        /*0678*/ 	.short	0x0100
        /*067a*/ 	.byte	0x08
	.zero		1


	//   ....[19]....
        /*067c*/ 	.word	0x000008f0
        /*0680*/ 	.word	0x000000ff
        /*0684*/ 	.word	0x000334c0
        /*0688*/ 	.short	0x0100
        /*068a*/ 	.byte	0x08
	.zero		1


	//   ....[20]....
        /*068c*/ 	.word	0x00000900
        /*0690*/ 	.word	0x000000ff
        /*0694*/ 	.word	0x000334b8
        /*0698*/ 	.short	0x0100
        /*069a*/ 	.byte	0x08
	.zero		1


	//   ....[21]....
        /*069c*/ 	.word	0x00000910
        /*06a0*/ 	.word	0x000000ff
        /*06a4*/ 	.word	0x000334c8
        /*06a8*/ 	.short	0x0100
        /*06aa*/ 	.byte	0x08
	.zero		1


	//   ....[22]....
        /*06ac*/ 	.word	0x00001bd0
        /*06b0*/ 	.word	0x000000ff
        /*06b4*/ 	.word	0x00033400
        /*06b8*/ 	.short	0x010a
        /*06ba*/ 	.byte	0x29
	.zero		1


	//   ....[23]....
        /*06bc*/ 	.word	0x00001c70
        /*06c0*/ 	.word	0x00000002
        /*06c4*/ 	.word	0x00033430
        /*06c8*/ 	.short	0x010a
        /*06ca*/ 	.byte	0x3f
	.zero		1


	//   ....[24]....
        /*06cc*/ 	.word	0x00001ce0
        /*06d0*/ 	.word	0x00000002
        /*06d4*/ 	.word	0x00033430
        /*06d8*/ 	.short	0x010a
        /*06da*/ 	.byte	0x3f
	.zero		1


	//   ....[25]....
        /*06dc*/ 	.word	0x00003600
        /*06e0*/ 	.word	0x00000002
        /*06e4*/ 	.word	0x00000000
        /*06e8*/ 	.short	0x0101
        /*06ea*/ 	.byte	0x3f
	.zero		1


	//   ....[26]....
        /*06ec*/ 	.word	0x00006020
        /*06f0*/ 	.word	0x000000ff
        /*06f4*/ 	.word	0x00033430
        /*06f8*/ 	.short	0x010a
        /*06fa*/ 	.byte	0x06
	.zero		1


	//   ....[27]....
        /*06fc*/ 	.word	0x00006060
        /*0700*/ 	.word	0x000000ff
        /*0704*/ 	.word	0x00033430
        /*0708*/ 	.short	0x010a
        /*070a*/ 	.byte	0x06
	.zero		1


	//   ....[28]....
        /*070c*/ 	.word	0x00006c80
        /*0710*/ 	.word	0x000000ff
        /*0714*/ 	.word	0x00033450
        /*0718*/ 	.short	0x010a
        /*071a*/ 	.byte	0x06
	.zero		1


	//   ....[29]....
        /*071c*/ 	.word	0x00006cc0
        /*0720*/ 	.word	0x000000ff
        /*0724*/ 	.word	0x00033450
        /*0728*/ 	.short	0x010a
        /*072a*/ 	.byte	0x06
	.zero		1


	//   ....[30]....
        /*072c*/ 	.word	0x00009690
        /*0730*/ 	.word	0x00000002
        /*0734*/ 	.word	0x00000000
        /*0738*/ 	.short	0x0101
        /*073a*/ 	.byte	0x3f
	.zero		1


	//   ....[31]....
        /*073c*/ 	.word	0x00009aa0
        /*0740*/ 	.word	0x000000ff
        /*0744*/ 	.word	0x00000000
        /*0748*/ 	.short	0x0101
        /*074a*/ 	.byte	0x06
	.zero		1


	//   ....[32]....
        /*074c*/ 	.word	0x0000a3f0
        /*0750*/ 	.word	0x000000ff
        /*0754*/ 	.word	0x00033430
        /*0758*/ 	.short	0x010a
        /*075a*/ 	.byte	0x06
	.zero		1


	//   ....[33]....
        /*075c*/ 	.word	0x0000a430
        /*0760*/ 	.word	0x000000ff
        /*0764*/ 	.word	0x00033430
        /*0768*/ 	.short	0x010a
        /*076a*/ 	.byte	0x06
	.zero		1


	//   ....[34]....
        /*076c*/ 	.word	0x0000b050
        /*0770*/ 	.word	0x000000ff
        /*0774*/ 	.word	0x00033450
        /*0778*/ 	.short	0x010a
        /*077a*/ 	.byte	0x06
	.zero		1


	//   ....[35]....
        /*077c*/ 	.word	0x0000b090
        /*0780*/ 	.word	0x000000ff
        /*0784*/ 	.word	0x00033450
        /*0788*/ 	.short	0x010a
        /*078a*/ 	.byte	0x06
	.zero		1


	//   ....[36]....
        /*078c*/ 	.word	0x0000d060
        /*0790*/ 	.word	0x00000002
        /*0794*/ 	.word	0x00000000
        /*0798*/ 	.short	0x0101
        /*079a*/ 	.byte	0x3f
	.zero		1


	//   ....[37]....
        /*079c*/ 	.word	0x0000d370
        /*07a0*/ 	.word	0x000000ff
        /*07a4*/ 	.word	0x00000000
        /*07a8*/ 	.short	0x0101
        /*07aa*/ 	.byte	0x06
	.zero		1


	//   ....[38]....
        /*07ac*/ 	.word	0x0000dbf0
        /*07b0*/ 	.word	0x000000ff
        /*07b4*/ 	.word	0x00033450
        /*07b8*/ 	.short	0x010a
        /*07ba*/ 	.byte	0x09
	.zero		1


	//   ....[39]....
        /*07bc*/ 	.word	0x0000dc30
        /*07c0*/ 	.word	0x000000ff
        /*07c4*/ 	.word	0x00033450
        /*07c8*/ 	.short	0x010a
        /*07ca*/ 	.byte	0x09
	.zero		1


	//   ....[40]....
        /*07cc*/ 	.word	0x0000e460
        /*07d0*/ 	.word	0x000000ff
        /*07d4*/ 	.word	0x00000000
        /*07d8*/ 	.short	0x0101
        /*07da*/ 	.byte	0x04
	.zero		1


	//   ....[41]....
        /*07dc*/ 	.word	0x00010580
        /*07e0*/ 	.word	0x00000003
        /*07e4*/ 	.word	0x00000000
        /*07e8*/ 	.short	0x0101
        /*07ea*/ 	.byte	0x3f
	.zero		1


	//   ....[42]....
        /*07ec*/ 	.word	0x00013770
        /*07f0*/ 	.word	0x00000004
        /*07f4*/ 	.word	0x00033480
        /*07f8*/ 	.short	0x010a
        /*07fa*/ 	.byte	0x3f
	.zero		1


	//   ....[43]....
        /*07fc*/ 	.word	0x000139c0
        /*0800*/ 	.word	0x00000004
        /*0804*/ 	.word	0x00033440
        /*0808*/ 	.short	0x010a
        /*080a*/ 	.byte	0x3f
	.zero		1


	//   ....[44]....
        /*080c*/ 	.word	0x00013e70
        /*0810*/ 	.word	0x000000ff
        /*0814*/ 	.word	0x00033420
        /*0818*/ 	.short	0x010a
        /*081a*/ 	.byte	0x29
	.zero		1


	//   ....[45]....
        /*081c*/ 	.word	0x00014130
        /*0820*/ 	.word	0x00000006
        /*0824*/ 	.word	0x00033480
        /*0828*/ 	.short	0x010a
        /*082a*/ 	.byte	0x3f
	.zero		1


	//   ....[46]....
        /*082c*/ 	.word	0x00014570
        /*0830*/ 	.word	0x00000006
        /*0834*/ 	.word	0x00033440
        /*0838*/ 	.short	0x010a
        /*083a*/ 	.byte	0x3f
	.zero		1


	//   ....[47]....
        /*083c*/ 	.word	0x00014a20
        /*0840*/ 	.word	0x0000000d
        /*0844*/ 	.word	0x00033470
        /*0848*/ 	.short	0x010a
        /*084a*/ 	.byte	0x3f
	.zero		1


	//   ....[48]....
        /*084c*/ 	.word	0x00014a90
        /*0850*/ 	.word	0x0000000d
        /*0854*/ 	.word	0x00033460
        /*0858*/ 	.short	0x010a
        /*085a*/ 	.byte	0x3f
	.zero		1


	//   ....[49]....
        /*085c*/ 	.word	0x00015130
        /*0860*/ 	.word	0x0000000d
        /*0864*/ 	.word	0x00033450
        /*0868*/ 	.short	0x0101
        /*086a*/ 	.byte	0x3f
	.zero		1


	//   ....[50]....
        /*086c*/ 	.word	0x000151a0
        /*0870*/ 	.word	0x00000002
        /*0874*/ 	.word	0x00000000
        /*0878*/ 	.short	0x0101
        /*087a*/ 	.byte	0x3f
	.zero		1


	//   ....[51]....
        /*087c*/ 	.word	0x00015370
        /*0880*/ 	.word	0x00000003
        /*0884*/ 	.word	0x00033470
        /*0888*/ 	.short	0x010a
        /*088a*/ 	.byte	0x3f
	.zero		1


	//   ....[52]....
        /*088c*/ 	.word	0x000153d0
        /*0890*/ 	.word	0x00000003
        /*0894*/ 	.word	0x00033460
        /*0898*/ 	.short	0x010a
        /*089a*/ 	.byte	0x3f
	.zero		1


	//   ....[53]....
        /*089c*/ 	.word	0x00015a80
        /*08a0*/ 	.word	0x00000003
        /*08a4*/ 	.word	0x00033450
        /*08a8*/ 	.short	0x0101
        /*08aa*/ 	.byte	0x3f
	.zero		1


	//   ....[54]....
        /*08ac*/ 	.word	0x00015b10
        /*08b0*/ 	.word	0x00000000
        /*08b4*/ 	.word	0x00000000
        /*08b8*/ 	.short	0x0101
        /*08ba*/ 	.byte	0x3f
	.zero		1


	//   ....[55]....
        /*08bc*/ 	.word	0x00016850
        /*08c0*/ 	.word	0x00000000
        /*08c4*/ 	.word	0x00033420
        /*08c8*/ 	.short	0x010a
        /*08ca*/ 	.byte	0x3f
	.zero		1


	//   ....[56]....
        /*08cc*/ 	.word	0x000169f0
        /*08d0*/ 	.word	0x00000007
        /*08d4*/ 	.word	0x00000000
        /*08d8*/ 	.short	0x010a
        /*08da*/ 	.byte	0x3f
	.zero		1


	//   ....[57]....
        /*08dc*/ 	.word	0x00016a60
        /*08e0*/ 	.word	0x00000009
        /*08e4*/ 	.word	0x00000000
        /*08e8*/ 	.short	0x010a
        /*08ea*/ 	.byte	0x3f
	.zero		1


	//   ....[58]....
        /*08ec*/ 	.word	0x00016ab0
        /*08f0*/ 	.word	0x00000011
        /*08f4*/ 	.word	0x00033460
        /*08f8*/ 	.short	0x010a
        /*08fa*/ 	.byte	0x3f
	.zero		1


	//   ....[59]....
        /*08fc*/ 	.word	0x00016b00
        /*0900*/ 	.word	0x00000003
        /*0904*/ 	.word	0x00033460
        /*0908*/ 	.short	0x010a
        /*090a*/ 	.byte	0x3f
	.zero		1


	//   ....[60]....
        /*090c*/ 	.word	0x00016b40
        /*0910*/ 	.word	0x00000011
        /*0914*/ 	.word	0x00033480
        /*0918*/ 	.short	0x010a
        /*091a*/ 	.byte	0x3f
	.zero		1


	//   ....[61]....
        /*091c*/ 	.word	0x00016b60
        /*0920*/ 	.word	0x00000003
        /*0924*/ 	.word	0x00033480
        /*0928*/ 	.short	0x010a
        /*092a*/ 	.byte	0x3f
	.zero		1


	//   ....[62]....
        /*092c*/ 	.word	0x00016bd0
        /*0930*/ 	.word	0x00000003
        /*0934*/ 	.word	0x00033400
        /*0938*/ 	.short	0x010a
        /*093a*/ 	.byte	0x3f
	.zero		1


	//   ....[63]....
        /*093c*/ 	.word	0x00016c20
        /*0940*/ 	.word	0x00000002
        /*0944*/ 	.word	0x00033430
        /*0948*/ 	.short	0x010a
        /*094a*/ 	.byte	0x3f
	.zero		1


	//   ....[64]....
        /*094c*/ 	.word	0x00016c80
        /*0950*/ 	.word	0x00000007
        /*0954*/ 	.word	0x00033430
        /*0958*/ 	.short	0x010a
        /*095a*/ 	.byte	0x3f
	.zero		1


	//   ....[65]....
        /*095c*/ 	.word	0x00016ce0
        /*0960*/ 	.word	0x00000007
        /*0964*/ 	.word	0x00033450
        /*0968*/ 	.short	0x010a
        /*096a*/ 	.byte	0x3f
	.zero		1


	//   ....[66]....
        /*096c*/ 	.word	0x00016d40
        /*0970*/ 	.word	0x00000007
        /*0974*/ 	.word	0x00033430
        /*0978*/ 	.short	0x010a
        /*097a*/ 	.byte	0x3f
	.zero		1


	//   ....[67]....
        /*097c*/ 	.word	0x00016da0
        /*0980*/ 	.word	0x00000007
        /*0984*/ 	.word	0x00033450
        /*0988*/ 	.short	0x010a
        /*098a*/ 	.byte	0x3f
	.zero		1


	//   ....[68]....
        /*098c*/ 	.word	0x00016e00
        /*0990*/ 	.word	0x00000005
        /*0994*/ 	.word	0x00033450
        /*0998*/ 	.short	0x010a
        /*099a*/ 	.byte	0x3f
	.zero		1


	//   ....[69]....
        /*099c*/ 	.word	0x00016f50
        /*09a0*/ 	.word	0x00000004
        /*09a4*/ 	.word	0x00033480
        /*09a8*/ 	.short	0x010a
        /*09aa*/ 	.byte	0x3f
	.zero		1


	//   ....[70]....
        /*09ac*/ 	.word	0x00016fa0
        /*09b0*/ 	.word	0x00000004
        /*09b4*/ 	.word	0x00033440
        /*09b8*/ 	.short	0x010a
        /*09ba*/ 	.byte	0x3f
	.zero		1


	//   ....[71]....
        /*09bc*/ 	.word	0x00017000
        /*09c0*/ 	.word	0x00000003
        /*09c4*/ 	.word	0x00033420
        /*09c8*/ 	.short	0x010a
        /*09ca*/ 	.byte	0x3f
	.zero		1


	//   ....[72]....
        /*09cc*/ 	.word	0x00017050
        /*09d0*/ 	.word	0x00000006
        /*09d4*/ 	.word	0x00033480
        /*09d8*/ 	.short	0x010a
        /*09da*/ 	.byte	0x3f
	.zero		1


	//   ....[73]....
        /*09dc*/ 	.word	0x000170a0
        /*09e0*/ 	.word	0x00000006
        /*09e4*/ 	.word	0x00033440
        /*09e8*/ 	.short	0x010a
        /*09ea*/ 	.byte	0x3f
	.zero		1


	//   ....[74]....
        /*09ec*/ 	.word	0x000170f0
        /*09f0*/ 	.word	0x0000000d
        /*09f4*/ 	.word	0x00033470
        /*09f8*/ 	.short	0x010a
        /*09fa*/ 	.byte	0x3f
	.zero		1


	//   ....[75]....
        /*09fc*/ 	.word	0x00017140
        /*0a00*/ 	.word	0x0000000d
        /*0a04*/ 	.word	0x00033460
        /*0a08*/ 	.short	0x010a
        /*0a0a*/ 	.byte	0x3f
	.zero		1


	//   ....[76]....
        /*0a0c*/ 	.word	0x00017190
        /*0a10*/ 	.word	0x00000003
        /*0a14*/ 	.word	0x00033470
        /*0a18*/ 	.short	0x010a
        /*0a1a*/ 	.byte	0x3f
	.zero		1


	//   ....[77]....
        /*0a1c*/ 	.word	0x000171e0
        /*0a20*/ 	.word	0x00000003
        /*0a24*/ 	.word	0x00033460
        /*0a28*/ 	.short	0x010a
        /*0a2a*/ 	.byte	0x3f
	.zero		1


	//   ....[78]....
        /*0a2c*/ 	.word	0x00017230
        /*0a30*/ 	.word	0x00000000
        /*0a34*/ 	.word	0x00033420
        /*0a38*/ 	.short	0x010a
        /*0a3a*/ 	.byte	0x3f
	.zero		1


	//   ....[79]....
        /*0a3c*/ 	.word	0x000173d0
        /*0a40*/ 	.word	0x00000007
        /*0a44*/ 	.word	0x00000000
        /*0a48*/ 	.short	0x010a
        /*0a4a*/ 	.byte	0x3f
	.zero		1


	//   ....[80]....
        /*0a4c*/ 	.word	0x00017420
        /*0a50*/ 	.word	0x00000009
        /*0a54*/ 	.word	0x00000000
        /*0a58*/ 	.short	0x010a
        /*0a5a*/ 	.byte	0x3f
	.zero		1


	//   ....[81]....
        /*0a5c*/ 	.word	0x00017470
        /*0a60*/ 	.word	0x00000011
        /*0a64*/ 	.word	0x00033460
        /*0a68*/ 	.short	0x010a
        /*0a6a*/ 	.byte	0x3f
	.zero		1


	//   ....[82]....
        /*0a6c*/ 	.word	0x000174c0
        /*0a70*/ 	.word	0x00000003
        /*0a74*/ 	.word	0x00033460
        /*0a78*/ 	.short	0x010a
        /*0a7a*/ 	.byte	0x3f
	.zero		1


	//   ....[83]....
        /*0a7c*/ 	.word	0x00017510
        /*0a80*/ 	.word	0x00000011
        /*0a84*/ 	.word	0x00033480
        /*0a88*/ 	.short	0x010a
        /*0a8a*/ 	.byte	0x3f
	.zero		1


	//----- nvinfo : EIATTR_NUM_MBARRIERS
	.align		4
.L_336:
        /*0a8c*/ 	.byte	0x03, 0x38
        /*0a8e*/ 	.short	0x0016


	//----- nvinfo : EIATTR_EXIT_INSTR_OFFSETS
	.align		4
        /*0a90*/ 	.byte	0x04, 0x1c
        /*0a92*/ 	.short	(.L_338 - .L_337)


	//   ....[0]....
.L_337:
        /*0a94*/ 	.word	0x00000ab0


	//   ....[1]....
        /*0a98*/ 	.word	0x00011770


	//   ....[2]....
        /*0a9c*/ 	.word	0x00016bb0


	//----- nvinfo : EIATTR_MAX_THREADS
	.align		4
.L_338:
        /*0aa0*/ 	.byte	0x04, 0x05
        /*0aa2*/ 	.short	(.L_340 - .L_339)
.L_339:
        /*0aa4*/ 	.word	0x00000180
        /*0aa8*/ 	.word	0x00000001
        /*0aac*/ 	.word	0x00000001


	//----- nvinfo : EIATTR_CRS_STACK_SIZE
	.align		4
.L_340:
        /*0ab0*/ 	.byte	0x04, 0x1e
        /*0ab2*/ 	.short	(.L_342 - .L_341)
.L_341:
        /*0ab4*/ 	.word	0x00000000


	//----- nvinfo : EIATTR_CBANK_PARAM_SIZE
	.align		4
.L_342:
        /*0ab8*/ 	.byte	0x03, 0x19
        /*0aba*/ 	.short	0x0a70


	//----- nvinfo : EIATTR_PARAM_CBANK
	.align		4
        /*0abc*/ 	.byte	0x04, 0x0a
        /*0abe*/ 	.short	(.L_344 - .L_343)
	.align		4
.L_343:
        /*0ac0*/ 	.word	index@(.nv.constant0._ZN7cutlass13device_kernelIN5flash11enable_sm90INS1_16FlashAttnFwdSm90INS1_25CollectiveMainloopFwdSm90ILi2EN4cute5tupleIJNS5_1CILi1EEES8_S8_EEENS6_IJNS7_ILi128EEENS7_ILi160EEENS7_ILi192EEEEEELi192ENS_12float_e4m3_tEfNS_4arch4Sm90ELb1ELb0ELb1ELb1ELb0ELb0ELb0ELb1ELb1ELb0ELb0ELb0EEENS1_21CollectiveEpilogueFwdINS6_IJSA_SC_SB_EEES9_NS_10bfloat16_tESG_Li256ELb1ELb0ELb0ELb1EEENS1_36VarlenDynamicPersistentTileSchedulerILi128ELi160ELi256ELi128ELb0ELb0ELb1ELb1ELb1ELb1EEEEEEEEEvNT_6ParamsE)
        /*0ac4*/ 	.short	0x0210
        /*0ac6*/ 	.short	0x0a70


	//----- nvinfo : EIATTR_SW_WAR
	.align		4
.L_344:
        /*0ac8*/ 	.byte	0x04, 0x36
        /*0aca*/ 	.short	(.L_346 - .L_345)
.L_345:
        /*0acc*/ 	.word	0x00000008
.L_346:


//--------------------- .nv.info._ZN7cutlass13device_kernelIN5flash11enable_sm90INS1_16FlashAttnFwdSm90INS1_25CollectiveMainloopFwdSm90ILi2EN4cute5tupleIJNS5_1CILi1EEES8_S8_EEENS6_IJNS7_ILi128EEENS7_ILi160EEENS7_ILi192EEEEEELi192ENS_12float_e4m3_tEfNS_4arch4Sm90ELb1ELb0ELb1ELb1ELb0ELb1ELb0ELb1ELb1ELb0ELb0ELb0EEENS1_21CollectiveEpilogueFwdINS6_IJSA_SC_SB_EEES9_NS_10bfloat16_tESG_Li256ELb1ELb0ELb0ELb1EEENS1_36VarlenDynamicPersistentTileSchedulerILi128ELi160ELi256ELi128ELb0ELb0ELb1ELb1ELb1ELb1EEEEEEEEEvNT_6ParamsE --------------------------
	.section	.nv.info._ZN7cutlass13device_kernelIN5flash11enable_sm90INS1_16FlashAttnFwdSm90INS1_25CollectiveMainloopFwdSm90ILi2EN4cute5tupleIJNS5_1CILi1EEES8_S8_EEENS6_IJNS7_ILi128EEENS7_ILi160EEENS7_ILi192EEEEEELi192ENS_12float_e4m3_tEfNS_4arch4Sm90ELb1ELb0ELb1ELb1ELb0ELb1ELb0ELb1ELb1ELb0ELb0ELb0EEENS1_21CollectiveEpilogueFwdINS6_IJSA_SC_SB_EEES9_NS_10bfloat16_tESG_Li256ELb1ELb0ELb0ELb1EEENS1_36VarlenDynamicPersistentTileSchedulerILi128ELi160ELi256ELi128ELb0ELb0ELb1ELb1ELb1ELb1EEEEEEEEEvNT_6ParamsE,"",@"SHT_CUDA_INFO"
	.sectionflags	@""
	.align	4


	//----- nvinfo : EIATTR_CUDA_API_VERSION
	.align		4
        /*0000*/ 	.byte	0x04, 0x37
        /*0002*/ 	.short	(.L_348 - .L_347)
.L_347:
        /*0004*/ 	.word	0x00000082


	//----- nvinfo : EIATTR_KPARAM_INFO
	.align		4
.L_348:
        /*0008*/ 	.byte	0x04, 0x17
        /*000a*/ 	.short	(.L_350 - .L_349)
.L_349:
        /*000c*/ 	.word	0x00000000
        /*0010*/ 	.short	0x0000
        /*0012*/ 	.short	0x0070
        /*0014*/ 	.byte	0x00, 0xf0, 0x01, 0x28


	//----- nvinfo : EIATTR_SPARSE_MMA_MASK
	.align		4
.L_350:
        /*0018*/ 	.byte	0x03, 0x50
        /*001a*/ 	.short	0x0000


	//----- nvinfo : EIATTR_MAXREG_COUNT
	.align		4
        /*001c*/ 	.byte	0x03, 0x1b
        /*001e*/ 	.short	0x00a8


	//----- nvinfo : EIATTR_NUM_BARRIERS
	.align		4
        /*0020*/ 	.byte	0x02, 0x4c
        /*0022*/ 	.byte	0x10
	.zero		1


	//----- nvinfo : EIATTR_EXTERNS
	.align		4
        /*0024*/ 	.byte	0x04, 0x0f
        /*0026*/ 	.short	(.L_352 - .L_351)


	//   ....[0]....
	.align		4
.L_351:
        /*0028*/ 	.word	index@(__assertfail)


	//----- nvinfo : EIATTR_ANNOTATIONS
	.align		4
.L_352:
        /*002c*/ 	.byte	0x04, 0x55
        /*002e*/ 	.short	(.L_354 - .L_353)


	//   ....[0]....
.L_353:
        /* <DEDUP_REMOVED lines=61> */


	//----- nvinfo : EIATTR_MERCURY_ISA_VERSION
	.align		4
.L_354:
        /*03e8*/ 	.byte	0x03, 0x5f
        /*03ea*/ 	.short	0x0101


	//----- nvinfo : EIATTR_UNUSED_LOAD_BYTE_OFFSET
	.align		4
        /*03ec*/ 	.byte	0x04, 0x44
        /*03ee*/ 	.short	(.L_356 - .L_355)


	//   ....[0]....
.L_355:
        /*03f0*/ 	.word	0x00000b10
        /*03f4*/ 	.word	0x0000fff0


	//   ....[1]....
        /*03f8*/ 	.word	0x00025380
        /*03fc*/ 	.word	0x0000fff0


	//----- nvinfo : EIATTR_INT_WARP_WIDE_INSTR_OFFSETS
	.align		4
.L_356:
        /*0400*/ 	.byte	0x04, 0x31
        /*0402*/ 	.short	(.L_358 - .L_357)


	//   ....[0]....
.L_357:
        /*0404*/ 	.word	0x000001c0


	//   ....[1]....
        /*0408*/ 	.word	0x00000200


	//   ....[2]....
        /*040c*/ 	.word	0x00000270


	//   ....[3]....
        /*0410*/ 	.word	0x0002ac20


	//   ....[4]....
        /*0414*/ 	.word	0x0002acb0


	//   ....[5]....
        /*0418*/ 	.word	0x0002b390


	//   ....[6]....
        /*041c*/ 	.word	0x0002b3c0


	//   ....[7]....
        /*0420*/ 	.word	0x0002b510


	//   ....[8]....
        /*0424*/ 	.word	0x0002b5d0


	//   ....[9]....
        /*0428*/ 	.word	0x0002d600


	//   ....[10]....
        /*042c*/ 	.word	0x0002d690


	//----- nvinfo : EIATTR_COOP_GROUP_MASK_REGIDS
	.align		4
.L_358:
        /*0430*/ 	.byte	0x04, 0x29
        /*0432*/ 	.short	(.L_360 - .L_359)


	//   ....[0]....
.L_359:
        /*0434*/ 	.word	0xffffffff


	//   ....[1]....
        /*0438*/ 	.word	0xffffffff


	//   ....[2]....
        /*043c*/ 	.word	0xffffffff


	//   ....[3]....
        /*0440*/ 	.word	0xffffffff


	//   ....[4]....
        /*0444*/ 	.word	0xffffffff


	//   ....[5]....
        /*0448*/ 	.word	0xffffffff


	//   ....[6]....
        /*044c*/ 	.word	0xffffffff


	//   ....[7]....
        /*0450*/ 	.word	0xffffffff


	//   ....[8]....
        /*0454*/ 	.word	0xffffffff


	//   ....[9]....
        /*0458*/ 	.word	0xffffffff


	//   ....[10]....
        /*045c*/ 	.word	0xffffffff


	//   ....[11]....
        /*0460*/ 	.word	0xffffffff


	//   ....[12]....
        /*0464*/ 	.word	0xffffffff


	//   ....[13]....
        /*0468*/ 	.word	0xffffffff


	//   ....[14]....
        /*046c*/ 	.word	0xffffffff


	//   ....[15]....
        /*0470*/ 	.word	0xffffffff


	//   ....[16]....
        /*0474*/ 	.word	0xffffffff


	//   ....[17]....
        /*0478*/ 	.word	0xffffffff


	//   ....[18]....
        /*047c*/ 	.word	0xffffffff


	//   ....[19]....
        /*0480*/ 	.word	0xffffffff


	//   ....[20]....
        /*0484*/ 	.word	0xffffffff


	//   ....[21]....
        /*0488*/ 	.word	0xffffffff


	//   ....[22]....
        /*048c*/ 	.word	0xffffffff


	//   ....[23]....
        /*0490*/ 	.word	0xffffffff


	//   ....[24]....
        /*0494*/ 	.word	0xffffffff


	//   ....[25]....
        /*0498*/ 	.word	0xffffffff


	//   ....[26]....
        /*049c*/ 	.word	0xffffffff


	//   ....[27]....
        /*04a0*/ 	.word	0xffffffff


	//   ....[28]....
        /*04a4*/ 	.word	0xffffffff


	//   ....[29]....
        /*04a8*/ 	.word	0xffffffff


	//   ....[30]....
        /*04ac*/ 	.word	0xffffffff


	//   ....[31]....
        /*04b0*/ 	.word	0xffffffff


	//   ....[32]....
        /*04b4*/ 	.word	0xffffffff


	//   ....[33]....
        /*04b8*/ 	.word	0xffffffff


	//   ....[34]....
        /*04bc*/ 	.word	0xffffffff


	//   ....[35]....
        /*04c0*/ 	.word	0xffffffff


	//   ....[36]....
        /*04c4*/ 	.word	0xffffffff


	//   ....[37]....
        /*04c8*/ 	.word	0xffffffff


	//   ....[38]....
        /*04cc*/ 	.word	0xffffffff


	//   ....[39]....
        /*04d0*/ 	.word	0xffffffff


	//   ....[40]....
        /*04d4*/ 	.word	0xffffffff


	//   ....[41]....
        /*04d8*/ 	.word	0xffffffff


	//   ....[42]....
        /*04dc*/ 	.word	0xffffffff


	//   ....[43]....
        /*04e0*/ 	.word	0xffffffff


	//   ....[44]....
        /*04e4*/ 	.word	0xffffffff


	//   ....[45]....
        /*04e8*/ 	.word	0xffffffff


	//   ....[46]....
        /*04ec*/ 	.word	0xffffffff


	//   ....[47]....
        /*04f0*/ 	.word	0xffffffff


	//   ....[48]....
        /*04f4*/ 	.word	0xffffffff


	//   ....[49]....
        /*04f8*/ 	.word	0xffffffff


	//   ....[50]....
        /*04fc*/ 	.word	0xffffffff


	//   ....[51]....
        /*0500*/ 	.word	0xffffffff


	//   ....[52]....
        /*0504*/ 	.word	0xffffffff


	//   ....[53]....
        /*0508*/ 	.word	0xffffffff


	//   ....[54]....
        /*050c*/ 	.word	0xffffffff


	//   ....[55]....
        /*0510*/ 	.word	0xffffffff


	//   ....[56]....
        /*0514*/ 	.word	0xffffffff


	//   ....[57]....
        /*0518*/ 	.word	0xffffffff


	//   ....[58]....
        /*051c*/ 	.word	0xffffffff


	//   ....[59]....
        /*0520*/ 	.word	0xffffffff


	//   ....[60]....
        /*0524*/ 	.word	0xffffffff


	//   ....[61]....
        /*0528*/ 	.word	0xffffffff


	//   ....[62]....
        /*052c*/ 	.word	0xffffffff


	//   ....[63]....
        /*0530*/ 	.word	0xffffffff


	//   ....[64]....
        /*0534*/ 	.word	0xffffffff


	//   ....[65]....
        /*0538*/ 	.word	0xffffffff


	//   ....[66]....
        /*053c*/ 	.word	0xffffffff


	//   ....[67]....
        /*0540*/ 	.word	0xffffffff


	//   ....[68]....
        /*0544*/ 	.word	0xffffffff


	//   ....[69]....
        /*0548*/ 	.word	0xffffffff


	//   ....[70]....
        /*054c*/ 	.word	0xffffffff


	//   ....[71]....
        /*0550*/ 	.word	0xffffffff


	//   ....[72]....
        /*0554*/ 	.word	0xffffffff


	//   ....[73]....
        /*0558*/ 	.word	0xffffffff


	//   ....[74]....
        /*055c*/ 	.word	0xffffffff


	//   ....[75]....
        /*0560*/ 	.word	0xffffffff


	//   ....[76]....
        /*0564*/ 	.word	0xffffffff


	//   ....[77]....
        /*0568*/ 	.word	0xffffffff


	//   ....[78]....
        /*056c*/ 	.word	0xffffffff


	//   ....[79]....
        /*0570*/ 	.word	0xffffffff


	//   ....[80]....
        /*0574*/ 	.word	0xffffffff


	//   ....[81]....
        /*0578*/ 	.word	0xffffffff


	//   ....[82]....
        /*057c*/ 	.word	0xffffffff


	//   ....[83]....
        /*0580*/ 	.word	0xffffffff


	//   ....[84]....
        /*0584*/ 	.word	0xffffffff


	//   ....[85]....
        /*0588*/ 	.word	0xffffffff


	//   ....[86]....
        /*058c*/ 	.word	0xffffffff


	//   ....[87]....
        /*0590*/ 	.word	0xffffffff


	//   ....[88]....
        /*0594*/ 	.word	0xffffffff


	//   ....[89]....
        /*0598*/ 	.word	0xffffffff


	//   ....[90]....
        /*059c*/ 	.word	0xffffffff


	//   ....[91]....
        /*05a0*/ 	.word	0xffffffff


	//   ....[92]....
        /*05a4*/ 	.word	0xffffffff


	//   ....[93]....
        /*05a8*/ 	.word	0xffffffff


	//   ....[94]....
        /*05ac*/ 	.word	0xffffffff


	//   ....[95]....
        /*05b0*/ 	.word	0xffffffff


	//   ....[96]....
        /*05b4*/ 	.word	0xffffffff


	//   ....[97]....
        /*05b8*/ 	.word	0xffffffff


	//   ....[98]....
        /*05bc*/ 	.word	0xffffffff


	//   ....[99]....
        /*05c0*/ 	.word	0xffffffff


	//   ....[100]....
        /*05c4*/ 	.word	0xffffffff


	//   ....[101]....
        /*05c8*/ 	.word	0xffffffff


	//   ....[102]....
        /*05cc*/ 	.word	0xffffffff


	//   ....[103]....
        /*05d0*/ 	.word	0xffffffff


	//   ....[104]....
        /*05d4*/ 	.word	0xffffffff


	//   ....[105]....
        /*05d8*/ 	.word	0xffffffff


	//   ....[106]....
        /*05dc*/ 	.word	0xffffffff


	//   ....[107]....
        /*05e0*/ 	.word	0xffffffff


	//   ....[108]....
        /*05e4*/ 	.word	0x0500000f


	//   ....[109]....
        /*05e8*/ 	.word	0x0500000f


	//   ....[110]....
        /*05ec*/ 	.word	0x0500000f


	//   ....[111]....
        /*05f0*/ 	.word	0x0500000f


	//   ....[112]....
        /*05f4*/ 	.word	0x0500000f


	//   ....[113]....
        /*05f8*/ 	.word	0x0500000f


	//   ....[114]....
        /*05fc*/ 	.word	0x0500000f


	//   ....[115]....
        /*0600*/ 	.word	0x0500000f


	//   ....[116]....
        /*0604*/ 	.word	0x0500000f


	//   ....[117]....
        /*0608*/ 	.word	0x0500000f


	//   ....[118]....
        /*060c*/ 	.word	0x0500000f


	//   ....[119]....
        /*0610*/ 	.word	0x0500000f


	//   ....[120]....
        /*0614*/ 	.word	0x0500000f


	//   ....[121]....
        /*0618*/ 	.word	0x0500000f


	//   ....[122]....
        /*061c*/ 	.word	0x0500000f


	//   ....[123]....
        /*0620*/ 	.word	0x0500000f


	//   ....[124]....
        /*0624*/ 	.word	0x0500000f


	//   ....[125]....
        /*0628*/ 	.word	0x0500000f


	//   ....[126]....
        /*062c*/ 	.word	0x0500000f


	//   ....[127]....
        /*0630*/ 	.word	0x0500000f


	//   ....[128]....
        /*0634*/ 	.word	0x0500000f


	//   ....[129]....
        /*0638*/ 	.word	0x0500000f


	//   ....[130]....
        /*063c*/ 	.word	0x0500000f


	//   ....[131]....
        /*0640*/ 	.word	0x0500000f


	//   ....[132]....
        /*0644*/ 	.word	0x0500000f


	//   ....[133]....
        /*0648*/ 	.word	0x0500000f


	//   ....[134]....
        /*064c*/ 	.word	0x0500000f


	//   ....[135]....
        /*0650*/ 	.word	0x0500000f


	//   ....[136]....
        /*0654*/ 	.word	0x0500000f


	//   ....[137]....
        /*0658*/ 	.word	0x0500000f


	//   ....[138]....
        /*065c*/ 	.word	0x0500000f


	//   ....[139]....
        /*0660*/ 	.word	0x0500000f


	//   ....[140]....
        /*0664*/ 	.word	0x0500000f


	//   ....[141]....
        /*0668*/ 	.word	0x0500000f


	//   ....[142]....
        /*066c*/ 	.word	0x0500000f


	//   ....[143]....
        /*0670*/ 	.word	0x0500000f


	//   ....[144]....
        /*0674*/ 	.word	0x0500000f


	//   ....[145]....
        /*0678*/ 	.word	0x0500000f


	//   ....[146]....
        /*067c*/ 	.word	0x0500000f


	//   ....[147]....
        /*0680*/ 	.word	0x0500000f


	//   ....[148]....
        /*0684*/ 	.word	0x0500000f


	//   ....[149]....
        /*0688*/ 	.word	0x0500000f


	//   ....[150]....
        /*068c*/ 	.word	0x0500000f


	//   ....[151]....
        /*0690*/ 	.word	0x0500000f


	//   ....[152]....
        /*0694*/ 	.word	0x0500000f


	//   ....[153]....
        /*0698*/ 	.word	0x0500000f


	//   ....[154]....
        /*069c*/ 	.word	0x0500000f


	//   ....[155]....
        /*06a0*/ 	.word	0x0500000f


	//   ....[156]....
        /*06a4*/ 	.word	0x0500000f


	//   ....[157]....
        /*06a8*/ 	.word	0x0500000f


	//   ....[158]....
        /*06ac*/ 	.word	0x0500000f


	//   ....[159]....
        /*06b0*/ 	.word	0x0500000f


	//   ....[160]....
        /*06b4*/ 	.word	0x0500000f


	//   ....[161]....
        /*06b8*/ 	.word	0x0500000f


	//   ....[162]....
        /*06bc*/ 	.word	0x0500000f


	//   ....[163]....
        /*06c0*/ 	.word	0x0500000f


	//   ....[164]....
        /*06c4*/ 	.word	0x0500000f


	//   ....[165]....
        /*06c8*/ 	.word	0x0500000f


	//   ....[166]....
        /*06cc*/ 	.word	0x0500000f


	//   ....[167]....
        /*06d0*/ 	.word	0x0500000f


	//   ....[168]....
        /*06d4*/ 	.word	0x0500000f


	//   ....[169]....
        /*06d8*/ 	.word	0x0500000f


	//   ....[170]....
        /*06dc*/ 	.word	0x0500000f


	//   ....[171]....
        /*06e0*/ 	.word	0x0500000f


	//   ....[172]....
        /*06e4*/ 	.word	0x0500000f


	//   ....[173]....
        /*06e8*/ 	.word	0x0500000f


	//   ....[174]....
        /*06ec*/ 	.word	0x0500000f


	//   ....[175]....
        /*06f0*/ 	.word	0x0500000f


	//   ....[176]....
        /*06f4*/ 	.word	0x0500000f


	//   ....[177]....
        /*06f8*/ 	.word	0x0500000f


	//   ....[178]....
        /*06fc*/ 	.word	0x0500000f


	//   ....[179]....
        /*0700*/ 	.word	0x0500000f


	//   ....[180]....
        /*0704*/ 	.word	0x0500000f


	//   ....[181]....
        /*0708*/ 	.word	0x0500000f


	//   ....[182]....
        /*070c*/ 	.word	0x0500000f


	//   ....[183]....
        /*0710*/ 	.word	0x0500000f


	//   ....[184]....
        /*0714*/ 	.word	0x0500000f


	//----- nvinfo : EIATTR_COOP_GROUP_INSTR_OFFSETS
	.align		4
.L_360:
        /*0718*/ 	.byte	0x04, 0x28
        /*071a*/ 	.short	(.L_362 - .L_361)


	//   ....[0]....
.L_361:
        /*071c*/ 	.word	0x00000070


	//   ....[1]....
        /*0720*/ 	.word	0x000001d0


	//   ....[2]....
        /*0724*/ 	.word	0x00000220


	//   ....[3]....
        /*0728*/ 	.word	0x00000450


	//   ....[4]....
        /*072c*/ 	.word	0x000005b0


	//   ....[5]....
        /*0730*/ 	.word	0x000006d0


	//   ....[6]....
        /*0734*/ 	.word	0x00000830


	//   ....[7]....
        /*0738*/ 	.word	0x00010100


	//   ....[8]....
        /*073c*/ 	.word	0x00019980


	//   ....[9]....
        /*0740*/ 	.word	0x00019a90


	//   ....[10]....
        /*0744*/ 	.word	0x0001a690


	//   ....[11]....
        /*0748*/ 	.word	0x0001a6f0


	//   ....[12]....
        /*074c*/ 	.word	0x0001e520


	//   ....[13]....
        /*0750*/ 	.word	0x0001e540


	//   ....[14]....
        /*0754*/ 	.word	0x0001f150


	//   ....[15]....
        /*0758*/ 	.word	0x0001f1b0


	//   ....[16]....
        /*075c*/ 	.word	0x00022b00


	//   ....[17]....
        /*0760*/ 	.word	0x00022b60


	//   ....[18]....
        /*0764*/ 	.word	0x00022b90


	//   ....[19]....
        /*0768*/ 	.word	0x00022bd0


	//   ....[20]....
        /*076c*/ 	.word	0x000249a0


	//   ....[21]....
        /*0770*/ 	.word	0x00024a00


	//   ....[22]....
        /*0774*/ 	.word	0x00024a20


	//   ....[23]....
        /*0778*/ 	.word	0x00024a40


	//   ....[24]....
        /*077c*/ 	.word	0x00025c50


	//   ....[25]....
        /*0780*/ 	.word	0x00025c80


	//   ....[26]....
        /*0784*/ 	.word	0x00025cb0


	//   ....[27]....
        /*0788*/ 	.word	0x00025cf0


	//   ....[28]....
        /*078c*/ 	.word	0x00025d20


	//   ....[29]....
        /*0790*/ 	.word	0x00025d50


	//   ....[30]....
        /*0794*/ 	.word	0x00025d80


	//   ....[31]....
        /*0798*/ 	.word	0x00025db0


	//   ....[32]....
        /*079c*/ 	.word	0x00025de0


	//   ....[33]....
        /*07a0*/ 	.word	0x00025e10


	//   ....[34]....
        /*07a4*/ 	.word	0x00025e40


	//   ....[35]....
        /*07a8*/ 	.word	0x00025e70


	//   ....[36]....
        /*07ac*/ 	.word	0x00025ea0


	//   ....[37]....
        /*07b0*/ 	.word	0x00025ed0


	//   ....[38]....
        /*07b4*/ 	.word	0x00025f00


	//   ....[39]....
        /*07b8*/ 	.word	0x00025f30


	//   ....[40]....
        /*07bc*/ 	.word	0x00025f60


	//   ....[41]....
        /*07c0*/ 	.word	0x00025f90


	//   ....[42]....
        /*07c4*/ 	.word	0x00025fc0


	//   ....[43]....
        /*07c8*/ 	.word	0x00025ff0


	//   ....[44]....
        /*07cc*/ 	.word	0x00026020


	//   ....[45]....
        /*07d0*/ 	.word	0x00026050


	//   ....[46]....
        /*07d4*/ 	.word	0x00026080


	//   ....[47]....
        /*07d8*/ 	.word	0x000260b0


	//   ....[48]....
        /*07dc*/ 	.word	0x000260e0


	//   ....[49]....
        /*07e0*/ 	.word	0x00026110


	//   ....[50]....
        /*07e4*/ 	.word	0x00026140


	//   ....[51]....
        /*07e8*/ 	.word	0x00026170


	//   ....[52]....
        /*07ec*/ 	.word	0x000261a0


	//   ....[53]....
        /*07f0*/ 	.word	0x000261d0


	//   ....[54]....
        /*07f4*/ 	.word	0x00026200


	//   ....[55]....
        /*07f8*/ 	.word	0x00026230


	//   ....[56]....
        /*07fc*/ 	.word	0x00026240


	//   ....[57]....
        /*0800*/ 	.word	0x00026250


	//   ....[58]....
        /*0804*/ 	.word	0x00026280


	//   ....[59]....
        /*0808*/ 	.word	0x000262a0


	//   ....[60]....
        /*080c*/ 	.word	0x000262d0


	//   ....[61]....
        /*0810*/ 	.word	0x000262f0


	//   ....[62]....
        /*0814*/ 	.word	0x00026310


	//   ....[63]....
        /*0818*/ 	.word	0x00026340


	//   ....[64]....
        /*081c*/ 	.word	0x00026370


	//   ....[65]....
        /*0820*/ 	.word	0x00026390


	//   ....[66]....
        /*0824*/ 	.word	0x000263c0


	//   ....[67]....
        /*0828*/ 	.word	0x000263f0


	//   ....[68]....
        /*082c*/ 	.word	0x00026420


	//   ....[69]....
        /*0830*/ 	.word	0x00026450


	//   ....[70]....
        /*0834*/ 	.word	0x00026480


	//   ....[71]....
        /*0838*/ 	.word	0x00026490


	//   ....[72]....
        /*083c*/ 	.word	0x00028190


	//   ....[73]....
        /*0840*/ 	.word	0x00028370


	//   ....[74]....
        /*0844*/ 	.word	0x000283a0


	//   ....[75]....
        /*0848*/ 	.word	0x000283d0


	//   ....[76]....
        /*084c*/ 	.word	0x00028400


	//   ....[77]....
        /*0850*/ 	.word	0x00028430


	//   ....[78]....
        /*0854*/ 	.word	0x00028460


	//   ....[79]....
        /*0858*/ 	.word	0x000285d0


	//   ....[80]....
        /*085c*/ 	.word	0x00028600


	//   ....[81]....
        /*0860*/ 	.word	0x00028630


	//   ....[82]....
        /*0864*/ 	.word	0x00028660


	//   ....[83]....
        /*0868*/ 	.word	0x00028690


	//   ....[84]....
        /*086c*/ 	.word	0x000286c0


	//   ....[85]....
        /*0870*/ 	.word	0x00028760


	//   ....[86]....
        /*0874*/ 	.word	0x000287c0


	//   ....[87]....
        /*0878*/ 	.word	0x00028850


	//   ....[88]....
        /*087c*/ 	.word	0x00029680


	//   ....[89]....
        /*0880*/ 	.word	0x0002b730


	//   ....[90]....
        /*0884*/ 	.word	0x0002e190


	//   ....[91]....
        /*0888*/ 	.word	0x0002e1c0


	//   ....[92]....
        /*088c*/ 	.word	0x0002e200


	//   ....[93]....
        /*0890*/ 	.word	0x0002e230


	//   ....[94]....
        /*0894*/ 	.word	0x0002e260


	//   ....[95]....
        /*0898*/ 	.word	0x0002e290


	//   ....[96]....
        /*089c*/ 	.word	0x0002e2c0


	//   ....[97]....
        /*08a0*/ 	.word	0x0002e2f0


	//   ....[98]....
        /*08a4*/ 	.word	0x0002e470


	//   ....[99]....
        /*08a8*/ 	.word	0x0002e4a0


	//   ....[100]....
        /*08ac*/ 	.word	0x0002e4d0


	//   ....[101]....
        /*08b0*/ 	.word	0x0002e500


	//   ....[102]....
        /*08b4*/ 	.word	0x0002e530


	//   ....[103]....
        /*08b8*/ 	.word	0x0002e560


	//   ....[104]....
        /*08bc*/ 	.word	0x0002e620


	//   ....[105]....
        /*08c0*/ 	.word	0x0002e640


	//   ....[106]....
        /*08c4*/ 	.word	0x0002e6b0


	//   ....[107]....
        /*08c8*/ 	.word	0x0002ed50


	//   ....[108]....
        /*08cc*/ 	.word	0x0002f260


	//   ....[109]....
        /*08d0*/ 	.word	0x0002f300


	//   ....[110]....
        /*08d4*/ 	.word	0x0002f3a0


	//   ....[111]....
        /*08d8*/ 	.word	0x0002f440


	//   ....[112]....
        /*08dc*/ 	.word	0x0002f4e0


	//   ....[113]....
        /*08e0*/ 	.word	0x0002f5c0


	//   ....[114]....
        /*08e4*/ 	.word	0x0002f660


	//   ....[115]....
        /*08e8*/ 	.word	0x0002f700


	//   ....[116]....
        /*08ec*/ 	.word	0x0002f7a0


	//   ....[117]....
        /*08f0*/ 	.word	0x0002fab0


	//   ....[118]....
        /*08f4*/ 	.word	0x0002fbd0


	//   ....[119]....
        /*08f8*/ 	.word	0x0002fd00


	//   ....[120]....
        /*08fc*/ 	.word	0x0002fe20


	//   ....[121]....
        /*0900*/ 	.word	0x0002fed0


	//   ....[122]....
        /*0904*/ 	.word	0x0002ff50


	//   ....[123]....
        /*0908*/ 	.word	0x0002ffb0


	//   ....[124]....
        /*090c*/ 	.word	0x00030030


	//   ....[125]....
        /*0910*/ 	.word	0x00030090


	//   ....[126]....
        /*0914*/ 	.word	0x00030110


	//   ....[127]....
        /*0918*/ 	.word	0x00030170


	//   ....[128]....
        /*091c*/ 	.word	0x000301f0


	//   ....[129]....
        /*0920*/ 	.word	0x00030250


	//   ....[130]....
        /*0924*/ 	.word	0x000302d0


	//   ....[131]....
        /*0928*/ 	.word	0x00030330


	//   ....[132]....
        /*092c*/ 	.word	0x00030390


	//   ....[133]....
        /*0930*/ 	.word	0x000303f0


	//   ....[134]....
        /*0934*/ 	.word	0x00030450


	//   ....[135]....
        /*0938*/ 	.word	0x000304b0


	//   ....[136]....
        /*093c*/ 	.word	0x00030510


	//   ....[137]....
        /*0940*/ 	.word	0x00030570


	//   ....[138]....
        /*0944*/ 	.word	0x000305e0


	//   ....[139]....
        /*0948*/ 	.word	0x00030640


	//   ....[140]....
        /*094c*/ 	.word	0x000306d0


	//   ....[141]....
        /*0950*/ 	.word	0x00030730


	//   ....[142]....
        /*0954*/ 	.word	0x000307a0


	//   ....[143]....
        /*0958*/ 	.word	0x00030800


	//   ....[144]....
        /*095c*/ 	.word	0x00030890


	//   ....[145]....
        /*0960*/ 	.word	0x000308f0


	//   ....[146]....
        /*0964*/ 	.word	0x00030980


	//   ....[147]....
        /*0968*/ 	.word	0x000309e0


	//   ....[148]....
        /*096c*/ 	.word	0x00030a60


	//   ....[149]....
        /*0970*/ 	.word	0x00030ac0


	//   ....[150]....
        /*0974*/ 	.word	0x00030b20


	//   ....[151]....
        /*0978*/ 	.word	0x00030b80


	//   ....[152]....
        /*097c*/ 	.word	0x00030c00


	//   ....[153]....
        /*0980*/ 	.word	0x00030c60


	//   ....[154]....
        /*0984*/ 	.word	0x00030ce0


	//   ....[155]....
        /*0988*/ 	.word	0x00030d40


	//   ....[156]....
        /*098c*/ 	.word	0x00030da0


	//   ....[157]....
        /*0990*/ 	.word	0x00030e00


	//   ....[158]....
        /*0994*/ 	.word	0x00030e70


	//   ....[159]....
        /*0998*/ 	.word	0x00030ed0


	//   ....[160]....
        /*099c*/ 	.word	0x00030f50


	//   ....[161]....
        /*09a0*/ 	.word	0x00030fb0


	//   ....[162]....
        /*09a4*/ 	.word	0x00031020


	//   ....[163]....
        /*09a8*/ 	.word	0x00031090


	//   ....[164]....
        /*09ac*/ 	.word	0x00031100


	//   ....[165]....
        /*09b0*/ 	.word	0x00031290


	//   ....[166]....
        /*09b4*/ 	.word	0x00031570


	//   ....[167]....
        /*09b8*/ 	.word	0x00031990


	//   ....[168]....
        /*09bc*/ 	.word	0x00031a30


	//   ....[169]....
        /*09c0*/ 	.word	0x00031b50


	//   ....[170]....
        /*09c4*/ 	.word	0x00031bc0


	//   ....[171]....
        /*09c8*/ 	.word	0x00031c30


	//   ....[172]....
        /*09cc*/ 	.word	0x00031ca0


	//   ....[173]....
        /*09d0*/ 	.word	0x00031d10


	//   ....[174]....
        /*09d4*/ 	.word	0x00031d90


	//   ....[175]....
        /*09d8*/ 	.word	0x00031e20


	//   ....[176]....
        /*09dc*/ 	.word	0x00031eb0


	//   ....[177]....
        /*09e0*/ 	.word	0x00031f20


	//   ....[178]....
        /*09e4*/ 	.word	0x00031f90


	//   ....[179]....
        /*09e8*/ 	.word	0x00032000


	//   ....[180]....
        /*09ec*/ 	.word	0x00032080


	//   ....[181]....
        /*09f0*/ 	.word	0x000320f0


	//   ....[182]....
        /*09f4*/ 	.word	0x00032190


	//   ....[183]....
        /*09f8*/ 	.word	0x00032220


	//   ....[184]....
        /*09fc*/ 	.word	0x00032350


	//----- nvinfo : EIATTR_REG_RECONFIG
	.align		4
.L_362:
        /*0a00*/ 	.byte	0x01, 0x54
	.zero		2


	//----- nvinfo : EIATTR_SYSCALL_OFFSETS
	.align		4
        /*0a04*/ 	.byte	0x04, 0x46
        /*0a06*/ 	.short	(.L_364 - .L_363)


	//   ....[0]....
.L_363:
        /*0a08*/ 	.word	0x00001ac0


	//   ....[1]....
        /*0a0c*/ 	.word	0x00001c10


	//   ....[2]....
        /*0a10*/ 	.word	0x00010290


	//   ....[3]....
        /*0a14*/ 	.word	0x00010850


	//   ....[4]....
        /*0a18*/ 	.word	0x0002ae40


	//   ....[5]....
        /*0a1c*/ 	.word	0x0002aff0


	//   ....[6]....
        /*0a20*/ 	.word	0x0002b130


	//   ....[7]....
        /*0a24*/ 	.word	0x0002b260


	//----- nvinfo : EIATTR_MBARRIER_INSTR_OFFSETS
	.align		4
.L_364:
        /*0a28*/ 	.byte	0x04, 0x39
        /*0a2a*/ 	.short	(.L_366 - .L_365)


	//   ....[0]....
.L_365:
        /*0a2c*/ 	.word	0x00000300
        /*0a30*/ 	.word	0x000000ff
        /*0a34*/ 	.word	0x00033400
        /*0a38*/ 	.short	0x0100
        /*0a3a*/ 	.byte	0x08
	.zero		1


	//   ....[1]....
        /*0a3c*/ 	.word	0x00000310
        /*0a40*/ 	.word	0x000000ff
        /*0a44*/ 	.word	0x00033420
        /*0a48*/ 	.short	0x0100
        /*0a4a*/ 	.byte	0x08
	.zero		1


	//   ....[2]....
        /*0a4c*/ 	.word	0x00000400
        /*0a50*/ 	.word	0x000000ff
        /*0a54*/ 	.word	0x00033430
        /*0a58*/ 	.short	0x0100
        /*0a5a*/ 	.byte	0x08
	.zero		1


	//   ....[3]....
        /*0a5c*/ 	.word	0x00000410
        /*0a60*/ 	.word	0x000000ff
        /*0a64*/ 	.word	0x00033440
        /*0a68*/ 	.short	0x0100
        /*0a6a*/ 	.byte	0x08
	.zero		1


	//   ....[4]....
        /*0a6c*/ 	.word	0x00000420
        /*0a70*/ 	.word	0x000000ff
        /*0a74*/ 	.word	0x00033438
        /*0a78*/ 	.short	0x0100
        /*0a7a*/ 	.byte	0x08
	.zero		1


	//   ....[5]....
        /*0a7c*/ 	.word	0x00000430
        /*0a80*/ 	.word	0x000000ff
        /*0a84*/ 	.word	0x00033448
        /*0a88*/ 	.short	0x0100
        /*0a8a*/ 	.byte	0x08
	.zero		1


	//   ....[6]....
        /*0a8c*/ 	.word	0x00000560
        /*0a90*/ 	.word	0x000000ff
        /*0a94*/ 	.word	0x00033450
        /*0a98*/ 	.short	0x0100
        /*0a9a*/ 	.byte	0x08
	.zero		1


	//   ....[7]....
        /*0a9c*/ 	.word	0x00000570
        /*0aa0*/ 	.word	0x000000ff
        /*0aa4*/ 	.word	0x00033460
        /*0aa8*/ 	.short	0x0100
        /*0aaa*/ 	.byte	0x08
	.zero		1


	//   ....[8]....
        /*0aac*/ 	.word	0x00000580
        /*0ab0*/ 	.word	0x000000ff
        /*0ab4*/ 	.word	0x00033458
        /*0ab8*/ 	.short	0x0100
        /*0aba*/ 	.byte	0x08
	.zero		1


	//   ....[9]....
        /*0abc*/ 	.word	0x00000590
        /*0ac0*/ 	.word	0x000000ff
        /*0ac4*/ 	.word	0x00033468
        /*0ac8*/ 	.short	0x0100
        /*0aca*/ 	.byte	0x08
	.zero		1


	//   ....[10]....
        /*0acc*/ 	.word	0x00000680
        /*0ad0*/ 	.word	0x000000ff
        /*0ad4*/ 	.word	0x00033470
        /*0ad8*/ 	.short	0x0100
        /*0ada*/ 	.byte	0x06
	.zero		1


	//   ....[11]....
        /*0adc*/ 	.word	0x00000690
        /*0ae0*/ 	.word	0x000000ff
        /*0ae4*/ 	.word	0x00033480
        /*0ae8*/ 	.short	0x0100
        /*0aea*/ 	.byte	0x06
	.zero		1


	//   ....[12]....
        /*0aec*/ 	.word	0x000006a0
        /*0af0*/ 	.word	0x000000ff
        /*0af4*/ 	.word	0x00033478
        /*0af8*/ 	.short	0x0100
        /*0afa*/ 	.byte	0x06
	.zero		1


	//   ....[13]....
        /*0afc*/ 	.word	0x000006b0
        /*0b00*/ 	.word	0x000000ff
        /*0b04*/ 	.word	0x00033488
        /*0b08*/ 	.short	0x0100
        /*0b0a*/ 	.byte	0x06
	.zero		1


	//   ....[14]....
        /*0b0c*/ 	.word	0x000007e0
        /*0b10*/ 	.word	0x000000ff
        /*0b14*/ 	.word	0x00033490
        /*0b18*/ 	.short	0x0100
        /*0b1a*/ 	.byte	0x08
	.zero		1


	//   ....[15]....
        /*0b1c*/ 	.word	0x000007f0
        /*0b20*/ 	.word	0x000000ff
        /*0b24*/ 	.word	0x000334a0
        /*0b28*/ 	.short	0x0100
        /*0b2a*/ 	.byte	0x08
	.zero		1


	//   ....[16]....
        /*0b2c*/ 	.word	0x00000800
        /*0b30*/ 	.word	0x000000ff
        /*0b34*/ 	.word	0x00033498
        /*0b38*/ 	.short	0x0100
        /*0b3a*/ 	.byte	0x08
	.zero		1


	//   ....[17]....
        /*0b3c*/ 	.word	0x00000810
        /*0b40*/ 	.word	0x000000ff
        /*0b44*/ 	.word	0x000334a8
        /*0b48*/ 	.short	0x0100
        /*0b4a*/ 	.byte	0x08
	.zero		1


	//   ....[18]....
        /*0b4c*/ 	.word	0x00000940
        /*0b50*/ 	.word	0x000000ff
        /*0b54*/ 	.word	0x000334b0
        /*0b58*/ 	.short	0x0100
        /*0b5a*/ 	.byte	0x08
	.zero		1


	//   ....[19]....
        /*0b5c*/ 	.word	0x00000950
        /*0b60*/ 	.word	0x000000ff
        /*0b64*/ 	.word	0x000334c0
        /*0b68*/ 	.short	0x0100
        /*0b6a*/ 	.byte	0x08
	.zero		1


	//   ....[20]....
        /*0b6c*/ 	.word	0x00000960
        /*0b70*/ 	.word	0x000000ff
        /*0b74*/ 	.word	0x000334b8
        /*0b78*/ 	.short	0x0100
        /*0b7a*/ 	.byte	0x08
	.zero		1


	//   ....[21]....
        /*0b7c*/ 	.word	0x00000970
        /*0b80*/ 	.word	0x000000ff
        /*0b84*/ 	.word	0x000334c8
        /*0b88*/ 	.short	0x0100
        /*0b8a*/ 	.byte	0x08
	.zero		1


	//   ....[22]....
        /*0b8c*/ 	.word	0x00003500
        /*0b90*/ 	.word	0x0000002a
        /*0b94*/ 	.word	0x00033490
        /*0b98*/ 	.short	0x010a
        /*0b9a*/ 	.byte	0x3f
	.zero		1


	//   ....[23]....
        /*0b9c*/ 	.word	0x00009300
        /*0ba0*/ 	.word	0x0000002a
        /*0ba4*/ 	.word	0x00033490
        /*0ba8*/ 	.short	0x010a
        /*0baa*/ 	.byte	0x3f
	.zero		1


	//   ....[24]....
        /*0bac*/ 	.word	0x0000f200
        /*0bb0*/ 	.word	0x0000002a
        /*0bb4*/ 	.word	0x00033490
        /*0bb8*/ 	.short	0x010a
        /*0bba*/ 	.byte	0x3f
	.zero		1


	//   ....[25]....
        /*0bbc*/ 	.word	0x0000f5e0
        /*0bc0*/ 	.word	0x0000002c
        /*0bc4*/ 	.word	0x00000000
        /*0bc8*/ 	.short	0x0101
        /*0bca*/ 	.byte	0x3f
	.zero		1


	//   ....[26]....
        /*0bcc*/ 	.word	0x0000f620
        /*0bd0*/ 	.word	0x0000002a
        /*0bd4*/ 	.word	0x000334b0
        /*0bd8*/ 	.short	0x010a
        /*0bda*/ 	.byte	0x3f
	.zero		1


	//   ....[27]....
        /*0bdc*/ 	.word	0x0000fb60
        /*0be0*/ 	.word	0x0000002a
        /*0be4*/ 	.word	0x00000000
        /*0be8*/ 	.short	0x0101
        /*0bea*/ 	.byte	0x3f
	.zero		1


	//   ....[28]....
        /*0bec*/ 	.word	0x000105b0
        /*0bf0*/ 	.word	0x00000010
        /*0bf4*/ 	.word	0x00033400
        /*0bf8*/ 	.short	0x010a
        /*0bfa*/ 	.byte	0x3f
	.zero		1


	//   ....[29]....
        /*0bfc*/ 	.word	0x00010600
        /*0c00*/ 	.word	0x00000010
        /*0c04*/ 	.word	0x00033400
        /*0c08*/ 	.short	0x010a
        /*0c0a*/ 	.byte	0x3f
	.zero		1


	//   ....[30]....
        /*0c0c*/ 	.word	0x000110a0
        /*0c10*/ 	.word	0x00000010
        /*0c14*/ 	.word	0x00033400
        /*0c18*/ 	.short	0x010a
        /*0c1a*/ 	.byte	0x3f
	.zero		1


	//   ....[31]....
        /*0c1c*/ 	.word	0x00014620
        /*0c20*/ 	.word	0x00000010
        /*0c24*/ 	.word	0x00033400
        /*0c28*/ 	.short	0x010a
        /*0c2a*/ 	.byte	0x3f
	.zero		1


	//   ....[32]....
        /*0c2c*/ 	.word	0x00017730
        /*0c30*/ 	.word	0x00000000
        /*0c34*/ 	.word	0x00033430
        /*0c38*/ 	.short	0x010a
        /*0c3a*/ 	.byte	0x3f
	.zero		1


	//   ....[33]....
        /*0c3c*/ 	.word	0x000177b0
        /*0c40*/ 	.word	0x00000000
        /*0c44*/ 	.word	0x00033430
        /*0c48*/ 	.short	0x010a
        /*0c4a*/ 	.byte	0x3f
	.zero		1


	//   ....[34]....
        /*0c4c*/ 	.word	0x0001abe0
        /*0c50*/ 	.word	0x0000003d
        /*0c54*/ 	.word	0x00000000
        /*0c58*/ 	.short	0x0101
        /*0c5a*/ 	.byte	0x3f
	.zero		1


	//   ....[35]....
        /*0c5c*/ 	.word	0x0001bed0
        /*0c60*/ 	.word	0x00000009
        /*0c64*/ 	.word	0x00033430
        /*0c68*/ 	.short	0x010a
        /*0c6a*/ 	.byte	0x3f
	.zero		1


	//   ....[36]....
        /*0c6c*/ 	.word	0x0001bf20
        /*0c70*/ 	.word	0x00000009
        /*0c74*/ 	.word	0x00033430
        /*0c78*/ 	.short	0x010a
        /*0c7a*/ 	.byte	0x3f
	.zero		1


	//   ....[37]....
        /*0c7c*/ 	.word	0x0001d020
        /*0c80*/ 	.word	0x0000000a
        /*0c84*/ 	.word	0x00033450
        /*0c88*/ 	.short	0x010a
        /*0c8a*/ 	.byte	0x3f
	.zero		1


	//   ....[38]....
        /*0c8c*/ 	.word	0x0001d060
        /*0c90*/ 	.word	0x0000000a
        /*0c94*/ 	.word	0x00033450
        /*0c98*/ 	.short	0x010a
        /*0c9a*/ 	.byte	0x3f
	.zero		1


	//   ....[39]....
        /*0c9c*/ 	.word	0x0001fbb0
        /*0ca0*/ 	.word	0x00000000
        /*0ca4*/ 	.word	0x00000000
        /*0ca8*/ 	.short	0x0101
        /*0caa*/ 	.byte	0x3f
	.zero		1


	//   ....[40]....
        /*0cac*/ 	.word	0x0001ff20
        /*0cb0*/ 	.word	0x00000005
        /*0cb4*/ 	.word	0x00000000
        /*0cb8*/ 	.short	0x0101
        /*0cba*/ 	.byte	0x3f
	.zero		1


	//   ....[41]....
        /*0cbc*/ 	.word	0x00020850
        /*0cc0*/ 	.word	0x00000009
        /*0cc4*/ 	.word	0x00033430
        /*0cc8*/ 	.short	0x010a
        /*0cca*/ 	.byte	0x3f
	.zero		1


	//   ....[42]....
        /*0ccc*/ 	.word	0x000208a0
        /*0cd0*/ 	.word	0x00000009
        /*0cd4*/ 	.word	0x00033430
        /*0cd8*/ 	.short	0x010a
        /*0cda*/ 	.byte	0x3f
	.zero		1


	//   ....[43]....
        /*0cdc*/ 	.word	0x000219a0
        /*0ce0*/ 	.word	0x0000000a
        /*0ce4*/ 	.word	0x00033450
        /*0ce8*/ 	.short	0x010a
        /*0cea*/ 	.byte	0x3f
	.zero		1


	//   ....[44]....
        /*0cec*/ 	.word	0x000219e0
        /*0cf0*/ 	.word	0x0000000a
        /*0cf4*/ 	.word	0x00033450
        /*0cf8*/ 	.short	0x010a
        /*0cfa*/ 	.byte	0x3f
	.zero		1


	//   ....[45]....
        /*0cfc*/ 	.word	0x00023a70
        /*0d00*/ 	.word	0x00000000
        /*0d04*/ 	.word	0x00000000
        /*0d08*/ 	.short	0x0101
        /*0d0a*/ 	.byte	0x3f
	.zero		1


	//   ....[46]....
        /*0d0c*/ 	.word	0x00023db0
        /*0d10*/ 	.word	0x00000007
        /*0d14*/ 	.word	0x00000000
        /*0d18*/ 	.short	0x0101
        /*0d1a*/ 	.byte	0x3f
	.zero		1


	//   ....[47]....
        /*0d1c*/ 	.word	0x00024610
        /*0d20*/ 	.word	0x0000000b
        /*0d24*/ 	.word	0x00033450
        /*0d28*/ 	.short	0x010a
        /*0d2a*/ 	.byte	0x3f
	.zero		1


	//   ....[48]....
        /*0d2c*/ 	.word	0x00024690
        /*0d30*/ 	.word	0x0000000b
        /*0d34*/ 	.word	0x00033450
        /*0d38*/ 	.short	0x010a
        /*0d3a*/ 	.byte	0x3f
	.zero		1


	//   ....[49]....
        /*0d3c*/ 	.word	0x00024cc0
        /*0d40*/ 	.word	0x00000002
        /*0d44*/ 	.word	0x00000000
        /*0d48*/ 	.short	0x0101
        /*0d4a*/ 	.byte	0x3f
	.zero		1


	//   ....[50]....
        /*0d4c*/ 	.word	0x00026fe0
        /*0d50*/ 	.word	0x00000000
        /*0d54*/ 	.word	0x00000000
        /*0d58*/ 	.short	0x0101
        /*0d5a*/ 	.byte	0x3f
	.zero		1


	//   ....[51]....
        /*0d5c*/ 	.word	0x00029790
        /*0d60*/ 	.word	0x0000000b
        /*0d64*/ 	.word	0x00033420
        /*0d68*/ 	.short	0x010a
        /*0d6a*/ 	.byte	0x3f
	.zero		1


	//   ....[52]....
        /*0d6c*/ 	.word	0x00029860
        /*0d70*/ 	.word	0x00000007
        /*0d74*/ 	.word	0x000334a0
        /*0d78*/ 	.short	0x010a
        /*0d7a*/ 	.byte	0x3f
	.zero		1


	//   ....[53]....
        /*0d7c*/ 	.word	0x00029ca0
        /*0d80*/ 	.word	0x00000007
        /*0d84*/ 	.word	0x000334c0
        /*0d88*/ 	.short	0x010a
        /*0d8a*/ 	.byte	0x3f
	.zero		1


	//   ....[54]....
        /*0d8c*/ 	.word	0x0002a260
        /*0d90*/ 	.word	0x00000007
        /*0d94*/ 	.word	0x000334a0
        /*0d98*/ 	.short	0x010a
        /*0d9a*/ 	.byte	0x3f
	.zero		1


	//   ....[55]....
        /*0d9c*/ 	.word	0x0002a680
        /*0da0*/ 	.word	0x00000007
        /*0da4*/ 	.word	0x000334c0
        /*0da8*/ 	.short	0x010a
        /*0daa*/ 	.byte	0x3f
	.zero		1


	//   ....[56]....
        /*0dac*/ 	.word	0x0002b9c0
        /*0db0*/ 	.word	0x00000004
        /*0db4*/ 	.word	0x00033480
        /*0db8*/ 	.short	0x010a
        /*0dba*/ 	.byte	0x3f
	.zero		1


	//   ....[57]....
        /*0dbc*/ 	.word	0x0002bc40
        /*0dc0*/ 	.word	0x00000004
        /*0dc4*/ 	.word	0x00033440
        /*0dc8*/ 	.short	0x010a
        /*0dca*/ 	.byte	0x3f
	.zero		1


	//   ....[58]....
        /*0dcc*/ 	.word	0x0002c170
        /*0dd0*/ 	.word	0x00000004
        /*0dd4*/ 	.word	0x00033420
        /*0dd8*/ 	.short	0x010a
        /*0dda*/ 	.byte	0x3f
	.zero		1


	//   ....[59]....
        /*0ddc*/ 	.word	0x0002c490
        /*0de0*/ 	.word	0x00000005
        /*0de4*/ 	.word	0x00033480
        /*0de8*/ 	.short	0x010a
        /*0dea*/ 	.byte	0x3f
	.zero		1


	//   ....[60]....
        /*0dec*/ 	.word	0x0002c900
        /*0df0*/ 	.word	0x00000005
        /*0df4*/ 	.word	0x00033440
        /*0df8*/ 	.short	0x010a
        /*0dfa*/ 	.byte	0x3f
	.zero		1


	//   ....[61]....
        /*0dfc*/ 	.word	0x0002cde0
        /*0e00*/ 	.word	0x0000000e
        /*0e04*/ 	.word	0x00033470
        /*0e08*/ 	.short	0x010a
        /*0e0a*/ 	.byte	0x3f
	.zero		1


	//   ....[62]....
        /*0e0c*/ 	.word	0x0002ce50
        /*0e10*/ 	.word	0x0000000e
        /*0e14*/ 	.word	0x00033460
        /*0e18*/ 	.short	0x010a
        /*0e1a*/ 	.byte	0x3f
	.zero		1


	//   ....[63]....
        /*0e1c*/ 	.word	0x0002d540
        /*0e20*/ 	.word	0x0000000e
        /*0e24*/ 	.word	0x00033450
        /*0e28*/ 	.short	0x0101
        /*0e2a*/ 	.byte	0x3f
	.zero		1


	//   ....[64]....
        /*0e2c*/ 	.word	0x0002d5b0
        /*0e30*/ 	.word	0x0000000e
        /*0e34*/ 	.word	0x00000000
        /*0e38*/ 	.short	0x0101
        /*0e3a*/ 	.byte	0x3f
	.zero		1


	//   ....[65]....
        /*0e3c*/ 	.word	0x0002d790
        /*0e40*/ 	.word	0x00000003
        /*0e44*/ 	.word	0x00033470
        /*0e48*/ 	.short	0x010a
        /*0e4a*/ 	.byte	0x3f
	.zero		1


	//   ....[66]....
        /*0e4c*/ 	.word	0x0002d870
        /*0e50*/ 	.word	0x00000003
        /*0e54*/ 	.word	0x00033460
        /*0e58*/ 	.short	0x010a
        /*0e5a*/ 	.byte	0x3f
	.zero		1


	//   ....[67]....
        /*0e5c*/ 	.word	0x0002df30
        /*0e60*/ 	.word	0x00000003
        /*0e64*/ 	.word	0x00033450
        /*0e68*/ 	.short	0x0101
        /*0e6a*/ 	.byte	0x3f
	.zero		1


	//   ....[68]....
        /*0e6c*/ 	.word	0x0002df80
        /*0e70*/ 	.word	0x00000000
        /*0e74*/ 	.word	0x00000000
        /*0e78*/ 	.short	0x0101
        /*0e7a*/ 	.byte	0x3f
	.zero		1


	//   ....[69]....
        /*0e7c*/ 	.word	0x0002ecd0
        /*0e80*/ 	.word	0x00000000
        /*0e84*/ 	.word	0x00033420
        /*0e88*/ 	.short	0x010a
        /*0e8a*/ 	.byte	0x3f
	.zero		1


	//   ....[70]....
        /*0e8c*/ 	.word	0x0002ee80
        /*0e90*/ 	.word	0x00000006
        /*0e94*/ 	.word	0x00000000
        /*0e98*/ 	.short	0x010a
        /*0e9a*/ 	.byte	0x3f
	.zero		1


	//   ....[71]....
        /*0e9c*/ 	.word	0x0002eef0
        /*0ea0*/ 	.word	0x00000007
        /*0ea4*/ 	.word	0x00000000
        /*0ea8*/ 	.short	0x010a
        /*0eaa*/ 	.byte	0x3f
	.zero		1


	//   ....[72]....
        /*0eac*/ 	.word	0x0002ef50
        /*0eb0*/ 	.word	0x00000004
        /*0eb4*/ 	.word	0x00033460
        /*0eb8*/ 	.short	0x010a
        /*0eba*/ 	.byte	0x3f
	.zero		1


	//   ....[73]....
        /*0ebc*/ 	.word	0x0002efa0
        /*0ec0*/ 	.word	0x00000003
        /*0ec4*/ 	.word	0x00033460
        /*0ec8*/ 	.short	0x010a
        /*0eca*/ 	.byte	0x3f
	.zero		1


	//   ....[74]....
        /*0ecc*/ 	.word	0x0002efe0
        /*0ed0*/ 	.word	0x00000004
        /*0ed4*/ 	.word	0x00033480
        /*0ed8*/ 	.short	0x010a
        /*0eda*/ 	.byte	0x3f
	.zero		1


	//   ....[75]....
        /*0edc*/ 	.word	0x0002f000
        /*0ee0*/ 	.word	0x00000003
        /*0ee4*/ 	.word	0x00033480
        /*0ee8*/ 	.short	0x010a
        /*0eea*/ 	.byte	0x3f
	.zero		1


	//   ....[76]....
        /*0eec*/ 	.word	0x0002f060
        /*0ef0*/ 	.word	0x0000002a
        /*0ef4*/ 	.word	0x00033490
        /*0ef8*/ 	.short	0x010a
        /*0efa*/ 	.byte	0x3f
	.zero		1


	//   ....[77]....
        /*0efc*/ 	.word	0x0002f0b0
        /*0f00*/ 	.word	0x0000002a
        /*0f04*/ 	.word	0x00033490
        /*0f08*/ 	.short	0x010a
        /*0f0a*/ 	.byte	0x3f
	.zero		1


	//   ....[78]....
        /*0f0c*/ 	.word	0x0002f100
        /*0f10*/ 	.word	0x0000002a
        /*0f14*/ 	.word	0x00033490
        /*0f18*/ 	.short	0x010a
        /*0f1a*/ 	.byte	0x3f
	.zero		1


	//   ....[79]....
        /*0f1c*/ 	.word	0x0002f150
        /*0f20*/ 	.word	0x0000002a
        /*0f24*/ 	.word	0x000334b0
        /*0f28*/ 	.short	0x010a
        /*0f2a*/ 	.byte	0x3f
	.zero		1


	//   ....[80]....
        /*0f2c*/ 	.word	0x0002f520
        /*0f30*/ 	.word	0x00000010
        /*0f34*/ 	.word	0x00033400
        /*0f38*/ 	.short	0x010a
        /*0f3a*/ 	.byte	0x3f
	.zero		1


	//   ....[81]....
        /*0f3c*/ 	.word	0x0002f7e0
        /*0f40*/ 	.word	0x00000010
        /*0f44*/ 	.word	0x00033400
        /*0f48*/ 	.short	0x010a
        /*0f4a*/ 	.byte	0x3f
	.zero		1


	//   ....[82]....
        /*0f4c*/ 	.word	0x0002f830
        /*0f50*/ 	.word	0x00000000
        /*0f54*/ 	.word	0x00033430
        /*0f58*/ 	.short	0x010a
        /*0f5a*/ 	.byte	0x3f
	.zero		1


	//   ....[83]....
        /*0f5c*/ 	.word	0x0002f880
        /*0f60*/ 	.word	0x00000009
        /*0f64*/ 	.word	0x00033430
        /*0f68*/ 	.short	0x010a
        /*0f6a*/ 	.byte	0x3f
	.zero		1


	//   ....[84]....
        /*0f6c*/ 	.word	0x0002f8d0
        /*0f70*/ 	.word	0x0000000a
        /*0f74*/ 	.word	0x00033450
        /*0f78*/ 	.short	0x010a
        /*0f7a*/ 	.byte	0x3f
	.zero		1


	//   ....[85]....
        /*0f7c*/ 	.word	0x0002f920
        /*0f80*/ 	.word	0x00000009
        /*0f84*/ 	.word	0x00033430
        /*0f88*/ 	.short	0x010a
        /*0f8a*/ 	.byte	0x3f
	.zero		1


	//   ....[86]....
        /*0f8c*/ 	.word	0x0002f970
        /*0f90*/ 	.word	0x0000000a
        /*0f94*/ 	.word	0x00033450
        /*0f98*/ 	.short	0x010a
        /*0f9a*/ 	.byte	0x3f
	.zero		1


	//   ....[87]....
        /*0f9c*/ 	.word	0x0002f9c0
        /*0fa0*/ 	.word	0x0000000b
        /*0fa4*/ 	.word	0x00033450
        /*0fa8*/ 	.short	0x010a
        /*0faa*/ 	.byte	0x3f
	.zero		1


	//   ....[88]....
        /*0fac*/ 	.word	0x00031350
        /*0fb0*/ 	.word	0x0000000b
        /*0fb4*/ 	.word	0x00033420
        /*0fb8*/ 	.short	0x010a
        /*0fba*/ 	.byte	0x3f
	.zero		1


	//   ....[89]....
        /*0fbc*/ 	.word	0x000313a0
        /*0fc0*/ 	.word	0x00000007
        /*0fc4*/ 	.word	0x000334a0
        /*0fc8*/ 	.short	0x010a
        /*0fca*/ 	.byte	0x3f
	.zero		1


	//   ....[90]....
        /*0fcc*/ 	.word	0x000313f0
        /*0fd0*/ 	.word	0x00000007
        /*0fd4*/ 	.word	0x000334c0
        /*0fd8*/ 	.short	0x010a
        /*0fda*/ 	.byte	0x3f
	.zero		1


	//   ....[91]....
        /*0fdc*/ 	.word	0x00031440
        /*0fe0*/ 	.word	0x00000007
        /*0fe4*/ 	.word	0x000334a0
        /*0fe8*/ 	.short	0x010a
        /*0fea*/ 	.byte	0x3f
	.zero		1


	//   ....[92]....
        /*0fec*/ 	.word	0x00031490
        /*0ff0*/ 	.word	0x00000007
        /*0ff4*/ 	.word	0x000334c0
        /*0ff8*/ 	.short	0x010a
        /*0ffa*/ 	.byte	0x3f
	.zero		1


	//   ....[93]....
        /*0ffc*/ 	.word	0x00031630
        /*1000*/ 	.word	0x00000004
        /*1004*/ 	.word	0x00033480
        /*1008*/ 	.short	0x010a
        /*100a*/ 	.byte	0x3f
	.zero		1


	//   ....[94]....
        /*100c*/ 	.word	0x00031680
        /*1010*/ 	.word	0x00000004
        /*1014*/ 	.word	0x00033440
        /*1018*/ 	.short	0x010a
        /*101a*/ 	.byte	0x3f
	.zero		1


	//   ....[95]....
        /*101c*/ 	.word	0x00031700
        /*1020*/ 	.word	0x00000004
        /*1024*/ 	.word	0x00033420
        /*1028*/ 	.short	0x010a
        /*102a*/ 	.byte	0x3f
	.zero		1


	//   ....[96]....
        /*102c*/ 	.word	0x00031750
        /*1030*/ 	.word	0x00000005
        /*1034*/ 	.word	0x00033480
        /*1038*/ 	.short	0x010a
        /*103a*/ 	.byte	0x3f
	.zero		1


	//   ....[97]....
        /*103c*/ 	.word	0x000317a0
        /*1040*/ 	.word	0x00000005
        /*1044*/ 	.word	0x00033440
        /*1048*/ 	.short	0x010a
        /*104a*/ 	.byte	0x3f
	.zero		1


	//   ....[98]....
        /*104c*/ 	.word	0x000317f0
        /*1050*/ 	.word	0x0000000e
        /*1054*/ 	.word	0x00033470
        /*1058*/ 	.short	0x010a
        /*105a*/ 	.byte	0x3f
	.zero		1


	//   ....[99]....
        /*105c*/ 	.word	0x00031840
        /*1060*/ 	.word	0x0000000e
        /*1064*/ 	.word	0x00033460
        /*1068*/ 	.short	0x010a
        /*106a*/ 	.byte	0x3f
	.zero		1


	//   ....[100]....
        /*106c*/ 	.word	0x00031890
        /*1070*/ 	.word	0x00000003
        /*1074*/ 	.word	0x00033470
        /*1078*/ 	.short	0x010a
        /*107a*/ 	.byte	0x3f
	.zero		1


	//   ....[101]....
        /*107c*/ 	.word	0x000318e0
        /*1080*/ 	.word	0x00000003
        /*1084*/ 	.word	0x00033460
        /*1088*/ 	.short	0x010a
        /*108a*/ 	.byte	0x3f
	.zero		1


	//   ....[102]....
        /*108c*/ 	.word	0x00032270
        /*1090*/ 	.word	0x00000000
        /*1094*/ 	.word	0x00033420
        /*1098*/ 	.short	0x010a
        /*109a*/ 	.byte	0x3f
	.zero		1


	//   ....[103]....
        /*109c*/ 	.word	0x00032410
        /*10a0*/ 	.word	0x00000006
        /*10a4*/ 	.word	0x00000000
        /*10a8*/ 	.short	0x010a
        /*10aa*/ 	.byte	0x3f
	.zero		1


	//   ....[104]....
        /*10ac*/ 	.word	0x00032460
        /*10b0*/ 	.word	0x00000007
        /*10b4*/ 	.word	0x00000000
        /*10b8*/ 	.short	0x010a
        /*10ba*/ 	.byte	0x3f
	.zero		1


	//   ....[105]....
        /*10bc*/ 	.word	0x000324b0
        /*10c0*/ 	.word	0x00000004
        /*10c4*/ 	.word	0x00033460
        /*10c8*/ 	.short	0x010a
        /*10ca*/ 	.byte	0x3f
	.zero		1


	//   ....[106]....
        /*10cc*/ 	.word	0x00032500
        /*10d0*/ 	.word	0x00000003
        /*10d4*/ 	.word	0x00033460
        /*10d8*/ 	.short	0x010a
        /*10da*/ 	.byte	0x3f
	.zero		1


	//   ....[107]....
        /*10dc*/ 	.word	0x00032550
        /*10e0*/ 	.word	0x00000004
        /*10e4*/ 	.word	0x00033480
        /*10e8*/ 	.short	0x010a
        /*10ea*/ 	.byte	0x3f
	.zero		1


	//----- nvinfo : EIATTR_NUM_MBARRIERS
	.align		4
.L_366:
        /*10ec*/ 	.byte	0x03, 0x38
        /*10ee*/ 	.short	0x0016


	//----- nvinfo : EIATTR_EXIT_INSTR_OFFSETS
	.align		4
        /*10f0*/ 	.byte	0x04, 0x1c
        /*10f2*/ 	.short	(.L_368 - .L_367)


	//   ....[0]....
.L_367:
        /*10f4*/ 	.word	0x0002f050


	//----- nvinfo : EIATTR_MAX_THREADS
	.align		4
.L_368:
        /*10f8*/ 	.byte	0x04, 0x05
        /*10fa*/ 	.short	(.L_370 - .L_369)
.L_369:
        /*10fc*/ 	.word	0x00000180
        /*1100*/ 	.word	0x00000001
        /*1104*/ 	.word	0x00000001


	//----- nvinfo : EIATTR_CRS_STACK_SIZE
	.align		4
.L_370:
        /*1108*/ 	.byte	0x04, 0x1e
        /*110a*/ 	.short	(.L_372 - .L_371)
.L_371:
        /*110c*/ 	.word	0x00000000


	//----- nvinfo : EIATTR_CBANK_PARAM_SIZE
	.align		4
.L_372:
        /*1110*/ 	.byte	0x03, 0x19
        /*1112*/ 	.short	0x0a70


	//----- nvinfo : EIATTR_PARAM_CBANK
	.align		4
        /*1114*/ 	.byte	0x04, 0x0a
        /*1116*/ 	.short	(.L_374 - .L_373)
	.align		4
.L_373:
        /*1118*/ 	.word	index@(.nv.constant0._ZN7cutlass13device_kernelIN5flash11enable_sm90INS1_16FlashAttnFwdSm90INS1_25CollectiveMainloopFwdSm90ILi2EN4cute5tupleIJNS5_1CILi1EEES8_S8_EEENS6_IJNS7_ILi128EEENS7_ILi160EEENS7_ILi192EEEEEELi192ENS_12float_e4m3_tEfNS_4arch4Sm90ELb1ELb0ELb1ELb1ELb0ELb1ELb0ELb1ELb1ELb0ELb0ELb0EEENS1_21CollectiveEpilogueFwdINS6_IJSA_SC_SB_EEES9_NS_10bfloat16_tESG_Li256ELb1ELb0ELb0ELb1EEENS1_36VarlenDynamicPersistentTileSchedulerILi128ELi160ELi256ELi128ELb0ELb0ELb1ELb1ELb1ELb1EEEEEEEEEvNT_6ParamsE)
        /*111c*/ 	.short	0x0210
        /*111e*/ 	.short	0x0a70


	//----- nvinfo : EIATTR_SW_WAR
	.align		4
.L_374:
        /*1120*/ 	.byte	0x04, 0x36
        /*1122*/ 	.short	(.L_376 - .L_375)
.L_375:
        /*1124*/ 	.word	0x00000008
.L_376:


//--------------------- .nv.callgraph             --------------------------
	.section	.nv.callgraph,"",@"SHT_CUDA_CALLGRAPH"
	.align	4
	.sectionentsize	8
	.align		4
        /*0000*/ 	.word	0x00000000
	.align		4
        /*0004*/ 	.word	0xffffffff
	.align		4
        /*0008*/ 	.word	index@(_ZN7cutlass13device_kernelIN5flash11enable_sm90INS1_16FlashAttnFwdSm90INS1_25CollectiveMainloopFwdSm90ILi2EN4cute5tupleIJNS5_1CILi1EEES8_S8_EEENS6_IJNS7_ILi128EEENS7_ILi160EEENS7_ILi192EEEEEELi192ENS_12float_e4m3_tEfNS_4arch4Sm90ELb0ELb0ELb1ELb0ELb0ELb0ELb0ELb1ELb1ELb0ELb0ELb0EEENS1_21CollectiveEpilogueFwdINS6_IJSA_SC_SB_EEES9_NS_10bfloat16_tESG_Li256ELb0ELb0ELb0ELb1EEENS1_29StaticPersistentTileSchedulerILb0EEEEEEEEEvNT_6ParamsE)
	.align		4
        /*000c*/ 	.word	index@(__assertfail)
	.align		4
        /*0010*/ 	.word	index@(_ZN7cutlass13device_kernelIN5flash11enable_sm90INS1_16FlashAttnFwdSm90INS1_25CollectiveMainloopFwdSm90ILi2EN4cute5tupleIJNS5_1CILi2EEENS7_ILi1EEES9_EEENS6_IJNS7_ILi128EEENS7_ILi160EEENS7_ILi192EEEEEELi192ENS_12float_e4m3_tEfNS_4arch4Sm90ELb0ELb0ELb1ELb0ELb0ELb0ELb0ELb1ELb1ELb0ELb0ELb0EEENS1_21CollectiveEpilogueFwdINS6_IJSB_SD_SC_EEESA_NS_10bfloat16_tESH_Li256ELb0ELb0ELb0ELb1EEENS1_29StaticPersistentTileSchedulerILb0EEEEEEEEEvNT_6ParamsE)
	.align		4
        /*0014*/ 	.word	index@(__assertfail)
	.align		4
        /*0018*/ 	.word	index@(_ZN7cutlass13device_kernelIN5flash11enable_sm90INS1_16FlashAttnFwdSm90INS1_25CollectiveMainloopFwdSm90ILi2EN4cute5tupleIJNS5_1CILi1EEES8_S8_EEENS6_IJNS7_ILi128EEENS7_ILi160EEENS7_ILi192EEEEEELi192ENS_12float_e4m3_tEfNS_4arch4Sm90ELb0ELb0ELb1ELb1ELb0ELb0ELb0ELb1ELb1ELb0ELb0ELb0EEENS1_21CollectiveEpilogueFwdINS6_IJSA_SC_SB_EEES9_NS_10bfloat16_tESG_Li256ELb1ELb0ELb0ELb1EEENS1_36VarlenDynamicPersistentTileSchedulerILi128ELi160ELi256ELi128ELb0ELb0ELb1ELb0ELb1ELb1EEEEEEEEEvNT_6ParamsE)
	.align		4
        /*001c*/ 	.word	index@(__assertfail)
	.align		4
        /*0020*/ 	.word	index@(_ZN7cutlass13device_kernelIN5flash11enable_sm90INS1_16FlashAttnFwdSm90INS1_25CollectiveMainloopFwdSm90ILi2EN4cute5tupleIJNS5_1CILi1EEES8_S8_EEENS6_IJNS7_ILi128EEENS7_ILi160EEENS7_ILi192EEEEEELi192ENS_12float_e4m3_tEfNS_4arch4Sm90ELb0ELb0ELb1ELb1ELb0ELb1ELb0ELb1ELb1ELb0ELb0ELb0EEENS1_21CollectiveEpilogueFwdINS6_IJSA_SC_SB_EEES9_NS_10bfloat16_tESG_Li256ELb1ELb0ELb0ELb1EEENS1_36VarlenDynamicPersistentTileSchedulerILi128ELi160ELi256ELi128ELb0ELb0ELb1ELb0ELb1ELb1EEEEEEEEEvNT_6ParamsE)
	.align		4
        /*0024*/ 	.word	index@(__assertfail)
	.align		4
        /*0028*/ 	.word	index@(_ZN7cutlass13device_kernelIN5flash11enable_sm90INS1_16FlashAttnFwdSm90INS1_25CollectiveMainloopFwdSm90ILi2EN4cute5tupleIJNS5_1CILi1EEES8_S8_EEENS6_IJNS7_ILi128EEESA_NS7_ILi192EEEEEELi192ENS_12float_e4m3_tEfNS_4arch4Sm90ELb0ELb1ELb1ELb0ELb0ELb0ELb0ELb1ELb1ELb0ELb0ELb0EEENS1_21CollectiveEpilogueFwdINS6_IJSA_SB_SA_EEES9_NS_10bfloat16_tESF_Li256ELb0ELb0ELb0ELb1EEENS1_30DynamicPersistentTileSchedulerILi256ELi128ELb0ELb0ELb1EEEEEEEEEvNT_6ParamsE)
	.align		4
        /*002c*/ 	.word	index@(__assertfail)
	.align		4
        /*0030*/ 	.word	index@(_ZN7cutlass13device_kernelIN5flash11enable_sm90INS1_16FlashAttnFwdSm90INS1_25CollectiveMainloopFwdSm90ILi2EN4cute5tupleIJNS5_1CILi1EEES8_S8_EEENS6_IJNS7_ILi128EEESA_NS7_ILi192EEEEEELi192ENS_12float_e4m3_tEfNS_4arch4Sm90ELb0ELb1ELb1ELb1ELb0ELb0ELb0ELb1ELb1ELb0ELb0ELb0EEENS1_21CollectiveEpilogueFwdINS6_IJSA_SB_SA_EEES9_NS_10bfloat16_tESF_Li256ELb1ELb0ELb0ELb1EEENS1_36VarlenDynamicPersistentTileSchedulerILi128ELi128ELi256ELi128ELb0ELb0ELb1ELb1ELb0ELb1EEEEEEEEEvNT_6ParamsE)
	.align		4
        /*0034*/ 	.word	index@(__assertfail)
	.align		4
        /*0038*/ 	.word	index@(_ZN7cutlass13device_kernelIN5flash11enable_sm90INS1_16FlashAttnFwdSm90INS1_25CollectiveMainloopFwdSm90ILi2EN4cute5tupleIJNS5_1CILi1EEES8_S8_EEENS6_IJNS7_ILi128EEESA_NS7_ILi192EEEEEELi192ENS_12float_e4m3_tEfNS_4arch4Sm90ELb0ELb1ELb1ELb1ELb0ELb1ELb0ELb1ELb1ELb0ELb0ELb0EEENS1_21CollectiveEpilogueFwdINS6_IJSA_SB_SA_EEES9_NS_10bfloat16_tESF_Li256ELb1ELb0ELb0ELb1EEENS1_36VarlenDynamicPersistentTileSchedulerILi128ELi128ELi256ELi128ELb0ELb0ELb1ELb1ELb0ELb1EEEEEEEEEvNT_6ParamsE)
	.align		4
        /*003c*/ 	.word	index@(__assertfail)
	.align		4
        /*0040*/ 	.word	index@(_ZN7cutlass13device_kernelIN5flash11enable_sm90INS1_16FlashAttnFwdSm90INS1_25CollectiveMainloopFwdSm90ILi2EN4cute5tupleIJNS5_1CILi1EEES8_S8_EEENS6_IJNS7_ILi128EEENS7_ILi160EEENS7_ILi192EEEEEELi192ENS_12float_e4m3_tEfNS_4arch4Sm90ELb1ELb0ELb1ELb0ELb0ELb0ELb0ELb1ELb1ELb0ELb0ELb0EEENS1_21CollectiveEpilogueFwdINS6_IJSA_SC_SB_EEES9_NS_10bfloat16_tESG_Li256ELb0ELb0ELb0ELb1EEENS1_30DynamicPersistentTileSchedulerILi256ELi128ELb0ELb0ELb1EEEEEEEEEvNT_6ParamsE)
	.align		4
        /*0044*/ 	.word	index@(__assertfail)
	.align		4
        /*0048*/ 	.word	index@(_ZN7cutlass13device_kernelIN5flash11enable_sm90INS1_16FlashAttnFwdSm90INS1_25CollectiveMainloopFwdSm90ILi2EN4cute5tupleIJNS5_1CILi1EEES8_S8_EEENS6_IJNS7_ILi128EEENS7_ILi160EEENS7_ILi192EEEEEELi192ENS_12float_e4m3_tEfNS_4arch4Sm90ELb1ELb0ELb1ELb1ELb0ELb0ELb0ELb1ELb1ELb0ELb0ELb0EEENS1_21CollectiveEpilogueFwdINS6_IJSA_SC_SB_EEES9_NS_10bfloat16_tESG_Li256ELb1ELb0ELb0ELb1EEENS1_36VarlenDynamicPersistentTileSchedulerILi128ELi160ELi256ELi128ELb0ELb0ELb1ELb1ELb1ELb1EEEEEEEEEvNT_6ParamsE)
	.align		4
        /*004c*/ 	.word	index@(__assertfail)
	.align		4
        /*0050*/ 	.word	index@(_ZN7cutlass13device_kernelIN5flash11enable_sm90INS1_16FlashAttnFwdSm90INS1_25CollectiveMainloopFwdSm90ILi2EN4cute5tupleIJNS5_1CILi1EEES8_S8_EEENS6_IJNS7_ILi128EEENS7_ILi160EEENS7_ILi192EEEEEELi192ENS_12float_e4m3_tEfNS_4arch4Sm90ELb1ELb0ELb1ELb1ELb0ELb1ELb0ELb1ELb1ELb0ELb0ELb0EEENS1_21CollectiveEpilogueFwdINS6_IJSA_SC_SB_EEES9_NS_10bfloat16_tESG_Li256ELb1ELb0ELb0ELb1EEENS1_36VarlenDynamicPersistentTileSchedulerILi128ELi160ELi256ELi128ELb0ELb0ELb1ELb1ELb1ELb1EEEEEEEEEvNT_6ParamsE)
	.align		4
        /*0054*/ 	.word	index@(__assertfail)
	.align		4
        /*0058*/ 	.word	0x00000000
	.align		4
        /*005c*/ 	.word	0xfffffffe
	.align		4
        /*0060*/ 	.word	0x00000000
	.align		4
        /*0064*/ 	.word	0xfffffffd
	.align		4
        /*0068*/ 	.word	0x00000000
	.align		4
        /*006c*/ 	.word	0xfffffffc


//--------------------- .nv.constant4             --------------------------
	.section	.nv.constant4,"a",@progbits
	.align	8
	.align		8
.nv.constant4:
        /*0000*/ 	.dword	__assertfail
	.align		8
        /*0008*/ 	.dword	__unnamed_1
	.align		8
        /*0010*/ 	.dword	__unnamed_2
	.align		8
        /*0018*/ 	.dword	__unnamed_3
	.align		8
        /*0020*/ 	.dword	__unnamed_4
	.align		8
        /*0028*/ 	.dword	__unnamed_5
	.align		8
        /*0030*/ 	.dword	__unnamed_6
	.align		8
        /*0038*/ 	.dword	_ZZN5flash28permute_output_fp8_VcolmajorIN4cute6TensorINS1_11ArrayEngineIN7cutlass10bfloat16_tELm96EEENS1_6LayoutINS1_5tupleIJNS8_IJNS1_1CILi2EEESA_NS9_ILi24EEEEEENS9_ILi1EEESD_EEENS8_IJNS8_IJSD_SA_NS9_ILi4EEEEEENS9_ILi0EEESH_EEEEEEEEEvRT_E9upper_map
	.align		8
        /*0040*/ 	.dword	__unnamed_7
	.align		8
        /*0048*/ 	.dword	__unnamed_8
	.align		8
        /*0050*/ 	.dword	__unnamed_9
	.align		8
        /*0058*/ 	.dword	__unnamed_10
	.align		8
        /*0060*/ 	.dword	__unnamed_11
	.align		8
        /*0068*/ 	.dword	_ZN74_INTERNAL_78d7e6b7_38_flash_fwd_hdim192_e4m3_softcap_sm90_cu_0106449f_34464cuda3std3__45__cpo5beginE
	.align		8
        /*0070*/ 	.dword	_ZN74_INTERNAL_78d7e6b7_38_flash_fwd_hdim192_e4m3_softcap_sm90_cu_0106449f_34464cuda3std3__45__cpo3endE
	.align		8
        /*0078*/ 	.dword	_ZN74_INTERNAL_78d7e6b7_38_flash_fwd_hdim192_e4m3_softcap_sm90_cu_0106449f_34464cuda3std3__45__cpo6cbeginE
	.align		8
        /*0080*/ 	.dword	_ZN74_INTERNAL_78d7e6b7_38_flash_fwd_hdim192_e4m3_softcap_sm90_cu_0106449f_34464cuda3std3__45__cpo4cendE
	.align		8
        /*0088*/ 	.dword	_ZN74_INTERNAL_78d7e6b7_38_flash_fwd_hdim192_e4m3_softcap_sm90_cu_0106449f_34464cuda3std3__476_GLOBAL__N__78d7e6b7_38_flash_fwd_hdim192_e4m3_softcap_sm90_cu_0106449f_34466ignoreE
	.align		8
        /*0090*/ 	.dword	_ZN74_INTERNAL_78d7e6b7_38_flash_fwd_hdim192_e4m3_softcap_sm90_cu_0106449f_34464cuda3std3__419piecewise_constructE
	.align		8
        /*0098*/ 	.dword	_ZN74_INTERNAL_78d7e6b7_38_flash_fwd_hdim192_e4m3_softcap_sm90_cu_0106449f_34464cuda3std3__48in_placeE
	.align		8
        /*00a0*/ 	.dword	_ZN74_INTERNAL_78d7e6b7_38_flash_fwd_hdim192_e4m3_softcap_sm90_cu_0106449f_34464cuda3std6ranges3__45__cpo4swapE
	.align		8
        /*00a8*/ 	.dword	_ZN74_INTERNAL_78d7e6b7_38_flash_fwd_hdim192_e4m3_softcap_sm90_cu_0106449f_34464cuda3std6ranges3__45__cpo9iter_moveE
	.align		8
        /*00b0*/ 	.dword	_ZN74_INTERNAL_78d7e6b7_38_flash_fwd_hdim192_e4m3_softcap_sm90_cu_0106449f_34464cute7productE
	.align		8
        /*00b8*/ 	.dword	_ZN74_INTERNAL_78d7e6b7_38_flash_fwd_hdim192_e4m3_softcap_sm90_cu_0106449f_34464cute1_E
	.align		8
        /*00c0*/ 	.dword	$str$25
	.align		8
        /*00c8*/ 	.dword	$str$26


//--------------------- .text._ZN7cutlass13device_kernelIN5flash11enable_sm90INS1_16FlashAttnFwdSm90INS1_25CollectiveMainloopFwdSm90ILi2EN4cute5tupleIJNS5_1CILi1EEES8_S8_EEENS6_IJNS7_ILi128EEENS7_ILi160EEENS7_ILi192EEEEEELi192ENS_12float_e4m3_tEfNS_4arch4Sm90ELb0ELb0ELb1ELb0ELb0ELb0ELb0ELb1ELb1ELb0ELb0ELb0EEENS1_21CollectiveEpilogueFwdINS6_IJSA_SC_SB_EEES9_NS_10bfloat16_tESG_Li256ELb0ELb0ELb0ELb1EEENS1_29StaticPersistentTileSchedulerILb0EEEEEEEEEvNT_6ParamsE --------------------------
	.section	.text._ZN7cutlass13device_kernelIN5flash11enable_sm90INS1_16FlashAttnFwdSm90INS1_25CollectiveMainloopFwdSm90ILi2EN4cute5tupleIJNS5_1CILi1EEES8_S8_EEENS6_IJNS7_ILi128EEENS7_ILi160EEENS7_ILi192EEEEEELi192ENS_12float_e4m3_tEfNS_4arch4Sm90ELb0ELb0ELb1ELb0ELb0ELb0ELb0ELb1ELb1ELb0ELb0ELb0EEENS1_21CollectiveEpilogueFwdINS6_IJSA_SC_SB_EEES9_NS_10bfloat16_tESG_Li256ELb0ELb0ELb0ELb1EEENS1_29StaticPersistentTileSchedulerILb0EEEEEEEEEvNT_6ParamsE,"ax",@progbits
	.align	128
.text._ZN7cutlass13device_kernelIN5flash11enable_sm90INS1_16FlashAttnFwdSm90INS1_25CollectiveMainloopFwdSm90ILi2EN4cute5tupleIJNS5_1CILi1EEES8_S8_EEENS6_IJNS7_ILi128EEENS7_ILi160EEENS7_ILi192EEEEEELi192ENS_12float_e4m3_tEfNS_4arch4Sm90ELb0ELb0ELb1ELb0ELb0ELb0ELb0ELb1ELb1ELb0ELb0ELb0EEENS1_21CollectiveEpilogueFwdINS6_IJSA_SC_SB_EEES9_NS_10bfloat16_tESG_Li256ELb0ELb0ELb0ELb1EEENS1_29StaticPersistentTileSchedulerILb0EEEEEEEEEvNT_6ParamsE:
        .type           _ZN7cutlass13device_kernelIN5flash11enable_sm90INS1_16FlashAttnFwdSm90INS1_25CollectiveMainloopFwdSm90ILi2EN4cute5tupleIJNS5_1CILi1EEES8_S8_EEENS6_IJNS7_ILi128EEENS7_ILi160EEENS7_ILi192EEEEEELi192ENS_12float_e4m3_tEfNS_4arch4Sm90ELb0ELb0ELb1ELb0ELb0ELb0ELb0ELb1ELb1ELb0ELb0ELb0EEENS1_21CollectiveEpilogueFwdINS6_IJSA_SC_SB_EEES9_NS_10bfloat16_tESG_Li256ELb0ELb0ELb0ELb1EEENS1_29StaticPersistentTileSchedulerILb0EEEEEEEEEvNT_6ParamsE,@function
        .size           _ZN7cutlass13device_kernelIN5flash11enable_sm90INS1_16FlashAttnFwdSm90INS1_25CollectiveMainloopFwdSm90ILi2EN4cute5tupleIJNS5_1CILi1EEES8_S8_EEENS6_IJNS7_ILi128EEENS7_ILi160EEENS7_ILi192EEEEEELi192ENS_12float_e4m3_tEfNS_4arch4Sm90ELb0ELb0ELb1ELb0ELb0ELb0ELb0ELb1ELb1ELb0ELb0ELb0EEENS1_21CollectiveEpilogueFwdINS6_IJSA_SC_SB_EEES9_NS_10bfloat16_tESG_Li256ELb0ELb0ELb0ELb1EEENS1_29StaticPersistentTileSchedulerILb0EEEEEEEEEvNT_6ParamsE,(.L_x_2700 - _ZN7cutlass13device_kernelIN5flash11enable_sm90INS1_16FlashAttnFwdSm90INS1_25CollectiveMainloopFwdSm90ILi2EN4cute5tupleIJNS5_1CILi1EEES8_S8_EEENS6_IJNS7_ILi128EEENS7_ILi160EEENS7_ILi192EEEEEELi192ENS_12float_e4m3_tEfNS_4arch4Sm90ELb0ELb0ELb1ELb0ELb0ELb0ELb0ELb1ELb1ELb0ELb0ELb0EEENS1_21CollectiveEpilogueFwdINS6_IJSA_SC_SB_EEES9_NS_10bfloat16_tESG_Li256ELb0ELb0ELb0ELb1EEENS1_29StaticPersistentTileSchedulerILb0EEEEEEEEEvNT_6ParamsE)
        .other          _ZN7cutlass13device_kernelIN5flash11enable_sm90INS1_16FlashAttnFwdSm90INS1_25CollectiveMainloopFwdSm90ILi2EN4cute5tupleIJNS5_1CILi1EEES8_S8_EEENS6_IJNS7_ILi128EEENS7_ILi160EEENS7_ILi192EEEEEELi192ENS_12float_e4m3_tEfNS_4arch4Sm90ELb0ELb0ELb1ELb0ELb0ELb0ELb0ELb1ELb1ELb0ELb0ELb0EEENS1_21CollectiveEpilogueFwdINS6_IJSA_SC_SB_EEES9_NS_10bfloat16_tESG_Li256ELb0ELb0ELb0ELb1EEENS1_29StaticPersistentTileSchedulerILb0EEEEEEEEEvNT_6ParamsE,@"STO_CUDA_ENTRY STV_DEFAULT"
_ZN7cutlass13device_kernelIN5flash11enable_sm90INS1_16FlashAttnFwdSm90INS1_25CollectiveMainloopFwdSm90ILi2EN4cute5tupleIJNS5_1CILi1EEES8_S8_EEENS6_IJNS7_ILi128EEENS7_ILi160EEENS7_ILi192EEEEEELi192ENS_12float_e4m3_tEfNS_4arch4Sm90ELb0ELb0ELb1ELb0ELb0ELb0ELb0ELb1ELb1ELb0ELb0ELb0EEENS1_21CollectiveEpilogueFwdINS6_IJSA_SC_SB_EEES9_NS_10bfloat16_tESG_Li256ELb0ELb0ELb0ELb1EEENS1_29StaticPersistentTileSchedulerILb0EEEEEEEEEvNT_6ParamsE:
[----:B------:R-:W1:Y:S02]  /*0000*/  LDC R1, c[0x0][0x28] ;  /* 0x00000a00ff017b82 */ /* 0x000e640000000800 */
[----:B-1----:R-:W-:Y:S01]  /*0010*/  VIADD R1, R1, 0xfffffff8 ;  /* 0xfffffff801017836 */ /* 0x002fe20000000000 */
[----:B------:R-:W1:Y:S01]  /*0020*/  S2R R3, SR_TID.X ;  /* 0x0000000000037919 */ /* 0x000e620000002100 */
[----:B------:R-:W-:Y:S01]  /*0030*/  ELECT P0, URZ, PT ;  /* 0x00000000003f782f */ /* 0x000fe20003800000 */
[----:B------:R-:W-:Y:S01]  /*0040*/  BSSY B0, `(.L_x_0) ;  /* 0x0000014000007945 */ /* 0x000fe20003800000 */
[--C-:B-1----:R-:W-:Y:S02]  /*0050*/  SHF.R.U32.HI R0, RZ, 0x5, R3.reuse ;  /* 0x00000005ff007819 */ /* 0x102fe40000011603 */
[----:B------:R-:W-:-:S03]  /*0060*/  SHF.R.U32.HI R18, RZ, 0x7, R3 ;  /* 0x00000007ff127819 */ /* 0x000fc60000011603 */
[----:B------:R-:W1:Y:S02]  /*0070*/  SHFL.IDX PT, R2, R0, RZ, 0x1f ;  /* 0x00001fff00027589 */ /* 0x000e6400000e0000 */
[----:B-1----:R-:W-:-:S13]  /*0080*/  ISETP.EQ.AND P0, PT, R2, RZ, P0 ;  /* 0x000000ff0200720c */ /* 0x002fda0000702270 */
[----:B------:R-:W-:Y:S05]  /*0090*/  @!P0 BRA `(.L_x_1) ;  /* 0x0000000000388947 */ /* 0x000fea0003800000 */
[----:B------:R-:W-:Y:S02]  /*00a0*/  ULDC.64 UR4, c[0x0][0x198] ;  /* 0x0000660000047ab9 */ /* 0x000fe40000000a00 */
[----:B------:R-:W-:Y:S02]  /*00b0*/  UIADD3 UR6, UP0, UR4, 0x270, URZ ;  /* 0x0000027004067890 */ /* 0x000fe4000ff1e03f */
[----:B------:R-:W-:Y:S02]  /*00c0*/  UIADD3 UR8, UP1, UR4, 0x370, URZ ;  /* 0x0000037004087890 */ /* 0x000fe4000ff3e03f */
[----:B------:R-:W-:Y:S02]  /*00d0*/  UIADD3 UR10, UP2, UR4, 0x470, URZ ;  /* 0x00000470040a7890 */ /* 0x000fe4000ff5e03f */
[----:B------:R-:W-:Y:S02]  /*00e0*/  UIADD3 UR4, UP3, UR4, 0x9f0, URZ ;  /* 0x000009f004047890 */ /* 0x000fe4000ff7e03f */
[----:B------:R-:W-:-:S02]  /*00f0*/  UIADD3.X UR7, URZ, UR5, URZ, UP0, !UPT ;  /* 0x000000053f077290 */ /* 0x000fc400087fe43f */
[----:B------:R-:W-:Y:S02]  /*0100*/  UIADD3.X UR9, URZ, UR5, URZ, UP1, !UPT ;  /* 0x000000053f097290 */ /* 0x000fe40008ffe43f */
[----:B------:R-:W-:Y:S02]  /*0110*/  UIADD3.X UR11, URZ, UR5, URZ, UP2, !UPT ;  /* 0x000000053f0b7290 */ /* 0x000fe400097fe43f */
[----:B------:R-:W-:-:S03]  /*0120*/  UIADD3.X UR5, URZ, UR5, URZ, UP3, !UPT ;  /* 0x000000053f057290 */ /* 0x000fc60009ffe43f */
[----:B------:R1:W-:Y:S02]  /*0130*/  UTMACCTL.PF [UR6] ;  /* 0x00000000060079b9 */ /* 0x0003e40008040000 */
[----:B------:R1:W-:Y:S02]  /*0140*/  UTMACCTL.PF [UR8] ;  /* 0x00000000080079b9 */ /* 0x0003e40008040000 */
[----:B------:R1:W-:Y:S02]  /*0150*/  UTMACCTL.PF [UR10] ;  /* 0x000000000a0079b9 */ /* 0x0003e40008040000 */
[----:B------:R1:W-:Y:S02]  /*0160*/  UTMACCTL.PF [UR4] ;  /* 0x00000000040079b9 */ /* 0x0003e40008040000 */
[----:B-1----:R-:W-:Y:S01]  /*0170*/  NOP ;  /* 0x0000000000007918 */ /* 0x002fe20000000000 */
.L_x_1:
[----:B------:R-:W-:Y:S05]  /*0180*/  BSYNC B0 ;  /* 0x0000000000007941 */ /* 0x000fea0003800000 */
.L_x_0:
[----:B------:R-:W-:Y:S01]  /*0190*/  VOTEU.ANY UP0, P0 ;  /* 0x00000000003f7886 */ /* 0x000fe20000000100 */
[----:B------:R-:W1:Y:S01]  /*01a0*/  SHFL.IDX PT, R3, R18, RZ, 0x1f ;  /* 0x00001fff12037589 */ /* 0x000e6200000e0000 */
[----:B------:R-:W-:Y:S01]  /*01b0*/  UMOV UR4, 0x1 ;  /* 0x0000000100047882 */ /* 0x000fe20000000000 */
[----:B------:R-:W-:Y:S01]  /*01c0*/  VOTEU.ANY UP1, P0 ;  /* 0x00000000003f7886 */ /* 0x000fe20000020100 */
[----:B------:R-:W-:Y:S01]  /*01d0*/  VOTEU.ANY UP2, P0 ;  /* 0x00000000003f7886 */ /* 0x000fe20000040100 */
[----:B------:R-:W2:Y:S01]  /*01e0*/  @UP0 S2UR UR7, SR_CgaCtaId ;  /* 0x00000000000709c3 */ /* 0x000ea20000008800 */
[----:B------:R-:W3:Y:S01]  /*01f0*/  SHFL.IDX PT, R2, R0, RZ, 0x1f ;  /* 0x00001fff00027589 */ /* 0x000ee200000e0000 */
[----:B------:R-:W-:Y:S01]  /*0200*/  @UP0 UMOV UR6, 0x400 ;  /* 0x0000040000060882 */ /* 0x000fe20000000000 */
[----:B------:R-:W-:-:S04]  /*0210*/  @UP0 UIADD3 UR4, -UR4, 0x100000, URZ ;  /* 0x0010000004040890 */ /* 0x000fc8000fffe13f */
[----:B------:R-:W-:Y:S02]  /*0220*/  @UP0 USHF.L.U32 UR5, UR4, 0xb, URZ ;  /* 0x0000000b04050899 */ /* 0x000fe4000800063f */
[----:B------:R-:W-:Y:S01]  /*0230*/  @UP0 USHF.L.U32 UR4, UR4, 0x1, URZ ;  /* 0x0000000104040899 */ /* 0x000fe2000800063f */
[----:B-1----:R-:W-:Y:S01]  /*0240*/  R2UR UR8, R3 ;  /* 0x00000000030872ca */ /* 0x002fe200000e0000 */
[----:B--2---:R-:W-:Y:S01]  /*0250*/  @UP0 ULEA UR6, UR7, UR6, 0x18 ;  /* 0x0000000607060291 */ /* 0x004fe2000f8ec03f */
[----:B---3--:R-:W-:-:S11]  /*0260*/  ISETP.NE.AND P1, PT, R2, RZ, PT ;  /* 0x000000ff0200720c */ /* 0x008fd60003f25270 */
[----:B------:R-:W-:Y:S01]  /*0270*/  UISETP.NE.AND UP0, UPT, UR8, URZ, UPT ;  /* 0x0000003f0800728c */ /* 0x000fe2000bf05270 */
[----:B------:R-:W1:Y:S02]  /*0280*/  FENCE.VIEW.ASYNC.S ;  /* 0x00000000000073c6 */ /* 0x000e640000000000 */
[----:B-1----:R1:W2:Y:S01]  /*0290*/  @UP1 SYNCS.EXCH.64 URZ, [UR6+0x33400], UR4 ;  /* 0x03340004063f15b2 */ /* 0x0022a20008000100 */
[----:B------:R1:W3:Y:S01]  /*02a0*/  @UP2 SYNCS.EXCH.64 URZ, [UR6+0x33420], UR4 ;  /* 0x03342004063f25b2 */ /* 0x0002e20008000100 */
[----:B------:R-:W-:Y:S06]  /*02b0*/  @P1 BRA `(.L_x_2) ;  /* 0x0000000000481947 */ /* 0x000fec0003800000 */
[----:B-1----:R-:W1:Y:S01]  /*02c0*/  S2UR UR5, SR_CgaCtaId ;  /* 0x00000000000579c3 */ /* 0x002e620000008800 */
[----:B------:R-:W-:Y:S01]  /*02d0*/  UMOV UR4, 0x400 ;  /* 0x0000040000047882 */ /* 0x000fe20000000000 */
[----:B------:R-:W-:Y:S01]  /*02e0*/  UMOV UR6, 0x1 ;  /* 0x0000000100067882 */ /* 0x000fe20000000000 */
[----:B------:R-:W-:Y:S01]  /*02f0*/  UMOV UR9, 0x2 ;  /* 0x0000000200097882 */ /* 0x000fe20000000000 */
[----:B------:R-:W-:-:S04]  /*0300*/  UIADD3 UR6, -UR6, 0x100000, URZ ;  /* 0x0010000006067890 */ /* 0x000fc8000fffe13f */
[----:B------:R-:W-:Y:S02]  /*0310*/  USHF.L.U32 UR7, UR6, 0xb, URZ ;  /* 0x0000000b06077899 */ /* 0x000fe4000800063f */
[----:B------:R-:W-:Y:S01]  /*0320*/  USHF.L.U32 UR6, UR6, 0x1, URZ ;  /* 0x0000000106067899 */ /* 0x000fe2000800063f */
[----:B------:R-:W-:Y:S01]  /*0330*/  ELECT P0, URZ, PT ;  /* 0x00000000003f782f */ /* 0x000fe20003800000 */
[----:B-1----:R-:W-:Y:S02]  /*0340*/  ULEA UR8, UR5, UR4, 0x18 ;  /* 0x0000000405087291 */ /* 0x002fe4000f8ec03f */
[----:B------:R-:W-:-:S04]  /*0350*/  UIADD3 UR4, -UR9, 0x100000, URZ ;  /* 0x0010000009047890 */ /* 0x000fc8000fffe13f */
[----:B------:R-:W-:Y:S02]  /*0360*/  USHF.L.U32 UR5, UR4, 0xb, URZ ;  /* 0x0000000b04057899 */ /* 0x000fe4000800063f */
[----:B------:R-:W-:Y:S01]  /*0370*/  USHF.L.U32 UR4, UR4, 0x1, URZ ;  /* 0x0000000104047899 */ /* 0x000fe2000800063f */
[----:B------:R-:W1:Y:S03]  /*0380*/  FENCE.VIEW.ASYNC.S ;  /* 0x00000000000073c6 */ /* 0x000e660000000000 */
[----:B-1----:R4:W1:Y:S08]  /*0390*/  SYNCS.EXCH.64 URZ, [UR8+0x33430], UR6 ;  /* 0x03343006083f75b2 */ /* 0x0028700008000100 */
[----:B------:R4:W1:Y:S01]  /*03a0*/  SYNCS.EXCH.64 URZ, [UR8+0x33440], UR4 ;  /* 0x03344004083f75b2 */ /* 0x0008620008000100 */
[----:B------:R4:W1:Y:S01]  /*03b0*/  SYNCS.EXCH.64 URZ, [UR8+0x33438], UR6 ;  /* 0x03343806083f75b2 */ /* 0x0008620008000100 */
[----:B------:R4:W1:Y:S02]  /*03c0*/  SYNCS.EXCH.64 URZ, [UR8+0x33448], UR4 ;  /* 0x03344804083f75b2 */ /* 0x0008640008000100 */
[----:B----4-:R-:W-:Y:S01]  /*03d0*/  NOP ;  /* 0x0000000000007918 */ /* 0x010fe20000000000 */
.L_x_2:
[----:B------:R-:W4:Y:S01]  /*03e0*/  SHFL.IDX PT, R2, R0, RZ, 0x1f ;  /* 0x00001fff00027589 */ /* 0x000f2200000e0000 */
[----:B------:R-:W-:Y:S01]  /*03f0*/  NOP ;  /* 0x0000000000007918 */ /* 0x000fe20000000000 */
[----:B----4-:R-:W-:-:S13]  /*0400*/  ISETP.NE.AND P0, PT, R2, RZ, PT ;  /* 0x000000ff0200720c */ /* 0x010fda0003f05270 */
[----:B------:R-:W-:Y:S05]  /*0410*/  @P0 BRA `(.L_x_3) ;  /* 0x0000000000480947 */ /* 0x000fea0003800000 */
[----:B-1----:R-:W1:Y:S01]  /*0420*/  S2UR UR5, SR_CgaCtaId ;  /* 0x00000000000579c3 */ /* 0x002e620000008800 */
[----:B------:R-:W-:Y:S01]  /*0430*/  UMOV UR4, 0x400 ;  /* 0x0000040000047882 */ /* 0x000fe20000000000 */
[----:B------:R-:W-:Y:S01]  /*0440*/  UMOV UR6, 0x80 ;  /* 0x0000008000067882 */ /* 0x000fe20000000000 */
[----:B------:R-:W-:Y:S01]  /*0450*/  UMOV UR7, 0x100 ;  /* 0x0000010000077882 */ /* 0x000fe20000000000 */
[----:B------:R-:W-:Y:S01]  /*0460*/  ELECT P0, URZ, PT ;  /* 0x00000000003f782f */ /* 0x000fe20003800000 */
[----:B-1----:R-:W-:Y:S02]  /*0470*/  ULEA UR8, UR5, UR4, 0x18 ;  /* 0x0000000405087291 */ /* 0x002fe4000f8ec03f */
[----:B------:R-:W-:-:S04]  /*0480*/  UIADD3 UR4, -UR6, 0x100000, URZ ;  /* 0x0010000006047890 */ /* 0x000fc8000fffe13f */
[----:B------:R-:W-:Y:S02]  /*0490*/  USHF.L.U32 UR5, UR4, 0xb, URZ ;  /* 0x0000000b04057899 */ /* 0x000fe4000800063f */
[----:B------:R-:W-:Y:S02]  /*04a0*/  USHF.L.U32 UR4, UR4, 0x1, URZ ;  /* 0x0000000104047899 */ /* 0x000fe4000800063f */
        /* <DEDUP_REMOVED lines=9> */
.L_x_3:
[----:B------:R-:W4:Y:S01]  /*0540*/  SHFL.IDX PT, R2, R0, RZ, 0x1f ;  /* 0x00001fff00027589 */ /* 0x000f2200000e0000 */
[----:B------:R-:W-:Y:S01]  /*0550*/  NOP ;  /* 0x0000000000007918 */ /* 0x000fe20000000000 */
[----:B----4-:R-:W-:-:S13]  /*0560*/  ISETP.NE.AND P0, PT, R2, RZ, PT ;  /* 0x000000ff0200720c */ /* 0x010fda0003f05270 */
[----:B------:R-:W-:Y:S05]  /*0570*/  @P0 BRA `(.L_x_4) ;  /* 0x0000000000380947 */ /* 0x000fea0003800000 */
[----:B-1----:R-:W1:Y:S01]  /*0580*/  S2UR UR5, SR_CgaCtaId ;  /* 0x00000000000579c3 */ /* 0x002e620000008800 */
[----:B------:R-:W-:Y:S01]  /*0590*/  UMOV UR4, 0x400 ;  /* 0x0000040000047882 */ /* 0x000fe20000000000 */
[----:B------:R-:W-:Y:S01]  /*05a0*/  UMOV UR7, 0x1 ;  /* 0x0000000100077882 */ /* 0x000fe20000000000 */
[----:B------:R-:W-:Y:S01]  /*05b0*/  ELECT P0, URZ, PT ;  /* 0x00000000003f782f */ /* 0x000fe20003800000 */
[----:B-1----:R-:W-:Y:S02]  /*05c0*/  ULEA UR6, UR5, UR4, 0x18 ;  /* 0x0000000405067291 */ /* 0x002fe4000f8ec03f */
[----:B------:R-:W-:-:S04]  /*05d0*/  UIADD3 UR4, -UR7, 0x100000, URZ ;  /* 0x0010000007047890 */ /* 0x000fc8000fffe13f */
[----:B------:R-:W-:Y:S02]  /*05e0*/  USHF.L.U32 UR5, UR4, 0xb, URZ ;  /* 0x0000000b04057899 */ /* 0x000fe4000800063f */
[----:B------:R-:W-:Y:S01]  /*05f0*/  USHF.L.U32 UR4, UR4, 0x1, URZ ;  /* 0x0000000104047899 */ /* 0x000fe2000800063f */
[----:B------:R-:W1:Y:S11]  /*0600*/  FENCE.VIEW.ASYNC.S ;  /* 0x00000000000073c6 */ /* 0x000e760000000000 */
[----:B-1----:R4:W1:Y:S01]  /*0610*/  SYNCS.EXCH.64 URZ, [UR6+0x33470], UR4 ;  /* 0x03347004063f75b2 */ /* 0x0028620008000100 */
[----:B------:R4:W1:Y:S01]  /*0620*/  SYNCS.EXCH.64 URZ, [UR6+0x33480], UR4 ;  /* 0x03348004063f75b2 */ /* 0x0008620008000100 */
[----:B------:R4:W1:Y:S01]  /*0630*/  SYNCS.EXCH.64 URZ, [UR6+0x33478], UR4 ;  /* 0x03347804063f75b2 */ /* 0x0008620008000100 */
[----:B------:R4:W1:Y:S02]  /*0640*/  SYNCS.EXCH.64 URZ, [UR6+0x33488], UR4 ;  /* 0x03348804063f75b2 */ /* 0x0008640008000100 */
[----:B----4-:R-:W-:Y:S01]  /*0650*/  NOP ;  /* 0x0000000000007918 */ /* 0x010fe20000000000 */
.L_x_4:
        /* <DEDUP_REMOVED lines=22> */
.L_x_5:
        /* <DEDUP_REMOVED lines=22> */
.L_x_6:
[----:B------:R-:W-:Y:S01]  /*0920*/  PLOP3.LUT P0, PT, PT, PT, UP0, 0x80, 0x0 ;  /* 0x000000000000781c */ /* 0x000fe20003f0f008 */
[----:B------:R-:W-:Y:S01]  /*0930*/  UMOV UR46, 0x1 ;  /* 0x00000001002e7882 */ /* 0x000fe20000000000 */
[----:B------:R-:W-:Y:S01]  /*0940*/  NOP ;  /* 0x0000000000007918 */ /* 0x000fe20000000000 */
[----:B------:R-:W-:Y:S01]  /*0950*/  USEL UR46, UR46, 0x2, !UP0 ;  /* 0x000000022e2e7887 */ /* 0x000fe2000c000000 */
[----:B------:R-:W-:Y:S01]  /*0960*/  ULDC.64 UR50, c[0x0][0x208] ;  /* 0x0000820000327ab9 */ /* 0x000fe20000000a00 */
[----:B-123--:R-:W-:Y:S08]  /*0970*/  BAR.SYNC.DEFER_BLOCKING 0x0 ;  /* 0x0000000000007b1d */ /* 0x00eff00000010000 */
[----:B------:R-:W-:Y:S05]  /*0980*/  @!P0 BRA `(.L_x_7) ;  /* 0x000000a400a88947 */ /* 0x000fea0003800000 */
.L_x_8:
[----:B------:R-:W-:-:S08]  /*0990*/  NOP ;  /* 0x0000000000007918 */ /* 0x000fd00000000000 */
[----:B------:R-:W1:Y:S02]  /*09a0*/  USETMAXREG.TRY_ALLOC.CTAPOOL UP0, 0xf0 ;  /* 0x000000f0000079c8 */ /* 0x000e640008000600 */
[----:B-1----:R-:W-:-:S13]  /*09b0*/  PLOP3.LUT P0, PT, PT, PT, UP0, 0x80, 0x0 ;  /* 0x000000000000781c */ /* 0x002fda0003f0f008 */
[----:B------:R-:W-:Y:S05]  /*09c0*/  @!P0 BRA `(.L_x_8) ;  /* 0xfffffffc00f08947 */ /* 0x000fea000383ffff */
[----:B------:R-:W1:Y:S01]  /*09d0*/  S2R R2, SR_TID.X ;  /* 0x0000000000027919 */ /* 0x000e620000002100 */
[----:B------:R-:W2:Y:S08]  /*09e0*/  S2UR UR48, SR_CTAID.X ;  /* 0x00000000003079c3 */ /* 0x000eb00000002500 */
[----:B------:R-:W-:Y:S06]  /*09f0*/  BAR.ARV 0x8, 0x120 ;  /* 0x0204800000007b1d */ /* 0x000fec0000002000 */
[----:B-1----:R-:W-:-:S04]  /*0a00*/  LOP3.LUT R0, R2, 0xffffff80, RZ, 0xc0, !PT ;  /* 0xffffff8002007812 */ /* 0x002fc800078ec0ff */
[----:B------:R-:W-:Y:S02]  /*0a10*/  ISETP.NE.AND P0, PT, R0, 0x80, PT ;  /* 0x000000800000780c */ /* 0x000fe40003f05270 */
[----:B------:R-:W2:Y:S11]  /*0a20*/  LDC R0, c[0x0][0xda4] ;  /* 0x00036900ff007b82 */ /* 0x000eb60000000800 */
[----:B------:R-:W-:Y:S06]  /*0a30*/  @!P0 BAR.ARV 0x9, 0x100 ;  /* 0x0244000000008b1d */ /* 0x000fec0000002000 */
[----:B--2---:R-:W-:-:S13]  /*0a40*/  ISETP.LE.AND P0, PT, R0, UR48, PT ;  /* 0x0000003000007c0c */ /* 0x004fda000bf03270 */
[----:B------:R-:W-:Y:S05]  /*0a50*/  @P0 EXIT ;  /* 0x000000000000094d */ /* 0x000fea0003800000 */
[----:B------:R-:W-:Y:S01]  /*0a60*/  VIADD R0, R2, 0xffffff80 ;  /* 0xffffff8002007836 */ /* 0x000fe20000000000 */
[----:B------:R-:W1:Y:S01]  /*0a70*/  S2UR UR37, SR_CgaCtaId ;  /* 0x00000000002579c3 */ /* 0x000e620000008800 */
[----:B------:R-:W-:Y:S01]  /*0a80*/  UMOV UR38, 0x400 ;  /* 0x0000040000267882 */ /* 0x000fe20000000000 */
[----:B------:R-:W-:Y:S01]  /*0a90*/  IMAD.MOV.U32 R220, RZ, RZ, -0x2 ;  /* 0xfffffffeffdc7424 */ /* 0x000fe200078e00ff */
[----:B------:R-:W-:Y:S01]  /*0aa0*/  ULOP3.LUT UR47, UR46, 0x1, URZ, 0xfc, !UPT ;  /* 0x000000012e2f7892 */ /* 0x000fe2000f8efc3f */
[----:B------:R-:W-:Y:S01]  /*0ab0*/  SHF.R.S32.HI R3, RZ, 0x1f, R0 ;  /* 0x0000001fff037819 */ /* 0x000fe20000011400 */
[----:B------:R-:W-:Y:S01]  /*0ac0*/  ULDC.64 UR52, c[0x0][0x198] ;  /* 0x0000660000347ab9 */ /* 0x000fe20000000a00 */
[----:B------:R-:W-:Y:S01]  /*0ad0*/  UMOV UR39, URZ ;  /* 0x0000003f00277c82 */ /* 0x000fe20008000000 */
[----:B------:R-:W-:Y:S01]  /*0ae0*/  UMOV UR36, URZ ;  /* 0x0000003f00247c82 */ /* 0x000fe20008000000 */
[CC--:B------:R-:W-:Y:S01]  /*0af0*/  LEA.HI R4, R3.reuse, R0.reuse, RZ, 0x7 ;  /* 0x0000000003047211 */ /* 0x0c0fe200078f38ff */
[----:B------:R-:W2:Y:S01]  /*0b00*/  S2UR UR6, SR_SWINHI ;  /* 0x00000000000679c3 */ /* 0x000ea20000002f00 */
[----:B------:R-:W-:Y:S01]  /*0b10*/  LEA.HI R7, R3, R0, RZ, 0x4 ;  /* 0x0000000003077211 */ /* 0x000fe200078f20ff */
[----:B------:R-:W-:Y:S01]  /*0b20*/  UMOV UR49, URZ ;  /* 0x0000003f00317c82 */ /* 0x000fe20008000000 */
[----:B------:R-:W-:-:S02]  /*0b30*/  LOP3.LUT R5, R4, 0xffffff80, RZ, 0xc0, !PT ;  /* 0xffffff8004057812 */ /* 0x000fc400078ec0ff */
[----:B------:R-:W-:Y:S02]  /*0b40*/  SHF.R.S32.HI R8, RZ, 0x4, R7 ;  /* 0x00000004ff087819 */ /* 0x000fe40000011407 */
[----:B------:R-:W-:Y:S01]  /*0b50*/  LEA.HI R22, R3, R0, RZ, 0x5 ;  /* 0x0000000003167211 */ /* 0x000fe200078f28ff */
[C---:B------:R-:W-:Y:S01]  /*0b60*/  IMAD.IADD R2, R0.reuse, 0x1, -R5 ;  /* 0x0000000100027824 */ /* 0x040fe200078e0a05 */
[C---:B------:R-:W-:Y:S02]  /*0b70*/  LEA.HI R3, R7.reuse, R8, RZ, 0x1 ;  /* 0x0000000807037211 */ /* 0x040fe400078f08ff */
[----:B------:R-:W-:Y:S02]  /*0b80*/  LOP3.LUT R7, R7, 0x3fffff0, RZ, 0xc0, !PT ;  /* 0x03fffff007077812 */ /* 0x000fe400078ec0ff */
[----:B------:R-:W-:Y:S02]  /*0b90*/  SHF.R.S32.HI R5, RZ, 0x1f, R2 ;  /* 0x0000001fff057819 */ /* 0x000fe40000011402 */
[----:B------:R-:W-:Y:S01]  /*0ba0*/  LOP3.LUT R3, R3, 0x1ffffffe, RZ, 0xc0, !PT ;  /* 0x1ffffffe03037812 */ /* 0x000fe200078ec0ff */
[----:B------:R-:W-:Y:S01]  /*0bb0*/  IMAD.IADD R7, R0, 0x1, -R7 ;  /* 0x0000000100077824 */ /* 0x000fe200078e0a07 */
[----:B------:R-:W-:Y:S01]  /*0bc0*/  LEA.HI R6, R5, R2, RZ, 0x2 ;  /* 0x0000000205067211 */ /* 0x000fe200078f10ff */
[----:B-1----:R-:W-:Y:S01]  /*0bd0*/  ULEA UR38, UR37, UR38, 0x18 ;  /* 0x0000002625267291 */ /* 0x002fe2000f8ec03f */
[----:B------:R-:W-:Y:S01]  /*0be0*/  SHF.R.S32.HI R22, RZ, 0x5, R22 ;  /* 0x00000005ff167819 */ /* 0x000fe20000011416 */
[----:B------:R-:W-:Y:S01]  /*0bf0*/  IMAD.IADD R3, R8, 0x1, -R3 ;  /* 0x0000000108037824 */ /* 0x000fe200078e0a03 */
[----:B------:R-:W-:-:S02]  /*0c00*/  SHF.R.S32.HI R9, RZ, 0x2, R6 ;  /* 0x00000002ff097819 */ /* 0x000fc40000011406 */
[----:B------:R-:W-:Y:S01]  /*0c10*/  SHF.R.S32.HI R10, RZ, 0x1f, R6 ;  /* 0x0000001fff0a7819 */ /* 0x000fe20000011406 */
[----:B------:R-:W-:Y:S01]  /*0c20*/  IMAD R0, R22, 0x10, R7 ;  /* 0x0000001016007824 */ /* 0x000fe200078e0207 */
[----:B------:R-:W-:Y:S01]  /*0c30*/  SHF.R.S32.HI R19, RZ, 0x7, R4 ;  /* 0x00000007ff137819 */ /* 0x000fe20000011404 */
[----:B------:R-:W-:Y:S01]  /*0c40*/  UMOV UR4, UR38 ;  /* 0x0000002600047c82 */ /* 0x000fe20008000000 */
[----:B--2---:R-:W-:Y:S01]  /*0c50*/  UMOV UR5, UR6 ;  /* 0x0000000600057c82 */ /* 0x004fe20008000000 */
[----:B------:R-:W-:Y:S01]  /*0c60*/  LEA.HI R10, R10, R9, RZ, 0x3 ;  /* 0x000000090a0a7211 */ /* 0x000fe200078f18ff */
[----:B------:R-:W-:Y:S01]  /*0c70*/  IMAD R7, R0, 0x8, R3 ;  /* 0x0000000800077824 */ /* 0x000fe200078e0203 */
[----:B------:R-:W-:Y:S01]  /*0c80*/  LEA.HI R4, R4, R19, RZ, 0x1 ;  /* 0x0000001304047211 */ /* 0x000fe200078f08ff */
[----:B------:R-:W-:Y:S01]  /*0c90*/  IMAD.U32 R16, RZ, RZ, UR4 ;  /* 0x00000004ff107e24 */ /* 0x000fe2000f8e00ff */
[----:B------:R-:W-:Y:S01]  /*0ca0*/  LOP3.LUT R10, R10, 0xfffffff8, RZ, 0xc0, !PT ;  /* 0xfffffff80a0a7812 */ /* 0x000fe200078ec0ff */
[----:B------:R-:W-:Y:S01]  /*0cb0*/  IMAD.U32 R17, RZ, RZ, UR5 ;  /* 0x00000005ff117e24 */ /* 0x000fe2000f8e00ff */
[----:B------:R-:W-:-:S02]  /*0cc0*/  LEA.HI R5, R5, R2, RZ, 0x5 ;  /* 0x0000000205057211 */ /* 0x000fc400078f28ff */
[----:B------:R-:W-:Y:S01]  /*0cd0*/  LOP3.LUT R3, R6, 0x7ffffffc, RZ, 0xc0, !PT ;  /* 0x7ffffffc06037812 */ /* 0x000fe200078ec0ff */
[----:B------:R-:W-:Y:S01]  /*0ce0*/  IMAD.IADD R9, R9, 0x1, -R10 ;  /* 0x0000000109097824 */ /* 0x000fe200078e0a0a */
[----:B------:R-:W-:Y:S02]  /*0cf0*/  LOP3.LUT R4, R4, 0x3fffffe, RZ, 0xc0, !PT ;  /* 0x03fffffe04047812 */ /* 0x000fe400078ec0ff */
[----:B------:R-:W-:Y:S01]  /*0d00*/  SHF.R.S32.HI R0, RZ, 0x5, R5 ;  /* 0x00000005ff007819 */ /* 0x000fe20000011405 */
[----:B------:R-:W-:Y:S02]  /*0d10*/  IMAD.IADD R3, R2, 0x1, -R3 ;  /* 0x0000000102037824 */ /* 0x000fe400078e0a03 */
[----:B------:R-:W-:Y:S02]  /*0d20*/  IMAD.SHL.U32 R5, R7, 0x8, RZ ;  /* 0x0000000807057824 */ /* 0x000fe400078e00ff */
[----:B------:R-:W-:Y:S02]  /*0d30*/  IMAD R9, R0, 0x10, R9 ;  /* 0x0000001000097824 */ /* 0x000fe400078e0209 */
[----:B------:R-:W-:-:S02]  /*0d40*/  IMAD.IADD R4, R19, 0x1, -R4 ;  /* 0x0000000113047824 */ /* 0x000fc400078e0a04 */
[----:B------:R-:W-:Y:S02]  /*0d50*/  IMAD R220, R3, R220, 0xa0 ;  /* 0x000000a003dc7424 */ /* 0x000fe400078e02dc */
[----:B------:R-:W-:-:S04]  /*0d60*/  IMAD.WIDE R16, R5, 0x2, R16 ;  /* 0x0000000205107825 */ /* 0x000fc800078e0210 */
[----:B------:R-:W-:-:S07]  /*0d70*/  IMAD R23, R4, 0x40, R9 ;  /* 0x0000004004177824 */ /* 0x000fce00078e0209 */
.L_x_33:
[----:B------:R-:W1:Y:S01]  /*0d80*/  SHFL.IDX PT, R0, R19, RZ, 0x1f ;  /* 0x00001fff13007589 */ /* 0x000e6200000e0000 */
[----:B------:R-:W-:Y:S01]  /*0d90*/  ULDC UR4, c[0x0][0xda8] ;  /* 0x00036a0000047ab9 */ /* 0x000fe20000000800 */
[----:B------:R-:W-:Y:S01]  /*0da0*/  ULDC.64 UR6, c[0x0][0x3f8] ;  /* 0x0000fe0000067ab9 */ /* 0x000fe20000000a00 */
[----:B------:R-:W-:Y:S01]  /*0db0*/  UISETP.NE.AND UP1, UPT, UR4, 0x1, UPT ;  /* 0x000000010400788c */ /* 0x000fe2000bf25270 */
[----:B------:R-:W-:Y:S01]  /*0dc0*/  ULDC UR43, c[0x0][0xdb4] ;  /* 0x00036d00002b7ab9 */ /* 0x000fe20000000800 */
[----:B------:R-:W-:Y:S02]  /*0dd0*/  UISETP.NE.U32.AND UP0, UPT, UR6, URZ, UPT ;  /* 0x0000003f0600728c */ /* 0x000fe4000bf05070 */
[----:B------:R-:W-:Y:S02]  /*0de0*/  UISETP.NE.AND UP3, UPT, UR43, 0x1, UPT ;  /* 0x000000012b00788c */ /* 0x000fe4000bf65270 */
[----:B------:R-:W-:Y:S01]  /*0df0*/  UISETP.NE.AND.EX UP0, UPT, UR7, URZ, UPT, UP0 ;  /* 0x0000003f0700728c */ /* 0x000fe2000bf05300 */
[----:B------:R-:W-:Y:S01]  /*0e00*/  ULDC UR6, c[0x0][0x428] ;  /* 0x00010a0000067ab9 */ /* 0x000fe20000000800 */
[----:B------:R-:W-:-:S03]  /*0e10*/  ULDC UR55, c[0x0][0x404] ;  /* 0x0001010000377ab9 */ /* 0x000fc60000000800 */
[----:B------:R-:W-:Y:S01]  /*0e20*/  @UP1 ULDC UR4, c[0x0][0xdac] ;  /* 0x00036b0000041ab9 */ /* 0x000fe20000000800 */
[----:B------:R-:W-:Y:S02]  /*0e30*/  UISETP.NE.AND UP2, UPT, UR6, 0x1, UPT ;  /* 0x000000010600788c */ /* 0x000fe4000bf45270 */
[----:B------:R-:W-:Y:S01]  /*0e40*/  UIMAD.WIDE.U32 UR4, UR48, UR4, URZ ;  /* 0x00000004300472a5 */ /* 0x000fe2000f8e003f */
[----:B------:R-:W-:Y:S01]  /*0e50*/  @UP1 ULDC UR6, c[0x0][0xdb0] ;  /* 0x00036c0000061ab9 */ /* 0x000fe20000000800 */
[----:B------:R-:W-:Y:S01]  /*0e60*/  UMOV UR42, UR48 ;  /* 0x00000030002a7c82 */ /* 0x000fe20008000000 */
[----:B------:R-:W-:Y:S02]  /*0e70*/  USEL UR55, UR55, 0x1, UP0 ;  /* 0x0000000137377887 */ /* 0x000fe40008000000 */
[----:B------:R-:W-:Y:S01]  /*0e80*/  @UP1 USHF.R.U32.HI UR42, URZ, UR6, UR5 ;  /* 0x000000063f2a1299 */ /* 0x000fe20008011605 */
[----:B-1----:R-:W-:Y:S01]  /*0e90*/  R2UR UR40, R0 ;  /* 0x00000000002872ca */ /* 0x002fe200000e0000 */
[----:B------:R-:W-:Y:S01]  /*0ea0*/  ULDC UR10, c[0x0][0x2e0] ;  /* 0x0000b800000a7ab9 */ /* 0x000fe20000000800 */
[----:B------:R-:W-:Y:S01]  /*0eb0*/  UIADD3 UR7, UR38, 0x1e200, URZ ;  /* 0x0001e20026077890 */ /* 0x000fe2000fffe03f */
[----:B------:R-:W-:Y:S01]  /*0ec0*/  @UP3 ULDC.64 UR8, c[0x0][0xdb8] ;  /* 0x00036e0000083ab9 */ /* 0x000fe20000000a00 */
[----:B------:R-:W-:-:S02]  /*0ed0*/  UIMAD UR55, UR55, UR10, URZ ;  /* 0x0000000a373772a4 */ /* 0x000fc4000f8e023f */
[----:B------:R-:W-:Y:S02]  /*0ee0*/  UIMAD.WIDE.U32 UR4, UR42, UR8, URZ ;  /* 0x000000082a0472a5 */ /* 0x000fe4000f8e003f */
[----:B------:R-:W-:Y:S02]  /*0ef0*/  ULOP3.LUT UP0, URZ, UR7, 0x9f, URZ, 0xc0, !UPT ;  /* 0x0000009f073f7892 */ /* 0x000fe4000f80c03f */
[----:B------:R-:W-:-:S03]  /*0f00*/  UIADD3 UR8, UR55, 0x9f, URZ ;  /* 0x0000009f37087890 */ /* 0x000fc6000fffe03f */
[----:B------:R-:W-:Y:S01]  /*0f10*/  ULEA.HI UR6, UR40, UR40, URZ, 0x1 ;  /* 0x0000002828067291 */ /* 0x000fe2000f8f083f */
[----:B------:R-:W-:Y:S01]  /*0f20*/  UMOV UR44, UR42 ;  /* 0x0000002a002c7c82 */ /* 0x000fe20008000000 */
[----:B------:R-:W-:Y:S01]  /*0f30*/  @UP3 USHF.R.U32.HI UR44, URZ, UR9, UR5 ;  /* 0x000000093f2c3299 */ /* 0x000fe20008011605 */
[----:B------:R-:W-:Y:S01]  /*0f40*/  PLOP3.LUT P0, PT, PT, PT, UP0, 0x80, 0x0 ;  /* 0x000000000000781c */ /* 0x000fe20003f0f008 */
[----:B------:R-:W-:Y:S02]  /*0f50*/  ULOP3.LUT UR6, UR6, 0x3e, URZ, 0xc0, !UPT ;  /* 0x0000003e06067892 */ /* 0x000fe4000f8ec03f */
[----:B------:R-:W-:Y:S02]  /*0f60*/  UIMAD.WIDE UR4, UR8, 0x66666667, URZ ;  /* 0x66666667080478a5 */ /* 0x000fe4000f8e023f */
[----:B------:R-:W-:Y:S02]  /*0f70*/  UIADD3 UR6, UR40, -UR6, URZ ;  /* 0x8000000628067290 */ /* 0x000fe4000fffe03f */
[----:B------:R-:W-:-:S02]  /*0f80*/  UIADD3 UR8, -UR44, URZ, URZ ;  /* 0x0000003f2c087290 */ /* 0x000fc4000fffe13f */
[----:B------:R-:W-:Y:S02]  /*0f90*/  ULEA UR6, UR6, UR7, 0xc ;  /* 0x0000000706067291 */ /* 0x000fe4000f8e603f */
[----:B------:R-:W-:Y:S01]  /*0fa0*/  UIMAD UR43, UR43, UR8, UR42 ;  /* 0x000000082b2b72a4 */ /* 0x000fe2000f8e022a */
[----:B------:R-:W-:Y:S01]  /*0fb0*/  @UP2 ULDC UR9, c[0x0][0x42c] ;  /* 0x00010b0000092ab9 */ /* 0x000fe20000000800 */
[----:B------:R-:W-:Y:S01]  /*0fc0*/  UMOV UR54, UR5 ;  /* 0x0000000500367c82 */ /* 0x000fe20008000000 */
[----:B------:R-:W-:Y:S02]  /*0fd0*/  USHF.R.U32.HI UR6, URZ, 0x4, UR6 ;  /* 0x000000043f067899 */ /* 0x000fe40008011606 */
[----:B------:R-:W-:Y:S02]  /*0fe0*/  USHF.R.U32.HI UR7, URZ, 0x1f, UR54 ;  /* 0x0000001f3f077899 */ /* 0x000fe40008011636 */
[----:B------:R-:W-:Y:S01]  /*0ff0*/  UIMAD.WIDE.U32 UR4, UR43, UR9, URZ ;  /* 0x000000092b0472a5 */ /* 0x000fe2000f8e003f */
[----:B------:R-:W-:Y:S01]  /*1000*/  @UP2 ULDC UR10, c[0x0][0x430] ;  /* 0x00010c00000a2ab9 */ /* 0x000fe20000000800 */
[----:B------:R-:W-:Y:S01]  /*1010*/  UMOV UR41, UR43 ;  /* 0x0000002b00297c82 */ /* 0x000fe20008000000 */
[----:B------:R-:W-:-:S02]  /*1020*/  ULOP3.LUT UR56, UR6, 0x3fff, URZ, 0xc0, !UPT ;  /* 0x00003fff06387892 */ /* 0x000fc4000f8ec03f */
[----:B------:R-:W-:Y:S02]  /*1030*/  ULEA.HI.SX32 UR54, UR54, UR7, 0x1a ;  /* 0x0000000736367291 */ /* 0x000fe4000f8fd23f */
[----:B------:R-:W-:Y:S01]  /*1040*/  @UP2 USHF.R.U32.HI UR41, URZ, UR10, UR5 ;  /* 0x0000000a3f292299 */ /* 0x000fe20008011605 */
[----:B------:R-:W-:Y:S11]  /*1050*/  @!P0 BRA `(.L_x_9) ;  /* 0x0000000000408947 */ /* 0x000ff60003800000 */
[----:B------:R-:W-:Y:S01]  /*1060*/  MOV R0, 0x0 ;  /* 0x0000000000007802 */ /* 0x000fe20000000f00 */
[----:B------:R-:W-:Y:S01]  /*1070*/  ULDC.64 UR4, c[0x4][0xc0] ;  /* 0x0100300000047ab9 */ /* 0x000fe20000000a00 */
[----:B------:R-:W-:Y:S01]  /*1080*/  ULDC.64 UR6, c[0x4][0x28] ;  /* 0x01000a0000067ab9 */ /* 0x000fe20000000a00 */
[----:B------:R-:W-:Y:S01]  /*1090*/  IMAD.U32 R4, RZ, RZ, UR4 ;  /* 0x00000004ff047e24 */ /* 0x000fe2000f8e00ff */
[----:B------:R1:W2:Y:S01]  /*10a0*/  LDC.64 R14, c[0x4][R0] ;  /* 0x01000000000e7b82 */ /* 0x0002a20000000a00 */
[----:B------:R-:W-:Y:S01]  /*10b0*/  IMAD.U32 R5, RZ, RZ, UR5 ;  /* 0x00000005ff057e24 */ /* 0x000fe2000f8e00ff */
[----:B------:R-:W-:Y:S01]  /*10c0*/  ULDC.64 UR4, c[0x4][0xc8] ;  /* 0x0100320000047ab9 */ /* 0x000fe20000000a00 */
[----:B------:R-:W-:Y:S02]  /*10d0*/  IMAD.U32 R10, RZ, RZ, UR6 ;  /* 0x00000006ff0a7e24 */ /* 0x000fe4000f8e00ff */
[----:B------:R-:W-:Y:S02]  /*10e0*/  IMAD.U32 R6, RZ, RZ, UR4 ;  /* 0x00000004ff067e24 */ /* 0x000fe4000f8e00ff */
[----:B------:R-:W-:-:S02]  /*10f0*/  IMAD.U32 R7, RZ, RZ, UR5 ;  /* 0x00000005ff077e24 */ /* 0x000fc4000f8e00ff */
[----:B------:R-:W-:Y:S02]  /*1100*/  IMAD.U32 R11, RZ, RZ, UR7 ;  /* 0x00000007ff0b7e24 */ /* 0x000fe4000f8e00ff */
[----:B------:R-:W-:Y:S02]  /*1110*/  IMAD.MOV.U32 R8, RZ, RZ, 0x70 ;  /* 0x00000070ff087424 */ /* 0x000fe400078e00ff */
[----:B------:R-:W-:Y:S02]  /*1120*/  IMAD.MOV.U32 R12, RZ, RZ, 0x1 ;  /* 0x00000001ff0c7424 */ /* 0x000fe400078e00ff */
[----:B-1----:R-:W-:-:S07]  /*1130*/  IMAD.MOV.U32 R13, RZ, RZ, RZ ;  /* 0x000000ffff0d7224 */ /* 0x002fce00078e00ff */
[----:B------:R-:W-:-:S07]  /*1140*/  LEPC R20, `(.L_x_9) ;  /* 0x000000001014794e */ /* 0x000fce0000000000 */
[----:B--2---:R-:W-:Y:S05]  /*1150*/  CALL.ABS.NOINC R14 ;  /* 0x000000000e007343 */ /* 0x004fea0003c00000 */
.L_x_9:
[----:B------:R-:W-:Y:S01]  /*1160*/  ULDC.64 UR4, c[0x0][0x998] ;  /* 0x0002660000047ab9 */ /* 0x000fe20000000a00 */
[----:B------:R-:W-:Y:S01]  /*1170*/  ULDC.64 UR6, c[0x0][0x990] ;  /* 0x0002640000067ab9 */ /* 0x000fe20000000a00 */
[----:B------:R-:W-:Y:S01]  /*1180*/  UISETP.NE.U32.AND UP1, UPT, UR4, URZ, UPT ;  /* 0x0000003f0400728c */ /* 0x000fe2000bf25070 */
[----:B------:R-:W-:Y:S01]  /*1190*/  IMAD.MOV.U32 R3, RZ, RZ, 0x3f800000 ;  /* 0x3f800000ff037424 */ /* 0x000fe200078e00ff */
[----:B------:R-:W-:Y:S01]  /*11a0*/  UISETP.NE.U32.AND UP0, UPT, UR6, URZ, UPT ;  /* 0x0000003f0600728c */ /* 0x000fe2000bf05070 */
[----:B------:R-:W-:Y:S01]  /*11b0*/  IMAD.MOV.U32 R0, RZ, RZ, 0x3f800000 ;  /* 0x3f800000ff007424 */ /* 0x000fe200078e00ff */
[----:B------:R-:W-:Y:S02]  /*11c0*/  UISETP.NE.AND.EX UP1, UPT, UR5, URZ, UPT, UP1 ;  /* 0x0000003f0500728c */ /* 0x000fe4000bf25310 */
[----:B------:R-:W-:-:S04]  /*11d0*/  UISETP.NE.AND.EX UP0, UPT, UR7, URZ, UPT, UP0 ;  /* 0x0000003f0700728c */ /* 0x000fc8000bf05300 */
[----:B------:R-:W-:Y:S02]  /*11e0*/  PLOP3.LUT P1, PT, PT, PT, UP1, 0x80, 0x0 ;  /* 0x000000000000781c */ /* 0x000fe40003f2f018 */
[----:B------:R-:W-:-:S03]  /*11f0*/  PLOP3.LUT P0, PT, PT, PT, UP0, 0x80, 0x0 ;  /* 0x000000000000781c */ /* 0x000fc60003f0f008 */
[----:B------:R-:W-:Y:S02]  /*1200*/  @UP1 USHF.R.S32.HI UR14, URZ, 0x1f, UR44 ;  /* 0x0000001f3f0e1899 */ /* 0x000fe4000801142c */
[----:B------:R-:W-:Y:S01]  /*1210*/  @UP0 USHF.R.S32.HI UR10, URZ, 0x1f, UR44 ;  /* 0x0000001f3f0a0899 */ /* 0x000fe2000801142c */
[----:B------:R-:W-:Y:S01]  /*1220*/  @UP1 ULDC.64 UR12, c[0x0][0x9b8] ;  /* 0x00026e00000c1ab9 */ /* 0x000fe20000000a00 */
[----:B------:R-:W-:Y:S01]  /*1230*/  @UP0 ULDC.64 UR16, c[0x0][0x9a8] ;  /* 0x00026a0000100ab9 */ /* 0x000fe20000000a00 */
[----:B------:R-:W-:Y:S02]  /*1240*/  @UP1 UIMAD UR14, UR14, UR12, URZ ;  /* 0x0000000c0e0e12a4 */ /* 0x000fe4000f8e023f */
[----:B------:R-:W-:Y:S02]  /*1250*/  @UP0 UIMAD UR10, UR10, UR16, URZ ;  /* 0x000000100a0a02a4 */ /* 0x000fe4000f8e023f */
[----:B------:R-:W-:Y:S02]  /*1260*/  @UP0 UIMAD.WIDE.U32 UR8, UR44, UR16, URZ ;  /* 0x000000102c0802a5 */ /* 0x000fe4000f8e003f */
[----:B------:R-:W-:-:S02]  /*1270*/  @UP0 UIMAD UR17, UR44, UR17, UR10 ;  /* 0x000000112c1102a4 */ /* 0x000fc4000f8e020a */
[----:B------:R-:W-:Y:S02]  /*1280*/  @UP0 USHF.R.S32.HI UR16, URZ, 0x1f, UR41 ;  /* 0x0000001f3f100899 */ /* 0x000fe40008011429 */
[----:B------:R-:W-:Y:S02]  /*1290*/  @UP1 UIMAD.WIDE.U32 UR10, UR44, UR12, URZ ;  /* 0x0000000c2c0a12a5 */ /* 0x000fe4000f8e003f */
[----:B------:R-:W-:Y:S02]  /*12a0*/  @UP1 UIMAD UR18, UR44, UR13, UR14 ;  /* 0x0000000d2c1212a4 */ /* 0x000fe4000f8e020e */
[----:B------:R-:W-:Y:S01]  /*12b0*/  @UP1 USHF.R.S32.HI UR19, URZ, 0x1f, UR41 ;  /* 0x0000001f3f131899 */ /* 0x000fe20008011429 */
[----:B------:R-:W-:Y:S01]  /*12c0*/  @UP0 ULDC.64 UR14, c[0x0][0x9b0] ;  /* 0x00026c00000e0ab9 */ /* 0x000fe20000000a00 */
[----:B------:R-:W-:Y:S01]  /*12d0*/  @UP1 ULDC.64 UR12, c[0x0][0x9c0] ;  /* 0x00027000000c1ab9 */ /* 0x000fe20000000a00 */
[----:B------:R-:W-:Y:S02]  /*12e0*/  @UP0 UIMAD UR16, UR16, UR14, URZ ;  /* 0x0000000e101002a4 */ /* 0x000fe4000f8e023f */
[----:B------:R-:W-:-:S02]  /*12f0*/  @UP0 UIADD3 UR9, UR9, UR17, URZ ;  /* 0x0000001109090290 */ /* 0x000fc4000fffe03f */
[----:B------:R-:W-:Y:S02]  /*1300*/  @UP1 UIMAD UR17, UR19, UR12, URZ ;  /* 0x0000000c131112a4 */ /* 0x000fe4000f8e023f */
[----:B------:R-:W-:Y:S02]  /*1310*/  @UP1 UIADD3 UR11, UR11, UR18, URZ ;  /* 0x000000120b0b1290 */ /* 0x000fe4000fffe03f */
[----:B------:R-:W-:Y:S02]  /*1320*/  @UP0 UIMAD UR15, UR41, UR15, UR16 ;  /* 0x0000000f290f02a4 */ /* 0x000fe4000f8e0210 */
[----:B------:R-:W-:Y:S02]  /*1330*/  @UP0 UIMAD.WIDE.U32 UR8, UR41, UR14, UR8 ;  /* 0x0000000e290802a5 */ /* 0x000fe4000f8e0008 */
[----:B------:R-:W-:Y:S02]  /*1340*/  @UP1 UIMAD UR13, UR41, UR13, UR17 ;  /* 0x0000000d290d12a4 */ /* 0x000fe4000f8e0211 */
[----:B------:R-:W-:-:S02]  /*1350*/  @UP1 UIMAD.WIDE.U32 UR10, UR41, UR12, UR10 ;  /* 0x0000000c290a12a5 */ /* 0x000fc4000f8e000a */
[----:B------:R-:W-:Y:S02]  /*1360*/  @UP0 UIADD3 UR12, UR9, UR15, URZ ;  /* 0x0000000f090c0290 */ /* 0x000fe4000fffe03f */
[----:B------:R-:W-:Y:S02]  /*1370*/  @UP0 ULEA UR6, UP2, UR8, UR6, 0x2 ;  /* 0x0000000608060291 */ /* 0x000fe4000f84103f */
[----:B------:R-:W-:Y:S02]  /*1380*/  @UP1 UIADD3 UR9, UR11, UR13, URZ ;  /* 0x0000000d0b091290 */ /* 0x000fe4000fffe03f */
[----:B------:R-:W-:Y:S02]  /*1390*/  @UP1 ULEA UR4, UP3, UR10, UR4, 0x2 ;  /* 0x000000040a041291 */ /* 0x000fe4000f86103f */
[----:B------:R-:W-:Y:S01]  /*13a0*/  @UP0 ULEA.HI.X UR7, UR8, UR7, UR12, 0x2, UP2 ;  /* 0x0000000708070291 */ /* 0x000fe200090f140c */
[----:B------:R-:W-:Y:S01]  /*13b0*/  IMAD.U32 R4, RZ, RZ, UR6 ;  /* 0x00000006ff047e24 */ /* 0x000fe2000f8e00ff */
[----:B------:R-:W-:-:S02]  /*13c0*/  @UP1 ULEA.HI.X UR5, UR10, UR5, UR9, 0x2, UP3 ;  /* 0x000000050a051291 */ /* 0x000fc400098f1409 */
[----:B------:R-:W-:Y:S02]  /*13d0*/  IMAD.U32 R6, RZ, RZ, UR4 ;  /* 0x00000004ff067e24 */ /* 0x000fe4000f8e00ff */
[----:B------:R-:W-:Y:S02]  /*13e0*/  IMAD.U32 R5, RZ, RZ, UR7 ;  /* 0x00000007ff057e24 */ /* 0x000fe4000f8e00ff */
[----:B------:R-:W-:-:S03]  /*13f0*/  IMAD.U32 R7, RZ, RZ, UR5 ;  /* 0x00000005ff077e24 */ /* 0x000fc6000f8e00ff */
[----:B------:R-:W2:Y:S04]  /*1400*/  @P0 LDG.E R3, desc[UR50][R4.64] ;  /* 0x0000003204030981 */ /* 0x000ea8000c1e1900 */
[----:B------:R-:W2:Y:S01]  /*1410*/  @P1 LDG.E R0, desc[UR50][R6.64] ;  /* 0x0000003206001981 */ /* 0x000ea2000c1e1900 */
[----:B------:R-:W-:Y:S01]  /*1420*/  ULOP3.LUT UR4, UR39, 0x1, URZ, 0xc0, !UPT ;  /* 0x0000000127047892 */ /* 0x000fe2000f8ec03f */
[----:B------:R-:W-:-:S05]  /*1430*/  IMAD.U32 R9, RZ, RZ, UR47 ;  /* 0x0000002fff097e24 */ /* 0x000fca000f8e00ff */
[----:B------:R-:W-:Y:S01]  /*1440*/  IMAD.U32 R8, RZ, RZ, UR4 ;  /* 0x00000004ff087e24 */ /* 0x000fe2000f8e00ff */
[----:B------:R-:W-:Y:S01]  /*1450*/  ULDC UR4, c[0x0][0x9d8] ;  /* 0x0002760000047ab9 */ /* 0x000fe20000000800 */
[----:B------:R-:W-:-:S03]  /*1460*/  ISETP.NE.AND P0, PT, R9, 0x3, PT ;  /* 0x000000030900780c */ /* 0x000fc60003f05270 */
[----:B------:R-:W-:-:S04]  /*1470*/  SHF.L.U32 R8, R8, 0x1f, RZ ;  /* 0x0000001f08087819 */ /* 0x000fc800000006ff */
[----:B------:R-:W1:Y:S01]  /*1480*/  SYNCS.PHASECHK.TRANS64.TRYWAIT P1, [UR38+0x33400], R8 ;  /* 0x03340008ff0075a7 */ /* 0x000e620008020166 */
[----:B--2---:R-:W-:-:S04]  /*1490*/  FMUL.FTZ R0, R3, R0 ;  /* 0x0000000003007220 */ /* 0x004fc80000410000 */
[----:B------:R-:W-:Y:S01]  /*14a0*/  FMUL.FTZ R0, R0, UR4 ;  /* 0x0000000400007c20 */ /* 0x000fe20008410000 */
[----:B-1----:R-:W-:Y:S06]  /*14b0*/  @!P1 BRA `(.L_x_10) ;  /* 0x000000cc00d09947 */ /* 0x002fec0003800000 */
.L_x_94:
[----:B------:R-:W-:Y:S05]  /*14c0*/  @!P0 BRA `(.L_x_11) ;  /* 0x0000000000048947 */ /* 0x000fea0003800000 */
[----:B------:R-:W-:Y:S01]  /*14d0*/  BPT.TRAP 0x1 ;  /* 0x000000040000795c */ /* 0x000fe20000300000 */
.L_x_11:
[----:B-1----:R-:W-:Y:S02]  /*14e0*/  IMAD.U32 R3, RZ, RZ, UR49 ;  /* 0x00000031ff037e24 */ /* 0x002fe4000f8e00ff */
[----:B------:R-:W-:-:S03]  /*14f0*/  IMAD.U32 R4, RZ, RZ, UR36 ;  /* 0x00000024ff047e24 */ /* 0x000fc6000f8e00ff */
[----:B------:R-:W-:Y:S02]  /*1500*/  LEA R3, R3, UR38, 0x3 ;  /* 0x0000002603037c11 */ /* 0x000fe4000f8e18ff */
[----:B------:R-:W-:-:S04]  /*1510*/  SHF.L.U32 R4, R4, 0x1f, RZ ;  /* 0x0000001f04047819 */ /* 0x000fc800000006ff */
[----:B------:R1:W2:Y:S01]  /*1520*/  SYNCS.PHASECHK.TRANS64.TRYWAIT P1, [R3+URZ+0x33430], R4 ;  /* 0x03343004030075a7 */ /* 0x0002a2000802017f */
[----:B------:R-:W-:Y:S05]  /*1530*/  @!P0 BRA `(.L_x_12) ;  /* 0x0000000000048947 */ /* 0x000fea0003800000 */
[----:B------:R-:W-:Y:S01]  /*1540*/  BPT.TRAP 0x1 ;  /* 0x000000040000795c */ /* 0x000fe20000300000 */
.L_x_12:
[----:B------:R-:W3:Y:S01]  /*1550*/  S2R R5, SR_TID.X ;  /* 0x0000000000057919 */ /* 0x000ee20000002100 */
[----:B------:R-:W-:Y:S01]  /*1560*/  IMAD.MOV.U32 R119, RZ, RZ, RZ ;  /* 0x000000ffff777224 */ /* 0x000fe200078e00ff */
[----:B---3--:R-:W-:Y:S01]  /*1570*/  LOP3.LUT P2, RZ, R5, 0x7f, RZ, 0xc0, !PT ;  /* 0x0000007f05ff7812 */ /* 0x008fe2000784c0ff */
[----:B--2---:R-:W-:-:S12]  /*1580*/  @P1 BRA `(.L_x_13) ;  /* 0x0000000000081947 */ /* 0x004fd80003800000 */
[----:B------:R-:W2:Y:S02]  /*1590*/  SYNCS.PHASECHK.TRANS64.TRYWAIT P1, [R3+URZ+0x33430], R4 ;  /* 0x03343004030075a7 */ /* 0x000ea4000802017f */
[----:B--2---:R-:W-:Y:S05]  /*15a0*/  @!P1 BRA `(.L_x_14) ;  /* 0x000000cc00ac9947 */ /* 0x004fea0003800000 */
.L_x_13:
[----:B------:R-:W-:Y:S05]  /*15b0*/  WARPSYNC.ALL ;  /* 0x0000000000007948 */ /* 0x000fea0003800000 */
[----:B------:R-:W-:Y:S01]  /*15c0*/  UIADD3 UR4, UR38, 0x24200, URZ ;  /* 0x0002420026047890 */ /* 0x000fe2000fffe03f */
[----:B------:R-:W-:Y:S01]  /*15d0*/  WARPGROUP.ARRIVE ;  /* 0x00000000000079c5 */ /* 0x000fe20000000000 */
[----:B------:R-:W-:-:S05]  /*15e0*/  ULOP3.LUT UR28, UR56, 0x10000, URZ, 0xfc, !UPT ;  /* 0x00010000381c7892 */ /* 0x000fca000f8efc3f */
[----:B------:R-:W3:Y:S01]  /*15f0*/  S2R R109, SR_TID.X ;  /* 0x00000000006d7919 */ /* 0x000ee20000002100 */
[----:B------:R-:W-:Y:S01]  /*1600*/  USHF.R.U32.HI UR4, URZ, 0x4, UR4 ;  /* 0x000000043f047899 */ /* 0x000fe20008011604 */
[--C-:B------:R-:W-:Y:S01]  /*1610*/  IMAD.MOV.U32 R118, RZ, RZ, R119.reuse ;  /* 0x000000ffff767224 */ /* 0x100fe200078e0077 */
[----:B------:R-:W-:Y:S01]  /*1620*/  UMOV UR25, 0x80000020 ;  /* 0x8000002000197882 */ /* 0x000fe20000000000 */
[----:B------:R-:W-:Y:S01]  /*1630*/  UMOV UR27, 0x80000020 ;  /* 0x80000020001b7882 */ /* 0x000fe20000000000 */
[----:B------:R-:W-:Y:S01]  /*1640*/  ULOP3.LUT UR4, UR4, 0x3fff, URZ, 0xc0, !UPT ;  /* 0x00003fff04047892 */ /* 0x000fe2000f8ec03f */
[--C-:B------:R-:W-:Y:S01]  /*1650*/  IMAD.MOV.U32 R117, RZ, RZ, R119.reuse ;  /* 0x000000ffff757224 */ /* 0x100fe200078e0077 */
[----:B------:R-:W-:Y:S01]  /*1660*/  UMOV UR24, UR28 ;  /* 0x0000001c00187c82 */ /* 0x000fe20008000000 */
[----:B------:R-:W-:Y:S01]  /*1670*/  UMOV UR5, UR25 ;  /* 0x0000001900057c82 */ /* 0x000fe20008000000 */
[----:B------:R-:W-:Y:S01]  /*1680*/  ULOP3.LUT UR45, UR4, 0x10000, URZ, 0xfc, !UPT ;  /* 0x00010000042d7892 */ /* 0x000fe2000f8efc3f */
[--C-:B------:R-:W-:Y:S01]  /*1690*/  IMAD.MOV.U32 R116, RZ, RZ, R119.reuse ;  /* 0x000000ffff747224 */ /* 0x100fe200078e0077 */
[----:B------:R-:W-:Y:S01]  /*16a0*/  UMOV UR7, 0x80000020 ;  /* 0x8000002000077882 */ /* 0x000fe20000000000 */
[----:B------:R-:W-:Y:S01]  /*16b0*/  UMOV UR4, UR24 ;  /* 0x0000001800047c82 */ /* 0x000fe20008000000 */
[----:B------:R-:W-:Y:S01]  /*16c0*/  UIMAD UR32, UR49, 0x780, UR45 ;  /* 0x00000780312078a4 */ /* 0x000fe2000f8e022d */
[--C-:B------:R-:W-:Y:S01]  /*16d0*/  IMAD.MOV.U32 R115, RZ, RZ, R119.reuse ;  /* 0x000000ffff737224 */ /* 0x100fe200078e0077 */
[----:B------:R-:W-:Y:S01]  /*16e0*/  UMOV UR8, UR24 ;  /* 0x0000001800087c82 */ /* 0x000fe20008000000 */
[----:B------:R-:W-:Y:S01]  /*16f0*/  UMOV UR9, UR25 ;  /* 0x0000001900097c82 */ /* 0x000fe20008000000 */
[----:B------:R-:W-:Y:S01]  /*1700*/  UIADD3 UR6, UR32, 0x100, URZ ;  /* 0x0000010020067890 */ /* 0x000fe2000fffe03f */
[--C-:B------:R-:W-:Y:S01]  /*1710*/  IMAD.MOV.U32 R114, RZ, RZ, R119.reuse ;  /* 0x000000ffff727224 */ /* 0x100fe200078e0077 */
[----:B------:R-:W-:Y:S01]  /*1720*/  UIADD3 UR10, UR32, 0x180, URZ ;  /* 0x00000180200a7890 */ /* 0x000fe2000fffe03f */
[--C-:B------:R-:W-:Y:S01]  /*1730*/  IMAD.MOV.U32 R113, RZ, RZ, R119.reuse ;  /* 0x000000ffff717224 */ /* 0x100fe200078e0077 */
[----:B------:R-:W-:Y:S01]  /*1740*/  UMOV UR26, UR32 ;  /* 0x00000020001a7c82 */ /* 0x000fe20008000000 */
[----:B------:R-:W-:Y:S01]  /*1750*/  UMOV UR11, 0x80000020 ;  /* 0x80000020000b7882 */ /* 0x000fe20000000000 */
[----:B------:R-:W-:Y:S01]  /*1760*/  QGMMA.64x32x32.F32.E4M3.E4M3 R88, gdesc[UR24], RZ, !UPT, gsb0 ;  /* 0x00600000185879f3 */ /* 0x000fe2000c0008ff */
[----:B------:R-:W-:Y:S01]  /*1770*/  UIADD3 UR26, UR32, 0x80, URZ ;  /* 0x00000080201a7890 */ /* 0x000fe2000fffe03f */
[--C-:B------:R-:W-:Y:S01]  /*1780*/  IMAD.MOV.U32 R112, RZ, RZ, R119.reuse ;  /* 0x000000ffff707224 */ /* 0x100fe200078e0077 */
[----:B------:R-:W-:Y:S01]  /*1790*/  UMOV UR27, 0x80000020 ;  /* 0x80000020001b7882 */ /* 0x000fe20000000000 */
[----:B------:R-:W-:Y:S01]  /*17a0*/  UIADD3 UR12, UR28, 0x2, URZ ;  /* 0x000000021c0c7890 */ /* 0x000fe2000fffe03f */
[--C-:B------:R-:W-:Y:S01]  /*17b0*/  IMAD.MOV.U32 R111, RZ, RZ, R119.reuse ;  /* 0x000000ffff6f7224 */ /* 0x100fe200078e0077 */
[----:B------:R-:W-:Y:S01]  /*17c0*/  UIADD3 UR14, UR32, 0x182, URZ ;  /* 0x00000182200e7890 */ /* 0x000fe2000fffe03f */
[----:B------:R-:W-:Y:S01]  /*17d0*/  IMAD.MOV.U32 R110, RZ, RZ, R119 ;  /* 0x000000ffff6e7224 */ /* 0x000fe200078e0077 */
[----:B------:R-:W-:Y:S01]  /*17e0*/  UMOV UR15, 0x80000020 ;  /* 0x80000020000f7882 */ /* 0x000fe20000000000 */
[----:B------:R-:W-:-:S02]  /*17f0*/  UIADD3 UR16, UR28, 0x200, URZ ;  /* 0x000002001c107890 */ /* 0x000fc4000fffe03f */
[----:B------:R-:W-:Y:S01]  /*1800*/  UIADD3 UR18, UR32, 0x400, URZ ;  /* 0x0000040020127890 */ /* 0x000fe2000fffe03f */
[----:B------:R-:W-:Y:S01]  /*1810*/  UMOV UR19, 0x80000020 ;  /* 0x8000002000137882 */ /* 0x000fe20000000000 */
[----:B------:R-:W-:Y:S01]  /*1820*/  UIADD3 UR22, UR32, 0x402, URZ ;  /* 0x0000040220167890 */ /* 0x000fe2000fffe03f */
[----:B------:R-:W-:Y:S01]  /*1830*/  UMOV UR23, 0x80000020 ;  /* 0x8000002000177882 */ /* 0x000fe20000000000 */
[----:B------:R-:W-:Y:S01]  /*1840*/  UIADD3 UR30, UR32, 0x680, URZ ;  /* 0x00000680201e7890 */ /* 0x000fe2000fffe03f */
[----:B------:R-:W-:Y:S01]  /*1850*/  UMOV UR31, 0x80000020 ;  /* 0x80000020001f7882 */ /* 0x000fe20000000000 */
[----:B------:R-:W-:Y:S01]  /*1860*/  UISETP.GE.AND UP0, UPT, UR55, 0xa1, UPT ;  /* 0x000000a13700788c */ /* 0x000fe2000bf06270 */
[----:B------:R-:W-:Y:S02]  /*1870*/  WARPGROUP.DEPBAR.LE gsb0, 0x0 ;  /* 0x00008000000079c5 */ /* 0x000fe40000010000 */
[----:B------:R-:W-:-:S06]  /*1880*/  WARPGROUP.ARRIVE ;  /* 0x00000000000079c5 */ /* 0x000fcc0000000000 */
[----:B------:R-:W-:Y:S01]  /*1890*/  QGMMA.64x32x32.F32.E4M3.E4M3 R72, gdesc[UR24], RZ, !UPT, gsb0 ;  /* 0x00600000184879f3 */ /* 0x000fe2000c0008ff */
[----:B------:R-:W-:Y:S01]  /*18a0*/  UIADD3 UR26, UR32, 0x200, URZ ;  /* 0x00000200201a7890 */ /* 0x000fe2000fffe03f */
[----:B------:R-:W-:Y:S01]  /*18b0*/  UMOV UR27, 0x80000020 ;  /* 0x80000020001b7882 */ /* 0x000fe20000000000 */
[----:B------:R-:W-:Y:S02]  /*18c0*/  WARPGROUP.DEPBAR.LE gsb0, 0x0 ;  /* 0x00008000000079c5 */ /* 0x000fe40000010000 */
[----:B------:R-:W-:-:S06]  /*18d0*/  WARPGROUP.ARRIVE ;  /* 0x00000000000079c5 */ /* 0x000fcc0000000000 */
[----:B------:R-:W-:Y:S01]  /*18e0*/  QGMMA.64x32x32.F32.E4M3.E4M3 R56, gdesc[UR4], RZ, !UPT, gsb0 ;  /* 0x00600000043879f3 */ /* 0x000fe2000c0008ff */
[----:B------:R-:W-:Y:S01]  /*18f0*/  UIADD3 UR6, UR32, 0x2, URZ ;  /* 0x0000000220067890 */ /* 0x000fe2000fffe03f */
[----:B------:R-:W-:Y:S01]  /*1900*/  UMOV UR4, UR12 ;  /* 0x0000000c00047c82 */ /* 0x000fe20008000000 */
[----:B------:R-:W-:Y:S01]  /*1910*/  UMOV UR5, 0x80000020 ;  /* 0x8000002000057882 */ /* 0x000fe20000000000 */
[----:B------:R-:W-:Y:S01]  /*1920*/  UMOV UR7, 0x80000020 ;  /* 0x8000002000077882 */ /* 0x000fe20000000000 */
[----:B------:R-:W-:Y:S01]  /*1930*/  UMOV UR12, UR4 ;  /* 0x00000004000c7c82 */ /* 0x000fe20008000000 */
[----:B------:R-:W-:Y:S01]  /*1940*/  UMOV UR13, UR5 ;  /* 0x00000005000d7c82 */ /* 0x000fe20008000000 */
[----:B------:R-:W-:Y:S02]  /*1950*/  WARPGROUP.DEPBAR.LE gsb0, 0x0 ;  /* 0x00008000000079c5 */ /* 0x000fe40000010000 */
[----:B------:R-:W-:-:S06]  /*1960*/  WARPGROUP.ARRIVE ;  /* 0x00000000000079c5 */ /* 0x000fcc0000000000 */
[----:B------:R-:W-:Y:S01]  /*1970*/  QGMMA.64x32x32.F32.E4M3.E4M3 R40, gdesc[UR8], RZ, !UPT, gsb0 ;  /* 0x00600000082879f3 */ /* 0x000fe2000c0008ff */
[----:B------:R-:W-:Y:S01]  /*1980*/  UIADD3 UR10, UR32, 0x102, URZ ;  /* 0x00000102200a7890 */ /* 0x000fe2000fffe03f */
[----:B------:R-:W-:Y:S01]  /*1990*/  UMOV UR8, UR4 ;  /* 0x0000000400087c82 */ /* 0x000fe20008000000 */
[----:B------:R-:W-:Y:S01]  /*19a0*/  UMOV UR9, UR5 ;  /* 0x0000000500097c82 */ /* 0x000fe20008000000 */
[----:B------:R-:W-:Y:S01]  /*19b0*/  UMOV UR11, 0x80000020 ;  /* 0x80000020000b7882 */ /* 0x000fe20000000000 */
[----:B------:R-:W-:Y:S02]  /*19c0*/  WARPGROUP.DEPBAR.LE gsb0, 0x0 ;  /* 0x00008000000079c5 */ /* 0x000fe40000010000 */
[----:B------:R-:W-:-:S06]  /*19d0*/  WARPGROUP.ARRIVE ;  /* 0x00000000000079c5 */ /* 0x000fcc0000000000 */
[----:B------:R-:W-:Y:S03]  /*19e0*/  QGMMA.64x32x32.F32.E4M3.E4M3 R24, gdesc[UR24], RZ, !UPT, gsb0 ;  /* 0x00600000181879f3 */ /* 0x000fe6000c0008ff */
[----:B------:R-:W-:Y:S02]  /*19f0*/  WARPGROUP.DEPBAR.LE gsb0, 0x0 ;  /* 0x00008000000079c5 */ /* 0x000fe40000010000 */
[----:B------:R-:W-:-:S06]  /*1a00*/  WARPGROUP.ARRIVE ;  /* 0x00000000000079c5 */ /* 0x000fcc0000000000 */
[----:B------:R-:W-:Y:S01]  /*1a10*/  QGMMA.64x32x32.F32.E4M3.E4M3 R88, gdesc[UR4], R88, gsb0 ;  /* 0x00600000045879f3 */ /* 0x000fe20008000858 */
[----:B------:R-:W-:Y:S01]  /*1a20*/  UIADD3 UR6, UR32, 0x82, URZ ;  /* 0x0000008220067890 */ /* 0x000fe2000fffe03f */
[----:B------:R-:W-:Y:S01]  /*1a30*/  UMOV UR7, 0x80000020 ;  /* 0x8000002000077882 */ /* 0x000fe20000000000 */
        /* <DEDUP_REMOVED lines=16> */
[----:B------:R-:W-:Y:S01]  /*1b40*/  QGMMA.64x32x32.F32.E4M3.E4M3 R40, gdesc[UR12], R40, gsb0 ;  /* 0x006000000c2879f3 */ /* 0x000fe20008000828 */
[----:B------:R-:W-:Y:S01]  /*1b50*/  UIADD3 UR14, UR32, 0x380, URZ ;  /* 0x00000380200e7890 */ /* 0x000fe2000fffe03f */
[----:B------:R-:W-:Y:S01]  /*1b60*/  UMOV UR12, UR8 ;  /* 0x00000008000c7c82 */ /* 0x000fe20008000000 */
[----:B------:R-:W-:Y:S01]  /*1b70*/  UMOV UR13, UR9 ;  /* 0x00000009000d7c82 */ /* 0x000fe20008000000 */
[----:B------:R-:W-:Y:S01]  /*1b80*/  UMOV UR15, 0x80000020 ;  /* 0x80000020000f7882 */ /* 0x000fe20000000000 */
[----:B------:R-:W-:Y:S02]  /*1b90*/  WARPGROUP.DEPBAR.LE gsb0, 0x0 ;  /* 0x00008000000079c5 */ /* 0x000fe40000010000 */
[----:B------:R-:W-:-:S06]  /*1ba0*/  WARPGROUP.ARRIVE ;  /* 0x00000000000079c5 */ /* 0x000fcc0000000000 */
[----:B------:R-:W-:Y:S01]  /*1bb0*/  QGMMA.64x32x32.F32.E4M3.E4M3 R24, gdesc[UR4], R24, gsb0 ;  /* 0x00600000041879f3 */ /* 0x000fe20008000818 */
[----:B------:R-:W-:Y:S02]  /*1bc0*/  UIADD3 UR6, UR28, 0x202, URZ ;  /* 0x000002021c067890 */ /* 0x000fe4000fffe03f */
        /* <DEDUP_REMOVED lines=19> */
[----:B------:R-:W-:Y:S01]  /*1d00*/  UIADD3 UR6, UR28, 0x400, URZ ;  /* 0x000004001c067890 */ /* 0x000fe2000fffe03f */
        /* <DEDUP_REMOVED lines=10> */
[----:B------:R-:W-:Y:S02]  /*1db0*/  ULDC UR10, c[0x0][0x988] ;  /* 0x00026200000a7ab9 */ /* 0x000fe40000000800 */
        /* <DEDUP_REMOVED lines=17> */
[----:B------:R-:W-:Y:S01]  /*1ed0*/  UIADD3 UR6, UR28, 0x402, URZ ;  /* 0x000004021c067890 */ /* 0x000fe2000fffe03f */
[----:B------:R-:W-:Y:S02]  /*1ee0*/  UMOV UR29, UR17 ;  /* 0x00000011001d7c82 */ /* 0x000fe40008000000 */
        /* <DEDUP_REMOVED lines=10> */
[----:B------:R-:W-:Y:S03]  /*1f90*/  QGMMA.64x32x32.F32.E4M3.E4M3 R24, gdesc[UR12], R24, gsb0 ;  /* 0x006000000c1879f3 */ /* 0x000fe60008000818 */
        /* <DEDUP_REMOVED lines=17> */
[----:B------:R-:W-:Y:S02]  /*20b0*/  WARPGROUP.DEPBAR.LE gsb0, 0x0 ;  /* 0x00008000000079c5 */ /* 0x000fe40000010000 */
[----:B------:R-:W-:-:S06]  /*20c0*/  WARPGROUP.ARRIVE ;  /* 0x00000000000079c5 */ /* 0x000fcc0000000000 */
[----:B------:R-:W-:Y:S03]  /*20d0*/  QGMMA.64x32x32.F32.E4M3.E4M3 R40, gdesc[UR28], R40, gsb0 ;  /* 0x006000001c2879f3 */ /* 0x000fe60008000828 */
        /* <DEDUP_REMOVED lines=9> */
[----:B------:R-:W-:Y:S01]  /*2170*/  WARPGROUP.ARRIVE ;  /* 0x00000000000079c5 */ /* 0x000fe20000000000 */
[C---:B------:R-:W-:Y:S01]  /*2180*/  FMUL.FTZ R88, R0.reuse, R88 ;  /* 0x0000005800587220 */ /* 0x040fe20000410000 */
[C---:B------:R-:W-:Y:S01]  /*2190*/  FMUL.FTZ R89, R0.reuse, R89 ;  /* 0x0000005900597220 */ /* 0x040fe20000410000 */
[C---:B------:R-:W-:Y:S01]  /*21a0*/  FMUL.FTZ R92, R0.reuse, R92 ;  /* 0x0000005c005c7220 */ /* 0x040fe20000410000 */
[C---:B------:R-:W-:Y:S01]  /*21b0*/  FMUL.FTZ R93, R0.reuse, R93 ;  /* 0x0000005d005d7220 */ /* 0x040fe20000410000 */
[C---:B------:R-:W-:Y:S01]  /*21c0*/  FMUL.FTZ R96, R0.reuse, R96 ;  /* 0x0000006000607220 */ /* 0x040fe20000410000 */
[----:B------:R-:W-:Y:S01]  /*21d0*/  QGMMA.64x32x32.F32.E4M3.E4M3 R72, gdesc[UR20], R72, gsb0 ;  /* 0x00600000144879f3 */ /* 0x000fe20008000848 */
[----:B------:R-:W-:Y:S01]  /*21e0*/  UIADD3 UR22, UR32, 0x602, URZ ;  /* 0x0000060220167890 */ /* 0x000fe2000fffe03f */
[----:B------:R-:W-:Y:S01]  /*21f0*/  MUFU.TANH R88, R88 ;  /* 0x0000005800587308 */ /* 0x000fe20000002400 */
[----:B------:R-:W-:Y:S01]  /*2200*/  UMOV UR23, 0x80000020 ;  /* 0x8000002000177882 */ /* 0x000fe20000000000 */
[C---:B------:R-:W-:Y:S01]  /*2210*/  FMUL.FTZ R90, R0.reuse, R90 ;  /* 0x0000005a005a7220 */ /* 0x040fe20000410000 */
[C---:B------:R-:W-:Y:S01]  /*2220*/  FMUL.FTZ R97, R0.reuse, R97 ;  /* 0x0000006100617220 */ /* 0x040fe20000410000 */
[C---:B------:R-:W-:Y:S01]  /*2230*/  FMUL.FTZ R91, R0.reuse, R91 ;  /* 0x0000005b005b7220 */ /* 0x040fe20000410000 */
[C---:B------:R-:W-:Y:S01]  /*2240*/  FMUL.FTZ R103, R0.reuse, R103 ;  /* 0x0000006700677220 */ /* 0x040fe20000410000 */
[C---:B------:R-:W-:Y:S01]  /*2250*/  FMUL.FTZ R100, R0.reuse, R100 ;  /* 0x0000006400647220 */ /* 0x040fe20000410000 */
[C---:B------:R-:W-:Y:S01]  /*2260*/  FMUL.FTZ R94, R0.reuse, R94 ;  /* 0x0000005e005e7220 */ /* 0x040fe20000410000 */
[----:B------:R-:W-:Y:S01]  /*2270*/  MUFU.TANH R89, R89 ;  /* 0x0000005900597308 */ /* 0x000fe20000002400 */
[C---:B------:R-:W-:Y:S01]  /*2280*/  FMUL.FTZ R101, R0.reuse, R101 ;  /* 0x0000006500657220 */ /* 0x040fe20000410000 */
[C---:B------:R-:W-:Y:S01]  /*2290*/  FMUL.FTZ R95, R0.reuse, R95 ;  /* 0x0000005f005f7220 */ /* 0x040fe20000410000 */
[C---:B------:R-:W-:Y:S01]  /*22a0*/  FMUL.FTZ R98, R0.reuse, R98 ;  /* 0x0000006200627220 */ /* 0x040fe20000410000 */
[C---:B------:R-:W-:Y:S01]  /*22b0*/  FMUL.FTZ R99, R0.reuse, R99 ;  /* 0x0000006300637220 */ /* 0x040fe20000410000 */
[----:B------:R-:W-:-:S03]  /*22c0*/  FMUL.FTZ R102, R0, R102 ;  /* 0x0000006600667220 */ /* 0x000fc60000410000 */
[----:B------:R-:W-:Y:S08]  /*22d0*/  MUFU.TANH R92, R92 ;  /* 0x0000005c005c7308 */ /* 0x000ff00000002400 */
[----:B------:R-:W-:Y:S08]  /*22e0*/  MUFU.TANH R93, R93 ;  /* 0x0000005d005d7308 */ /* 0x000ff00000002400 */
[----:B-12---:R-:W1:Y:S08]  /*22f0*/  MUFU.TANH R4, R90 ;  /* 0x0000005a00047308 */ /* 0x006e700000002400 */
[----:B------:R-:W-:Y:S08]  /*2300*/  MUFU.TANH R96, R96 ;  /* 0x0000006000607308 */ /* 0x000ff00000002400 */
[----:B------:R-:W2:Y:S08]  /*2310*/  MUFU.TANH R5, R91 ;  /* 0x0000005b00057308 */ /* 0x000eb00000002400 */
[----:B------:R-:W-:Y:S01]  /*2320*/  MUFU.TANH R97, R97 ;  /* 0x0000006100617308 */ /* 0x000fe20000002400 */
[----:B------:R-:W-:-:S02]  /*2330*/  WARPGROUP.DEPBAR.LE gsb0, 0x0 ;  /* 0x00008000000079c5 */ /* 0x000fc40000010000 */
[----:B------:R-:W-:Y:S01]  /*2340*/  WARPGROUP.ARRIVE ;  /* 0x00000000000079c5 */ /* 0x000fe20000000000 */
[C---:B------:R-:W-:Y:S01]  /*2350*/  FMUL.FTZ R74, R0.reuse, R74 ;  /* 0x0000004a004a7220 */ /* 0x040fe20000410000 */
[C---:B------:R-:W-:Y:S01]  /*2360*/  FMUL.FTZ R75, R0.reuse, R75 ;  /* 0x0000004b004b7220 */ /* 0x040fe20000410000 */
[C---:B------:R-:W-:Y:S02]  /*2370*/  FMUL.FTZ R78, R0.reuse, R78 ;  /* 0x0000004e004e7220 */ /* 0x040fe40000410000 */
[----:B------:R-:W-:Y:S01]  /*2380*/  MUFU.TANH R11, R103 ;  /* 0x00000067000b7308 */ /* 0x000fe20000002400 */
[C---:B------:R-:W-:Y:S01]  /*2390*/  FMUL.FTZ R72, R0.reuse, R72 ;  /* 0x0000004800487220 */ /* 0x040fe20000410000 */
[----:B------:R-:W-:Y:S01]  /*23a0*/  QGMMA.64x32x32.F32.E4M3.E4M3 R56, gdesc[UR20], R56, gsb0 ;  /* 0x00600000143879f3 */ /* 0x000fe20008000838 */
[----:B------:R-:W-:Y:S01]  /*23b0*/  UIADD3 UR22, UR32, 0x682, URZ ;  /* 0x0000068220167890 */ /* 0x000fe2000fffe03f */
[C---:B------:R-:W-:Y:S01]  /*23c0*/  FMUL.FTZ R79, R0.reuse, R79 ;  /* 0x0000004f004f7220 */ /* 0x040fe20000410000 */
[----:B------:R-:W-:Y:S01]  /*23d0*/  UMOV UR23, 0x80000020 ;  /* 0x8000002000177882 */ /* 0x000fe20000000000 */
[C---:B------:R-:W-:Y:S01]  /*23e0*/  FMUL.FTZ R73, R0.reuse, R73 ;  /* 0x0000004900497220 */ /* 0x040fe20000410000 */
[C---:B------:R-:W-:Y:S01]  /*23f0*/  FMUL.FTZ R76, R0.reuse, R76 ;  /* 0x0000004c004c7220 */ /* 0x040fe20000410000 */
[----:B------:R-:W-:Y:S01]  /*2400*/  MUFU.TANH R12, R74 ;  /* 0x0000004a000c7308 */ /* 0x000fe20000002400 */
[C---:B------:R-:W-:Y:S01]  /*2410*/  FMUL.FTZ R77, R0.reuse, R77 ;  /* 0x0000004d004d7220 */ /* 0x040fe20000410000 */
        /* <DEDUP_REMOVED lines=8> */
[----:B------:R-:W-:-:S06]  /*24a0*/  FMUL.FTZ R87, R0, R87 ;  /* 0x0000005700577220 */ /* 0x000fcc0000410000 */
[----:B------:R-:W4:Y:S08]  /*24b0*/  MUFU.TANH R6, R94 ;  /* 0x0000005e00067308 */ /* 0x000f300000002400 */
[----:B------:R-:W-:Y:S08]  /*24c0*/  MUFU.TANH R100, R100 ;  /* 0x0000006400647308 */ /* 0x000ff00000002400 */
[----:B------:R-:W-:Y:S08]  /*24d0*/  MUFU.TANH R14, R78 ;  /* 0x0000004e000e7308 */ /* 0x000ff00000002400 */
[----:B------:R-:W5:Y:S08]  /*24e0*/  MUFU.TANH R7, R95 ;  /* 0x0000005f00077308 */ /* 0x000f700000002400 */
[----:B------:R-:W-:Y:S01]  /*24f0*/  MUFU.TANH R101, R101 ;  /* 0x0000006500657308 */ /* 0x000fe20000002400 */
[----:B------:R-:W-:-:S02]  /*2500*/  WARPGROUP.DEPBAR.LE gsb0, 0x0 ;  /* 0x00008000000079c5 */ /* 0x000fc40000010000 */
[----:B------:R-:W-:Y:S01]  /*2510*/  WARPGROUP.ARRIVE ;  /* 0x00000000000079c5 */ /* 0x000fe20000000000 */
[C---:B------:R-:W-:Y:S01]  /*2520*/  FMUL.FTZ R56, R0.reuse, R56 ;  /* 0x0000003800387220 */ /* 0x040fe20000410000 */
[C---:B------:R-:W-:Y:S01]  /*2530*/  FMUL.FTZ R57, R0.reuse, R57 ;  /* 0x0000003900397220 */ /* 0x040fe20000410000 */
[C---:B------:R-:W-:Y:S02]  /*2540*/  FMUL.FTZ R58, R0.reuse, R58 ;  /* 0x0000003a003a7220 */ /* 0x040fe40000410000 */
[----:B------:R-:W3:Y:S01]  /*2550*/  MUFU.TANH R8, R98 ;  /* 0x0000006200087308 */ /* 0x000ee20000002400 */
[C---:B------:R-:W-:Y:S01]  /*2560*/  FMUL.FTZ R59, R0.reuse, R59 ;  /* 0x0000003b003b7220 */ /* 0x040fe20000410000 */
[----:B------:R-:W-:Y:S01]  /*2570*/  QGMMA.64x32x32.F32.E4M3.E4M3 R40, gdesc[UR20], R40, gsb0 ;  /* 0x00600000142879f3 */ /* 0x000fe20008000828 */
[----:B------:R-:W-:Y:S01]  /*2580*/  UIADD3 UR22, UR32, 0x702, URZ ;  /* 0x0000070220167890 */ /* 0x000fe2000fffe03f */
[C---:B------:R-:W-:Y:S01]  /*2590*/  FMUL.FTZ R65, R0.reuse, R65 ;  /* 0x0000004100417220 */ /* 0x040fe20000410000 */
[----:B------:R-:W-:Y:S01]  /*25a0*/  UMOV UR23, 0x80000020 ;  /* 0x8000002000177882 */ /* 0x000fe20000000000 */
[C---:B------:R-:W-:Y:S01]  /*25b0*/  FMUL.FTZ R63, R0.reuse, R63 ;  /* 0x0000003f003f7220 */ /* 0x040fe20000410000 */
[C---:B------:R-:W-:Y:S01]  /*25c0*/  FMUL.FTZ R62, R0.reuse, R62 ;  /* 0x0000003e003e7220 */ /* 0x040fe20000410000 */
[----:B------:R1:W-:Y:S01]  /*25d0*/  MUFU.TANH R74, R56 ;  /* 0x00000038004a7308 */ /* 0x0003e20000002400 */
[C---:B------:R-:W-:Y:S01]  /*25e0*/  FMUL.FTZ R67, R0.reuse, R67 ;  /* 0x0000004300437220 */ /* 0x040fe20000410000 */
[C---:B------:R-:W-:Y:S01]  /*25f0*/  FMUL.FTZ R60, R0.reuse, R60 ;  /* 0x0000003c003c7220 */ /* 0x040fe20000410000 */
[C---:B------:R-:W-:Y:S01]  /*2600*/  FMUL.FTZ R69, R0.reuse, R69 ;  /* 0x0000004500457220 */ /* 0x040fe20000410000 */
[C---:B------:R-:W-:Y:S01]  /*2610*/  FMUL.FTZ R61, R0.reuse, R61 ;  /* 0x0000003d003d7220 */ /* 0x040fe20000410000 */
[C---:B------:R-:W-:Y:S01]  /*2620*/  FMUL.FTZ R64, R0.reuse, R64 ;  /* 0x0000004000407220 */ /* 0x040fe20000410000 */
[C---:B------:R-:W-:Y:S01]  /*2630*/  FMUL.FTZ R70, R0.reuse, R70 ;  /* 0x0000004600467220 */ /* 0x040fe20000410000 */
[----:B------:R-:W-:Y:S01]  /*2640*/  FMUL.FTZ R71, R0, R71 ;  /* 0x0000004700477220 */ /* 0x000fe20000410000 */
[----:B------:R2:W-:Y:S01]  /*2650*/  MUFU.TANH R75, R57 ;  /* 0x00000039004b7308 */ /* 0x0005e20000002400 */
[----:B-1----:R-:W-:-:S02]  /*2660*/  VIADD R56, R220, UR55 ;  /* 0x00000037dc387c36 */ /* 0x002fc40008000000 */
[C---:B------:R-:W-:Y:S01]  /*2670*/  FMUL.FTZ R66, R0.reuse, R66 ;  /* 0x0000004200427220 */ /* 0x040fe20000410000 */
[----:B------:R-:W-:-:S04]  /*2680*/  FMUL.FTZ R68, R0, R68 ;  /* 0x0000004400447220 */ /* 0x000fc80000410000 */
[----:B------:R1:W-:Y:S01]  /*2690*/  MUFU.TANH R78, R58 ;  /* 0x0000003a004e7308 */ /* 0x0003e20000002400 */
[----:B--2---:R-:W-:-:S04]  /*26a0*/  IMAD.U32 R57, RZ, RZ, UR54 ;  /* 0x00000036ff397e24 */ /* 0x004fc8000f8e00ff */
[----:B------:R-:W-:-:S03]  /*26b0*/  IMAD R56, R57, -0xa0, R56 ;  /* 0xffffff6039387824 */ /* 0x000fc600078e0238 */
[----:B------:R-:W-:Y:S02]  /*26c0*/  MUFU.TANH R72, R72 ;  /* 0x0000004800487308 */ /* 0x000fe40000002400 */
[C---:B------:R-:W-:Y:S02]  /*26d0*/  ISETP.GT.AND P1, PT, R56.reuse, RZ, PT ;  /* 0x000000ff3800720c */ /* 0x040fe40003f24270 */
[C---:B------:R-:W-:Y:S02]  /*26e0*/  ISETP.GT.AND P2, PT, R56.reuse, 0x1, PT ;  /* 0x000000013800780c */ /* 0x040fe40003f44270 */
[C---:B------:R-:W-:Y:S02]  /*26f0*/  ISETP.GT.AND P3, PT, R56.reuse, 0x8, PT ;  /* 0x000000083800780c */ /* 0x040fe40003f64270 */
[C---:B------:R-:W-:Y:S01]  /*2700*/  ISETP.GT.AND P4, PT, R56.reuse, 0x9, PT ;  /* 0x000000093800780c */ /* 0x040fe20003f84270 */
[----:B------:R-:W-:Y:S01]  /*2710*/  MUFU.TANH R15, R79 ;  /* 0x0000004f000f7308 */ /* 0x000fe20000002400 */
[----:B------:R-:W-:-:S02]  /*2720*/  ISETP.GT.AND P5, PT, R56, 0x10, PT ;  /* 0x000000103800780c */ /* 0x000fc40003fa4270 */
[----:B------:R-:W-:Y:S02]  /*2730*/  FSEL R4, R4, -INF , P1 ;  /* 0xff80000004047808 */ /* 0x000fe40000800000 */
[----:B------:R-:W-:Y:S02]  /*2740*/  FSEL R5, R5, -INF , P2 ;  /* 0xff80000005057808 */ /* 0x000fe40001000000 */
[----:B----4-:R-:W-:Y:S01]  /*2750*/  FSEL R6, R6, -INF , P3 ;  /* 0xff80000006067808 */ /* 0x010fe20001800000 */
[----:B------:R-:W2:Y:S01]  /*2760*/  MUFU.TANH R9, R99 ;  /* 0x0000006300097308 */ /* 0x000ea20000002400 */
[----:B-----5:R-:W-:Y:S02]  /*2770*/  FSEL R7, R7, -INF , P4 ;  /* 0xff80000007077808 */ /* 0x020fe40002000000 */
[----:B---3--:R-:W-:-:S05]  /*2780*/  FSEL R8, R8, -INF , P5 ;  /* 0xff80000008087808 */ /* 0x008fca0002800000 */
[----:B------:R3:W-:Y:S01]  /*2790*/  MUFU.TANH R79, R59 ;  /* 0x0000003b004f7308 */ /* 0x0007e20000002400 */
[----:B------:R-:W-:Y:S02]  /*27a0*/  WARPGROUP.DEPBAR.LE gsb0, 0x0 ;  /* 0x00008000000079c5 */ /* 0x000fe40000010000 */
[C---:B------:R-:W-:Y:S01]  /*27b0*/  FMUL.FTZ R41, R0.reuse, R41 ;  /* 0x0000002900297220 */ /* 0x040fe20000410000 */
[C---:B------:R-:W-:Y:S01]  /*27c0*/  FMUL.FTZ R44, R0.reuse, R44 ;  /* 0x0000002c002c7220 */ /* 0x040fe20000410000 */
[C---:B------:R-:W-:Y:S01]  /*27d0*/  FMUL.FTZ R40, R0.reuse, R40 ;  /* 0x0000002800287220 */ /* 0x040fe20000410000 */
[----:B------:R-:W-:Y:S02]  /*27e0*/  WARPGROUP.ARRIVE ;  /* 0x00000000000079c5 */ /* 0x000fe40000000000 */
[----:B------:R4:W-:Y:S01]  /*27f0*/  MUFU.TANH R104, R41 ;  /* 0x0000002900687308 */ /* 0x0009e20000002400 */
[C---:B------:R-:W-:Y:S01]  /*2800*/  FMUL.FTZ R42, R0.reuse, R42 ;  /* 0x0000002a002a7220 */ /* 0x040fe20000410000 */
[C---:B-1----:R-:W-:Y:S01]  /*2810*/  FMUL.FTZ R58, R0.reuse, R48 ;  /* 0x00000030003a7220 */ /* 0x042fe20000410000 */
[----:B------:R-:W-:Y:S01]  /*2820*/  FSEL R48, R93, -INF , P4 ;  /* 0xff8000005d307808 */ /* 0x000fe20002000000 */
[C---:B---3--:R-:W-:Y:S01]  /*2830*/  FMUL.FTZ R59, R0.reuse, R51 ;  /* 0x00000033003b7220 */ /* 0x048fe20000410000 */
[----:B------:R-:W-:Y:S01]  /*2840*/  QGMMA.64x32x32.F32.E4M3.E4M3 R24, gdesc[UR20], R24, gsb0 ;  /* 0x00600000141879f3 */ /* 0x000fe20008000818 */
[----:B------:R-:W-:Y:S01]  /*2850*/  FMUL.FTZ R43, R0, R43 ;  /* 0x0000002b002b7220 */ /* 0x000fe20000410000 */
[----:B------:R-:W-:Y:S01]  /*2860*/  ISETP.GT.AND P4, PT, R56, 0x20, PT ;  /* 0x000000203800780c */ /* 0x000fe20003f84270 */
[----:B------:R1:W-:Y:S01]  /*2870*/  MUFU.TANH R107, R44 ;  /* 0x0000002c006b7308 */ /* 0x0003e20000002400 */
[C---:B----4-:R-:W-:Y:S01]  /*2880*/  FMUL.FTZ R41, R0.reuse, R47 ;  /* 0x0000002f00297220 */ /* 0x050fe20000410000 */
[----:B------:R-:W-:Y:S01]  /*2890*/  FSEL R47, R89, -INF , P2 ;  /* 0xff800000592f7808 */ /* 0x000fe20001000000 */
[----:B------:R-:W-:Y:S01]  /*28a0*/  FMUL.FTZ R50, R0, R50 ;  /* 0x0000003200327220 */ /* 0x000fe20000410000 */
[----:B------:R-:W-:Y:S01]  /*28b0*/  ISETP.GT.AND P2, PT, R56, 0x18, PT ;  /* 0x000000183800780c */ /* 0x000fe20003f44270 */
[----:B------:R-:W-:Y:S01]  /*28c0*/  FMUL.FTZ R45, R0, R45 ;  /* 0x0000002d002d7220 */ /* 0x000fe20000410000 */
[----:B------:R-:W-:-:S02]  /*28d0*/  FSEL R12, R12, -INF , P4 ;  /* 0xff8000000c0c7808 */ /* 0x000fc40002000000 */
[----:B------:R3:W-:Y:S01]  /*28e0*/  MUFU.TANH R103, R40 ;  /* 0x0000002800677308 */ /* 0x0007e20000002400 */
[----:B-1----:R-:W-:Y:S02]  /*28f0*/  FSEL R44, R88, -INF , P1 ;  /* 0xff800000582c7808 */ /* 0x002fe40000800000 */
[----:B------:R-:W-:Y:S02]  /*2900*/  ISETP.GT.AND P1, PT, R56, 0x11, PT ;  /* 0x000000113800780c */ /* 0x000fe40003f24270 */
[----:B------:R-:W-:Y:S02]  /*2910*/  FSEL R57, R100, -INF , P2 ;  /* 0xff80000064397808 */ /* 0x000fe40001000000 */
[----:B------:R-:W-:Y:S01]  /*2920*/  FSEL R51, R97, -INF , P1 ;  /* 0xff80000061337808 */ /* 0x000fe20000800000 */
[----:B------:R1:W-:Y:S01]  /*2930*/  MUFU.TANH R89, R41 ;  /* 0x0000002900597308 */ /* 0x0003e20000002400 */
[----:B---3--:R-:W-:Y:S01]  /*2940*/  FMUL.FTZ R40, R0, R46 ;  /* 0x0000002e00287220 */ /* 0x008fe20000410000 */
[----:B------:R-:W-:-:S02]  /*2950*/  FSEL R46, R92, -INF , P3 ;  /* 0xff8000005c2e7808 */ /* 0x000fc40001800000 */
[----:B------:R-:W-:Y:S02]  /*2960*/  ISETP.GT.AND P3, PT, R56, 0x19, PT ;  /* 0x000000193800780c */ /* 0x000fe40003f64270 */
[----:B--2---:R-:W-:Y:S02]  /*2970*/  FSEL R9, R9, -INF , P1 ;  /* 0xff80000009097808 */ /* 0x004fe40000800000 */
[----:B------:R2:W-:Y:S01]  /*2980*/  MUFU.TANH R105, R42 ;  /* 0x0000002a00697308 */ /* 0x0005e20000002400 */
[----:B-1----:R-:W-:Y:S02]  /*2990*/  FMNMX.FTZ R41, R44, R47, !PT ;  /* 0x0000002f2c297209 */ /* 0x002fe40007810000 */
[----:B------:R-:W-:Y:S02]  /*29a0*/  ISETP.GT.AND P1, PT, R56, 0x28, PT ;  /* 0x000000283800780c */ /* 0x000fe40003f24270 */
[----:B------:R-:W-:Y:S02]  /*29b0*/  FMNMX.FTZ R41, R46, R41, !PT ;  /* 0x000000292e297209 */ /* 0x000fe40007810000 */
[----:B------:R-:W-:Y:S01]  /*29c0*/  FSEL R11, R11, -INF , P3 ;  /* 0xff8000000b0b7808 */ /* 0x000fe20001800000 */
[----:B------:R1:W-:Y:S01]  /*29d0*/  MUFU.TANH R88, R40 ;  /* 0x0000002800587308 */ /* 0x0003e20000002400 */
[----:B--2---:R-:W-:Y:S01]  /*29e0*/  FMUL.FTZ R42, R0, R49 ;  /* 0x00000031002a7220 */ /* 0x004fe20000410000 */
[----:B------:R-:W-:-:S02]  /*29f0*/  FSEL R49, R96, -INF , P5 ;  /* 0xff80000060317808 */ /* 0x000fc40002800000 */
[----:B------:R-:W-:Y:S02]  /*2a00*/  ISETP.GT.AND P5, PT, R56, 0x21, PT ;  /* 0x000000213800780c */ /* 0x000fe40003fa4270 */
[----:B------:R-:W-:Y:S02]  /*2a10*/  FSEL R14, R14, -INF , P1 ;  /* 0xff8000000e0e7808 */ /* 0x000fe40000800000 */
[----:B------:R-:W-:Y:S01]  /*2a20*/  MUFU.TANH R73, R73 ;  /* 0x0000004900497308 */ /* 0x000fe20000002400 */
[----:B-1----:R-:W-:Y:S02]  /*2a30*/  FMNMX.FTZ R40, R48, R41, !PT ;  /* 0x0000002930287209 */ /* 0x002fe40007810000 */
[----:B------:R-:W-:Y:S02]  /*2a40*/  FSEL R13, R13, -INF , P5 ;  /* 0xff8000000d0d7808 */ /* 0x000fe40002800000 */
[----:B------:R-:W-:-:S03]  /*2a50*/  FMNMX.FTZ R40, R49, R40, !PT ;  /* 0x0000002831287209 */ /* 0x000fc60007810000 */
[----:B------:R-:W1:Y:S01]  /*2a60*/  MUFU.TANH R10, R102 ;  /* 0x00000066000a7308 */ /* 0x000e620000002400 */
[----:B------:R-:W-:-:S04]  /*2a70*/  FMNMX.FTZ R40, R51, R40, !PT ;  /* 0x0000002833287209 */ /* 0x000fc80007810000 */
[----:B------:R-:W-:-:S03]  /*2a80*/  FMNMX.FTZ R41, R57, R40, !PT ;  /* 0x0000002839297209 */ /* 0x000fc60007810000 */
[----:B------:R-:W-:Y:S01]  /*2a90*/  MUFU.TANH R76, R76 ;  /* 0x0000004c004c7308 */ /* 0x000fe20000002400 */
[----:B------:R-:W-:-:S07]  /*2aa0*/  WARPGROUP.DEPBAR.LE gsb0, 0x0 ;  /* 0x00008000000079c5 */ /* 0x000fce0000010000 */
[----:B------:R2:W-:Y:S01]  /*2ab0*/  MUFU.TANH R94, R65 ;  /* 0x00000041005e7308 */ /* 0x0005e20000002400 */
[----:B-1----:R-:W-:Y:S02]  /*2ac0*/  FSEL R10, R10, -INF , P2 ;  /* 0xff8000000a0a7808 */ /* 0x002fe40001000000 */
[----:B------:R-:W-:-:S04]  /*2ad0*/  ISETP.GT.AND P2, PT, R56, 0x29, PT ;  /* 0x000000293800780c */ /* 0x000fc80003f44270 */
[----:B------:R-:W-:Y:S01]  /*2ae0*/  FSEL R15, R15, -INF , P2 ;  /* 0xff8000000f0f7808 */ /* 0x000fe20001000000 */
[----:B------:R-:W-:Y:S01]  /*2af0*/  MUFU.TANH R77, R77 ;  /* 0x0000004d004d7308 */ /* 0x000fe20000002400 */
[----:B--2---:R-:W-:Y:S01]  /*2b00*/  FMUL.FTZ R65, R0, R54 ;  /* 0x0000003600417220 */ /* 0x004fe20000410000 */
[----:B------:R-:W-:Y:S01]  /*2b10*/  FSEL R54, R101, -INF , P3 ;  /* 0xff80000065367808 */ /* 0x000fe20001800000 */
[----:B------:R-:W-:Y:S01]  /*2b20*/  IMAD.MOV.U32 R101, RZ, RZ, R119 ;  /* 0x000000ffff657224 */ /* 0x000fe200078e0077 */
[----:B------:R-:W-:-:S04]  /*2b30*/  ISETP.GT.AND P3, PT, R56, 0x30, PT ;  /* 0x000000303800780c */ /* 0x000fc80003f64270 */
[----:B------:R1:W-:Y:S08]  /*2b40*/  MUFU.TANH R90, R63 ;  /* 0x0000003f005a7308 */ /* 0x0003f00000002400 */
[----:B------:R2:W-:Y:S01]  /*2b50*/  MUFU.TANH R106, R43 ;  /* 0x0000002b006a7308 */ /* 0x0005e20000002400 */
[----:B-1----:R-:W-:Y:S01]  /*2b60*/  FMUL.FTZ R63, R0, R53 ;  /* 0x00000035003f7220 */ /* 0x002fe20000410000 */
[----:B------:R-:W-:-:S02]  /*2b70*/  FSEL R53, R72, -INF , P4 ;  /* 0xff80000048357808 */ /* 0x000fc40002000000 */
[----:B------:R-:W-:-:S04]  /*2b80*/  ISETP.GT.AND P4, PT, R56, 0x31, PT ;  /* 0x000000313800780c */ /* 0x000fc80003f84270 */
[----:B------:R-:W-:Y:S01]  /*2b90*/  MUFU.TANH R80, R80 ;  /* 0x0000005000507308 */ /* 0x000fe20000002400 */
[C---:B--2---:R-:W-:Y:S01]  /*2ba0*/  FMUL.FTZ R43, R0.reuse, R52 ;  /* 0x00000034002b7220 */ /* 0x044fe20000410000 */
[----:B------:R-:W-:Y:S01]  /*2bb0*/  FSEL R52, R73, -INF , P5 ;  /* 0xff80000049347808 */ /* 0x000fe20002800000 */
[----:B------:R-:W-:Y:S01]  /*2bc0*/  FMUL.FTZ R73, R0, R27 ;  /* 0x0000001b00497220 */ /* 0x000fe20000410000 */
[----:B------:R-:W-:-:S04]  /*2bd0*/  ISETP.GT.AND P5, PT, R56, 0x38, PT ;  /* 0x000000383800780c */ /* 0x000fc80003fa4270 */
[----:B------:R1:W-:Y:S08]  /*2be0*/  MUFU.TANH R93, R42 ;  /* 0x0000002a005d7308 */ /* 0x0003f00000002400 */
[----:B------:R-:W-:Y:S01]  /*2bf0*/  MUFU.TANH R81, R81 ;  /* 0x0000005100517308 */ /* 0x000fe20000002400 */
[----:B-1----:R-:W-:-:S07]  /*2c00*/  FMNMX.FTZ R42, R54, R41, !PT ;  /* 0x00000029362a7209 */ /* 0x002fce0007810000 */
[----:B------:R-:W1:Y:S08]  /*2c10*/  MUFU.TANH R21, R83 ;  /* 0x0000005300157308 */ /* 0x000e700000002400 */
[----:B------:R2:W-:Y:S08]  /*2c20*/  MUFU.TANH R100, R43 ;  /* 0x0000002b00647308 */ /* 0x0005f00000002400 */
[----:B------:R-:W-:Y:S01]  /*2c30*/  MUFU.TANH R62, R62 ;  /* 0x0000003e003e7308 */ /* 0x000fe20000002400 */
[----:B--2---:R-:W-:-:S02]  /*2c40*/  FMNMX.FTZ R43, R53, R42, !PT ;  /* 0x0000002a352b7209 */ /* 0x004fc40007810000 */
[----:B-1----:R-:W-:-:S05]  /*2c50*/  FSEL R21, R21, -INF , P4 ;  /* 0xff80000015157808 */ /* 0x002fca0002000000 */
[----:B------:R1:W-:Y:S08]  /*2c60*/  MUFU.TANH R98, R67 ;  /* 0x0000004300627308 */ /* 0x0003f00000002400 */
[----:B------:R-:W-:Y:S01]  /*2c70*/  MUFU.TANH R84, R84 ;  /* 0x0000005400547308 */ /* 0x000fe20000002400 */
[----:B-1----:R-:W-:Y:S01]  /*2c80*/  FMUL.FTZ R67, R0, R55 ;  /* 0x0000003700437220 */ /* 0x002fe20000410000 */
[----:B------:R-:W-:-:S02]  /*2c90*/  FSEL R55, R76, -INF , P1 ;  /* 0xff8000004c377808 */ /* 0x000fc40000800000 */
[----:B------:R-:W-:-:S04]  /*2ca0*/  ISETP.GT.AND P1, PT, R56, 0x39, PT ;  /* 0x000000393800780c */ /* 0x000fc80003f24270 */
[----:B------:R1:W-:Y:S08]  /*2cb0*/  MUFU.TANH R96, R50 ;  /* 0x0000003200607308 */ /* 0x0003f00000002400 */
[----:B------:R-:W-:Y:S01]  /*2cc0*/  MUFU.TANH R85, R85 ;  /* 0x0000005500557308 */ /* 0x000fe20000002400 */
[----:B-1----:R-:W-:-:S04]  /*2cd0*/  FMNMX.FTZ R50, R52, R43, !PT ;  /* 0x0000002b34327209 */ /* 0x002fc80007810000 */
[----:B------:R-:W-:-:S03]  /*2ce0*/  FMNMX.FTZ R43, R55, R50, !PT ;  /* 0x00000032372b7209 */ /* 0x000fc60007810000 */
[----:B------:R1:W-:Y:S08]  /*2cf0*/  MUFU.TANH R92, R58 ;  /* 0x0000003a005c7308 */ /* 0x0003f00000002400 */
[----:B------:R-:W2:Y:S01]  /*2d00*/  MUFU.TANH R20, R82 ;  /* 0x0000005200147308 */ /* 0x000ea20000002400 */
[----:B-1----:R-:W-:Y:S01]  /*2d10*/  FSEL R58, R77, -INF , P2 ;  /* 0xff8000004d3a7808 */ /* 0x002fe20001000000 */
[----:B------:R-:W-:Y:S01]  /*2d20*/  FMUL.FTZ R77, R0, R30 ;  /* 0x0000001e004d7220 */ /* 0x000fe20000410000 */
[----:B------:R-:W-:-:S04]  /*2d30*/  ISETP.GT.AND P2, PT, R56, 0x40, PT ;  /* 0x000000403800780c */ /* 0x000fc80003f44270 */
[----:B------:R-:W-:Y:S01]  /*2d40*/  FSEL R42, R78, -INF , P2 ;  /* 0xff8000004e2a7808 */ /* 0x000fe20001000000 */
[----:B------:R1:W-:Y:S08]  /*2d50*/  MUFU.TANH R82, R60 ;  /* 0x0000003c00527308 */ /* 0x0003f00000002400 */
[----:B------:R3:W-:Y:S01]  /*2d60*/  MUFU.TANH R102, R69 ;  /* 0x0000004500667308 */ /* 0x0007e20000002400 */
[----:B-1----:R-:W-:-:S02]  /*2d70*/  FSEL R60, R80, -INF , P3 ;  /* 0xff800000503c7808 */ /* 0x002fc40001800000 */
[----:B--2---:R-:W-:Y:S02]  /*2d80*/  FSEL R20, R20, -INF , P3 ;  /* 0xff80000014147808 */ /* 0x004fe40001800000 */
[----:B------:R-:W-:-:S03]  /*2d90*/  ISETP.GT.AND P3, PT, R56, 0x41, PT ;  /* 0x000000413800780c */ /* 0x000fc60003f64270 */
[----:B------:R1:W-:Y:S01]  /*2da0*/  MUFU.TANH R97, R59 ;  /* 0x0000003b00617308 */ /* 0x0003e20000002400 */
[----:B---3--:R-:W-:-:S04]  /*2db0*/  FMNMX.FTZ R69, R58, R43, !PT ;  /* 0x0000002b3a457209 */ /* 0x008fc80007810000 */
[----:B------:R-:W-:-:S03]  /*2dc0*/  FMNMX.FTZ R50, R60, R69, !PT ;  /* 0x000000453c327209 */ /* 0x000fc60007810000 */
[----:B------:R-:W2:Y:S01]  /*2dd0*/  MUFU.TANH R86, R86 ;  /* 0x0000005600567308 */ /* 0x000ea20000002400 */
[----:B-1----:R-:W-:Y:S02]  /*2de0*/  FSEL R59, R81, -INF , P4 ;  /* 0xff800000513b7808 */ /* 0x002fe40002000000 */
[----:B------:R-:W-:-:S04]  /*2df0*/  ISETP.GT.AND P4, PT, R56, 0x48, PT ;  /* 0x000000483800780c */ /* 0x000fc80003f84270 */
[----:B------:R-:W-:Y:S01]  /*2e00*/  FSEL R43, R62, -INF , P4 ;  /* 0xff8000003e2b7808 */ /* 0x000fe20002000000 */
[----:B------:R1:W-:Y:S01]  /*2e10*/  MUFU.TANH R83, R61 ;  /* 0x0000003d00537308 */ /* 0x0003e20000002400 */
[----:B------:R-:W-:Y:S01]  /*2e20*/  FMNMX.FTZ R62, R59, R50, !PT ;  /* 0x000000323b3e7209 */ /* 0x000fe20007810000 */
[----:B------:R-:W-:-:S06]  /*2e30*/  FMUL.FTZ R50, R0, R25 ;  /* 0x0000001900327220 */ /* 0x000fcc0000410000 */
[----:B------:R-:W3:Y:S01]  /*2e40*/  MUFU.TANH R87, R87 ;  /* 0x0000005700577308 */ /* 0x000ee20000002400 */
[----:B-1----:R-:W-:Y:S02]  /*2e50*/  FSEL R61, R84, -INF , P5 ;  /* 0xff800000543d7808 */ /* 0x002fe40002800000 */
[----:B--2---:R-:W-:Y:S02]  /*2e60*/  FSEL R40, R86, -INF , P5 ;  /* 0xff80000056287808 */ /* 0x004fe40002800000 */
[----:B------:R-:W-:Y:S01]  /*2e70*/  FMNMX.FTZ R69, R61, R62, !PT ;  /* 0x0000003e3d457209 */ /* 0x000fe20007810000 */
[----:B------:R-:W-:Y:S01]  /*2e80*/  FMUL.FTZ R62, R0, R26 ;  /* 0x0000001a003e7220 */ /* 0x000fe20000410000 */
[----:B------:R-:W-:Y:S01]  /*2e90*/  ISETP.GT.AND P5, PT, R56, 0x49, PT ;  /* 0x000000493800780c */ /* 0x000fe20003fa4270 */
[----:B------:R1:W2:Y:S03]  /*2ea0*/  MUFU.TANH R91, R64 ;  /* 0x00000040005b7308 */ /* 0x0002a60000002400 */
[----:B------:R-:W-:-:S05]  /*2eb0*/  FSEL R25, R90, -INF , P5 ;  /* 0xff8000005a197808 */ /* 0x000fca0002800000 */
[----:B------:R4:W-:Y:S01]  /*2ec0*/  MUFU.TANH R80, R63 ;  /* 0x0000003f00507308 */ /* 0x0009e20000002400 */
[----:B-1----:R-:W-:Y:S02]  /*2ed0*/  FSEL R64, R85, -INF , P1 ;  /* 0xff80000055407808 */ /* 0x002fe40000800000 */
[----:B---3--:R-:W-:Y:S02]  /*2ee0*/  FSEL R41, R87, -INF , P1 ;  /* 0xff80000057297808 */ /* 0x008fe40000800000 */
[----:B------:R-:W-:Y:S02]  /*2ef0*/  FMNMX.FTZ R72, R64, R69, !PT ;  /* 0x0000004540487209 */ /* 0x000fe40007810000 */
[----:B------:R-:W-:Y:S01]  /*2f00*/  ISETP.GT.AND P1, PT, R56, 0x50, PT ;  /* 0x000000503800780c */ /* 0x000fe20003f24270 */
[----:B------:R1:W-:Y:S01]  /*2f10*/  MUFU.TANH R81, R65 ;  /* 0x0000004100517308 */ /* 0x0003e20000002400 */
[----:B----4-:R-:W-:Y:S02]  /*2f20*/  FSEL R63, R74, -INF , P2 ;  /* 0xff8000004a3f7808 */ /* 0x010fe40001000000 */
[----:B------:R-:W-:-:S02]  /*2f30*/  ISETP.GT.AND P2, PT, R56, 0x51, PT ;  /* 0x000000513800780c */ /* 0x000fc40003f44270 */
[----:B------:R-:W-:Y:S02]  /*2f40*/  FMNMX.FTZ R72, R63, R72, !PT ;  /* 0x000000483f487209 */ /* 0x000fe40007810000 */
[----:B------:R-:W-:Y:S01]  /*2f50*/  FSEL R69, R94, -INF , P2 ;  /* 0xff8000005e457808 */ /* 0x000fe20001000000 */
[----:B------:R-:W-:Y:S01]  /*2f60*/  MUFU.TANH R70, R70 ;  /* 0x0000004600467308 */ /* 0x000fe20000002400 */
[----:B-1----:R-:W-:Y:S02]  /*2f70*/  FSEL R65, R75, -INF , P3 ;  /* 0xff8000004b417808 */ /* 0x002fe40001800000 */
[----:B------:R-:W-:Y:S01]  /*2f80*/  FSEL R27, R98, -INF , P2 ;  /* 0xff800000621b7808 */ /* 0x000fe20001000000 */
[----:B------:R-:W-:Y:S01]  /*2f90*/  IMAD.MOV.U32 R98, RZ, RZ, R119 ;  /* 0x000000ffff627224 */ /* 0x000fe200078e0077 */
[----:B------:R-:W-:Y:S02]  /*2fa0*/  FMNMX.FTZ R75, R65, R72, !PT ;  /* 0x00000048414b7209 */ /* 0x000fe40007810000 */
[----:B------:R-:W-:Y:S01]  /*2fb0*/  ISETP.GT.AND P2, PT, R56, 0x68, PT ;  /* 0x000000683800780c */ /* 0x000fe20003f44270 */
[----:B------:R-:W-:Y:S03]  /*2fc0*/  MUFU.TANH R71, R71 ;  /* 0x0000004700477308 */ /* 0x000fe60000002400 */
[----:B------:R-:W-:Y:S01]  /*2fd0*/  FSEL R30, R88, -INF , P2 ;  /* 0xff800000581e7808 */ /* 0x000fe20001000000 */
[----:B------:R-:W-:-:S04]  /*2fe0*/  FMUL.FTZ R88, R0, R32 ;  /* 0x0000002000587220 */ /* 0x000fc80000410000 */
[----:B------:R1:W3:Y:S08]  /*2ff0*/  MUFU.TANH R95, R66 ;  /* 0x00000042005f7308 */ /* 0x0002f00000002400 */
[----:B------:R2:W4:Y:S01]  /*3000*/  MUFU.TANH R99, R68 ;  /* 0x0000004400637308 */ /* 0x0005220000002400 */
[----:B-1----:R-:W-:Y:S02]  /*3010*/  FSEL R66, R82, -INF , P4 ;  /* 0xff80000052427808 */ /* 0x002fe40002000000 */
[----:B------:R-:W-:-:S04]  /*3020*/  ISETP.GT.AND P4, PT, R56, 0x59, PT ;  /* 0x000000593800780c */ /* 0x000fc80003f84270 */
[----:B------:R-:W-:Y:S01]  /*3030*/  FSEL R72, R102, -INF , P4 ;  /* 0xff80000066487808 */ /* 0x000fe20002000000 */
[----:B------:R1:W-:Y:S01]  /*3040*/  MUFU.TANH R84, R67 ;  /* 0x0000004300547308 */ /* 0x0003e20000002400 */
[----:B--2---:R-:W-:Y:S01]  /*3050*/  FSEL R68, R91, -INF , P1 ;  /* 0xff8000005b447808 */ /* 0x004fe20000800000 */
[----:B------:R-:W-:Y:S01]  /*3060*/  IMAD.MOV.U32 R102, RZ, RZ, R119 ;  /* 0x000000ffff667224 */ /* 0x000fe200078e0077 */
[----:B---3--:R-:W-:Y:S02]  /*3070*/  FSEL R26, R95, -INF , P1 ;  /* 0xff8000005f1a7808 */ /* 0x008fe40000800000 */
[----:B------:R-:W-:-:S03]  /*3080*/  ISETP.GT.AND P1, PT, R56, 0x61, PT ;  /* 0x000000613800780c */ /* 0x000fc60003f24270 */
[----:B------:R2:W-:Y:S01]  /*3090*/  MUFU.TANH R82, R50 ;  /* 0x0000003200527308 */ /* 0x0005e20000002400 */
[----:B-1----:R-:W-:Y:S02]  /*30a0*/  FSEL R67, R83, -INF , P5 ;  /* 0xff80000053437808 */ /* 0x002fe40002800000 */
[----:B------:R-:W-:-:S04]  /*30b0*/  ISETP.GT.AND P5, PT, R56, 0x60, PT ;  /* 0x000000603800780c */ /* 0x000fc80003fa4270 */
[----:B------:R-:W-:Y:S01]  /*30c0*/  FSEL R74, R103, -INF , P5 ;  /* 0xff800000674a7808 */ /* 0x000fe20002800000 */
[----:B------:R1:W3:Y:S01]  /*30d0*/  MUFU.TANH R108, R45 ;  /* 0x0000002d006c7308 */ /* 0x0002e20000002400 */
[----:B--2---:R-:W-:Y:S01]  /*30e0*/  FMNMX.FTZ R50, R66, R75, !PT ;  /* 0x0000004b42327209 */ /* 0x004fe20007810000 */
[----:B------:R-:W-:-:S03]  /*30f0*/  IMAD.MOV.U32 R103, RZ, RZ, R119 ;  /* 0x000000ffff677224 */ /* 0x000fc600078e0077 */
[----:B------:R-:W-:-:S03]  /*3100*/  FMNMX.FTZ R75, R67, R50, !PT ;  /* 0x00000032434b7209 */ /* 0x000fc60007810000 */
[----:B------:R2:W-:Y:S01]  /*3110*/  MUFU.TANH R83, R62 ;  /* 0x0000003e00537308 */ /* 0x0005e20000002400 */
[----:B-1----:R-:W-:Y:S01]  /*3120*/  FMUL.FTZ R45, R0, R24 ;  /* 0x00000018002d7220 */ /* 0x002fe20000410000 */
[----:B------:R-:W-:Y:S02]  /*3130*/  FSEL R24, R79, -INF , P3 ;  /* 0xff8000004f187808 */ /* 0x000fe40001800000 */
[----:B------:R-:W-:Y:S02]  /*3140*/  ISETP.GT.AND P3, PT, R56, 0x58, PT ;  /* 0x000000583800780c */ /* 0x000fe40003f64270 */
[----:B------:R-:W-:Y:S01]  /*3150*/  FMNMX.FTZ R50, R68, R75, !PT ;  /* 0x0000004b44327209 */ /* 0x000fe20007810000 */
[C---:B------:R-:W-:Y:S01]  /*3160*/  FMUL.FTZ R75, R0.reuse, R29 ;  /* 0x0000001d004b7220 */ /* 0x040fe20000410000 */
[----:B------:R1:W5:Y:S01]  /*3170*/  MUFU.TANH R85, R45 ;  /* 0x0000002d00557308 */ /* 0x0003620000002400 */
[----:B--2---:R-:W-:Y:S01]  /*3180*/  FMUL.FTZ R62, R0, R28 ;  /* 0x0000001c003e7220 */ /* 0x004fe20000410000 */
[----:B------:R-:W-:-:S02]  /*3190*/  FSEL R28, R71, -INF , P4 ;  /* 0xff800000471c7808 */ /* 0x000fc40002000000 */
[----:B------:R-:W-:Y:S02]  /*31a0*/  FMNMX.FTZ R71, R69, R50, !PT ;  /* 0x0000003245477209 */ /* 0x000fe40007810000 */
[----:B------:R-:W-:Y:S02]  /*31b0*/  ISETP.GT.AND P4, PT, R56, 0x70, PT ;  /* 0x000000703800780c */ /* 0x000fe40003f84270 */
[----:B------:R2:W-:Y:S01]  /*31c0*/  MUFU.TANH R90, R73 ;  /* 0x00000049005a7308 */ /* 0x0005e20000002400 */
[----:B-1----:R-:W-:Y:S02]  /*31d0*/  FSEL R45, R70, -INF , P3 ;  /* 0xff800000462d7808 */ /* 0x002fe40001800000 */
[----:B----4-:R-:W-:Y:S01]  /*31e0*/  FSEL R70, R99, -INF , P3 ;  /* 0xff80000063467808 */ /* 0x010fe20001800000 */
[--C-:B------:R-:W-:Y:S01]  /*31f0*/  IMAD.MOV.U32 R99, RZ, RZ, R119.reuse ;  /* 0x000000ffff637224 */ /* 0x100fe200078e0077 */
[----:B------:R-:W-:Y:S02]  /*3200*/  ISETP.GT.AND P3, PT, R56, 0x69, PT ;  /* 0x000000693800780c */ /* 0x000fe40003f64270 */
[----:B------:R-:W-:Y:S01]  /*3210*/  FMNMX.FTZ R71, R70, R71, !PT ;  /* 0x0000004746477209 */ /* 0x000fe20007810000 */
[----:B------:R1:W4:Y:S01]  /*3220*/  MUFU.TANH R86, R62 ;  /* 0x0000003e00567308 */ /* 0x0003220000002400 */
[----:B--2---:R-:W-:Y:S01]  /*3230*/  FSEL R73, R104, -INF , P1 ;  /* 0xff80000068497808 */ /* 0x004fe20000800000 */
[----:B------:R-:W-:Y:S01]  /*3240*/  IMAD.MOV.U32 R104, RZ, RZ, R119 ;  /* 0x000000ffff687224 */ /* 0x000fe200078e0077 */
[----:B------:R-:W-:-:S02]  /*3250*/  FMNMX.FTZ R79, R72, R71, !PT ;  /* 0x00000047484f7209 */ /* 0x000fc40007810000 */
[----:B------:R-:W-:Y:S01]  /*3260*/  FSEL R71, R107, -INF , P2 ;  /* 0xff8000006b477808 */ /* 0x000fe20001000000 */
[--C-:B------:R-:W-:Y:S01]  /*3270*/  IMAD.MOV.U32 R107, RZ, RZ, R119.reuse ;  /* 0x000000ffff6b7224 */ /* 0x100fe200078e0077 */
[----:B------:R-:W-:Y:S01]  /*3280*/  FSEL R29, R105, -INF , P5 ;  /* 0xff800000691d7808 */ /* 0x000fe20002800000 */
[----:B------:R3:W2:Y:S01]  /*3290*/  MUFU.TANH R87, R75 ;  /* 0x0000004b00577308 */ /* 0x0006a20000002400 */
[----:B-1----:R-:W-:Y:S01]  /*32a0*/  FMNMX.FTZ R62, R74, R79, !PT ;  /* 0x0000004f4a3e7209 */ /* 0x002fe20007810000 */
[--C-:B------:R-:W-:Y:S01]  /*32b0*/  IMAD.MOV.U32 R105, RZ, RZ, R119.reuse ;  /* 0x000000ffff697224 */ /* 0x100fe200078e0077 */
[----:B------:R-:W-:Y:S02]  /*32c0*/  ISETP.GT.AND P5, PT, R56, 0x71, PT ;  /* 0x000000713800780c */ /* 0x000fe40003fa4270 */
[----:B------:R-:W-:Y:S02]  /*32d0*/  FMNMX.FTZ R76, R73, R62, !PT ;  /* 0x0000003e494c7209 */ /* 0x000fe40007810000 */
[----:B------:R-:W-:Y:S01]  /*32e0*/  FSEL R50, R106, -INF , P1 ;  /* 0xff8000006a327808 */ /* 0x000fe20000800000 */
[----:B------:R1:W-:Y:S01]  /*32f0*/  MUFU.TANH R91, R77 ;  /* 0x0000004d005b7308 */ /* 0x0003e20000002400 */
[----:B---3--:R-:W-:Y:S01]  /*3300*/  FSEL R75, R108, -INF , P3 ;  /* 0xff8000006c4b7808 */ /* 0x008fe20001800000 */
[--C-:B------:R-:W-:Y:S01]  /*3310*/  IMAD.MOV.U32 R108, RZ, RZ, R119.reuse ;  /* 0x000000ffff6c7224 */ /* 0x100fe200078e0077 */
[----:B------:R-:W-:Y:S01]  /*3320*/  FMNMX.FTZ R78, R71, R76, !PT ;  /* 0x0000004c474e7209 */ /* 0x000fe20007810000 */
[----:B------:R-:W-:Y:S01]  /*3330*/  IMAD.MOV.U32 R106, RZ, RZ, R119 ;  /* 0x000000ffff6a7224 */ /* 0x000fe200078e0077 */
[----:B------:R-:W-:-:S02]  /*3340*/  FSEL R76, R92, -INF , P4 ;  /* 0xff8000005c4c7808 */ /* 0x000fc40002000000 */
[----:B------:R-:W-:Y:S01]  /*3350*/  FMNMX.FTZ R79, R75, R78, !PT ;  /* 0x0000004e4b4f7209 */ /* 0x000fe20007810000 */
[----:B------:R-:W3:Y:S01]  /*3360*/  MUFU.TANH R88, R88 ;  /* 0x0000005800587308 */ /* 0x000ee20000002400 */
[----:B------:R-:W-:Y:S02]  /*3370*/  ISETP.GT.AND P1, PT, R56, 0x78, PT ;  /* 0x000000783800780c */ /* 0x000fe40003f24270 */
[----:B-1----:R-:W-:Y:S02]  /*3380*/  FSEL R77, R93, -INF , P5 ;  /* 0xff8000005d4d7808 */ /* 0x002fe40002800000 */
[----:B------:R-:W-:Y:S02]  /*3390*/  FMNMX.FTZ R92, R76, R79, !PT ;  /* 0x0000004f4c5c7209 */ /* 0x000fe40007810000 */
[----:B------:R-:W-:Y:S02]  /*33a0*/  ISETP.GT.AND P2, PT, R56, 0x79, PT ;  /* 0x000000793800780c */ /* 0x000fe40003f44270 */
[----:B------:R-:W-:Y:S01]  /*33b0*/  FSEL R78, R100, -INF , P1 ;  /* 0xff800000644e7808 */ /* 0x000fe20000800000 */
[----:B------:R-:W-:Y:S01]  /*33c0*/  IMAD.MOV.U32 R100, RZ, RZ, R119 ;  /* 0x000000ffff647224 */ /* 0x000fe200078e0077 */
[----:B------:R-:W-:Y:S01]  /*33d0*/  FMNMX.FTZ R93, R77, R92, !PT ;  /* 0x0000005c4d5d7209 */ /* 0x000fe20007810000 */
[C---:B------:R-:W-:Y:S01]  /*33e0*/  FMUL.FTZ R92, R0.reuse, R36 ;  /* 0x00000024005c7220 */ /* 0x040fe20000410000 */
[----:B------:R-:W-:Y:S01]  /*33f0*/  FSEL R62, R89, -INF , P3 ;  /* 0xff800000593e7808 */ /* 0x000fe20001800000 */
[----:B------:R-:W-:Y:S01]  /*3400*/  FMUL.FTZ R89, R0, R33 ;  /* 0x0000002100597220 */ /* 0x000fe20000410000 */
[----:B------:R-:W-:-:S02]  /*3410*/  ISETP.GT.AND P3, PT, R56, 0x80, PT ;  /* 0x000000803800780c */ /* 0x000fc40003f64270 */
[----:B------:R-:W-:Y:S01]  /*3420*/  FSEL R79, R80, -INF , P2 ;  /* 0xff800000504f7808 */ /* 0x000fe20001000000 */
[----:B------:R-:W-:Y:S01]  /*3430*/  MUFU.TANH R92, R92 ;  /* 0x0000005c005c7308 */ /* 0x000fe20000002400 */
[----:B------:R-:W-:Y:S02]  /*3440*/  FMNMX.FTZ R94, R78, R93, !PT ;  /* 0x0000005d4e5e7209 */ /* 0x000fe40007810000 */
[----:B------:R-:W-:Y:S02]  /*3450*/  FSEL R32, R96, -INF , P4 ;  /* 0xff80000060207808 */ /* 0x000fe40002000000 */
[----:B------:R-:W-:Y:S02]  /*3460*/  FSEL R36, R81, -INF , P1 ;  /* 0xff80000051247808 */ /* 0x000fe40000800000 */
[----:B------:R-:W-:Y:S01]  /*3470*/  ISETP.GT.AND P4, PT, R56, 0x81, PT ;  /* 0x000000813800780c */ /* 0x000fe20003f84270 */
[----:B------:R-:W1:Y:S01]  /*3480*/  MUFU.TANH R89, R89 ;  /* 0x0000005900597308 */ /* 0x000e620000002400 */
[----:B-----5:R-:W-:Y:S01]  /*3490*/  FSEL R80, R85, -INF , P3 ;  /* 0xff80000055507808 */ /* 0x020fe20001800000 */
[----:B------:R-:W-:Y:S01]  /*34a0*/  FMUL.FTZ R85, R0, R37 ;  /* 0x0000002500557220 */ /* 0x000fe20000410000 */
[----:B------:R-:W-:-:S02]  /*34b0*/  FMNMX.FTZ R81, R79, R94, !PT ;  /* 0x0000005e4f517209 */ /* 0x000fc40007810000 */
[----:B------:R-:W-:Y:S02]  /*34c0*/  FSEL R33, R97, -INF , P5 ;  /* 0xff80000061217808 */ /* 0x000fe40002800000 */
[----:B------:R-:W-:Y:S01]  /*34d0*/  ISETP.GT.AND P5, PT, R56, 0x88, PT ;  /* 0x000000883800780c */ /* 0x000fe20003fa4270 */
[----:B------:R5:W5:Y:S01]  /*34e0*/  MUFU.TANH R93, R85 ;  /* 0x00000055005d7308 */ /* 0x000b620000002400 */
[----:B------:R-:W-:Y:S02]  /*34f0*/  FSEL R82, R82, -INF , P4 ;  /* 0xff80000052527808 */ /* 0x000fe40002000000 */
[----:B------:R-:W-:Y:S02]  /*3500*/  FMNMX.FTZ R81, R80, R81, !PT ;  /* 0x0000005150517209 */ /* 0x000fe40007810000 */
[----:B------:R-:W-:Y:S02]  /*3510*/  FSEL R37, R84, -INF , P2 ;  /* 0xff80000054257808 */ /* 0x000fe40001000000 */
[----:B------:R-:W-:-:S02]  /*3520*/  ISETP.GT.AND P1, PT, R56, 0x89, PT ;  /* 0x000000893800780c */ /* 0x000fc40003f24270 */
[----:B----4-:R-:W-:Y:S02]  /*3530*/  FSEL R84, R86, -INF , P5 ;  /* 0xff80000056547808 */ /* 0x010fe40002800000 */
[----:B------:R-:W-:Y:S02]  /*3540*/  FMNMX.FTZ R81, R82, R81, !PT ;  /* 0x0000005152517209 */ /* 0x000fe40007810000 */
[----:B------:R-:W-:Y:S02]  /*3550*/  ISETP.GT.AND P2, PT, R56, 0x90, PT ;  /* 0x000000903800780c */ /* 0x000fe40003f44270 */
[----:B--2---:R-:W-:Y:S02]  /*3560*/  FSEL R86, R87, -INF , P1 ;  /* 0xff80000057567808 */ /* 0x004fe40000800000 */
[----:B------:R-:W-:Y:S02]  /*3570*/  FMNMX.FTZ R95, R84, R81, !PT ;  /* 0x00000051545f7209 */ /* 0x000fe40007810000 */
[----:B------:R-:W-:-:S02]  /*3580*/  FSEL R81, R83, -INF , P3 ;  /* 0xff80000053517808 */ /* 0x000fc40001800000 */
[----:B------:R-:W-:Y:S02]  /*3590*/  ISETP.GT.AND P3, PT, R56, 0x91, PT ;  /* 0x000000913800780c */ /* 0x000fe40003f64270 */
[----:B---3--:R-:W-:Y:S02]  /*35a0*/  FSEL R87, R88, -INF , P2 ;  /* 0xff80000058577808 */ /* 0x008fe40001000000 */
[----:B------:R-:W-:Y:S02]  /*35b0*/  FMNMX.FTZ R94, R86, R95, !PT ;  /* 0x0000005f565e7209 */ /* 0x000fe40007810000 */
[----:B------:R-:W-:Y:S02]  /*35c0*/  FSEL R83, R90, -INF , P4 ;  /* 0xff8000005a537808 */ /* 0x000fe40002000000 */
[----:B------:R-:W-:Y:S02]  /*35d0*/  ISETP.GT.AND P4, PT, R56, 0x98, PT ;  /* 0x000000983800780c */ /* 0x000fe40003f84270 */
[----:B-1----:R-:W-:-:S02]  /*35e0*/  FSEL R88, R89, -INF , P3 ;  /* 0xff80000059587808 */ /* 0x002fc40001800000 */
[----:B------:R-:W-:Y:S01]  /*35f0*/  FMNMX.FTZ R95, R87, R94, !PT ;  /* 0x0000005e575f7209 */ /* 0x000fe20007810000 */
[----:B------:R-:W-:Y:S01]  /*3600*/  FMUL.FTZ R94, R0, R39 ;  /* 0x00000027005e7220 */ /* 0x000fe20000410000 */
[----:B-----5:R-:W-:Y:S02]  /*3610*/  FSEL R85, R91, -INF , P5 ;  /* 0xff8000005b557808 */ /* 0x020fe40002800000 */
[----:B------:R-:W-:Y:S02]  /*3620*/  ISETP.GT.AND P5, PT, R56, 0x99, PT ;  /* 0x000000993800780c */ /* 0x000fe40003fa4270 */
[----:B------:R-:W-:Y:S01]  /*3630*/  FSEL R89, R92, -INF , P4 ;  /* 0xff8000005c597808 */ /* 0x000fe20002000000 */
[----:B------:R-:W1:Y:S01]  /*3640*/  MUFU.TANH R94, R94 ;  /* 0x0000005e005e7308 */ /* 0x000e620000002400 */
[----:B------:R-:W-:Y:S02]  /*3650*/  FMNMX.FTZ R90, R88, R95, !PT ;  /* 0x0000005f585a7209 */ /* 0x000fe40007810000 */
[----:B------:R-:W-:-:S02]  /*3660*/  FSEL R56, R93, -INF , P5 ;  /* 0xff8000005d387808 */ /* 0x000fc40002800000 */
[----:B------:R-:W-:-:S04]  /*3670*/  FMNMX.FTZ R91, R89, R90, !PT ;  /* 0x0000005a595b7209 */ /* 0x000fc80007810000 */
[----:B------:R-:W-:-:S05]  /*3680*/  FMNMX.FTZ R91, R56, R91, !PT ;  /* 0x0000005b385b7209 */ /* 0x000fca0007810000 */
[----:B------:R-:W2:Y:S01]  /*3690*/  SHFL.BFLY PT, R90, R91, 0x2, 0x1f ;  /* 0x0c401f005b5a7f89 */ /* 0x000ea200000e0000 */
[----:B-1----:R-:W-:Y:S02]  /*36a0*/  FSEL R94, R94, -INF , P5 ;  /* 0xff8000005e5e7808 */ /* 0x002fe40002800000 */
[----:B--2---:R-:W-:Y:S01]  /*36b0*/  FMNMX.FTZ R92, R91, R90, !PT ;  /* 0x0000005a5b5c7209 */ /* 0x004fe20007810000 */
[----:B------:R-:W-:-:S04]  /*36c0*/  FMUL.FTZ R91, R0, R34 ;  /* 0x00000022005b7220 */ /* 0x000fc80000410000 */
[----:B------:R-:W1:Y:S02]  /*36d0*/  SHFL.BFLY PT, R93, R92, 0x1, 0x1f ;  /* 0x0c201f005c5d7f89 */ /* 0x000e6400000e0000 */
[----:B------:R-:W2:Y:S02]  /*36e0*/  MUFU.TANH R91, R91 ;  /* 0x0000005b005b7308 */ /* 0x000ea40000002400 */
[----:B--2---:R-:W-:Y:S02]  /*36f0*/  FSEL R91, R91, -INF , P2 ;  /* 0xff8000005b5b7808 */ /* 0x004fe40001000000 */
[----:B-1----:R-:W-:Y:S01]  /*3700*/  FMNMX.FTZ R126, R92, R93, !PT ;  /* 0x0000005d5c7e7209 */ /* 0x002fe20007810000 */
[----:B------:R-:W-:Y:S02]  /*3710*/  IMAD.U32 R93, RZ, RZ, UR10 ;  /* 0x0000000aff5d7e24 */ /* 0x000fe4000f8e00ff */
[----:B------:R-:W-:Y:S01]  /*3720*/  FMUL.FTZ R92, R0, R35 ;  /* 0x00000023005c7220 */ /* 0x000fe20000410000 */
[C---:B------:R-:W-:Y:S01]  /*3730*/  FSETP.NEU.FTZ.AND P6, PT, R126.reuse, -INF , PT ;  /* 0xff8000007e00780b */ /* 0x040fe20003fdd000 */
[----:B------:R-:W-:-:S01]  /*3740*/  FFMA.FTZ R90, R126, R93, -8 ;  /* 0xc10000007e5a7423 */ /* 0x000fc2000001005d */
[----:B------:R-:W-:-:S03]  /*3750*/  FMUL.FTZ R93, R0, R38 ;  /* 0x00000026005d7220 */ /* 0x000fc60000410000 */
[----:B------:R-:W1:Y:S01]  /*3760*/  MUFU.TANH R92, R92 ;  /* 0x0000005c005c7308 */ /* 0x000e620000002400 */
[----:B------:R-:W-:Y:S01]  /*3770*/  FSEL R95, R90, RZ, P6 ;  /* 0x000000ff5a5f7208 */ /* 0x000fe20003000000 */
[----:B------:R-:W-:Y:S01]  /*3780*/  FMUL.FTZ R90, R0, R31 ;  /* 0x0000001f005a7220 */ /* 0x000fe20000410000 */
[----:B------:R-:W-:Y:S01]  /*3790*/  LOP3.LUT P6, RZ, R109, 0x7f, RZ, 0xc0, !PT ;  /* 0x0000007f6dff7812 */ /* 0x000fe200078cc0ff */
[----:B------:R-:W-:Y:S02]  /*37a0*/  IMAD.MOV.U32 R109, RZ, RZ, R119 ;  /* 0x000000ffff6d7224 */ /* 0x000fe400078e0077 */
[----:B------:R-:W-:-:S01]  /*37b0*/  FFMA.FTZ R34, R47, UR10, -R95 ;  /* 0x0000000a2f227c23 */ /* 0x000fc2000801085f */
[----:B------:R-:W-:Y:S01]  /*37c0*/  FMNMX.FTZ R47, R4, R5, !PT ;  /* 0x00000005042f7209 */ /* 0x000fe20007810000 */
[----:B------:R-:W-:-:S01]  /*37d0*/  FFMA.FTZ R38, R48, UR10, -R95 ;  /* 0x0000000a30267c23 */ /* 0x000fc2000801085f */
[--C-:B------:R-:W-:Y:S01]  /*37e0*/  FFMA.FTZ R39, R49, UR10, -R95.reuse ;  /* 0x0000000a31277c23 */ /* 0x100fe2000801085f */
        /* <DEDUP_REMOVED lines=11> */
[----:B------:R-:W-:Y:S01]  /*38a0*/  MUFU.EX2 R47, R57 ;  /* 0x00000039002f7308 */ /* 0x000fe20000000800 */
[----:B------:R-:W-:-:S01]  /*38b0*/  FFMA.FTZ R60, R60, UR10, -R95 ;  /* 0x0000000a3c3c7c23 */ /* 0x000fc2000801085f */
[----:B------:R-:W-:Y:S01]  /*38c0*/  FMNMX.FTZ R49, R9, R54, !PT ;  /* 0x0000003609317209 */ /* 0x000fe20007810000 */
[----:B------:R-:W-:-:S01]  /*38d0*/  FFMA.FTZ R61, R61, UR10, -R95 ;  /* 0x0000000a3d3d7c23 */ /* 0x000fc2000801085f */
[--C-:B------:R-:W-:Y:S01]  /*38e0*/  FFMA.FTZ R63, R63, UR10, -R95.reuse ;  /* 0x0000000a3f3f7c23 */ /* 0x100fe2000801085f */
[----:B------:R-:W-:-:S01]  /*38f0*/  FFMA.FTZ R65, R65, UR10, -R95 ;  /* 0x0000000a41417c23 */ /* 0x000fc2000801085f */
[----:B------:R-:W-:Y:S01]  /*3900*/  FMNMX.FTZ R52, R10, R49, !PT ;  /* 0x000000310a347209 */ /* 0x000fe20007810000 */
[----:B------:R-:W-:-:S01]  /*3910*/  FFMA.FTZ R72, R72, UR10, -R95 ;  /* 0x0000000a48487c23 */ /* 0x000fc2000801085f */
[----:B------:R2:W-:Y:S01]  /*3920*/  MUFU.EX2 R49, R96 ;  /* 0x0000006000317308 */ /* 0x0005e20000000800 */
[----:B-1----:R-:W-:Y:S01]  /*3930*/  FSEL R92, R92, -INF , P3 ;  /* 0xff8000005c5c7808 */ /* 0x002fe20001800000 */
[----:B------:R-:W-:Y:S01]  /*3940*/  @!P6 VIADD R3, R3, 0x33440 ;  /* 0x000334400303e836 */ /* 0x000fe20000000000 */
[----:B------:R-:W-:Y:S01]  /*3950*/  FMNMX.FTZ R51, R11, R52, !PT ;  /* 0x000000340b337209 */ /* 0x000fe20007810000 */
[----:B------:R-:W-:-:S03]  /*3960*/  FFMA.FTZ R56, R56, UR10, -R95 ;  /* 0x0000000a38387c23 */ /* 0x000fc6000801085f */
[----:B------:R-:W-:Y:S01]  /*3970*/  FMNMX.FTZ R52, R12, R51, !PT ;  /* 0x000000330c347209 */ /* 0x000fe20007810000 */
[----:B------:R-:W1:Y:S01]  /*3980*/  MUFU.TANH R90, R90 ;  /* 0x0000005a005a7308 */ /* 0x000e620000002400 */
[----:B--2---:R-:W-:-:S01]  /*3990*/  FFMA.FTZ R96, R64, UR10, -R95 ;  /* 0x0000000a40607c23 */ /* 0x004fc2000801085f */
[----:B------:R-:W-:Y:S02]  /*39a0*/  @!P6 PRMT R3, RZ, 0x654, R3 ;  /* 0x00000654ff03e816 */ /* 0x000fe40000000003 */
[----:B------:R-:W-:Y:S01]  /*39b0*/  FMNMX.FTZ R53, R13, R52, !PT ;  /* 0x000000340d357209 */ /* 0x000fe20007810000 */
[----:B------:R-:W-:Y:S01]  /*39c0*/  FFMA.FTZ R52, R58, UR10, -R95 ;  /* 0x0000000a3a347c23 */ /* 0x000fe2000801085f */
[----:B------:R2:W-:Y:S02]  /*39d0*/  @!P6 SYNCS.ARRIVE.TRANS64.RED.A1T0 RZ, [R3+URZ], RZ ;  /* 0x000000ff03ffe9a7 */ /* 0x0005e4000810043f */
[----:B------:R-:W-:Y:S01]  /*39e0*/  FMNMX.FTZ R54, R14, R53, !PT ;  /* 0x000000350e367209 */ /* 0x000fe20007810000 */
[----:B------:R-:W3:Y:S03]  /*39f0*/  MUFU.TANH R93, R93 ;  /* 0x0000005d005d7308 */ /* 0x000ee60000002400 */
[----:B------:R-:W-:-:S04]  /*3a00*/  FMNMX.FTZ R53, R15, R54, !PT ;  /* 0x000000360f357209 */ /* 0x000fc80007810000 */
[----:B------:R-:W-:Y:S01]  /*3a10*/  FMNMX.FTZ R54, R20, R53, !PT ;  /* 0x0000003514367209 */ /* 0x000fe20007810000 */
[----:B------:R4:W-:Y:S01]  /*3a20*/  MUFU.EX2 R51, R97 ;  /* 0x0000006100337308 */ /* 0x0009e20000000800 */
[----:B-1----:R-:W-:Y:S02]  /*3a30*/  FSEL R90, R90, -INF , P1 ;  /* 0xff8000005a5a7808 */ /* 0x002fe40000800000 */
[----:B------:R-:W-:Y:S01]  /*3a40*/  FMNMX.FTZ R55, R21, R54, !PT ;  /* 0x0000003615377209 */ /* 0x000fe20007810000 */
[----:B------:R-:W-:-:S03]  /*3a50*/  FFMA.FTZ R54, R59, UR10, -R95 ;  /* 0x0000000a3b367c23 */ /* 0x000fc6000801085f */
[----:B------:R-:W-:Y:S01]  /*3a60*/  FMNMX.FTZ R58, R40, R55, !PT ;  /* 0x00000037283a7209 */ /* 0x000fe20007810000 */
[----:B------:R1:W-:Y:S01]  /*3a70*/  MUFU.EX2 R53, R60 ;  /* 0x0000003c00357308 */ /* 0x0003e20000000800 */
[----:B---3--:R-:W-:Y:S01]  /*3a80*/  FSEL R93, R93, -INF , P4 ;  /* 0xff8000005d5d7808 */ /* 0x008fe20002000000 */
[----:B----4-:R-:W-:Y:S01]  /*3a90*/  FFMA.FTZ R97, R73, UR10, -R95 ;  /* 0x0000000a49617c23 */ /* 0x010fe2000801085f */
[----:B------:R-:W-:-:S04]  /*3aa0*/  FMNMX.FTZ R55, R41, R58, !PT ;  /* 0x0000003a29377209 */ /* 0x000fc80007810000 */
[----:B------:R-:W-:Y:S01]  /*3ab0*/  FMNMX.FTZ R57, R42, R55, !PT ;  /* 0x000000372a397209 */ /* 0x000fe20007810000 */
[----:B------:R-:W-:Y:S03]  /*3ac0*/  MUFU.EX2 R31, R31 ;  /* 0x0000001f001f7308 */ /* 0x000fe60000000800 */
[----:B------:R-:W-:-:S04]  /*3ad0*/  FMNMX.FTZ R58, R24, R57, !PT ;  /* 0x00000039183a7209 */ /* 0x000fc80007810000 */
[----:B-1----:R-:W-:Y:S01]  /*3ae0*/  FMNMX.FTZ R60, R43, R58, !PT ;  /* 0x0000003a2b3c7209 */ /* 0x002fe20007810000 */
[----:B------:R1:W-:Y:S03]  /*3af0*/  MUFU.EX2 R55, R61 ;  /* 0x0000003d00377308 */ /* 0x0003e60000000800 */
[----:B------:R-:W-:-:S04]  /*3b00*/  FMNMX.FTZ R57, R25, R60, !PT ;  /* 0x0000003c19397209 */ /* 0x000fc80007810000 */
[----:B------:R-:W-:Y:S01]  /*3b10*/  FMNMX.FTZ R60, R26, R57, !PT ;  /* 0x000000391a3c7209 */ /* 0x000fe20007810000 */
[----:B------:R-:W-:Y:S03]  /*3b20*/  MUFU.EX2 R58, R96 ;  /* 0x00000060003a7308 */ /* 0x000fe60000000800 */
[----:B------:R-:W-:-:S04]  /*3b30*/  FMNMX.FTZ R60, R27, R60, !PT ;  /* 0x0000003c1b3c7209 */ /* 0x000fc80007810000 */
[----:B------:R-:W-:Y:S01]  /*3b40*/  FMNMX.FTZ R59, R45, R60, !PT ;  /* 0x0000003c2d3b7209 */ /* 0x000fe20007810000 */
[----:B------:R3:W-:Y:S03]  /*3b50*/  MUFU.EX2 R57, R63 ;  /* 0x0000003f00397308 */ /* 0x0007e60000000800 */
[----:B------:R-:W-:Y:S01]  /*3b60*/  FMNMX.FTZ R64, R28, R59, !PT ;  /* 0x0000003b1c407209 */ /* 0x000fe20007810000 */
[--C-:B------:R-:W-:Y:S01]  /*3b70*/  FFMA.FTZ R59, R66, UR10, -R95.reuse ;  /* 0x0000000a423b7c23 */ /* 0x100fe2000801085f */
[----:B------:R-:W-:-:S01]  /*3b80*/  FFMA.FTZ R66, R67, UR10, -R95 ;  /* 0x0000000a43427c23 */ /* 0x000fc2000801085f */
[----:B------:R-:W-:Y:S01]  /*3b90*/  FFMA.FTZ R67, R68, UR10, -R95 ;  /* 0x0000000a44437c23 */ /* 0x000fe2000801085f */
[----:B-1----:R-:W-:Y:S01]  /*3ba0*/  FMNMX.FTZ R61, R29, R64, !PT ;  /* 0x000000401d3d7209 */ /* 0x002fe20007810000 */
[----:B------:R1:W-:Y:S03]  /*3bb0*/  MUFU.EX2 R60, R65 ;  /* 0x00000041003c7308 */ /* 0x0003e60000000800 */
[----:B------:R-:W-:-:S04]  /*3bc0*/  FMNMX.FTZ R61, R50, R61, !PT ;  /* 0x0000003d323d7209 */ /* 0x000fc80007810000 */
[----:B------:R-:W-:Y:S01]  /*3bd0*/  FMNMX.FTZ R61, R30, R61, !PT ;  /* 0x0000003d1e3d7209 */ /* 0x000fe20007810000 */
[----:B------:R-:W-:Y:S03]  /*3be0*/  MUFU.EX2 R34, R34 ;  /* 0x0000002200227308 */ /* 0x000fe60000000800 */
[----:B------:R-:W-:-:S04]  /*3bf0*/  FMNMX.FTZ R61, R62, R61, !PT ;  /* 0x0000003d3e3d7209 */ /* 0x000fc80007810000 */
[----:B------:R-:W-:Y:S01]  /*3c00*/  FMNMX.FTZ R64, R32, R61, !PT ;  /* 0x0000003d20407209 */ /* 0x000fe20007810000 */
[----:B------:R-:W-:Y:S03]  /*3c10*/  MUFU.EX2 R35, R35 ;  /* 0x0000002300237308 */ /* 0x000fe60000000800 */
[----:B---3--:R-:W-:Y:S01]  /*3c20*/  FMNMX.FTZ R63, R33, R64, !PT ;  /* 0x00000040213f7209 */ /* 0x008fe20007810000 */
[--C-:B------:R-:W-:Y:S01]  /*3c30*/  FFMA.FTZ R64, R69, UR10, -R95.reuse ;  /* 0x0000000a45407c23 */ /* 0x100fe2000801085f */
[----:B------:R-:W-:-:S01]  /*3c40*/  FFMA.FTZ R69, R76, UR10, -R95 ;  /* 0x0000000a4c457c23 */ /* 0x000fc2000801085f */
[--C-:B------:R-:W-:Y:S01]  /*3c50*/  FFMA.FTZ R76, R79, UR10, -R95.reuse ;  /* 0x0000000a4f4c7c23 */ /* 0x100fe2000801085f */
[----:B------:R-:W-:Y:S01]  /*3c60*/  FMNMX.FTZ R68, R36, R63, !PT ;  /* 0x0000003f24447209 */ /* 0x000fe20007810000 */
[----:B------:R-:W-:Y:S01]  /*3c70*/  FFMA.FTZ R63, R70, UR10, -R95 ;  /* 0x0000000a463f7c23 */ /* 0x000fe2000801085f */
[----:B------:R3:W-:Y:S02]  /*3c80*/  MUFU.EX2 R61, R67 ;  /* 0x00000043003d7308 */ /* 0x0007e40000000800 */
[----:B------:R-:W-:-:S04]  /*3c90*/  FMNMX.FTZ R68, R37, R68, !PT ;  /* 0x0000004425447209 */ /* 0x000fc80007810000 */
[----:B------:R-:W-:Y:S02]  /*3ca0*/  FMNMX.FTZ R68, R81, R68, !PT ;  /* 0x0000004451447209 */ /* 0x000fe40007810000 */
[----:B------:R-:W4:Y:S02]  /*3cb0*/  MUFU.EX2 R38, R38 ;  /* 0x0000002600267308 */ /* 0x000f240000000800 */
[----:B------:R-:W-:-:S04]  /*3cc0*/  FMNMX.FTZ R68, R83, R68, !PT ;  /* 0x0000004453447209 */ /* 0x000fc80007810000 */
[----:B-1----:R-:W-:Y:S02]  /*3cd0*/  FMNMX.FTZ R65, R85, R68, !PT ;  /* 0x0000004455417209 */ /* 0x002fe40007810000 */
[----:B------:R1:W-:Y:S02]  /*3ce0*/  MUFU.EX2 R68, R72 ;  /* 0x0000004800447308 */ /* 0x0003e40000000800 */
[----:B------:R-:W-:Y:S01]  /*3cf0*/  FMNMX.FTZ R70, R90, R65, !PT ;  /* 0x000000415a467209 */ /* 0x000fe20007810000 */
[--C-:B------:R-:W-:Y:S01]  /*3d00*/  FFMA.FTZ R65, R74, UR10, -R95.reuse ;  /* 0x0000000a4a417c23 */ /* 0x100fe2000801085f */
[----:B------:R-:W-:-:S01]  /*3d10*/  FFMA.FTZ R74, R75, UR10, -R95 ;  /* 0x0000000a4b4a7c23 */ /* 0x000fc2000801085f */
[--C-:B------:R-:W-:Y:S01]  /*3d20*/  FFMA.FTZ R75, R84, UR10, -R95.reuse ;  /* 0x0000000a544b7c23 */ /* 0x100fe2000801085f */
[----:B---3--:R-:W-:Y:S02]  /*3d30*/  FMNMX.FTZ R67, R91, R70, !PT ;  /* 0x000000465b437209 */ /* 0x008fe40007810000 */
[----:B------:R-:W-:Y:S01]  /*3d40*/  MUFU.EX2 R39, R39 ;  /* 0x0000002700277308 */ /* 0x000fe20000000800 */
[----:B-1----:R-:W-:-:S01]  /*3d50*/  FFMA.FTZ R72, R77, UR10, -R95 ;  /* 0x0000000a4d487c23 */ /* 0x002fc2000801085f */
[----:B------:R-:W-:Y:S01]  /*3d60*/  FMNMX.FTZ R70, R92, R67, !PT ;  /* 0x000000435c467209 */ /* 0x000fe20007810000 */
[----:B------:R-:W-:-:S01]  /*3d70*/  FFMA.FTZ R77, R87, UR10, -R95 ;  /* 0x0000000a574d7c23 */ /* 0x000fc2000801085f */
[----:B------:R-:W-:Y:S01]  /*3d80*/  IMAD.U32 R87, RZ, RZ, UR10 ;  /* 0x0000000aff577e24 */ /* 0x000fe2000f8e00ff */
[----:B----4-:R-:W-:-:S02]  /*3d90*/  F2FP.SATFINITE.E4M3.F32.PACK_AB_MERGE_C R200, R38, R35, RZ ;  /* 0x0000002326c8723e */ /* 0x010fc400048070ff */
[----:B------:R-:W-:Y:S01]  /*3da0*/  FMNMX.FTZ R67, R93, R70, !PT ;  /* 0x000000465d437209 */ /* 0x000fe20007810000 */
[----:B------:R-:W-:Y:S01]  /*3db0*/  MUFU.EX2 R44, R44 ;  /* 0x0000002c002c7308 */ /* 0x000fe20000000800 */
[----:B------:R-:W-:Y:S02]  /*3dc0*/  F2FP.SATFINITE.E4M3.F32.PACK_AB_MERGE_C R200, R34, R31, R200 ;  /* 0x0000001f22c8723e */ /* 0x000fe400048070c8 */
[----:B------:R-:W-:Y:S01]  /*3dd0*/  FMNMX.FTZ R73, R94, R67, !PT ;  /* 0x000000435e497209 */ /* 0x000fe20007810000 */
[----:B------:R-:W-:-:S01]  /*3de0*/  FFMA.FTZ R67, R71, UR10, -R95 ;  /* 0x0000000a47437c23 */ /* 0x000fc2000801085f */
[--C-:B------:R-:W-:Y:S01]  /*3df0*/  FFMA.FTZ R71, R78, UR10, -R95.reuse ;  /* 0x0000000a4e477c23 */ /* 0x100fe2000801085f */
[----:B------:R-:W-:-:S01]  /*3e00*/  FFMA.FTZ R78, R82, UR10, -R95 ;  /* 0x0000000a524e7c23 */ /* 0x000fc2000801085f */
[----:B------:R-:W-:Y:S01]  /*3e10*/  FFMA.FTZ R82, R88, UR10, -R95 ;  /* 0x0000000a58527c23 */ /* 0x000fe2000801085f */
[----:B------:R-:W1:Y:S01]  /*3e20*/  SHFL.BFLY PT, R96, R73, 0x2, 0x1f ;  /* 0x0c401f0049607f89 */ /* 0x000e6200000e0000 */
[----:B------:R-:W3:Y:S08]  /*3e30*/  MUFU.EX2 R46, R46 ;  /* 0x0000002e002e7308 */ /* 0x000ef00000000800 */
[----:B------:R-:W-:Y:S08]  /*3e40*/  MUFU.EX2 R48, R48 ;  /* 0x0000003000307308 */ /* 0x000ff00000000800 */
[----:B------:R-:W-:Y:S01]  /*3e50*/  MUFU.EX2 R52, R52 ;  /* 0x0000003400347308 */ /* 0x000fe20000000800 */
[----:B---3--:R-:W-:-:S04]  /*3e60*/  F2FP.SATFINITE.E4M3.F32.PACK_AB_MERGE_C R202, R47, R46, RZ ;  /* 0x0000002e2fca723e */ /* 0x008fc800048070ff */
[----:B------:R-:W-:Y:S02]  /*3e70*/  F2FP.SATFINITE.E4M3.F32.PACK_AB_MERGE_C R202, R44, R39, R202 ;  /* 0x000000272cca723e */ /* 0x000fe400048070ca */
[----:B-1----:R-:W-:Y:S01]  /*3e80*/  FMNMX.FTZ R96, R73, R96, !PT ;  /* 0x0000006049607209 */ /* 0x002fe20007810000 */
[--C-:B------:R-:W-:Y:S01]  /*3e90*/  FFMA.FTZ R73, R80, UR10, -R95.reuse ;  /* 0x0000000a50497c23 */ /* 0x100fe2000801085f */
[----:B------:R-:W-:-:S01]  /*3ea0*/  FFMA.FTZ R80, R86, UR10, -R95 ;  /* 0x0000000a56507c23 */ /* 0x000fc2000801085f */
[----:B------:R-:W-:Y:S02]  /*3eb0*/  MUFU.EX2 R54, R54 ;  /* 0x0000003600367308 */ /* 0x000fe40000000800 */
[----:B------:R-:W1:Y:S06]  /*3ec0*/  SHFL.BFLY PT, R79, R96, 0x1, 0x1f ;  /* 0x0c201f00604f7f89 */ /* 0x000e6c00000e0000 */
[----:B------:R-:W-:Y:S08]  /*3ed0*/  MUFU.EX2 R59, R59 ;  /* 0x0000003b003b7308 */ /* 0x000ff00000000800 */
[----:B------:R-:W-:Y:S08]  /*3ee0*/  MUFU.EX2 R66, R66 ;  /* 0x0000004200427308 */ /* 0x000ff00000000800 */
[----:B------:R-:W-:Y:S01]  /*3ef0*/  MUFU.EX2 R64, R64 ;  /* 0x0000004000407308 */ /* 0x000fe20000000800 */
[----:B-1----:R-:W-:Y:S01]  /*3f00*/  FMNMX.FTZ R132, R96, R79, !PT ;  /* 0x0000004f60847209 */ /* 0x002fe20007810000 */
[----:B------:R-:W-:Y:S01]  /*3f10*/  FFMA.FTZ R79, R89, UR10, -R95 ;  /* 0x0000000a594f7c23 */ /* 0x000fe2000801085f */
[----:B------:R-:W-:-:S02]  /*3f20*/  IMAD.MOV.U32 R96, RZ, RZ, R119 ;  /* 0x000000ffff607224 */ /* 0x000fc400078e0077 */
[C---:B------:R-:W-:Y:S01]  /*3f30*/  FSETP.NEU.FTZ.AND P1, PT, R132.reuse, -INF , PT ;  /* 0xff8000008400780b */ /* 0x040fe20003f3d000 */
[----:B------:R-:W-:-:S02]  /*3f40*/  FFMA.FTZ R84, R132, R87, -8 ;  /* 0xc100000084547423 */ /* 0x000fc40000010057 */
[----:B------:R-:W-:Y:S01]  /*3f50*/  MUFU.EX2 R63, R63 ;  /* 0x0000003f003f7308 */ /* 0x000fe20000000800 */
[----:B------:R-:W-:Y:S02]  /*3f60*/  IMAD.MOV.U32 R95, RZ, RZ, R119 ;  /* 0x000000ffff5f7224 */ /* 0x000fe400078e0077 */
[----:B------:R-:W-:Y:S02]  /*3f70*/  FSEL R84, R84, RZ, P1 ;  /* 0x000000ff54547208 */ /* 0x000fe40000800000 */
[----:B------:R-:W-:-:S03]  /*3f80*/  PLOP3.LUT P1, PT, PT, PT, UP0, 0x80, 0x0 ;  /* 0x000000000000781c */ /* 0x000fc60003f2f008 */
[----:B------:R-:W-:Y:S01]  /*3f90*/  MUFU.EX2 R65, R65 ;  /* 0x0000004100417308 */ /* 0x000fe20000000800 */
[----:B------:R-:W-:-:S01]  /*3fa0*/  FFMA.FTZ R4, R4, UR10, -R84 ;  /* 0x0000000a04047c23 */ /* 0x000fc20008010854 */
[--C-:B------:R-:W-:Y:S01]  /*3fb0*/  FFMA.FTZ R5, R5, UR10, -R84.reuse ;  /* 0x0000000a05057c23 */ /* 0x100fe20008010854 */
[----:B------:R-:W-:-:S01]  /*3fc0*/  FFMA.FTZ R6, R6, UR10, -R84 ;  /* 0x0000000a06067c23 */ /* 0x000fc20008010854 */
[--C-:B------:R-:W-:Y:S01]  /*3fd0*/  FFMA.FTZ R7, R7, UR10, -R84.reuse ;  /* 0x0000000a07077c23 */ /* 0x100fe20008010854 */
[----:B------:R-:W-:-:S01]  /*3fe0*/  FFMA.FTZ R8, R8, UR10, -R84 ;  /* 0x0000000a08087c23 */ /* 0x000fc20008010854 */
[--C-:B------:R-:W-:Y:S01]  /*3ff0*/  FFMA.FTZ R9, R9, UR10, -R84.reuse ;  /* 0x0000000a09097c23 */ /* 0x100fe20008010854 */
[----:B------:R-:W-:-:S01]  /*4000*/  FFMA.FTZ R24, R24, UR10, -R84 ;  /* 0x0000000a18187c23 */ /* 0x000fc20008010854 */
        /* <DEDUP_REMOVED lines=8> */
[----:B------:R-:W1:Y:S01]  /*4090*/  MUFU.EX2 R5, R5 ;  /* 0x0000000500057308 */ /* 0x000e620000000800 */
[----:B------:R-:W-:-:S01]  /*40a0*/  FFMA.FTZ R20, R20, UR10, -R84 ;  /* 0x0000000a14147c23 */ /* 0x000fc20008010854 */
[--C-:B------:R-:W-:Y:S01]  /*40b0*/  FFMA.FTZ R21, R21, UR10, -R84.reuse ;  /* 0x0000000a15157c23 */ /* 0x100fe20008010854 */
[----:B------:R-:W-:-:S01]  /*40c0*/  FFMA.FTZ R40, R40, UR10, -R84 ;  /* 0x0000000a28287c23 */ /* 0x000fc20008010854 */
[--C-:B------:R-:W-:Y:S01]  /*40d0*/  FFMA.FTZ R41, R41, UR10, -R84.reuse ;  /* 0x0000000a29297c23 */ /* 0x100fe20008010854 */
[----:B------:R-:W-:-:S01]  /*40e0*/  FFMA.FTZ R42, R42, UR10, -R84 ;  /* 0x0000000a2a2a7c23 */ /* 0x000fc20008010854 */
[--C-:B------:R-:W-:Y:S01]  /*40f0*/  FFMA.FTZ R62, R62, UR10, -R84.reuse ;  /* 0x0000000a3e3e7c23 */ /* 0x100fe20008010854 */
[----:B------:R-:W-:-:S01]  /*4100*/  FFMA.FTZ R43, R43, UR10, -R84 ;  /* 0x0000000a2b2b7c23 */ /* 0x000fc20008010854 */
[----:B------:R-:W3:Y:S01]  /*4110*/  MUFU.EX2 R6, R6 ;  /* 0x0000000600067308 */ /* 0x000ee20000000800 */
[----:B------:R-:W-:-:S01]  /*4120*/  FFMA.FTZ R26, R26, UR10, -R84 ;  /* 0x0000000a1a1a7c23 */ /* 0x000fc20008010854 */
[--C-:B------:R-:W-:Y:S01]  /*4130*/  FFMA.FTZ R27, R27, UR10, -R84.reuse ;  /* 0x0000000a1b1b7c23 */ /* 0x100fe20008010854 */
[----:B------:R-:W-:-:S01]  /*4140*/  FFMA.FTZ R45, R45, UR10, -R84 ;  /* 0x0000000a2d2d7c23 */ /* 0x000fc20008010854 */
[--C-:B------:R-:W-:Y:S01]  /*4150*/  FFMA.FTZ R28, R28, UR10, -R84.reuse ;  /* 0x0000000a1c1c7c23 */ /* 0x100fe20008010854 */
[----:B------:R-:W-:-:S01]  /*4160*/  FFMA.FTZ R29, R29, UR10, -R84 ;  /* 0x0000000a1d1d7c23 */ /* 0x000fc20008010854 */
[--C-:B------:R-:W-:Y:S01]  /*4170*/  FFMA.FTZ R50, R50, UR10, -R84.reuse ;  /* 0x0000000a32327c23 */ /* 0x100fe20008010854 */
[----:B------:R-:W-:-:S01]  /*4180*/  FFMA.FTZ R30, R30, UR10, -R84 ;  /* 0x0000000a1e1e7c23 */ /* 0x000fc20008010854 */
[----:B------:R-:W4:Y:S01]  /*4190*/  MUFU.EX2 R7, R7 ;  /* 0x0000000700077308 */ /* 0x000f220000000800 */
[----:B-1----:R-:W-:-:S01]  /*41a0*/  FADD.FTZ R89, R4, R5 ;  /* 0x0000000504597221 */ /* 0x002fc20000010000 */
        /* <DEDUP_REMOVED lines=12> */
[----:B------:R-:W-:Y:S01]  /*4270*/  FFMA.FTZ R84, R94, UR10, -R84 ;  /* 0x0000000a5e547c23 */ /* 0x000fe20008010854 */
[----:B------:R-:W-:Y:S01]  /*4280*/  IMAD.MOV.U32 R94, RZ, RZ, R119 ;  /* 0x000000ffff5e7224 */ /* 0x000fe200078e0077 */
[----:B------:R5:W-:Y:S08]  /*4290*/  MUFU.EX2 R87, R24 ;  /* 0x0000001800577308 */ /* 0x000bf00000000800 */
[----:B------:R-:W2:Y:S01]  /*42a0*/  MUFU.EX2 R9, R9 ;  /* 0x0000000900097308 */ /* 0x000ea20000000800 */
[----:B-----5:R-:W-:-:S01]  /*42b0*/  FADD.FTZ R24, R31, R34 ;  /* 0x000000221f187221 */ /* 0x020fc20000010000 */
[----:B------:R-:W-:-:S02]  /*42c0*/  IMAD.MOV.U32 R34, RZ, RZ, R119 ;  /* 0x000000ffff227224 */ /* 0x000fc400078e0077 */
[----:B------:R-:W-:-:S04]  /*42d0*/  IMAD.MOV.U32 R31, RZ, RZ, R119 ;  /* 0x000000ffff1f7224 */ /* 0x000fc800078e0077 */
[----:B------:R5:W-:Y:S08]  /*42e0*/  MUFU.EX2 R86, R25 ;  /* 0x0000001900567308 */ /* 0x000bf00000000800 */
[----:B------:R-:W2:Y:S01]  /*42f0*/  MUFU.EX2 R10, R10 ;  /* 0x0000000a000a7308 */ /* 0x000ea20000000800 */
[----:B-----5:R-:W-:-:S01]  /*4300*/  FADD.FTZ R25, R35, R24 ;  /* 0x0000001823197221 */ /* 0x020fc20000010000 */
[----:B---3--:R-:W-:-:S03]  /*4310*/  FADD.FTZ R24, R6, R89 ;  /* 0x0000005906187221 */ /* 0x008fc60000010000 */
[----:B------:R-:W-:Y:S01]  /*4320*/  FADD.FTZ R88, R38, R25 ;  /* 0x0000001926587221 */ /* 0x000fe20000010000 */
[----:B----4-:R-:W-:-:S02]  /*4330*/  FADD.FTZ R25, R7, R24 ;  /* 0x0000001807197221 */ /* 0x010fc40000010000 */
[----:B------:R-:W3:Y:S01]  /*4340*/  MUFU.EX2 R11, R11 ;  /* 0x0000000b000b7308 */ /* 0x000ee20000000800 */
[----:B------:R-:W-:-:S01]  /*4350*/  FADD.FTZ R89, R39, R88 ;  /* 0x0000005827597221 */ /* 0x000fc20000010000 */
[----:B-1----:R-:W-:Y:S01]  /*4360*/  FADD.FTZ R24, R8, R25 ;  /* 0x0000001908187221 */ /* 0x002fe20000010000 */
[----:B------:R-:W-:Y:S02]  /*4370*/  IMAD.MOV.U32 R39, RZ, RZ, R119 ;  /* 0x000000ffff277224 */ /* 0x000fe400078e0077 */
[----:B------:R-:W-:Y:S01]  /*4380*/  FADD.FTZ R89, R44, R89 ;  /* 0x000000592c597221 */ /* 0x000fe20000010000 */
[----:B--2---:R-:W-:-:S01]  /*4390*/  FADD.FTZ R3, R9, R24 ;  /* 0x0000001809037221 */ /* 0x004fc20000010000 */
[----:B------:R-:W-:Y:S01]  /*43a0*/  IMAD.MOV.U32 R44, RZ, RZ, R119 ;  /* 0x000000ffff2c7224 */ /* 0x000fe200078e0077 */
[----:B------:R-:W1:Y:S01]  /*43b0*/  MUFU.EX2 R12, R12 ;  /* 0x0000000c000c7308 */ /* 0x000e620000000800 */
[----:B------:R-:W-:-:S01]  /*43c0*/  FADD.FTZ R24, R46, R89 ;  /* 0x000000592e187221 */ /* 0x000fc20000010000 */
[----:B------:R-:W-:Y:S01]  /*43d0*/  FADD.FTZ R88, R10, R3 ;  /* 0x000000030a587221 */ /* 0x000fe20000010000 */
[----:B------:R-:W-:-:S02]  /*43e0*/  IMAD.MOV.U32 R46, RZ, RZ, R119 ;  /* 0x000000ffff2e7224 */ /* 0x000fc400078e0077 */
[----:B------:R-:W-:Y:S01]  /*43f0*/  FADD.FTZ R3, R47, R24 ;  /* 0x000000182f037221 */ /* 0x000fe20000010000 */
[----:B------:R-:W-:Y:S02]  /*4400*/  IMAD.MOV.U32 R47, RZ, RZ, R119 ;  /* 0x000000ffff2f7224 */ /* 0x000fe400078e0077 */
[----:B------:R-:W2:Y:S01]  /*4410*/  MUFU.EX2 R13, R13 ;  /* 0x0000000d000d7308 */ /* 0x000ea20000000800 */
[----:B---3--:R-:W-:-:S01]  /*4420*/  FADD.FTZ R25, R11, R88 ;  /* 0x000000580b197221 */ /* 0x008fc20000010000 */
[----:B------:R-:W-:-:S04]  /*4430*/  FADD.FTZ R24, R48, R3 ;  /* 0x0000000330187221 */ /* 0x000fc80000010000 */
[----:B------:R-:W-:Y:S02]  /*4440*/  FADD.FTZ R24, R49, R24 ;  /* 0x0000001831187221 */ /* 0x000fe40000010000 */
[----:B------:R-:W3:Y:S01]  /*4450*/  MUFU.EX2 R14, R14 ;  /* 0x0000000e000e7308 */ /* 0x000ee20000000800 */
[----:B-1----:R-:W-:-:S01]  /*4460*/  FADD.FTZ R88, R12, R25 ;  /* 0x000000190c587221 */ /* 0x002fc20000010000 */
[----:B------:R-:W-:Y:S01]  /*4470*/  FADD.FTZ R89, R51, R24 ;  /* 0x0000001833597221 */ /* 0x000fe20000010000 */
[----:B------:R-:W-:-:S04]  /*4480*/  F2FP.SATFINITE.E4M3.F32.PACK_AB_MERGE_C R51, R52, R51, RZ ;  /* 0x000000333433723e */ /* 0x000fc800048070ff */
[----:B------:R-:W-:Y:S01]  /*4490*/  F2FP.SATFINITE.E4M3.F32.PACK_AB_MERGE_C R204, R49, R48, R51 ;  /* 0x0000003031cc723e */ /* 0x000fe20004807033 */
[----:B------:R-:W1:Y:S01]  /*44a0*/  MUFU.EX2 R15, R15 ;  /* 0x0000000f000f7308 */ /* 0x000e620000000800 */
[----:B--2---:R-:W-:-:S01]  /*44b0*/  FADD.FTZ R25, R13, R88 ;  /* 0x000000580d197221 */ /* 0x004fc20000010000 */
[----:B------:R-:W-:Y:S01]  /*44c0*/  FADD.FTZ R88, R52, R89 ;  /* 0x0000005934587221 */ /* 0x000fe20000010000 */
[--C-:B------:R-:W-:Y:S02]  /*44d0*/  IMAD.MOV.U32 R52, RZ, RZ, R119.reuse ;  /* 0x000000ffff347224 */ /* 0x100fe400078e0077 */
[----:B------:R-:W-:Y:S02]  /*44e0*/  IMAD.MOV.U32 R51, RZ, RZ, R119 ;  /* 0x000000ffff337224 */ /* 0x000fe400078e0077 */
[----:B------:R-:W-:-:S01]  /*44f0*/  FADD.FTZ R89, R53, R88 ;  /* 0x0000005835597221 */ /* 0x000fc20000010000 */
[----:B------:R-:W-:Y:S01]  /*4500*/  IMAD.MOV.U32 R88, RZ, RZ, R119 ;  /* 0x000000ffff587224 */ /* 0x000fe200078e0077 */
[----:B------:R-:W2:Y:S01]  /*4510*/  MUFU.EX2 R20, R20 ;  /* 0x0000001400147308 */ /* 0x000ea20000000800 */
[----:B---3--:R-:W-:-:S01]  /*4520*/  FADD.FTZ R24, R14, R25 ;  /* 0x000000190e187221 */ /* 0x008fc20000010000 */
[----:B------:R-:W-:-:S02]  /*4530*/  IMAD.MOV.U32 R49, RZ, RZ, R119 ;  /* 0x000000ffff317224 */ /* 0x000fc400078e0077 */
[----:B------:R-:W-:-:S04]  /*4540*/  IMAD.MOV.U32 R48, RZ, RZ, R119 ;  /* 0x000000ffff307224 */ /* 0x000fc800078e0077 */
[----:B------:R-:W3:Y:S01]  /*4550*/  MUFU.EX2 R21, R21 ;  /* 0x0000001500157308 */ /* 0x000ee20000000800 */
[----:B-1----:R-:W-:-:S01]  /*4560*/  FADD.FTZ R25, R15, R24 ;  /* 0x000000180f197221 */ /* 0x002fc20000010000 */
[----:B------:R-:W-:-:S04]  /*4570*/  F2FP.SATFINITE.E4M3.F32.PACK_AB_MERGE_C R15, R15, R14, RZ ;  /* 0x0000000e0f0f723e */ /* 0x000fc800048070ff */
[----:B------:R-:W-:Y:S02]  /*4580*/  F2FP.SATFINITE.E4M3.F32.PACK_AB_MERGE_C R205, R13, R12, R15 ;  /* 0x0000000c0dcd723e */ /* 0x000fe4000480700f */
[----:B------:R-:W1:Y:S01]  /*4590*/  MUFU.EX2 R40, R40 ;  /* 0x0000002800287308 */ /* 0x000e620000000800 */
[----:B--2---:R-:W-:-:S07]  /*45a0*/  FADD.FTZ R24, R20, R25 ;  /* 0x0000001914187221 */ /* 0x004fce0000010000 */
[----:B------:R-:W2:Y:S01]  /*45b0*/  MUFU.EX2 R41, R41 ;  /* 0x0000002900297308 */ /* 0x000ea20000000800 */
[----:B---3--:R-:W-:-:S07]  /*45c0*/  FADD.FTZ R25, R21, R24 ;  /* 0x0000001815197221 */ /* 0x008fce0000010000 */
[----:B------:R-:W3:Y:S01]  /*45d0*/  MUFU.EX2 R42, R42 ;  /* 0x0000002a002a7308 */ /* 0x000ee20000000800 */
[----:B-1----:R-:W-:-:S07]  /*45e0*/  FADD.FTZ R24, R40, R25 ;  /* 0x0000001928187221 */ /* 0x002fce0000010000 */
[----:B------:R1:W-:Y:S01]  /*45f0*/  MUFU.EX2 R3, R62 ;  /* 0x0000003e00037308 */ /* 0x0003e20000000800 */
[----:B--2---:R-:W-:-:S01]  /*4600*/  FADD.FTZ R25, R41, R24 ;  /* 0x0000001829197221 */ /* 0x004fc20000010000 */
[----:B------:R-:W-:Y:S01]  /*4610*/  F2FP.SATFINITE.E4M3.F32.PACK_AB_MERGE_C R40, R41, R40, RZ ;  /* 0x000000282928723e */ /* 0x000fe200048070ff */
[----:B------:R-:W-:-:S03]  /*4620*/  IMAD.MOV.U32 R41, RZ, RZ, R119 ;  /* 0x000000ffff297224 */ /* 0x000fc600078e0077 */
[----:B------:R-:W-:Y:S01]  /*4630*/  F2FP.SATFINITE.E4M3.F32.PACK_AB_MERGE_C R207, R21, R20, R40 ;  /* 0x0000001415cf723e */ /* 0x000fe20004807028 */
[----:B------:R-:W-:Y:S01]  /*4640*/  IMAD.MOV.U32 R40, RZ, RZ, R119 ;  /* 0x000000ffff287224 */ /* 0x000fe200078e0077 */
[----:B------:R-:W2:Y:S01]  /*4650*/  MUFU.EX2 R43, R43 ;  /* 0x0000002b002b7308 */ /* 0x000ea20000000800 */
[----:B-1----:R-:W-:-:S01]  /*4660*/  FADD.FTZ R62, R54, R89 ;  /* 0x00000059363e7221 */ /* 0x002fc20000010000 */
[----:B---3--:R-:W-:Y:S01]  /*4670*/  FADD.FTZ R24, R42, R25 ;  /* 0x000000192a187221 */ /* 0x008fe20000010000 */
[----:B------:R-:W-:Y:S02]  /*4680*/  F2FP.SATFINITE.E4M3.F32.PACK_AB_MERGE_C R25, R7, R6, RZ ;  /* 0x000000060719723e */ /* 0x000fe400048070ff */
[----:B------:R-:W-:Y:S01]  /*4690*/  FADD.FTZ R89, R55, R62 ;  /* 0x0000003e37597221 */ /* 0x000fe20000010000 */
[----:B------:R-:W-:-:S01]  /*46a0*/  FADD.FTZ R24, R87, R24 ;  /* 0x0000001857187221 */ /* 0x000fc20000010000 */
[----:B------:R-:W-:Y:S01]  /*46b0*/  F2FP.SATFINITE.E4M3.F32.PACK_AB_MERGE_C R201, R5, R4, R25 ;  /* 0x0000000405c9723e */ /* 0x000fe20004807019 */
[----:B------:R-:W1:Y:S01]  /*46c0*/  MUFU.EX2 R26, R26 ;  /* 0x0000001a001a7308 */ /* 0x000e620000000800 */
[----:B------:R-:W-:-:S01]  /*46d0*/  FADD.FTZ R38, R58, R89 ;  /* 0x000000593a267221 */ /* 0x000fc20000010000 */
[----:B------:R-:W-:Y:S01]  /*46e0*/  F2FP.SATFINITE.E4M3.F32.PACK_AB_MERGE_C R55, R58, R55, RZ ;  /* 0x000000373a37723e */ /* 0x000fe200048070ff */
[----:B------:R-:W-:-:S02]  /*46f0*/  IMAD.MOV.U32 R89, RZ, RZ, R119 ;  /* 0x000000ffff597224 */ /* 0x000fc400078e0077 */
[----:B------:R-:W-:Y:S01]  /*4700*/  FADD.FTZ R35, R57, R38 ;  /* 0x0000002639237221 */ /* 0x000fe20000010000 */
[----:B------:R-:W-:Y:S01]  /*4710*/  F2FP.SATFINITE.E4M3.F32.PACK_AB_MERGE_C R206, R54, R53, R55 ;  /* 0x0000003536ce723e */ /* 0x000fe20004807037 */
[----:B------:R-:W-:Y:S01]  /*4720*/  IMAD.MOV.U32 R62, RZ, RZ, R119 ;  /* 0x000000ffff3e7224 */ /* 0x000fe200078e0077 */
[----:B------:R-:W3:Y:S01]  /*4730*/  MUFU.EX2 R27, R27 ;  /* 0x0000001b001b7308 */ /* 0x000ee20000000800 */
[----:B------:R-:W-:-:S01]  /*4740*/  FADD.FTZ R6, R60, R35 ;  /* 0x000000233c067221 */ /* 0x000fc20000010000 */
[----:B------:R-:W-:Y:S01]  /*4750*/  F2FP.SATFINITE.E4M3.F32.PACK_AB_MERGE_C R35, R11, R10, RZ ;  /* 0x0000000a0b23723e */ /* 0x000fe200048070ff */
[----:B--2---:R-:W-:-:S01]  /*4760*/  FADD.FTZ R11, R43, R24 ;  /* 0x000000182b0b7221 */ /* 0x004fc20000010000 */
[----:B------:R-:W-:Y:S01]  /*4770*/  F2FP.SATFINITE.E4M3.F32.PACK_AB_MERGE_C R43, R86, R43, RZ ;  /* 0x0000002b562b723e */ /* 0x000fe200048070ff */
[----:B------:R-:W-:-:S01]  /*4780*/  FADD.FTZ R7, R59, R6 ;  /* 0x000000063b077221 */ /* 0x000fc20000010000 */
[----:B------:R-:W-:Y:S01]  /*4790*/  F2FP.SATFINITE.E4M3.F32.PACK_AB_MERGE_C R203, R9, R8, R35 ;  /* 0x0000000809cb723e */ /* 0x000fe20004807023 */
[----:B------:R-:W-:-:S01]  /*47a0*/  FADD.FTZ R11, R86, R11 ;  /* 0x0000000b560b7221 */ /* 0x000fc20000010000 */
[----:B------:R-:W2:Y:S01]  /*47b0*/  MUFU.EX2 R45, R45 ;  /* 0x0000002d002d7308 */ /* 0x000ea20000000800 */
[----:B------:R-:W-:-:S01]  /*47c0*/  FADD.FTZ R6, R66, R7 ;  /* 0x0000000742067221 */ /* 0x000fc20000010000 */
[----:B------:R-:W-:Y:S01]  /*47d0*/  F2FP.SATFINITE.E4M3.F32.PACK_AB_MERGE_C R59, R66, R59, RZ ;  /* 0x0000003b423b723e */ /* 0x000fe200048070ff */
[----:B------:R-:W-:Y:S01]  /*47e0*/  IMAD.MOV.U32 R86, RZ, RZ, R119 ;  /* 0x000000ffff567224 */ /* 0x000fe200078e0077 */
[----:B------:R-:W-:Y:S01]  /*47f0*/  F2FP.SATFINITE.E4M3.F32.PACK_AB_MERGE_C R209, R87, R42, R43 ;  /* 0x0000002a57d1723e */ /* 0x000fe2000480702b */
[----:B------:R-:W-:-:S01]  /*4800*/  FADD.FTZ R7, R61, R6 ;  /* 0x000000063d077221 */ /* 0x000fc20000010000 */
[----:B-1----:R-:W-:Y:S01]  /*4810*/  FADD.FTZ R6, R26, R11 ;  /* 0x0000000b1a067221 */ /* 0x002fe20000010000 */
[----:B------:R-:W-:Y:S01]  /*4820*/  F2FP.SATFINITE.E4M3.F32.PACK_AB_MERGE_C R208, R60, R57, R59 ;  /* 0x000000393cd0723e */ /* 0x000fe2000480703b */
[----:B------:R-:W1:Y:S01]  /*4830*/  MUFU.EX2 R28, R28 ;  /* 0x0000001c001c7308 */ /* 0x000e620000000800 */
[----:B------:R-:W-:-:S01]  /*4840*/  FADD.FTZ R10, R64, R7 ;  /* 0x00000007400a7221 */ /* 0x000fc20000010000 */
[----:B---3--:R-:W-:Y:S01]  /*4850*/  FADD.FTZ R14, R27, R6 ;  /* 0x000000061b0e7221 */ /* 0x008fe20000010000 */
[----:B------:R-:W-:-:S02]  /*4860*/  IMAD.MOV.U32 R87, RZ, RZ, R119 ;  /* 0x000000ffff577224 */ /* 0x000fc400078e0077 */
[----:B------:R-:W-:Y:S01]  /*4870*/  FADD.FTZ R7, R63, R10 ;  /* 0x0000000a3f077221 */ /* 0x000fe20000010000 */
[----:B------:R-:W-:Y:S01]  /*4880*/  F2FP.SATFINITE.E4M3.F32.PACK_AB_MERGE_C R63, R68, R63, RZ ;  /* 0x0000003f443f723e */ /* 0x000fe200048070ff */
[----:B------:R-:W-:Y:S01]  /*4890*/  IMAD.MOV.U32 R66, RZ, RZ, R119 ;  /* 0x000000ffff427224 */ /* 0x000fe200078e0077 */
[----:B------:R-:W3:Y:S01]  /*48a0*/  MUFU.EX2 R29, R29 ;  /* 0x0000001d001d7308 */ /* 0x000ee20000000800 */
[----:B--2---:R-:W-:-:S01]  /*48b0*/  FADD.FTZ R11, R45, R14 ;  /* 0x0000000e2d0b7221 */ /* 0x004fc20000010000 */
[----:B------:R-:W-:Y:S01]  /*48c0*/  FADD.FTZ R68, R68, R7 ;  /* 0x0000000744447221 */ /* 0x000fe20000010000 */
[----:B------:R-:W-:Y:S01]  /*48d0*/  F2FP.SATFINITE.E4M3.F32.PACK_AB_MERGE_C R210, R64, R61, R63 ;  /* 0x0000003d40d2723e */ /* 0x000fe2000480703f */
[----:B------:R-:W-:Y:S02]  /*48e0*/  IMAD.MOV.U32 R64, RZ, RZ, R119 ;  /* 0x000000ffff407224 */ /* 0x000fe400078e0077 */
[----:B------:R-:W-:-:S01]  /*48f0*/  FADD.FTZ R7, R65, R68 ;  /* 0x0000004441077221 */ /* 0x000fc20000010000 */
[----:B------:R-:W-:Y:S01]  /*4900*/  IMAD.MOV.U32 R68, RZ, RZ, R119 ;  /* 0x000000ffff447224 */ /* 0x000fe200078e0077 */
[----:B------:R2:W4:Y:S01]  /*4910*/  MUFU.EX2 R70, R97 ;  /* 0x0000006100467308 */ /* 0x0005220000000800 */
[C---:B-1----:R-:W-:Y:S01]  /*4920*/  F2FP.SATFINITE.E4M3.F32.PACK_AB_MERGE_C R45, R28.reuse, R45, RZ ;  /* 0x0000002d1c2d723e */ /* 0x042fe200048070ff */
[----:B------:R-:W-:Y:S01]  /*4930*/  FADD.FTZ R28, R28, R11 ;  /* 0x0000000b1c1c7221 */ /* 0x000fe20000010000 */
[----:B------:R-:W-:-:S02]  /*4940*/  IMAD.MOV.U32 R63, RZ, RZ, R119 ;  /* 0x000000ffff3f7224 */ /* 0x000fc400078e0077 */
[----:B------:R-:W-:Y:S01]  /*4950*/  F2FP.SATFINITE.E4M3.F32.PACK_AB_MERGE_C R211, R27, R26, R45 ;  /* 0x0000001a1bd3723e */ /* 0x000fe2000480702d */
[----:B------:R-:W-:Y:S02]  /*4960*/  IMAD.MOV.U32 R61, RZ, RZ, R119 ;  /* 0x000000ffff3d7224 */ /* 0x000fe400078e0077 */
[----:B------:R-:W1:Y:S01]  /*4970*/  MUFU.EX2 R50, R50 ;  /* 0x0000003200327308 */ /* 0x000e620000000800 */
[----:B---3--:R-:W-:-:S01]  /*4980*/  FADD.FTZ R11, R29, R28 ;  /* 0x0000001c1d0b7221 */ /* 0x008fc20000010000 */
[--C-:B--2---:R-:W-:Y:S02]  /*4990*/  IMAD.MOV.U32 R97, RZ, RZ, R119.reuse ;  /* 0x000000ffff617224 */ /* 0x104fe400078e0077 */
[--C-:B------:R-:W-:Y:S02]  /*49a0*/  IMAD.MOV.U32 R60, RZ, RZ, R119.reuse ;  /* 0x000000ffff3c7224 */ /* 0x100fe400078e0077 */
[----:B------:R-:W-:Y:S02]  /*49b0*/  IMAD.MOV.U32 R59, RZ, RZ, R119 ;  /* 0x000000ffff3b7224 */ /* 0x000fe400078e0077 */
[----:B------:R-:W2:Y:S01]  /*49c0*/  MUFU.EX2 R67, R67 ;  /* 0x0000004300437308 */ /* 0x000ea20000000800 */
[----:B----4-:R-:W-:-:S01]  /*49d0*/  FADD.FTZ R4, R70, R7 ;  /* 0x0000000746047221 */ /* 0x010fc20000010000 */
[----:B------:R-:W-:-:S02]  /*49e0*/  IMAD.MOV.U32 R58, RZ, RZ, R119 ;  /* 0x000000ffff3a7224 */ /* 0x000fc400078e0077 */
[--C-:B------:R-:W-:Y:S02]  /*49f0*/  IMAD.MOV.U32 R57, RZ, RZ, R119.reuse ;  /* 0x000000ffff397224 */ /* 0x100fe400078e0077 */
[----:B------:R-:W-:Y:S02]  /*4a00*/  IMAD.MOV.U32 R55, RZ, RZ, R119 ;  /* 0x000000ffff377224 */ /* 0x000fe400078e0077 */
[----:B------:R-:W3:Y:S01]  /*4a10*/  MUFU.EX2 R30, R30 ;  /* 0x0000001e001e7308 */ /* 0x000ee20000000800 */
[----:B-1----:R-:W-:-:S01]  /*4a20*/  FADD.FTZ R11, R50, R11 ;  /* 0x0000000b320b7221 */ /* 0x002fc20000010000 */
[--C-:B------:R-:W-:Y:S02]  /*4a30*/  IMAD.MOV.U32 R54, RZ, RZ, R119.reuse ;  /* 0x000000ffff367224 */ /* 0x100fe400078e0077 */
[--C-:B------:R-:W-:Y:S02]  /*4a40*/  IMAD.MOV.U32 R53, RZ, RZ, R119.reuse ;  /* 0x000000ffff357224 */ /* 0x100fe400078e0077 */
[----:B------:R-:W-:-:S02]  /*4a50*/  IMAD.MOV.U32 R45, RZ, RZ, R119 ;  /* 0x000000ffff2d7224 */ /* 0x000fc400078e0077 */
[----:B------:R-:W1:Y:S01]  /*4a60*/  MUFU.EX2 R74, R74 ;  /* 0x0000004a004a7308 */ /* 0x000e620000000800 */
[----:B--2---:R-:W-:-:S01]  /*4a70*/  FADD.FTZ R5, R67, R4 ;  /* 0x0000000443057221 */ /* 0x004fc20000010000 */
[--C-:B------:R-:W-:Y:S02]  /*4a80*/  IMAD.MOV.U32 R43, RZ, RZ, R119.reuse ;  /* 0x000000ffff2b7224 */ /* 0x100fe400078e0077 */
[--C-:B------:R-:W-:Y:S02]  /*4a90*/  IMAD.MOV.U32 R42, RZ, RZ, R119.reuse ;  /* 0x000000ffff2a7224 */ /* 0x100fe400078e0077 */
[----:B------:R-:W-:Y:S02]  /*4aa0*/  IMAD.MOV.U32 R38, RZ, RZ, R119 ;  /* 0x000000ffff267224 */ /* 0x000fe400078e0077 */
[----:B------:R-:W2:Y:S01]  /*4ab0*/  MUFU.EX2 R69, R69 ;  /* 0x0000004500457308 */ /* 0x000ea20000000800 */
[----:B---3--:R-:W-:-:S01]  /*4ac0*/  FADD.FTZ R4, R30, R11 ;  /* 0x0000000b1e047221 */ /* 0x008fc20000010000 */
[----:B------:R-:W-:Y:S01]  /*4ad0*/  F2FP.SATFINITE.E4M3.F32.PACK_AB_MERGE_C R30, R3, R30, RZ ;  /* 0x0000001e031e723e */ /* 0x000fe200048070ff */
[----:B------:R-:W-:-:S02]  /*4ae0*/  IMAD.MOV.U32 R35, RZ, RZ, R119 ;  /* 0x000000ffff237224 */ /* 0x000fc400078e0077 */
[----:B------:R-:W-:Y:S01]  /*4af0*/  FADD.FTZ R3, R3, R4 ;  /* 0x0000000403037221 */ /* 0x000fe20000010000 */
[----:B------:R-:W-:Y:S01]  /*4b00*/  F2FP.SATFINITE.E4M3.F32.PACK_AB_MERGE_C R213, R50, R29, R30 ;  /* 0x0000001d32d5723e */ /* 0x000fe2000480701e */
[----:B------:R-:W-:Y:S01]  /*4b10*/  IMAD.MOV.U32 R50, RZ, RZ, R119 ;  /* 0x000000ffff327224 */ /* 0x000fe200078e0077 */
[----:B------:R-:W3:Y:S01]  /*4b20*/  MUFU.EX2 R32, R32 ;  /* 0x0000002000207308 */ /* 0x000ee20000000800 */
[C---:B-1----:R-:W-:Y:S01]  /*4b30*/  F2FP.SATFINITE.E4M3.F32.PACK_AB_MERGE_C R67, R74.reuse, R67, RZ ;  /* 0x000000434a43723e */ /* 0x042fe200048070ff */
[----:B------:R-:W-:Y:S01]  /*4b40*/  FADD.FTZ R74, R74, R5 ;  /* 0x000000054a4a7221 */ /* 0x000fe20000010000 */
[----:B------:R-:W-:Y:S02]  /*4b50*/  IMAD.MOV.U32 R30, RZ, RZ, R119 ;  /* 0x000000ffff1e7224 */ /* 0x000fe400078e0077 */
[----:B------:R-:W-:Y:S01]  /*4b60*/  F2FP.SATFINITE.E4M3.F32.PACK_AB_MERGE_C R212, R70, R65, R67 ;  /* 0x0000004146d4723e */ /* 0x000fe20004807043 */
[----:B------:R-:W-:Y:S02]  /*4b70*/  IMAD.MOV.U32 R70, RZ, RZ, R119 ;  /* 0x000000ffff467224 */ /* 0x000fe400078e0077 */
[----:B------:R-:W1:Y:S01]  /*4b80*/  MUFU.EX2 R72, R72 ;  /* 0x0000004800487308 */ /* 0x000e620000000800 */
[----:B--2---:R-:W-:-:S01]  /*4b90*/  FADD.FTZ R5, R69, R74 ;  /* 0x0000004a45057221 */ /* 0x004fc20000010000 */
[----:B------:R-:W-:-:S02]  /*4ba0*/  IMAD.MOV.U32 R74, RZ, RZ, R119 ;  /* 0x000000ffff4a7224 */ /* 0x000fc400078e0077 */
[--C-:B------:R-:W-:Y:S02]  /*4bb0*/  IMAD.MOV.U32 R67, RZ, RZ, R119.reuse ;  /* 0x000000ffff437224 */ /* 0x100fe400078e0077 */
[----:B------:R-:W-:Y:S02]  /*4bc0*/  IMAD.MOV.U32 R65, RZ, RZ, R119 ;  /* 0x000000ffff417224 */ /* 0x000fe400078e0077 */
[----:B------:R-:W2:Y:S01]  /*4bd0*/  MUFU.EX2 R33, R33 ;  /* 0x0000002100217308 */ /* 0x000ea20000000800 */
[----:B---3--:R-:W-:-:S01]  /*4be0*/  FADD.FTZ R4, R32, R3 ;  /* 0x0000000320047221 */ /* 0x008fc20000010000 */
[--C-:B------:R-:W-:Y:S02]  /*4bf0*/  IMAD.MOV.U32 R29, RZ, RZ, R119.reuse ;  /* 0x000000ffff1d7224 */ /* 0x100fe400078e0077 */
[--C-:B------:R-:W-:Y:S02]  /*4c00*/  IMAD.MOV.U32 R28, RZ, RZ, R119.reuse ;  /* 0x000000ffff1c7224 */ /* 0x100fe400078e0077 */
[----:B------:R-:W-:-:S02]  /*4c10*/  IMAD.MOV.U32 R27, RZ, RZ, R119 ;  /* 0x000000ffff1b7224 */ /* 0x000fc400078e0077 */
[----:B------:R-:W3:Y:S01]  /*4c20*/  MUFU.EX2 R71, R71 ;  /* 0x0000004700477308 */ /* 0x000ee20000000800 */
[----:B-1----:R-:W-:-:S01]  /*4c30*/  FADD.FTZ R8, R72, R5 ;  /* 0x0000000548087221 */ /* 0x002fc20000010000 */
[--C-:B------:R-:W-:Y:S02]  /*4c40*/  IMAD.MOV.U32 R26, RZ, RZ, R119.reuse ;  /* 0x000000ffff1a7224 */ /* 0x100fe400078e0077 */
[--C-:B------:R-:W-:Y:S02]  /*4c50*/  IMAD.MOV.U32 R25, RZ, RZ, R119.reuse ;  /* 0x000000ffff197224 */ /* 0x100fe400078e0077 */
[----:B------:R-:W-:Y:S02]  /*4c60*/  IMAD.MOV.U32 R24, RZ, RZ, R119 ;  /* 0x000000ffff187224 */ /* 0x000fe400078e0077 */
[----:B------:R-:W1:Y:S01]  /*4c70*/  MUFU.EX2 R36, R36 ;  /* 0x0000002400247308 */ /* 0x000e620000000800 */
[----:B--2---:R-:W-:-:S07]  /*4c80*/  FADD.FTZ R3, R33, R4 ;  /* 0x0000000421037221 */ /* 0x004fce0000010000 */
[----:B------:R-:W2:Y:S01]  /*4c90*/  MUFU.EX2 R76, R76 ;  /* 0x0000004c004c7308 */ /* 0x000ea20000000800 */
[----:B---3--:R-:W-:-:S07]  /*4ca0*/  FADD.FTZ R5, R71, R8 ;  /* 0x0000000847057221 */ /* 0x008fce0000010000 */
[----:B------:R-:W3:Y:S01]  /*4cb0*/  MUFU.EX2 R37, R37 ;  /* 0x0000002500257308 */ /* 0x000ee20000000800 */
[----:B-1----:R-:W-:-:S07]  /*4cc0*/  FADD.FTZ R4, R36, R3 ;  /* 0x0000000324047221 */ /* 0x002fce0000010000 */
[----:B------:R-:W1:Y:S01]  /*4cd0*/  MUFU.EX2 R73, R73 ;  /* 0x0000004900497308 */ /* 0x000e620000000800 */
[C---:B--2---:R-:W-:Y:S01]  /*4ce0*/  F2FP.SATFINITE.E4M3.F32.PACK_AB_MERGE_C R71, R76.reuse, R71, RZ ;  /* 0x000000474c47723e */ /* 0x044fe200048070ff */
[----:B------:R-:W-:-:S03]  /*4cf0*/  FADD.FTZ R76, R76, R5 ;  /* 0x000000054c4c7221 */ /* 0x000fc60000010000 */
[----:B------:R-:W-:Y:S01]  /*4d00*/  F2FP.SATFINITE.E4M3.F32.PACK_AB_MERGE_C R214, R72, R69, R71 ;  /* 0x0000004548d6723e */ /* 0x000fe20004807047 */
[----:B------:R-:W-:Y:S02]  /*4d10*/  IMAD.MOV.U32 R72, RZ, RZ, R119 ;  /* 0x000000ffff487224 */ /* 0x000fe400078e0077 */
[----:B------:R-:W2:Y:S01]  /*4d20*/  MUFU.EX2 R81, R81 ;  /* 0x0000005100517308 */ /* 0x000ea20000000800 */
[----:B---3--:R-:W-:-:S01]  /*4d30*/  FADD.FTZ R4, R37, R4 ;  /* 0x0000000425047221 */ /* 0x008fc20000010000 */
[----:B------:R-:W-:Y:S01]  /*4d40*/  F2FP.SATFINITE.E4M3.F32.PACK_AB_MERGE_C R36, R37, R36, RZ ;  /* 0x000000242524723e */ /* 0x000fe200048070ff */
[--C-:B------:R-:W-:Y:S02]  /*4d50*/  IMAD.MOV.U32 R71, RZ, RZ, R119.reuse ;  /* 0x000000ffff477224 */ /* 0x100fe400078e0077 */
[--C-:B------:R-:W-:Y:S01]  /*4d60*/  IMAD.MOV.U32 R69, RZ, RZ, R119.reuse ;  /* 0x000000ffff457224 */ /* 0x100fe200078e0077 */
[----:B------:R-:W-:Y:S01]  /*4d70*/  F2FP.SATFINITE.E4M3.F32.PACK_AB_MERGE_C R215, R33, R32, R36 ;  /* 0x0000002021d7723e */ /* 0x000fe20004807024 */
[----:B------:R-:W-:Y:S01]  /*4d80*/  IMAD.MOV.U32 R37, RZ, RZ, R119 ;  /* 0x000000ffff257224 */ /* 0x000fe200078e0077 */
[----:B------:R-:W3:Y:S01]  /*4d90*/  MUFU.EX2 R78, R78 ;  /* 0x0000004e004e7308 */ /* 0x000ee20000000800 */
[----:B-1----:R-:W-:-:S01]  /*4da0*/  FADD.FTZ R3, R73, R76 ;  /* 0x0000004c49037221 */ /* 0x002fc20000010000 */
[----:B------:R-:W-:-:S02]  /*4db0*/  IMAD.MOV.U32 R76, RZ, RZ, R119 ;  /* 0x000000ffff4c7224 */ /* 0x000fc400078e0077 */
[--C-:B------:R-:W-:Y:S02]  /*4dc0*/  IMAD.MOV.U32 R36, RZ, RZ, R119.reuse ;  /* 0x000000ffff247224 */ /* 0x100fe400078e0077 */
[----:B------:R-:W-:Y:S02]  /*4dd0*/  IMAD.MOV.U32 R33, RZ, RZ, R119 ;  /* 0x000000ffff217224 */ /* 0x000fe400078e0077 */
[----:B------:R1:W4:Y:S01]  /*4de0*/  MUFU.EX2 R6, R83 ;  /* 0x0000005300067308 */ /* 0x0003220000000800 */
[----:B--2---:R-:W-:-:S01]  /*4df0*/  FADD.FTZ R5, R81, R4 ;  /* 0x0000000451057221 */ /* 0x004fc20000010000 */
[----:B------:R-:W-:-:S06]  /*4e00*/  IMAD.MOV.U32 R32, RZ, RZ, R119 ;  /* 0x000000ffff207224 */ /* 0x000fcc00078e0077 */
[----:B------:R-:W2:Y:S01]  /*4e10*/  MUFU.EX2 R75, R75 ;  /* 0x0000004b004b7308 */ /* 0x000ea20000000800 */
[----:B---3--:R-:W-:-:S01]  /*4e20*/  FADD.FTZ R4, R78, R3 ;  /* 0x000000034e047221 */ /* 0x008fc20000010000 */
[----:B-1----:R-:W-:-:S06]  /*4e30*/  IMAD.MOV.U32 R83, RZ, RZ, R119 ;  /* 0x000000ffff537224 */ /* 0x002fcc00078e0077 */
[----:B------:R-:W1:Y:S01]  /*4e40*/  MUFU.EX2 R85, R85 ;  /* 0x0000005500557308 */ /* 0x000e620000000800 */
[----:B----4-:R-:W-:-:S07]  /*4e50*/  FADD.FTZ R8, R6, R5 ;  /* 0x0000000506087221 */ /* 0x010fce0000010000 */
[----:B------:R-:W3:Y:S01]  /*4e60*/  MUFU.EX2 R80, R80 ;  /* 0x0000005000507308 */ /* 0x000ee20000000800 */
[----:B--2---:R-:W-:-:S07]  /*4e70*/  FADD.FTZ R3, R75, R4 ;  /* 0x000000044b037221 */ /* 0x004fce0000010000 */
[----:B------:R-:W2:Y:S01]  /*4e80*/  MUFU.EX2 R90, R90 ;  /* 0x0000005a005a7308 */ /* 0x000ea20000000800 */
[----:B-1----:R-:W-:-:S07]  /*4e90*/  FADD.FTZ R5, R85, R8 ;  /* 0x0000000855057221 */ /* 0x002fce0000010000 */
[----:B------:R-:W1:Y:S01]  /*4ea0*/  MUFU.EX2 R77, R77 ;  /* 0x0000004d004d7308 */ /* 0x000e620000000800 */
[C---:B---3--:R-:W-:Y:S01]  /*4eb0*/  F2FP.SATFINITE.E4M3.F32.PACK_AB_MERGE_C R75, R80.reuse, R75, RZ ;  /* 0x0000004b504b723e */ /* 0x048fe200048070ff */
[----:B------:R-:W-:-:S03]  /*4ec0*/  FADD.FTZ R80, R80, R3 ;  /* 0x0000000350507221 */ /* 0x000fc60000010000 */
[----:B------:R-:W-:Y:S01]  /*4ed0*/  F2FP.SATFINITE.E4M3.F32.PACK_AB_MERGE_C R216, R78, R73, R75 ;  /* 0x000000494ed8723e */ /* 0x000fe2000480704b */
[----:B------:R-:W-:Y:S02]  /*4ee0*/  IMAD.MOV.U32 R78, RZ, RZ, R119 ;  /* 0x000000ffff4e7224 */ /* 0x000fe400078e0077 */
[----:B------:R-:W3:Y:S01]  /*4ef0*/  MUFU.EX2 R91, R91 ;  /* 0x0000005b005b7308 */ /* 0x000ee20000000800 */
[C---:B--2---:R-:W-:Y:S01]  /*4f00*/  F2FP.SATFINITE.E4M3.F32.PACK_AB_MERGE_C R85, R90.reuse, R85, RZ ;  /* 0x000000555a55723e */ /* 0x044fe200048070ff */
[----:B------:R-:W-:Y:S01]  /*4f10*/  FADD.FTZ R90, R90, R5 ;  /* 0x000000055a5a7221 */ /* 0x000fe20000010000 */
[----:B------:R-:W-:Y:S02]  /*4f20*/  IMAD.MOV.U32 R75, RZ, RZ, R119 ;  /* 0x000000ffff4b7224 */ /* 0x000fe400078e0077 */
[----:B------:R-:W-:Y:S01]  /*4f30*/  F2FP.SATFINITE.E4M3.F32.PACK_AB_MERGE_C R217, R6, R81, R85 ;  /* 0x0000005106d9723e */ /* 0x000fe20004807055 */
[----:B------:R-:W-:Y:S02]  /*4f40*/  IMAD.MOV.U32 R85, RZ, RZ, R119 ;  /* 0x000000ffff557224 */ /* 0x000fe400078e0077 */
[----:B------:R-:W2:Y:S01]  /*4f50*/  MUFU.EX2 R82, R82 ;  /* 0x0000005200527308 */ /* 0x000ea20000000800 */
[----:B-1----:R-:W-:-:S01]  /*4f60*/  FADD.FTZ R3, R77, R80 ;  /* 0x000000504d037221 */ /* 0x002fc20000010000 */
[----:B------:R-:W-:-:S02]  /*4f70*/  IMAD.MOV.U32 R81, RZ, RZ, R119 ;  /* 0x000000ffff517224 */ /* 0x000fc400078e0077 */
[--C-:B------:R-:W-:Y:S02]  /*4f80*/  IMAD.MOV.U32 R80, RZ, RZ, R119.reuse ;  /* 0x000000ffff507224 */ /* 0x100fe400078e0077 */
[----:B------:R-:W-:Y:S02]  /*4f90*/  IMAD.MOV.U32 R73, RZ, RZ, R119 ;  /* 0x000000ffff497224 */ /* 0x000fe400078e0077 */
[----:B------:R-:W1:Y:S01]  /*4fa0*/  MUFU.EX2 R92, R92 ;  /* 0x0000005c005c7308 */ /* 0x000e620000000800 */
[----:B---3--:R-:W-:-:S01]  /*4fb0*/  FADD.FTZ R5, R91, R90 ;  /* 0x0000005a5b057221 */ /* 0x008fc20000010000 */
[----:B------:R-:W-:-:S06]  /*4fc0*/  IMAD.MOV.U32 R90, RZ, RZ, R119 ;  /* 0x000000ffff5a7224 */ /* 0x000fcc00078e0077 */
[----:B------:R-:W-:Y:S01]  /*4fd0*/  MUFU.EX2 R79, R79 ;  /* 0x0000004f004f7308 */ /* 0x000fe20000000800 */
[----:B--2---:R-:W-:-:S07]  /*4fe0*/  FADD.FTZ R4, R82, R3 ;  /* 0x0000000352047221 */ /* 0x004fce0000010000 */
[----:B------:R-:W2:Y:S01]  /*4ff0*/  MUFU.EX2 R56, R56 ;  /* 0x0000003800387308 */ /* 0x000ea20000000800 */
[----:B-1----:R-:W-:-:S07]  /*5000*/  FADD.FTZ R6, R92, R5 ;  /* 0x000000055c067221 */ /* 0x002fce0000010000 */
[----:B------:R-:W-:Y:S08]  /*5010*/  MUFU.EX2 R93, R93 ;  /* 0x0000005d005d7308 */ /* 0x000ff00000000800 */
[----:B------:R-:W1:Y:S01]  /*5020*/  MUFU.EX2 R84, R84 ;  /* 0x0000005400547308 */ /* 0x000e620000000800 */
[----:B--2---:R-:W-:Y:S01]  /*5030*/  F2FP.SATFINITE.E4M3.F32.PACK_AB_MERGE_C R3, R56, R79, RZ ;  /* 0x0000004f3803723e */ /* 0x004fe200048070ff */
[----:B------:R-:W-:-:S03]  /*5040*/  FADD.FTZ R79, R79, R4 ;  /* 0x000000044f4f7221 */ /* 0x000fc60000010000 */
[----:B------:R-:W-:Y:S01]  /*5050*/  F2FP.SATFINITE.E4M3.F32.PACK_AB_MERGE_C R218, R82, R77, R3 ;  /* 0x0000004d52da723e */ /* 0x000fe20004807003 */
[----:B------:R-:W-:-:S01]  /*5060*/  FADD.FTZ R4, R56, R79 ;  /* 0x0000004f38047221 */ /* 0x000fc20000010000 */
[--C-:B------:R-:W-:Y:S02]  /*5070*/  IMAD.MOV.U32 R82, RZ, RZ, R119.reuse ;  /* 0x000000ffff527224 */ /* 0x100fe400078e0077 */
[--C-:B------:R-:W-:Y:S02]  /*5080*/  IMAD.MOV.U32 R79, RZ, RZ, R119.reuse ;  /* 0x000000ffff4f7224 */ /* 0x100fe400078e0077 */
[--C-:B------:R-:W-:Y:S02]  /*5090*/  IMAD.MOV.U32 R77, RZ, RZ, R119.reuse ;  /* 0x000000ffff4d7224 */ /* 0x100fe400078e0077 */
[----:B------:R-:W-:Y:S01]  /*50a0*/  IMAD.MOV.U32 R56, RZ, RZ, R119 ;  /* 0x000000ffff387224 */ /* 0x000fe200078e0077 */
[----:B-1----:R-:W-:Y:S01]  /*50b0*/  F2FP.SATFINITE.E4M3.F32.PACK_AB_MERGE_C R5, R84, R93, RZ ;  /* 0x0000005d5405723e */ /* 0x002fe200048070ff */
[----:B------:R-:W-:-:S03]  /*50c0*/  FADD.FTZ R93, R93, R6 ;  /* 0x000000065d5d7221 */ /* 0x000fc60000010000 */
[----:B------:R-:W-:Y:S01]  /*50d0*/  F2FP.SATFINITE.E4M3.F32.PACK_AB_MERGE_C R219, R92, R91, R5 ;  /* 0x0000005b5cdb723e */ /* 0x000fe20004807005 */
[----:B------:R-:W-:-:S01]  /*50e0*/  FADD.FTZ R6, R84, R93 ;  /* 0x0000005d54067221 */ /* 0x000fc20000010000 */
[--C-:B------:R-:W-:Y:S02]  /*50f0*/  IMAD.MOV.U32 R93, RZ, RZ, R119.reuse ;  /* 0x000000ffff5d7224 */ /* 0x100fe400078e0077 */
[--C-:B------:R-:W-:Y:S02]  /*5100*/  IMAD.MOV.U32 R92, RZ, RZ, R119.reuse ;  /* 0x000000ffff5c7224 */ /* 0x100fe400078e0077 */
[--C-:B------:R-:W-:Y:S02]  /*5110*/  IMAD.MOV.U32 R91, RZ, RZ, R119.reuse ;  /* 0x000000ffff5b7224 */ /* 0x100fe400078e0077 */
[----:B------:R-:W-:Y:S01]  /*5120*/  IMAD.MOV.U32 R84, RZ, RZ, R119 ;  /* 0x000000ffff547224 */ /* 0x000fe200078e0077 */
[----:B------:R-:W-:Y:S06]  /*5130*/  @!P1 BRA `(.L_x_15) ;  /* 0x0000003c00009947 */ /* 0x000fec0003800000 */
[----:B------:R-:W-:Y:S01]  /*5140*/  IMAD.MOV.U32 R5, RZ, RZ, R132 ;  /* 0x000000ffff057224 */ /* 0x000fe200078e0084 */
[----:B------:R-:W-:Y:S01]  /*5150*/  CS2R R118, SRZ ;  /* 0x0000000000767805 */ /* 0x000fe2000001ff00 */
[----:B------:R-:W-:Y:S01]  /*5160*/  IMAD.MOV.U32 R3, RZ, RZ, R126 ;  /* 0x000000ffff037224 */ /* 0x000fe200078e007e */
[----:B------:R-:W-:Y:S02]  /*5170*/  CS2R R116, SRZ ;  /* 0x0000000000747805 */ /* 0x000fe4000001ff00 */
[----:B------:R-:W-:Y:S02]  /*5180*/  CS2R R114, SRZ ;  /* 0x0000000000727805 */ /* 0x000fe4000001ff00 */
[----:B------:R-:W-:Y:S02]  /*5190*/  CS2R R112, SRZ ;  /* 0x0000000000707805 */ /* 0x000fe4000001ff00 */
[----:B------:R-:W-:Y:S02]  /*51a0*/  CS2R R110, SRZ ;  /* 0x00000000006e7805 */ /* 0x000fe4000001ff00 */
[----:B------:R-:W-:-:S02]  /*51b0*/  CS2R R108, SRZ ;  /* 0x00000000006c7805 */ /* 0x000fc4000001ff00 */
[----:B------:R-:W-:Y:S02]  /*51c0*/  CS2R R106, SRZ ;  /* 0x00000000006a7805 */ /* 0x000fe4000001ff00 */
        /* <DEDUP_REMOVED lines=40> */
[----:B------:R-:W-:Y:S01]  /*5450*/  CS2R R24, SRZ ;  /* 0x0000000000187805 */ /* 0x000fe2000001ff00 */
[----:B------:R-:W-:Y:S01]  /*5460*/  UMOV UR56, UR49 ;  /* 0x0000003100387c82 */ /* 0x000fe20008000000 */
[----:B------:R-:W-:Y:S01]  /*5470*/  UIADD3 UR54, UR54, -0x2, URZ ;  /* 0xfffffffe36367890 */ /* 0x000fe2000fffe03f */
[----:B------:R-:W-:Y:S01]  /*5480*/  UMOV UR57, UR36 ;  /* 0x0000002400397c82 */ /* 0x000fe20008000000 */
[----:B------:R-:W-:-:S10]  /*5490*/  ULDC UR49, c[0x0][0x988] ;  /* 0x0002620000317ab9 */ /* 0x000fd40000000800 */
.L_x_25:
[----:B------:R-:W-:Y:S01]  /*54a0*/  ISETP.NE.AND P2, PT, RZ, UR40, PT ;  /* 0x00000028ff007c0c */ /* 0x000fe2000bf45270 */
[----:B------:R-:W-:-:S04]  /*54b0*/  UISETP.NE.AND UP0, UPT, UR56, 0x1, UPT ;  /* 0x000000013800788c */ /* 0x000fc8000bf05270 */
[----:B------:R-:W-:-:S04]  /*54c0*/  USEL UR36, URZ, 0x1, UP0 ;  /* 0x000000013f247887 */ /* 0x000fc80008000000 */
[----:B------:R-:W-:-:S04]  /*54d0*/  ULOP3.LUT UR36, UR57, UR36, URZ, 0x3c, !UPT ;  /* 0x0000002439247292 */ /* 0x000fc8000f8e3c3f */
[----:B------:R-:W-:Y:S08]  /*54e0*/  @P2 BRA `(.L_x_16) ;  /* 0x0000000000382947 */ /* 0x000ff00003800000 */
[----:B------:R-:W-:Y:S05]  /*54f0*/  @!P0 BRA `(.L_x_17) ;  /* 0x0000000000048947 */ /* 0x000fea0003800000 */
[----:B------:R-:W-:Y:S01]  /*5500*/  BPT.TRAP 0x1 ;  /* 0x000000040000795c */ /* 0x000fe20000300000 */
.L_x_17:
[----:B------:R-:W-:Y:S01]  /*5510*/  UIADD3 UR6, UR56, 0x1, URZ ;  /* 0x0000000138067890 */ /* 0x000fe2000fffe03f */
[----:B------:R-:W-:-:S03]  /*5520*/  IMAD.U32 R7, RZ, RZ, UR36 ;  /* 0x00000024ff077e24 */ /* 0x000fc6000f8e00ff */
[----:B------:R-:W-:Y:S02]  /*5530*/  UISETP.NE.AND UP0, UPT, UR6, 0x2, UPT ;  /* 0x000000020600788c */ /* 0x000fe4000bf05270 */
[----:B------:R-:W-:Y:S02]  /*5540*/  SHF.L.U32 R7, R7, 0x1f, RZ ;  /* 0x0000001f07077819 */ /* 0x000fe400000006ff */
[----:B------:R-:W-:-:S04]  /*5550*/  USEL UR6, UR6, URZ, UP0 ;  /* 0x0000003f06067287 */ /* 0x000fc80008000000 */
[----:B------:R-:W-:-:S09]  /*5560*/  ULEA UR6, UR6, UR38, 0x3 ;  /* 0x0000002606067291 */ /* 0x000fd2000f8e183f */
[----:B------:R1:W2:Y:S01]  /*5570*/  SYNCS.PHASECHK.TRANS64.TRYWAIT P1, [UR6+0x33430], R7 ;  /* 0x03343007ff0075a7 */ /* 0x0002a20008020146 */
[----:B------:R-:W-:Y:S05]  /*5580*/  @!P0 BRA `(.L_x_18) ;  /* 0x0000000000048947 */ /* 0x000fea0003800000 */
[----:B------:R-:W-:Y:S01]  /*5590*/  BPT.TRAP 0x1 ;  /* 0x000000040000795c */ /* 0x000fe20000300000 */
.L_x_18:
[----:B--2---:R-:W-:Y:S05]  /*55a0*/  @P1 BRA `(.L_x_16) ;  /* 0x0000000000081947 */ /* 0x004fea0003800000 */
[----:B------:R-:W2:Y:S02]  /*55b0*/  SYNCS.PHASECHK.TRANS64.TRYWAIT P1, [UR6+0x33430], R7 ;  /* 0x03343007ff0075a7 */ /* 0x000ea40008020146 */
[----:B--2---:R-:W-:Y:S05]  /*55c0*/  @!P1 BRA `(.L_x_19) ;  /* 0x0000008c00b89947 */ /* 0x004fea0003800000 */
.L_x_16:
[----:B-12---:R-:W-:Y:S01]  /*55d0*/  VIADD R7, R18, 0x8 ;  /* 0x0000000812077836 */ /* 0x006fe20000000000 */
[----:B------:R-:W-:Y:S01]  /*55e0*/  UIADD3 UR55, UR56, 0x1, URZ ;  /* 0x0000000138377890 */ /* 0x000fe2000fffe03f */
[----:B------:R-:W-:Y:S01]  /*55f0*/  UMOV UR27, 0x80000020 ;  /* 0x80000020001b7882 */ /* 0x000fe20000000000 */
[----:B------:R-:W-:Y:S02]  /*5600*/  UMOV UR28, UR24 ;  /* 0x00000018001c7c82 */ /* 0x000fe40008000000 */
[----:B------:R1:W-:Y:S01]  /*5610*/  BAR.SYNC.DEFER_BLOCKING R7, 0x100 ;  /* 0x000400070000751d */ /* 0x0003e20000010000 */
[----:B------:R-:W-:-:S04]  /*5620*/  UISETP.NE.AND UP0, UPT, UR55, 0x2, UPT ;  /* 0x000000023700788c */ /* 0x000fc8000bf05270 */
[----:B------:R-:W-:Y:S01]  /*5630*/  USEL UR55, UR55, URZ, UP0 ;  /* 0x0000003f37377287 */ /* 0x000fe20008000000 */
[----:B------:R-:W-:Y:S01]  /*5640*/  UMOV UR29, UR25 ;  /* 0x00000019001d7c82 */ /* 0x000fe20008000000 */
[----:B------:R-:W-:Y:S02]  /*5650*/  UMOV UR31, 0x80000020 ;  /* 0x80000020001f7882 */ /* 0x000fe40000000000 */
[----:B------:R-:W-:Y:S01]  /*5660*/  UIMAD UR58, UR55, 0x780, UR45 ;  /* 0x00000780373a78a4 */ /* 0x000fe2000f8e022d */
[----:B------:R-:W-:Y:S01]  /*5670*/  UMOV UR32, UR24 ;  /* 0x0000001800207c82 */ /* 0x000fe20008000000 */
[----:B------:R-:W-:Y:S02]  /*5680*/  UMOV UR33, UR25 ;  /* 0x0000001900217c82 */ /* 0x000fe40008000000 */
[----:B------:R-:W-:Y:S02]  /*5690*/  UIADD3 UR30, UR58, 0x80, URZ ;  /* 0x000000803a1e7890 */ /* 0x000fe4000fffe03f */
[----:B------:R-:W-:-:S02]  /*56a0*/  UIADD3 UR34, UR58, 0x100, URZ ;  /* 0x000001003a227890 */ /* 0x000fc4000fffe03f */
[----:B------:R-:W-:Y:S01]  /*56b0*/  UMOV UR26, UR58 ;  /* 0x0000003a001a7c82 */ /* 0x000fe20008000000 */
[----:B------:R-:W-:Y:S01]  /*56c0*/  UMOV UR35, 0x80000020 ;  /* 0x8000002000237882 */ /* 0x000fe20000000000 */
[----:B------:R-:W-:Y:S01]  /*56d0*/  UIADD3 UR6, UR58, 0x200, URZ ;  /* 0x000002003a067890 */ /* 0x000fe2000fffe03f */
[----:B------:R-:W-:Y:S01]  /*56e0*/  UMOV UR7, 0x80000020 ;  /* 0x8000002000077882 */ /* 0x000fe20000000000 */
[----:B------:R-:W-:Y:S01]  /*56f0*/  UIADD3 UR10, UR58, 0x202, URZ ;  /* 0x000002023a0a7890 */ /* 0x000fe2000fffe03f */
[----:B------:R-:W-:Y:S01]  /*5700*/  WARPGROUP.ARRIVE ;  /* 0x00000000000079c5 */ /* 0x000fe20000000000 */
[----:B------:R-:W-:Y:S01]  /*5710*/  UMOV UR11, 0x80000020 ;  /* 0x80000020000b7882 */ /* 0x000fe20000000000 */
[----:B------:R-:W-:Y:S01]  /*5720*/  UIADD3 UR14, UR58, 0x282, URZ ;  /* 0x000002823a0e7890 */ /* 0x000fe2000fffe03f */
[----:B------:R-:W-:Y:S01]  /*5730*/  UMOV UR15, 0x80000020 ;  /* 0x80000020000f7882 */ /* 0x000fe20000000000 */
[----:B------:R-:W-:Y:S02]  /*5740*/  UIADD3 UR18, UR58, 0x500, URZ ;  /* 0x000005003a127890 */ /* 0x000fe4000fffe03f */
[----:B------:R-:W-:Y:S01]  /*5750*/  QGMMA.64x32x32.F32.E4M3.E4M3 R184, gdesc[UR24], RZ, !UPT, gsb0 ;  /* 0x0060000018b879f3 */ /* 0x000fe2000c0008ff */
[----:B------:R-:W-:Y:S01]  /*5760*/  UIADD3 UR26, UR58, 0x180, URZ ;  /* 0x000001803a1a7890 */ /* 0x000fe2000fffe03f */
[----:B------:R-:W-:Y:S01]  /*5770*/  UMOV UR27, 0x80000020 ;  /* 0x80000020001b7882 */ /* 0x000fe20000000000 */
[----:B------:R-:W-:Y:S01]  /*5780*/  UMOV UR19, 0x80000020 ;  /* 0x8000002000137882 */ /* 0x000fe20000000000 */
[----:B------:R-:W-:Y:S01]  /*5790*/  UIADD3 UR22, UR58, 0x502, URZ ;  /* 0x000005023a167890 */ /* 0x000fe2000fffe03f */
[----:B------:R-:W-:Y:S01]  /*57a0*/  UMOV UR23, 0x80000020 ;  /* 0x8000002000177882 */ /* 0x000fe20000000000 */
[----:B------:R-:W-:-:S02]  /*57b0*/  WARPGROUP.DEPBAR.LE gsb0, 0x0 ;  /* 0x00008000000079c5 */ /* 0x000fc40000010000 */
        /* <DEDUP_REMOVED lines=16> */
[----:B------:R-:W-:Y:S01]  /*58c0*/  UMOV UR26, UR6 ;  /* 0x00000006001a7c82 */ /* 0x000fe20008000000 */
[----:B------:R-:W-:Y:S01]  /*58d0*/  UMOV UR27, 0x80000020 ;  /* 0x80000020001b7882 */ /* 0x000fe20000000000 */
[----:B------:R-:W-:Y:S01]  /*58e0*/  UIADD3 UR6, UR58, 0x2, URZ ;  /* 0x000000023a067890 */ /* 0x000fe2000fffe03f */
        /* <DEDUP_REMOVED lines=25> */
[----:B------:R-:W-:Y:S01]  /*5a80*/  UMOV UR6, UR10 ;  /* 0x0000000a00067c82 */ /* 0x000fe20008000000 */
[----:B------:R-:W-:Y:S01]  /*5a90*/  UMOV UR7, 0x80000020 ;  /* 0x8000002000077882 */ /* 0x000fe20000000000 */
[----:B------:R-:W-:Y:S01]  /*5aa0*/  UIADD3 UR10, UR58, 0x280, URZ ;  /* 0x000002803a0a7890 */ /* 0x000fe2000fffe03f */
        /* <DEDUP_REMOVED lines=92> */
[----:B------:R-:W-:Y:S01]  /*6070*/  UIADD3 UR58, UR58, 0x702, URZ ;  /* 0x000007023a3a7890 */ /* 0x000fe2000fffe03f */
        /* <DEDUP_REMOVED lines=15> */
[----:B-1----:R-:W-:Y:S05]  /*6170*/  @P2 BRA `(.L_x_20) ;  /* 0x00000000002c2947 */ /* 0x002fea0003800000 */
[----:B------:R-:W-:Y:S05]  /*6180*/  @!P0 BRA `(.L_x_21) ;  /* 0x0000000000048947 */ /* 0x000fea0003800000 */
[----:B------:R-:W-:Y:S01]  /*6190*/  BPT.TRAP 0x1 ;  /* 0x000000040000795c */ /* 0x000fe20000300000 */
.L_x_21:
[----:B------:R-:W-:Y:S01]  /*61a0*/  ULEA UR6, UR56, UR38, 0x3 ;  /* 0x0000002638067291 */ /* 0x000fe2000f8e183f */
[----:B------:R-:W-:-:S05]  /*61b0*/  IMAD.U32 R7, RZ, RZ, UR57 ;  /* 0x00000039ff077e24 */ /* 0x000fca000f8e00ff */
[----:B------:R-:W-:-:S04]  /*61c0*/  SHF.L.U32 R7, R7, 0x1f, RZ ;  /* 0x0000001f07077819 */ /* 0x000fc800000006ff */
[----:B------:R1:W2:Y:S01]  /*61d0*/  SYNCS.PHASECHK.TRANS64.TRYWAIT P1, [UR6+0x33450], R7 ;  /* 0x03345007ff0075a7 */ /* 0x0002a20008020146 */
[----:B------:R-:W-:Y:S05]  /*61e0*/  @!P0 BRA `(.L_x_22) ;  /* 0x0000000000048947 */ /* 0x000fea0003800000 */
[----:B------:R-:W-:Y:S01]  /*61f0*/  BPT.TRAP 0x1 ;  /* 0x000000040000795c */ /* 0x000fe20000300000 */
.L_x_22:
[----:B--2---:R-:W-:Y:S05]  /*6200*/  @P1 BRA `(.L_x_20) ;  /* 0x0000000000081947 */ /* 0x004fea0003800000 */
[----:B------:R-:W2:Y:S02]  /*6210*/  SYNCS.PHASECHK.TRANS64.TRYWAIT P1, [UR6+0x33450], R7 ;  /* 0x03345007ff0075a7 */ /* 0x000ea40008020146 */
[----:B--2---:R-:W-:Y:S05]  /*6220*/  @!P1 BRA `(.L_x_23) ;  /* 0x0000008000b89947 */ /* 0x004fea0003800000 */
.L_x_20:
[----:B------:R-:W-:Y:S01]  /*6230*/  UIADD3 UR6, UR38, 0x200, URZ ;  /* 0x0000020026067890 */ /* 0x000fe2000fffe03f */
[----:B------:R-:W-:Y:S01]  /*6240*/  WARPGROUP.ARRIVE ;  /* 0x00000000000079c5 */ /* 0x000fe20000000000 */
[----:B------:R-:W-:Y:S01]  /*6250*/  UMOV UR7, 0xc0000010 ;  /* 0xc000001000077882 */ /* 0x000fe20000000000 */
[C---:B--2---:R-:W-:Y:S01]  /*6260*/  FMUL.FTZ R8, R0.reuse, R184 ;  /* 0x000000b800087220 */ /* 0x044fe20000410000 */
[----:B------:R-:W-:Y:S01]  /*6270*/  USHF.R.U32.HI UR6, URZ, 0x4, UR6 ;  /* 0x000000043f067899 */ /* 0x000fe20008011606 */
[C---:B------:R-:W-:Y:S01]  /*6280*/  FMUL.FTZ R10, R0.reuse, R186 ;  /* 0x000000ba000a7220 */ /* 0x040fe20000410000 */
[C---:B-1----:R-:W-:Y:S01]  /*6290*/  FMUL.FTZ R7, R0.reuse, R185 ;  /* 0x000000b900077220 */ /* 0x042fe20000410000 */
[C---:B------:R-:W-:Y:S01]  /*62a0*/  FMUL.FTZ R9, R0.reuse, R187 ;  /* 0x000000bb00097220 */ /* 0x040fe20000410000 */
[----:B------:R-:W-:Y:S01]  /*62b0*/  ULOP3.LUT UR6, UR6, 0x3fff, URZ, 0xc0, !UPT ;  /* 0x00003fff06067892 */ /* 0x000fe2000f8ec03f */
[----:B------:R-:W1:Y:S01]  /*62c0*/  MUFU.TANH R8, R8 ;  /* 0x0000000800087308 */ /* 0x000e620000002400 */
[C---:B------:R-:W-:Y:S01]  /*62d0*/  FMUL.FTZ R11, R0.reuse, R188 ;  /* 0x000000bc000b7220 */ /* 0x040fe20000410000 */
[C---:B------:R-:W-:Y:S01]  /*62e0*/  FMUL.FTZ R13, R0.reuse, R190 ;  /* 0x000000be000d7220 */ /* 0x040fe20000410000 */
[----:B------:R-:W-:Y:S01]  /*62f0*/  ULOP3.LUT UR6, UR6, 0x10000, URZ, 0xfc, !UPT ;  /* 0x0001000006067892 */ /* 0x000fe2000f8efc3f */
[C---:B------:R-:W-:Y:S01]  /*6300*/  FMUL.FTZ R12, R0.reuse, R189 ;  /* 0x000000bd000c7220 */ /* 0x040fe20000410000 */
[C---:B------:R-:W-:Y:S01]  /*6310*/  FMUL.FTZ R14, R0.reuse, R191 ;  /* 0x000000bf000e7220 */ /* 0x040fe20000410000 */
[C---:B------:R-:W-:Y:S01]  /*6320*/  FMUL.FTZ R15, R0.reuse, R192 ;  /* 0x000000c0000f7220 */ /* 0x040fe20000410000 */
[----:B------:R-:W-:Y:S01]  /*6330*/  UIMAD UR11, UR56, 0x780, UR6 ;  /* 0x00000780380b78a4 */ /* 0x000fe2000f8e0206 */
[----:B------:R-:W2:Y:S01]  /*6340*/  MUFU.TANH R10, R10 ;  /* 0x0000000a000a7308 */ /* 0x000ea20000002400 */
[C---:B------:R-:W-:Y:S01]  /*6350*/  FMUL.FTZ R21, R0.reuse, R194 ;  /* 0x000000c200157220 */ /* 0x040fe20000410000 */
[C---:B------:R-:W-:Y:S01]  /*6360*/  FMUL.FTZ R20, R0.reuse, R193 ;  /* 0x000000c100147220 */ /* 0x040fe20000410000 */
[C---:B------:R-:W-:Y:S01]  /*6370*/  FMUL.FTZ R184, R0.reuse, R195 ;  /* 0x000000c300b87220 */ /* 0x040fe20000410000 */
[C---:B------:R-:W-:Y:S01]  /*6380*/  FMUL.FTZ R185, R0.reuse, R196 ;  /* 0x000000c400b97220 */ /* 0x040fe20000410000 */
[C---:B------:R-:W-:Y:S01]  /*6390*/  FMUL.FTZ R187, R0.reuse, R198 ;  /* 0x000000c600bb7220 */ /* 0x040fe20000410000 */
[----:B------:R-:W-:Y:S01]  /*63a0*/  UMOV UR6, UR11 ;  /* 0x0000000b00067c82 */ /* 0x000fe20008000000 */
[----:B------:R-:W-:Y:S01]  /*63b0*/  FMUL.FTZ R186, R0, R197 ;  /* 0x000000c500ba7220 */ /* 0x000fe20000410000 */
[----:B------:R-:W-:Y:S01]  /*63c0*/  QGMMA.64x192x32.F32.E4M3.E4M3 R24, R200, gdesc[UR4], R24, gsb0 ;  /* 0x02e00004c8187df3 */ /* 0x000fe20008000818 */
[----:B------:R-:W-:Y:S01]  /*63d0*/  UIADD3 UR6, UR11, 0x180, URZ ;  /* 0x000001800b067890 */ /* 0x000fe2000fffe03f */
[----:B------:R-:W3:Y:S01]  /*63e0*/  MUFU.TANH R7, R7 ;  /* 0x0000000700077308 */ /* 0x000ee20000002400 */
[----:B------:R-:W-:Y:S01]  /*63f0*/  UMOV UR7, 0xc0000010 ;  /* 0xc000001000077882 */ /* 0x000fe20000000000 */
[----:B-1----:R-:W-:Y:S01]  /*6400*/  FMNMX.FTZ R190, R8, R3, !PT ;  /* 0x0000000308be7209 */ /* 0x002fe20007810000 */
[C---:B------:R-:W-:Y:S01]  /*6410*/  FMUL.FTZ R188, R0.reuse, R199 ;  /* 0x000000c700bc7220 */ /* 0x040fe20000410000 */
[C---:B------:R-:W-:Y:S01]  /*6420*/  FMUL.FTZ R168, R0.reuse, R168 ;  /* 0x000000a800a87220 */ /* 0x040fe20000410000 */
[C---:B------:R-:W-:Y:S01]  /*6430*/  FMUL.FTZ R170, R0.reuse, R170 ;  /* 0x000000aa00aa7220 */ /* 0x040fe20000410000 */
[----:B------:R-:W-:Y:S01]  /*6440*/  FMUL.FTZ R169, R0, R169 ;  /* 0x000000a900a97220 */ /* 0x000fe20000410000 */
[----:B--2---:R-:W-:Y:S01]  /*6450*/  FMNMX.FTZ R192, R10, R5, !PT ;  /* 0x000000050ac07209 */ /* 0x004fe20007810000 */
[----:B------:R-:W1:Y:S01]  /*6460*/  MUFU.TANH R9, R9 ;  /* 0x0000000900097308 */ /* 0x000e620000002400 */
[C---:B------:R-:W-:Y:S01]  /*6470*/  FMUL.FTZ R171, R0.reuse, R171 ;  /* 0x000000ab00ab7220 */ /* 0x040fe20000410000 */
[C---:B------:R-:W-:Y:S01]  /*6480*/  FMUL.FTZ R172, R0.reuse, R172 ;  /* 0x000000ac00ac7220 */ /* 0x040fe20000410000 */
[C---:B------:R-:W-:Y:S01]  /*6490*/  FMUL.FTZ R174, R0.reuse, R174 ;  /* 0x000000ae00ae7220 */ /* 0x040fe20000410000 */
[C---:B------:R-:W-:Y:S01]  /*64a0*/  FMUL.FTZ R173, R0.reuse, R173 ;  /* 0x000000ad00ad7220 */ /* 0x040fe20000410000 */
[C---:B------:R-:W-:Y:S01]  /*64b0*/  FMUL.FTZ R175, R0.reuse, R175 ;  /* 0x000000af00af7220 */ /* 0x040fe20000410000 */
[C---:B------:R-:W-:Y:S01]  /*64c0*/  FMUL.FTZ R176, R0.reuse, R176 ;  /* 0x000000b000b07220 */ /* 0x040fe20000410000 */
[C---:B------:R-:W-:Y:S01]  /*64d0*/  FMUL.FTZ R178, R0.reuse, R178 ;  /* 0x000000b200b27220 */ /* 0x040fe20000410000 */
[----:B------:R-:W2:Y:S01]  /*64e0*/  MUFU.TANH R11, R11 ;  /* 0x0000000b000b7308 */ /* 0x000ea20000002400 */
[----:B---3--:R-:W-:Y:S01]  /*64f0*/  FMNMX.FTZ R190, R7, R190, !PT ;  /* 0x000000be07be7209 */ /* 0x008fe20007810000 */
[C---:B------:R-:W-:Y:S01]  /*6500*/  FMUL.FTZ R177, R0.reuse, R177 ;  /* 0x000000b100b17220 */ /* 0x040fe20000410000 */
[C---:B------:R-:W-:Y:S01]  /*6510*/  FMUL.FTZ R179, R0.reuse, R179 ;  /* 0x000000b300b37220 */ /* 0x040fe20000410000 */
[C---:B------:R-:W-:Y:S01]  /*6520*/  FMUL.FTZ R180, R0.reuse, R180 ;  /* 0x000000b400b47220 */ /* 0x040fe20000410000 */
[C---:B------:R-:W-:Y:S01]  /*6530*/  FMUL.FTZ R182, R0.reuse, R182 ;  /* 0x000000b600b67220 */ /* 0x040fe20000410000 */
[C---:B------:R-:W-:Y:S01]  /*6540*/  FMUL.FTZ R181, R0.reuse, R181 ;  /* 0x000000b500b57220 */ /* 0x040fe20000410000 */
[C---:B------:R-:W-:Y:S01]  /*6550*/  FMUL.FTZ R183, R0.reuse, R183 ;  /* 0x000000b700b77220 */ /* 0x040fe20000410000 */
[----:B------:R-:W3:Y:S01]  /*6560*/  MUFU.TANH R13, R13 ;  /* 0x0000000d000d7308 */ /* 0x000ee20000002400 */
[----:B-1----:R-:W-:Y:S01]  /*6570*/  FMNMX.FTZ R192, R9, R192, !PT ;  /* 0x000000c009c07209 */ /* 0x002fe20007810000 */
[C---:B------:R-:W-:Y:S01]  /*6580*/  FMUL.FTZ R152, R0.reuse, R152 ;  /* 0x0000009800987220 */ /* 0x040fe20000410000 */
[C---:B------:R-:W-:Y:S01]  /*6590*/  FMUL.FTZ R154, R0.reuse, R154 ;  /* 0x0000009a009a7220 */ /* 0x040fe20000410000 */
[C---:B------:R-:W-:Y:S01]  /*65a0*/  FMUL.FTZ R153, R0.reuse, R153 ;  /* 0x0000009900997220 */ /* 0x040fe20000410000 */
[C---:B------:R-:W-:Y:S01]  /*65b0*/  FMUL.FTZ R155, R0.reuse, R155 ;  /* 0x0000009b009b7220 */ /* 0x040fe20000410000 */
[C---:B------:R-:W-:Y:S01]  /*65c0*/  FMUL.FTZ R156, R0.reuse, R156 ;  /* 0x0000009c009c7220 */ /* 0x040fe20000410000 */
[C---:B------:R-:W-:Y:S01]  /*65d0*/  FMUL.FTZ R157, R0.reuse, R157 ;  /* 0x0000009d009d7220 */ /* 0x040fe20000410000 */
[----:B------:R-:W1:Y:S01]  /*65e0*/  MUFU.TANH R12, R12 ;  /* 0x0000000c000c7308 */ /* 0x000e620000002400 */
[----:B--2---:R-:W-:Y:S01]  /*65f0*/  FMNMX.FTZ R189, R11, R190, !PT ;  /* 0x000000be0bbd7209 */ /* 0x004fe20007810000 */
        /* <DEDUP_REMOVED lines=13> */
[----:B------:R-:W-:Y:S01]  /*66d0*/  FMUL.FTZ R137, R0, R137 ;  /* 0x0000008900897220 */ /* 0x000fe20000410000 */
[----:B------:R-:W3:Y:S01]  /*66e0*/  MUFU.TANH R15, R15 ;  /* 0x0000000f000f7308 */ /* 0x000ee20000002400 */
[----:B-1----:R-:W-:Y:S01]  /*66f0*/  FMNMX.FTZ R190, R12, R189, !PT ;  /* 0x000000bd0cbe7209 */ /* 0x002fe20007810000 */
[C---:B------:R-:W-:Y:S01]  /*6700*/  FMUL.FTZ R138, R0.reuse, R138 ;  /* 0x0000008a008a7220 */ /* 0x040fe20000410000 */
[C---:B------:R-:W-:Y:S01]  /*6710*/  FMUL.FTZ R140, R0.reuse, R140 ;  /* 0x0000008c008c7220 */ /* 0x040fe20000410000 */
[C---:B------:R-:W-:Y:S01]  /*6720*/  FMUL.FTZ R139, R0.reuse, R139 ;  /* 0x0000008b008b7220 */ /* 0x040fe20000410000 */
[C---:B------:R-:W-:Y:S01]  /*6730*/  FMUL.FTZ R141, R0.reuse, R141 ;  /* 0x0000008d008d7220 */ /* 0x040fe20000410000 */
[C---:B------:R-:W-:Y:S01]  /*6740*/  FMUL.FTZ R142, R0.reuse, R142 ;  /* 0x0000008e008e7220 */ /* 0x040fe20000410000 */
[----:B------:R-:W-:Y:S01]  /*6750*/  FMUL.FTZ R144, R0, R144 ;  /* 0x0000009000907220 */ /* 0x000fe20000410000 */
        /* <DEDUP_REMOVED lines=29> */
[----:B------:R-:W-:Y:S01]  /*6930*/  FMUL.FTZ R135, R0, R135 ;  /* 0x0000008700877220 */ /* 0x000fe20000410000 */
[----:B------:R-:W-:Y:S01]  /*6940*/  UMOV UR10, UR49 ;  /* 0x00000031000a7c82 */ /* 0x000fe20008000000 */
[----:B------:R-:W2:Y:S01]  /*6950*/  S2R R221, SR_TID.X ;  /* 0x0000000000dd7919 */ /* 0x000ea20000002100 */
[----:B------:R-:W4:Y:S01]  /*6960*/  MUFU.TANH R187, R187 ;  /* 0x000000bb00bb7308 */ /* 0x000f220000002400 */
[----:B---3--:R-:W-:-:S07]  /*6970*/  FMNMX.FTZ R192, R184, R191, !PT ;  /* 0x000000bfb8c07209 */ /* 0x008fce0007810000 */
[----:B------:R-:W3:Y:S01]  /*6980*/  MUFU.TANH R186, R186 ;  /* 0x000000ba00ba7308 */ /* 0x000ee20000002400 */
[----:B-1----:R-:W-:-:S07]  /*6990*/  FMNMX.FTZ R189, R185, R190, !PT ;  /* 0x000000beb9bd7209 */ /* 0x002fce0007810000 */
[----:B------:R-:W1:Y:S01]  /*69a0*/  MUFU.TANH R188, R188 ;  /* 0x000000bc00bc7308 */ /* 0x000e620000002400 */
[----:B----4-:R-:W-:-:S07]  /*69b0*/  FMNMX.FTZ R191, R187, R192, !PT ;  /* 0x000000c0bbbf7209 */ /* 0x010fce0007810000 */
[----:B------:R-:W4:Y:S01]  /*69c0*/  MUFU.TANH R168, R168 ;  /* 0x000000a800a87308 */ /* 0x000f220000002400 */
[----:B---3--:R-:W-:Y:S02]  /*69d0*/  FMNMX.FTZ R189, R186, R189, !PT ;  /* 0x000000bdbabd7209 */ /* 0x008fe40007810000 */
[----:B--2---:R-:W-:-:S05]  /*69e0*/  LOP3.LUT P1, RZ, R221, 0x7f, RZ, 0xc0, !PT ;  /* 0x0000007fddff7812 */ /* 0x004fca000782c0ff */
[----:B------:R-:W2:Y:S01]  /*69f0*/  MUFU.TANH R170, R170 ;  /* 0x000000aa00aa7308 */ /* 0x000ea20000002400 */
[----:B-1----:R-:W-:-:S07]  /*6a00*/  FMNMX.FTZ R191, R188, R191, !PT ;  /* 0x000000bfbcbf7209 */ /* 0x002fce0007810000 */
[----:B------:R-:W1:Y:S01]  /*6a10*/  MUFU.TANH R169, R169 ;  /* 0x000000a900a97308 */ /* 0x000e620000002400 */
[----:B----4-:R-:W-:-:S07]  /*6a20*/  FMNMX.FTZ R190, R168, R189, !PT ;  /* 0x000000bda8be7209 */ /* 0x010fce0007810000 */
[----:B------:R-:W3:Y:S01]  /*6a30*/  MUFU.TANH R171, R171 ;  /* 0x000000ab00ab7308 */ /* 0x000ee20000002400 */
[----:B--2---:R-:W-:-:S07]  /*6a40*/  FMNMX.FTZ R192, R170, R191, !PT ;  /* 0x000000bfaac07209 */ /* 0x004fce0007810000 */
[----:B------:R-:W2:Y:S01]  /*6a50*/  MUFU.TANH R172, R172 ;  /* 0x000000ac00ac7308 */ /* 0x000ea20000002400 */
[----:B-1----:R-:W-:-:S07]  /*6a60*/  FMNMX.FTZ R189, R169, R190, !PT ;  /* 0x000000bea9bd7209 */ /* 0x002fce0007810000 */
[----:B------:R-:W1:Y:S01]  /*6a70*/  MUFU.TANH R174, R174 ;  /* 0x000000ae00ae7308 */ /* 0x000e620000002400 */
[----:B---3--:R-:W-:-:S07]  /*6a80*/  FMNMX.FTZ R191, R171, R192, !PT ;  /* 0x000000c0abbf7209 */ /* 0x008fce0007810000 */
        /* <DEDUP_REMOVED lines=11> */
[----:B---3--:R-:W-:Y:S01]  /*6b40*/  FMNMX.FTZ R192, R178, R191, !PT ;  /* 0x000000bfb2c07209 */ /* 0x008fe20007810000 */
[----:B------:R-:W-:Y:S02]  /*6b50*/  WARPGROUP.DEPBAR.LE gsb0, 0x0 ;  /* 0x00008000000079c5 */ /* 0x000fe40000010000 */
[----:B------:R-:W-:-:S04]  /*6b60*/  WARPGROUP.ARRIVE ;  /* 0x00000000000079c5 */ /* 0x000fc80000000000 */
[----:B------:R-:W3:Y:S01]  /*6b70*/  MUFU.TANH R180, R180 ;  /* 0x000000b400b47308 */ /* 0x000ee20000002400 */
[----:B--2---:R-:W-:Y:S01]  /*6b80*/  FMNMX.FTZ R189, R177, R190, !PT ;  /* 0x000000beb1bd7209 */ /* 0x004fe20007810000 */
[----:B------:R-:W-:Y:S01]  /*6b90*/  QGMMA.64x192x32.F32.E4M3.E4M3 R24, R204, gdesc[UR4], R24, gsb0 ;  /* 0x02e00004cc187df3 */ /* 0x000fe20008000818 */
[----:B------:R-:W-:Y:S01]  /*6ba0*/  UIADD3 UR6, UR11, 0x300, URZ ;  /* 0x000003000b067890 */ /* 0x000fe2000fffe03f */
[----:B------:R-:W-:-:S04]  /*6bb0*/  UMOV UR7, 0xc0000010 ;  /* 0xc000001000077882 */ /* 0x000fc80000000000 */
        /* <DEDUP_REMOVED lines=11> */
[----:B--2---:R-:W-:Y:S01]  /*6c70*/  FMNMX.FTZ R190, R152, R189, !PT ;  /* 0x000000bd98be7209 */ /* 0x004fe20007810000 */
[----:B------:R-:W-:-:S06]  /*6c80*/  FMUL.FTZ R189, R0, R126 ;  /* 0x0000007e00bd7220 */ /* 0x000fcc0000410000 */
        /* <DEDUP_REMOVED lines=95> */
[----:B--2---:R-:W-:-:S05]  /*7280*/  FMNMX.FTZ R191, R133, R126, !PT ;  /* 0x0000007e85bf7209 */ /* 0x004fca0007810000 */
[----:B------:R-:W2:Y:S01]  /*7290*/  SHFL.BFLY PT, R126, R191, 0x2, 0x1f ;  /* 0x0c401f00bf7e7f89 */ /* 0x000ea200000e0000 */
[----:B-1----:R-:W-:Y:S01]  /*72a0*/  FMNMX.FTZ R132, R134, R193, !PT ;  /* 0x000000c186847209 */ /* 0x002fe20007810000 */
[----:B------:R-:W-:Y:S02]  /*72b0*/  WARPGROUP.DEPBAR.LE gsb0, 0x0 ;  /* 0x00008000000079c5 */ /* 0x000fe40000010000 */
[----:B------:R-:W-:Y:S01]  /*72c0*/  WARPGROUP.ARRIVE ;  /* 0x00000000000079c5 */ /* 0x000fe20000000000 */
[----:B---3--:R-:W-:-:S05]  /*72d0*/  FMNMX.FTZ R192, R135, R132, !PT ;  /* 0x0000008487c07209 */ /* 0x008fca0007810000 */
[----:B------:R-:W-:Y:S01]  /*72e0*/  QGMMA.64x192x32.F32.E4M3.E4M3 R24, R212, gdesc[UR4], R24, gsb0 ;  /* 0x02e00004d4187df3 */ /* 0x000fe20008000818 */
[----:B------:R-:W1:Y:S01]  /*72f0*/  SHFL.BFLY PT, R195, R192, 0x2, 0x1f ;  /* 0x0c401f00c0c37f89 */ /* 0x000e6200000e0000 */
[----:B------:R-:W-:Y:S01]  /*7300*/  UIADD3 UR6, UR11, 0x600, URZ ;  /* 0x000006000b067890 */ /* 0x000fe2000fffe03f */
[----:B------:R-:W-:Y:S01]  /*7310*/  UMOV UR7, 0xc0000010 ;  /* 0xc000001000077882 */ /* 0x000fe20000000000 */
[----:B--2---:R-:W-:Y:S01]  /*7320*/  FMNMX.FTZ R193, R191, R126, !PT ;  /* 0x0000007ebfc17209 */ /* 0x004fe20007810000 */
[----:B------:R-:W-:-:S04]  /*7330*/  IMAD.U32 R191, RZ, RZ, UR10 ;  /* 0x0000000affbf7e24 */ /* 0x000fc8000f8e00ff */
[----:B------:R-:W2:Y:S01]  /*7340*/  SHFL.BFLY PT, R126, R193, 0x1, 0x1f ;  /* 0x0c201f00c17e7f89 */ /* 0x000ea200000e0000 */
[----:B-1----:R-:W-:-:S05]  /*7350*/  FMNMX.FTZ R195, R192, R195, !PT ;  /* 0x000000c3c0c37209 */ /* 0x002fca0007810000 */
[----:B------:R-:W1:Y:S01]  /*7360*/  SHFL.BFLY PT, R132, R195, 0x1, 0x1f ;  /* 0x0c201f00c3847f89 */ /* 0x000e6200000e0000 */
[----:B--2---:R-:W-:Y:S01]  /*7370*/  FMNMX.FTZ R126, R193, R126, !PT ;  /* 0x0000007ec17e7209 */ /* 0x004fe20007810000 */
[----:B------:R-:W-:-:S04]  /*7380*/  IMAD.U32 R193, RZ, RZ, UR10 ;  /* 0x0000000affc17e24 */ /* 0x000fc8000f8e00ff */
[C---:B------:R-:W-:Y:S01]  /*7390*/  FADD.FTZ R3, -R126.reuse, R3 ;  /* 0x000000037e037221 */ /* 0x040fe20000010100 */
[----:B------:R-:W-:-:S03]  /*73a0*/  FFMA.FTZ R191, R126, R191, -8 ;  /* 0xc10000007ebf7423 */ /* 0x000fc600000100bf */
[----:B------:R-:W-:Y:S01]  /*73b0*/  FMUL.FTZ R192, R3, UR10 ;  /* 0x0000000a03c07c20 */ /* 0x000fe20008410000 */
[----:B------:R-:W-:-:S01]  /*73c0*/  FFMA.FTZ R8, R8, UR10, -R191 ;  /* 0x0000000a08087c23 */ /* 0x000fc200080108bf */
[--C-:B------:R-:W-:Y:S01]  /*73d0*/  FFMA.FTZ R7, R7, UR10, -R191.reuse ;  /* 0x0000000a07077c23 */ /* 0x100fe200080108bf */
[----:B------:R-:W-:-:S01]  /*73e0*/  FFMA.FTZ R11, R11, UR10, -R191 ;  /* 0x0000000a0b0b7c23 */ /* 0x000fc200080108bf */
[--C-:B------:R-:W-:Y:S01]  /*73f0*/  FFMA.FTZ R12, R12, UR10, -R191.reuse ;  /* 0x0000000a0c0c7c23 */ /* 0x100fe200080108bf */
[----:B------:R-:W-:-:S01]  /*7400*/  FFMA.FTZ R15, R15, UR10, -R191 ;  /* 0x0000000a0f0f7c23 */ /* 0x000fc200080108bf */
[--C-:B------:R-:W-:Y:S01]  /*7410*/  FFMA.FTZ R20, R20, UR10, -R191.reuse ;  /* 0x0000000a14147c23 */ /* 0x100fe200080108bf */
[----:B------:R-:W-:Y:S01]  /*7420*/  MUFU.EX2 R8, R8 ;  /* 0x0000000800087308 */ /* 0x000fe20000000800 */
[----:B------:R-:W-:-:S01]  /*7430*/  FFMA.FTZ R185, R185, UR10, -R191 ;  /* 0x0000000ab9b97c23 */ /* 0x000fc200080108bf */
[--C-:B------:R-:W-:Y:S01]  /*7440*/  FFMA.FTZ R186, R186, UR10, -R191.reuse ;  /* 0x0000000ababa7c23 */ /* 0x100fe200080108bf */
[----:B-1----:R-:W-:Y:S01]  /*7450*/  FMNMX.FTZ R132, R195, R132, !PT ;  /* 0x00000084c3847209 */ /* 0x002fe20007810000 */
[--C-:B------:R-:W-:Y:S01]  /*7460*/  FFMA.FTZ R168, R168, UR10, -R191.reuse ;  /* 0x0000000aa8a87c23 */ /* 0x100fe200080108bf */
[----:B------:R-:W-:-:S01]  /*7470*/  FFMA.FTZ R169, R169, UR10, -R191 ;  /* 0x0000000aa9a97c23 */ /* 0x000fc200080108bf */
[--C-:B------:R-:W-:Y:S01]  /*7480*/  FFMA.FTZ R172, R172, UR10, -R191.reuse ;  /* 0x0000000aacac7c23 */ /* 0x100fe200080108bf */
[----:B------:R-:W-:-:S01]  /*7490*/  FFMA.FTZ R173, R173, UR10, -R191 ;  /* 0x0000000aadad7c23 */ /* 0x000fc200080108bf */
[----:B------:R-:W-:Y:S01]  /*74a0*/  FADD.FTZ R3, -R132, R5 ;  /* 0x0000000584037221 */ /* 0x000fe20000010100 */
[----:B------:R-:W-:Y:S01]  /*74b0*/  MUFU.EX2 R7, R7 ;  /* 0x0000000700077308 */ /* 0x000fe20000000800 */
[----:B------:R-:W-:-:S01]  /*74c0*/  FFMA.FTZ R176, R176, UR10, -R191 ;  /* 0x0000000ab0b07c23 */ /* 0x000fc200080108bf */
[--C-:B------:R-:W-:Y:S01]  /*74d0*/  FFMA.FTZ R177, R177, UR10, -R191.reuse ;  /* 0x0000000ab1b17c23 */ /* 0x100fe200080108bf */
[----:B------:R-:W-:Y:S01]  /*74e0*/  FMUL.FTZ R3, R3, UR10 ;  /* 0x0000000a03037c20 */ /* 0x000fe20008410000 */
[--C-:B------:R-:W-:Y:S01]  /*74f0*/  FFMA.FTZ R180, R180, UR10, -R191.reuse ;  /* 0x0000000ab4b47c23 */ /* 0x100fe200080108bf */
[----:B------:R-:W-:-:S01]  /*7500*/  FFMA.FTZ R181, R181, UR10, -R191 ;  /* 0x0000000ab5b57c23 */ /* 0x000fc200080108bf */
[--C-:B------:R-:W-:Y:S01]  /*7510*/  FFMA.FTZ R152, R152, UR10, -R191.reuse ;  /* 0x0000000a98987c23 */ /* 0x100fe200080108bf */
[----:B------:R-:W-:-:S01]  /*7520*/  FFMA.FTZ R153, R153, UR10, -R191 ;  /* 0x0000000a99997c23 */ /* 0x000fc200080108bf */
[----:B------:R1:W2:Y:S01]  /*7530*/  MUFU.EX2 R5, R192 ;  /* 0x000000c000057308 */ /* 0x0002a20000000800 */
        /* <DEDUP_REMOVED lines=8> */
[----:B-1----:R-:W-:-:S01]  /*75c0*/  FFMA.FTZ R192, R132, R193, -8 ;  /* 0xc100000084c07423 */ /* 0x002fc200000100c1 */
[--C-:B------:R-:W-:Y:S01]  /*75d0*/  FFMA.FTZ R137, R137, UR10, -R191.reuse ;  /* 0x0000000a89897c23 */ /* 0x100fe200080108bf */
[----:B------:R-:W-:-:S01]  /*75e0*/  FFMA.FTZ R140, R140, UR10, -R191 ;  /* 0x0000000a8c8c7c23 */ /* 0x000fc200080108bf */
[----:B------:R-:W-:Y:S01]  /*75f0*/  FFMA.FTZ R141, R141, UR10, -R191 ;  /* 0x0000000a8d8d7c23 */ /* 0x000fe200080108bf */
[----:B------:R-:W-:-:S01]  /*7600*/  FFMA.FTZ R10, R10, UR10, -R192 ;  /* 0x0000000a0a0a7c23 */ /* 0x000fc200080108c0 */
[--C-:B------:R-:W-:Y:S01]  /*7610*/  FFMA.FTZ R9, R9, UR10, -R192.reuse ;  /* 0x0000000a09097c23 */ /* 0x100fe200080108c0 */
[----:B------:R-:W-:-:S01]  /*7620*/  FFMA.FTZ R13, R13, UR10, -R192 ;  /* 0x0000000a0d0d7c23 */ /* 0x000fc200080108c0 */
[--C-:B------:R-:W-:Y:S01]  /*7630*/  FFMA.FTZ R14, R14, UR10, -R192.reuse ;  /* 0x0000000a0e0e7c23 */ /* 0x100fe200080108c0 */
[----:B------:R-:W1:Y:S01]  /*7640*/  MUFU.EX2 R11, R11 ;  /* 0x0000000b000b7308 */ /* 0x000e620000000800 */
[----:B------:R-:W-:-:S01]  /*7650*/  FFMA.FTZ R21, R21, UR10, -R192 ;  /* 0x0000000a15157c23 */ /* 0x000fc200080108c0 */
[----:B------:R-:W-:Y:S01]  /*7660*/  FFMA.FTZ R184, R184, UR10, -R192 ;  /* 0x0000000ab8b87c23 */ /* 0x000fe200080108c0 */
[----:B--2---:R-:W-:-:S01]  /*7670*/  FFMA.FTZ R4, R5, R4, R8 ;  /* 0x0000000405047223 */ /* 0x004fc20000010008 */
[--C-:B------:R-:W-:Y:S01]  /*7680*/  FFMA.FTZ R187, R187, UR10, -R192.reuse ;  /* 0x0000000abbbb7c23 */ /* 0x100fe200080108c0 */
[----:B------:R-:W-:-:S01]  /*7690*/  FFMA.FTZ R188, R188, UR10, -R192 ;  /* 0x0000000abcbc7c23 */ /* 0x000fc200080108c0 */
[----:B------:R-:W-:Y:S01]  /*76a0*/  FFMA.FTZ R144, R144, UR10, -R191 ;  /* 0x0000000a90907c23 */ /* 0x000fe200080108bf */
[----:B------:R-:W-:-:S01]  /*76b0*/  FADD.FTZ R4, R7, R4 ;  /* 0x0000000407047221 */ /* 0x000fc20000010000 */
[----:B------:R-:W2:Y:S01]  /*76c0*/  MUFU.EX2 R10, R10 ;  /* 0x0000000a000a7308 */ /* 0x000ea20000000800 */
        /* <DEDUP_REMOVED lines=11> */
[----:B------:R-:W-:Y:S01]  /*7780*/  FFMA.FTZ R133, R133, UR10, -R191 ;  /* 0x0000000a85857c23 */ /* 0x000fe200080108bf */
[----:B-1----:R-:W-:-:S01]  /*7790*/  FADD.FTZ R191, R11, R4 ;  /* 0x000000040bbf7221 */ /* 0x002fc20000010000 */
[--C-:B------:R-:W-:Y:S01]  /*77a0*/  FFMA.FTZ R170, R170, UR10, -R192.reuse ;  /* 0x0000000aaaaa7c23 */ /* 0x100fe200080108c0 */
[----:B------:R-:W-:-:S01]  /*77b0*/  FFMA.FTZ R171, R171, UR10, -R192 ;  /* 0x0000000aabab7c23 */ /* 0x000fc200080108c0 */
[----:B------:R-:W1:Y:S01]  /*77c0*/  MUFU.EX2 R13, R13 ;  /* 0x0000000d000d7308 */ /* 0x000e620000000800 */
[----:B--2---:R-:W-:-:S01]  /*77d0*/  FFMA.FTZ R6, R3, R6, R10 ;  /* 0x0000000603067223 */ /* 0x004fc2000001000a */
[--C-:B------:R-:W-:Y:S01]  /*77e0*/  FFMA.FTZ R174, R174, UR10, -R192.reuse ;  /* 0x0000000aaeae7c23 */ /* 0x100fe200080108c0 */
[----:B------:R-:W-:-:S01]  /*77f0*/  FFMA.FTZ R175, R175, UR10, -R192 ;  /* 0x0000000aafaf7c23 */ /* 0x000fc200080108c0 */
[--C-:B------:R-:W-:Y:S01]  /*7800*/  FFMA.FTZ R178, R178, UR10, -R192.reuse ;  /* 0x0000000ab2b27c23 */ /* 0x100fe200080108c0 */
[----:B------:R-:W-:-:S01]  /*7810*/  FFMA.FTZ R179, R179, UR10, -R192 ;  /* 0x0000000ab3b37c23 */ /* 0x000fc200080108c0 */
[--C-:B------:R-:W-:Y:S01]  /*7820*/  FFMA.FTZ R182, R182, UR10, -R192.reuse ;  /* 0x0000000ab6b67c23 */ /* 0x100fe200080108c0 */
[----:B------:R-:W-:-:S01]  /*7830*/  FFMA.FTZ R183, R183, UR10, -R192 ;  /* 0x0000000ab7b77c23 */ /* 0x000fc200080108c0 */
[----:B------:R-:W2:Y:S01]  /*7840*/  MUFU.EX2 R12, R12 ;  /* 0x0000000c000c7308 */ /* 0x000ea20000000800 */
[----:B---3--:R-:W-:-:S01]  /*7850*/  FADD.FTZ R6, R9, R6 ;  /* 0x0000000609067221 */ /* 0x008fc20000010000 */
[--C-:B------:R-:W-:Y:S01]  /*7860*/  FFMA.FTZ R154, R154, UR10, -R192.reuse ;  /* 0x0000000a9a9a7c23 */ /* 0x100fe200080108c0 */
[----:B------:R-:W-:-:S01]  /*7870*/  FFMA.FTZ R155, R155, UR10, -R192 ;  /* 0x0000000a9b9b7c23 */ /* 0x000fc200080108c0 */
[--C-:B------:R-:W-:Y:S01]  /*7880*/  FFMA.FTZ R158, R158, UR10, -R192.reuse ;  /* 0x0000000a9e9e7c23 */ /* 0x100fe200080108c0 */
[----:B------:R-:W-:-:S01]  /*7890*/  FFMA.FTZ R159, R159, UR10, -R192 ;  /* 0x0000000a9f9f7c23 */ /* 0x000fc200080108c0 */
[--C-:B------:R-:W-:Y:S01]  /*78a0*/  FFMA.FTZ R162, R162, UR10, -R192.reuse ;  /* 0x0000000aa2a27c23 */ /* 0x100fe200080108c0 */
[----:B------:R-:W-:-:S01]  /*78b0*/  FFMA.FTZ R163, R163, UR10, -R192 ;  /* 0x0000000aa3a37c23 */ /* 0x000fc200080108c0 */
[----:B------:R-:W3:Y:S01]  /*78c0*/  MUFU.EX2 R14, R14 ;  /* 0x0000000e000e7308 */ /* 0x000ee20000000800 */
        /* <DEDUP_REMOVED lines=8> */
[----:B--2---:R-:W-:-:S01]  /*7950*/  FADD.FTZ R4, R12, R191 ;  /* 0x000000bf0c047221 */ /* 0x004fc20000010000 */
        /* <DEDUP_REMOVED lines=12> */
[----:B------:R-:W-:-:S02]  /*7a20*/  FFMA.FTZ R135, R135, UR10, -R192 ;  /* 0x0000000a87877c23 */ /* 0x000fc400080108c0 */
[----:B------:R-:W3:Y:S01]  /*7a30*/  MUFU.EX2 R20, R20 ;  /* 0x0000001400147308 */ /* 0x000ee20000000800 */
[----:B-1----:R-:W-:-:S07]  /*7a40*/  FADD.FTZ R191, R15, R4 ;  /* 0x000000040fbf7221 */ /* 0x002fce0000010000 */
[----:B------:R-:W1:Y:S01]  /*7a50*/  MUFU.EX2 R184, R184 ;  /* 0x000000b800b87308 */ /* 0x000e620000000800 */
[----:B--2---:R-:W-:-:S07]  /*7a60*/  FADD.FTZ R193, R21, R6 ;  /* 0x0000000615c17221 */ /* 0x004fce0000010000 */
[----:B------:R-:W2:Y:S01]  /*7a70*/  MUFU.EX2 R185, R185 ;  /* 0x000000b900b97308 */ /* 0x000ea20000000800 */
[----:B---3--:R-:W-:-:S07]  /*7a80*/  FADD.FTZ R4, R20, R191 ;  /* 0x000000bf14047221 */ /* 0x008fce0000010000 */
        /* <DEDUP_REMOVED lines=9> */
[----:B------:R-:W-:Y:S02]  /*7b20*/  WARPGROUP.DEPBAR.LE gsb0, 0x0 ;  /* 0x00008000000079c5 */ /* 0x000fe40000010000 */
[----:B------:R-:W-:Y:S01]  /*7b30*/  WARPGROUP.ARRIVE ;  /* 0x00000000000079c5 */ /* 0x000fe20000000000 */
[----:B--2---:R-:W-:-:S04]  /*7b40*/  FADD.FTZ R193, R188, R193 ;  /* 0x000000c1bcc17221 */ /* 0x004fc80000010000 */
[----:B------:R-:W2:Y:S01]  /*7b50*/  MUFU.EX2 R169, R169 ;  /* 0x000000a900a97308 */ /* 0x000ea20000000800 */
[----:B------:R-:W-:Y:S01]  /*7b60*/  QGMMA.64x192x32.F32.E4M3.E4M3 R24, R216, gdesc[UR4], R24, gsb0 ;  /* 0x02e00004d8187df3 */ /* 0x000fe20008000818 */
[----:B---3--:R-:W-:-:S06]  /*7b70*/  FADD.FTZ R4, R168, R191 ;  /* 0x000000bfa8047221 */ /* 0x008fcc0000010000 */
        /* <DEDUP_REMOVED lines=49> */
[----:B-1----:R-:W-:-:S01]  /*7e90*/  FADD.FTZ R6, R162, R193 ;  /* 0x000000c1a2067221 */ /* 0x002fc20000010000 */
[----:B------:R-:W-:-:S06]  /*7ea0*/  WARPGROUP.DEPBAR.LE gsb0, 0x0 ;  /* 0x00008000000079c5 */ /* 0x000fcc0000010000 */
        /* <DEDUP_REMOVED lines=25> */
[----:B--2---:R-:W-:-:S01]  /*8040*/  FADD.FTZ R191, R141, R4 ;  /* 0x000000048dbf7221 */ /* 0x004fc20000010000 */
[----:B------:R-:W-:-:S06]  /*8050*/  IADD3 R4, -R18, 0xb, RZ ;  /* 0x0000000b12047810 */ /* 0x000fcc0007ffe1ff */
        /* <DEDUP_REMOVED lines=10> */
[----:B------:R-:W-:-:S06]  /*8100*/  FFMA.FTZ R130, R131, UR10, -R192 ;  /* 0x0000000a83827c23 */ /* 0x000fcc00080108c0 */
[----:B------:R-:W1:Y:S01]  /*8110*/  MUFU.EX2 R149, R149 ;  /* 0x0000009500957308 */ /* 0x000e620000000800 */
[----:B--2---:R-:W-:-:S07]  /*8120*/  FADD.FTZ R6, R148, R191 ;  /* 0x000000bf94067221 */ /* 0x004fce0000010000 */
[----:B------:R-:W2:Y:S01]  /*8130*/  MUFU.EX2 R151, R151 ;  /* 0x0000009700977308 */ /* 0x000ea20000000800 */
[----:B---3--:R-:W-:-:S01]  /*8140*/  FADD.FTZ R196, R150, R193 ;  /* 0x000000c196c47221 */ /* 0x008fc20000010000 */
[----:B------:R-:W-:-:S05]  /*8150*/  IMAD.U32 R193, RZ, RZ, UR55 ;  /* 0x00000037ffc17e24 */ /* 0x000fca000f8e00ff */
[----:B------:R-:W-:Y:S01]  /*8160*/  @!P1 LEA R193, R193, UR38, 0x3 ;  /* 0x00000026c1c19c11 */ /* 0x000fe2000f8e18ff */
[----:B------:R-:W3:Y:S01]  /*8170*/  MUFU.EX2 R120, R120 ;  /* 0x0000007800787308 */ /* 0x000ee20000000800 */
[----:B-1----:R-:W-:-:S01]  /*8180*/  FADD.FTZ R131, R149, R6 ;  /* 0x0000000695837221 */ /* 0x002fc20000010000 */
[----:B------:R1:W-:Y:S06]  /*8190*/  BAR.ARV R4, 0x100 ;  /* 0x000400040000751d */ /* 0x0003ec0000002000 */
[----:B------:R-:W4:Y:S01]  /*81a0*/  MUFU.EX2 R122, R122 ;  /* 0x0000007a007a7308 */ /* 0x000f220000000800 */
[----:B--2---:R-:W-:-:S01]  /*81b0*/  FADD.FTZ R191, R151, R196 ;  /* 0x000000c497bf7221 */ /* 0x004fc20000010000 */
[----:B-1----:R-:W-:-:S05]  /*81c0*/  @!P1 VIADD R4, R193, 0x33440 ;  /* 0x00033440c1049836 */ /* 0x002fca0000000000 */
[----:B------:R-:W-:Y:S01]  /*81d0*/  @!P1 PRMT R4, RZ, 0x654, R4 ;  /* 0x00000654ff049816 */ /* 0x000fe20000000004 */
[----:B------:R-:W1:Y:S01]  /*81e0*/  MUFU.EX2 R121, R121 ;  /* 0x0000007900797308 */ /* 0x000e620000000800 */
[----:B---3--:R-:W-:-:S02]  /*81f0*/  FADD.FTZ R6, R120, R131 ;  /* 0x0000008378067221 */ /* 0x008fc40000010000 */
[----:B------:R2:W-:Y:S05]  /*8200*/  @!P1 SYNCS.ARRIVE.TRANS64.RED.A1T0 RZ, [R4+URZ], RZ ;  /* 0x000000ff04ff99a7 */ /* 0x0005ea000810043f */
[----:B------:R-:W3:Y:S01]  /*8210*/  MUFU.EX2 R123, R123 ;  /* 0x0000007b007b7308 */ /* 0x000ee20000000800 */
[----:B----4-:R-:W-:-:S07]  /*8220*/  FADD.FTZ R196, R122, R191 ;  /* 0x000000bf7ac47221 */ /* 0x010fce0000010000 */
[----:B------:R-:W4:Y:S01]  /*8230*/  MUFU.EX2 R124, R124 ;  /* 0x0000007c007c7308 */ /* 0x000f220000000800 */
[----:B-1----:R-:W-:-:S07]  /*8240*/  FADD.FTZ R131, R121, R6 ;  /* 0x0000000679837221 */ /* 0x002fce0000010000 */
[----:B------:R-:W1:Y:S01]  /*8250*/  MUFU.EX2 R189, R189 ;  /* 0x000000bd00bd7308 */ /* 0x000e620000000800 */
[----:B---3--:R-:W-:-:S07]  /*8260*/  FADD.FTZ R196, R123, R196 ;  /* 0x000000c47bc47221 */ /* 0x008fce0000010000 */
[----:B------:R-:W3:Y:S01]  /*8270*/  MUFU.EX2 R125, R125 ;  /* 0x0000007d007d7308 */ /* 0x000ee20000000800 */
[----:B----4-:R-:W-:-:S07]  /*8280*/  FADD.FTZ R6, R124, R131 ;  /* 0x000000837c067221 */ /* 0x010fce0000010000 */
[----:B------:R-:W2:Y:S01]  /*8290*/  MUFU.EX2 R194, R194 ;  /* 0x000000c200c27308 */ /* 0x000ea20000000800 */
[----:B-1----:R-:W-:-:S07]  /*82a0*/  FADD.FTZ R131, R189, R196 ;  /* 0x000000c4bd837221 */ /* 0x002fce0000010000 */
[----:B------:R-:W1:Y:S01]  /*82b0*/  MUFU.EX2 R128, R128 ;  /* 0x0000008000807308 */ /* 0x000e620000000800 */
[----:B---3--:R-:W-:-:S07]  /*82c0*/  FADD.FTZ R191, R125, R6 ;  /* 0x000000067dbf7221 */ /* 0x008fce0000010000 */
[----:B------:R-:W3:Y:S01]  /*82d0*/  MUFU.EX2 R127, R127 ;  /* 0x0000007f007f7308 */ /* 0x000ee20000000800 */
[----:B--2---:R-:W-:-:S07]  /*82e0*/  FADD.FTZ R4, R194, R131 ;  /* 0x00000083c2047221 */ /* 0x004fce0000010000 */
        /* <DEDUP_REMOVED lines=11> */
[----:B--2---:R-:W-:-:S01]  /*83a0*/  FADD.FTZ R131, R134, R131 ;  /* 0x0000008386837221 */ /* 0x004fc20000010000 */
[----:B-1----:R-:W-:-:S03]  /*83b0*/  FADD.FTZ R4, R133, R4 ;  /* 0x0000000485047221 */ /* 0x002fc60000010000 */
[----:B---3--:R-:W-:Y:S01]  /*83c0*/  FADD.FTZ R6, R135, R131 ;  /* 0x0000008387067221 */ /* 0x008fe20000010000 */
[----:B------:R-:W-:Y:S06]  /*83d0*/  @!P0 BRA `(.L_x_24) ;  /* 0x0000000000048947 */ /* 0x000fec0003800000 */
[----:B------:R-:W-:Y:S01]  /*83e0*/  BPT.TRAP 0x1 ;  /* 0x000000040000795c */ /* 0x000fe20000300000 */
.L_x_24:
[----:B------:R-:W-:Y:S01]  /*83f0*/  ULEA UR6, UR56, UR38, 0x3 ;  /* 0x0000002638067291 */ /* 0x000fe2000f8e183f */
[----:B------:R-:W-:Y:S01]  /*8400*/  ISETP.LT.AND P1, PT, RZ, UR54, PT ;  /* 0x00000036ff007c0c */ /* 0x000fe2000bf21270 */
[----:B------:R-:W-:Y:S01]  /*8410*/  UIADD3 UR7, UR54, -0x1, URZ ;  /* 0xffffffff36077890 */ /* 0x000fe2000fffe03f */
[----:B------:R-:W-:Y:S01]  /*8420*/  F2FP.SATFINITE.E4M3.F32.PACK_AB_MERGE_C R11, R12, R11, RZ ;  /* 0x0000000b0c0b723e */ /* 0x000fe200048070ff */
[----:B------:R-:W-:Y:S01]  /*8430*/  UIADD3 UR6, UR6, 0x33460, URZ ;  /* 0x0003346006067890 */ /* 0x000fe2000fffe03f */
[----:B------:R-:W-:Y:S01]  /*8440*/  F2FP.SATFINITE.E4M3.F32.PACK_AB_MERGE_C R13, R14, R13, RZ ;  /* 0x0000000d0e0d723e */ /* 0x000fe200048070ff */
[----:B------:R-:W-:Y:S01]  /*8450*/  UMOV UR57, UR36 ;  /* 0x0000002400397c82 */ /* 0x000fe20008000000 */
[----:B------:R-:W-:Y:S01]  /*8460*/  F2FP.SATFINITE.E4M3.F32.PACK_AB_MERGE_C R185, R186, R185, RZ ;  /* 0x000000b9bab9723e */ /* 0x000fe200048070ff */
[----:B------:R-:W-:Y:S01]  /*8470*/  UPRMT UR6, UR37, 0x654, UR6 ;  /* 0x0000065425067896 */ /* 0x000fe20008000006 */
[----:B------:R-:W-:Y:S01]  /*8480*/  F2FP.SATFINITE.E4M3.F32.PACK_AB_MERGE_C R187, R188, R187, RZ ;  /* 0x000000bbbcbb723e */ /* 0x000fe200048070ff */
[----:B------:R-:W-:Y:S01]  /*8490*/  UMOV UR54, UR7 ;  /* 0x0000000700367c82 */ /* 0x000fe20008000000 */
[----:B------:R-:W-:Y:S01]  /*84a0*/  F2FP.SATFINITE.E4M3.F32.PACK_AB_MERGE_C R172, R173, R172, RZ ;  /* 0x000000acadac723e */ /* 0x000fe200048070ff */
[----:B------:R-:W-:Y:S01]  /*84b0*/  UMOV UR56, UR55 ;  /* 0x0000003700387c82 */ /* 0x000fe20008000000 */
[----:B------:R-:W-:Y:S01]  /*84c0*/  F2FP.SATFINITE.E4M3.F32.PACK_AB_MERGE_C R174, R175, R174, RZ ;  /* 0x000000aeafae723e */ /* 0x000fe200048070ff */
[-C--:B------:R-:W-:Y:S01]  /*84d0*/  FMUL.FTZ R24, R24, R5.reuse ;  /* 0x0000000518187220 */ /* 0x080fe20000410000 */
[----:B------:R-:W-:Y:S01]  /*84e0*/  F2FP.SATFINITE.E4M3.F32.PACK_AB_MERGE_C R180, R181, R180, RZ ;  /* 0x000000b4b5b4723e */ /* 0x000fe200048070ff */
[-C--:B------:R-:W-:Y:S01]  /*84f0*/  FMUL.FTZ R25, R25, R5.reuse ;  /* 0x0000000519197220 */ /* 0x080fe20000410000 */
[----:B------:R-:W-:Y:S01]  /*8500*/  F2FP.SATFINITE.E4M3.F32.PACK_AB_MERGE_C R182, R183, R182, RZ ;  /* 0x000000b6b7b6723e */ /* 0x000fe200048070ff */
[----:B------:R-:W-:Y:S01]  /*8510*/  SYNCS.ARRIVE.TRANS64.RED.A1T0 RZ, [UR6], RZ ;  /* 0x000000ffffff79a7 */ /* 0x000fe20008100406 */
[----:B------:R-:W-:Y:S01]  /*8520*/  F2FP.SATFINITE.E4M3.F32.PACK_AB_MERGE_C R156, R157, R156, RZ ;  /* 0x0000009c9d9c723e */ /* 0x000fe200048070ff */
[-C--:B------:R-:W-:Y:S01]  /*8530*/  FMUL.FTZ R28, R28, R5.reuse ;  /* 0x000000051c1c7220 */ /* 0x080fe20000410000 */
        /* <DEDUP_REMOVED lines=15> */
[----:B------:R-:W-:Y:S01]  /*8630*/  FMUL.FTZ R44, R44, R5 ;  /* 0x000000052c2c7220 */ /* 0x000fe20000410000 */
[----:B------:R-:W-:Y:S01]  /*8640*/  F2FP.SATFINITE.E4M3.F32.PACK_AB_MERGE_C R189, R194, R189, RZ ;  /* 0x000000bdc2bd723e */ /* 0x000fe200048070ff */
[-C--:B------:R-:W-:Y:S01]  /*8650*/  FMUL.FTZ R45, R45, R5.reuse ;  /* 0x000000052d2d7220 */ /* 0x080fe20000410000 */
[----:B------:R-:W-:Y:S01]  /*8660*/  F2FP.SATFINITE.E4M3.F32.PACK_AB_MERGE_C R133, R133, R190, RZ ;  /* 0x000000be8585723e */ /* 0x000fe200048070ff */
[-C--:B------:R-:W-:Y:S01]  /*8670*/  FMUL.FTZ R48, R48, R5.reuse ;  /* 0x0000000530307220 */ /* 0x080fe20000410000 */
[----:B------:R-:W-:Y:S01]  /*8680*/  F2FP.SATFINITE.E4M3.F32.PACK_AB_MERGE_C R12, R135, R134, RZ ;  /* 0x00000086870c723e */ /* 0x000fe200048070ff */
[-C--:B------:R-:W-:Y:S01]  /*8690*/  FMUL.FTZ R49, R49, R5.reuse ;  /* 0x0000000531317220 */ /* 0x080fe20000410000 */
        /* <DEDUP_REMOVED lines=33> */
[----:B------:R-:W-:Y:S01]  /*88b0*/  FMUL.FTZ R117, R117, R5 ;  /* 0x0000000575757220 */ /* 0x000fe20000410000 */
        /* <DEDUP_REMOVED lines=48> */
[----:B------:R-:W-:Y:S01]  /*8bc0*/  F2FP.SATFINITE.E4M3.F32.PACK_AB_MERGE_C R200, R7, R8, R11 ;  /* 0x0000000807c8723e */ /* 0x000fe2000480700b */
[----:B------:R-:W-:Y:S01]  /*8bd0*/  IMAD.MOV.U32 R5, RZ, RZ, R132 ;  /* 0x000000ffff057224 */ /* 0x000fe200078e0084 */
[----:B------:R-:W-:Y:S01]  /*8be0*/  F2FP.SATFINITE.E4M3.F32.PACK_AB_MERGE_C R201, R9, R10, R13 ;  /* 0x0000000a09c9723e */ /* 0x000fe2000480700d */
[----:B------:R-:W-:Y:S01]  /*8bf0*/  IMAD.MOV.U32 R3, RZ, RZ, R126 ;  /* 0x000000ffff037224 */ /* 0x000fe200078e007e */
[----:B------:R-:W-:-:S02]  /*8c00*/  F2FP.SATFINITE.E4M3.F32.PACK_AB_MERGE_C R202, R20, R15, R185 ;  /* 0x0000000f14ca723e */ /* 0x000fc400048070b9 */
[----:B------:R-:W-:Y:S02]  /*8c10*/  F2FP.SATFINITE.E4M3.F32.PACK_AB_MERGE_C R203, R184, R21, R187 ;  /* 0x00000015b8cb723e */ /* 0x000fe400048070bb */
[----:B------:R-:W-:Y:S02]  /*8c20*/  F2FP.SATFINITE.E4M3.F32.PACK_AB_MERGE_C R204, R169, R168, R172 ;  /* 0x000000a8a9cc723e */ /* 0x000fe400048070ac */
[----:B------:R-:W-:Y:S02]  /*8c30*/  F2FP.SATFINITE.E4M3.F32.PACK_AB_MERGE_C R205, R171, R170, R174 ;  /* 0x000000aaabcd723e */ /* 0x000fe400048070ae */
[----:B------:R-:W-:Y:S02]  /*8c40*/  F2FP.SATFINITE.E4M3.F32.PACK_AB_MERGE_C R206, R177, R176, R180 ;  /* 0x000000b0b1ce723e */ /* 0x000fe400048070b4 */
[----:B------:R-:W-:Y:S02]  /*8c50*/  F2FP.SATFINITE.E4M3.F32.PACK_AB_MERGE_C R207, R179, R178, R182 ;  /* 0x000000b2b3cf723e */ /* 0x000fe400048070b6 */
        /* <DEDUP_REMOVED lines=11> */
[----:B------:R-:W-:Y:S01]  /*8d10*/  F2FP.SATFINITE.E4M3.F32.PACK_AB_MERGE_C R219, R130, R127, R12 ;  /* 0x0000007f82db723e */ /* 0x000fe2000480700c */
[----:B------:R-:W-:Y:S06]  /*8d20*/  @P1 BRA `(.L_x_25) ;  /* 0xffffffc400dc1947 */ /* 0x000fec000383ffff */
[----:B------:R-:W-:-:S05]  /*8d30*/  UMOV UR49, UR55 ;  /* 0x0000003700317c82 */ /* 0x000fca0008000000 */
.L_x_15:
[----:B------:R-:W-:Y:S06]  /*8d40*/  BAR.ARV 0x8, 0x120 ;  /* 0x0204800000007b1d */ /* 0x000fec0000002000 */
[----:B------:R-:W-:Y:S05]  /*8d50*/  @!P0 BRA `(.L_x_26) ;  /* 0x0000000000048947 */ /* 0x000fea0003800000 */
[----:B------:R-:W-:Y:S01]  /*8d60*/  BPT.TRAP 0x1 ;  /* 0x000000040000795c */ /* 0x000fe20000300000 */
.L_x_26:
[----:B------:R-:W-:Y:S01]  /*8d70*/  ULEA UR4, UR49, UR38, 0x3 ;  /* 0x0000002631047291 */ /* 0x000fe2000f8e183f */
[----:B------:R-:W-:-:S05]  /*8d80*/  IMAD.U32 R0, RZ, RZ, UR36 ;  /* 0x00000024ff007e24 */ /* 0x000fca000f8e00ff */
[----:B------:R-:W-:-:S04]  /*8d90*/  SHF.L.U32 R0, R0, 0x1f, RZ ;  /* 0x0000001f00007819 */ /* 0x000fc800000006ff */
[----:B------:R1:W2:Y:S01]  /*8da0*/  SYNCS.PHASECHK.TRANS64.TRYWAIT P1, [UR4+0x33450], R0 ;  /* 0x03345000ff0075a7 */ /* 0x0002a20008020144 */
[----:B------:R-:W-:Y:S05]  /*8db0*/  @!P0 BRA `(.L_x_27) ;  /* 0x0000000000048947 */ /* 0x000fea0003800000 */
[----:B------:R-:W-:Y:S01]  /*8dc0*/  BPT.TRAP 0x1 ;  /* 0x000000040000795c */ /* 0x000fe20000300000 */
.L_x_27:
[----:B--2---:R-:W-:Y:S05]  /*8dd0*/  @P1 BRA `(.L_x_28) ;  /* 0x0000000000081947 */ /* 0x004fea0003800000 */
[----:B------:R-:W2:Y:S02]  /*8de0*/  SYNCS.PHASECHK.TRANS64.TRYWAIT P1, [UR4+0x33450], R0 ;  /* 0x03345000ff0075a7 */ /* 0x000ea40008020144 */
[----:B--2---:R-:W-:Y:S05]  /*8df0*/  @!P1 BRA `(.L_x_29) ;  /* 0x0000005400dc9947 */ /* 0x004fea0003800000 */
.L_x_28:
[----:B------:R-:W-:Y:S01]  /*8e00*/  UIADD3 UR5, UR38, 0x200, URZ ;  /* 0x0000020026057890 */ /* 0x000fe2000fffe03f */
[----:B------:R-:W-:Y:S01]  /*8e10*/  WARPGROUP.ARRIVE ;  /* 0x00000000000079c5 */ /* 0x000fe20000000000 */
[----:B------:R-:W-:Y:S01]  /*8e20*/  UMOV UR7, 0xc0000010 ;  /* 0xc000001000077882 */ /* 0x000fe20000000000 */
[----:B------:R-:W-:Y:S01]  /*8e30*/  IMAD.MOV.U32 R5, RZ, RZ, 0x3f800000 ;  /* 0x3f800000ff057424 */ /* 0x000fe200078e00ff */
[----:B------:R-:W-:-:S04]  /*8e40*/  USHF.R.U32.HI UR5, URZ, 0x4, UR5 ;  /* 0x000000043f057899 */ /* 0x000fc80008011605 */
[----:B------:R-:W-:-:S04]  /*8e50*/  ULOP3.LUT UR5, UR5, 0x3fff, URZ, 0xc0, !UPT ;  /* 0x00003fff05057892 */ /* 0x000fc8000f8ec03f */
[----:B------:R-:W-:-:S04]  /*8e60*/  ULOP3.LUT UR5, UR5, 0x10000, URZ, 0xfc, !UPT ;  /* 0x0001000005057892 */ /* 0x000fc8000f8efc3f */
[----:B------:R-:W-:-:S07]  /*8e70*/  UIMAD UR5, UR49, 0x780, UR5 ;  /* 0x00000780310578a4 */ /* 0x000fce000f8e0205 */
[----:B------:R-:W-:Y:S02]  /*8e80*/  UMOV UR6, UR5 ;  /* 0x0000000500067c82 */ /* 0x000fe40008000000 */
[----:B------:R-:W-:Y:S01]  /*8e90*/  QGMMA.64x192x32.F32.E4M3.E4M3 R24, R200, gdesc[UR4], R24, gsb0 ;  /* 0x02e00004c8187df3 */ /* 0x000fe20008000818 */
[----:B------:R-:W-:Y:S01]  /*8ea0*/  UIADD3 UR6, UR5, 0x180, URZ ;  /* 0x0000018005067890 */ /* 0x000fe2000fffe03f */
[----:B------:R-:W-:Y:S01]  /*8eb0*/  UMOV UR7, 0xc0000010 ;  /* 0xc000001000077882 */ /* 0x000fe20000000000 */
[----:B------:R-:W-:Y:S02]  /*8ec0*/  WARPGROUP.DEPBAR.LE gsb0, 0x0 ;  /* 0x00008000000079c5 */ /* 0x000fe40000010000 */
[----:B------:R-:W-:-:S15]  /*8ed0*/  WARPGROUP.ARRIVE ;  /* 0x00000000000079c5 */ /* 0x000fde0000000000 */
[----:B------:R-:W-:Y:S01]  /*8ee0*/  QGMMA.64x192x32.F32.E4M3.E4M3 R24, R204, gdesc[UR4], R24, gsb0 ;  /* 0x02e00004cc187df3 */ /* 0x000fe20008000818 */
[----:B------:R-:W-:Y:S01]  /*8ef0*/  UIADD3 UR6, UR5, 0x300, URZ ;  /* 0x0000030005067890 */ /* 0x000fe2000fffe03f */
[----:B------:R-:W-:Y:S01]  /*8f00*/  UMOV UR7, 0xc0000010 ;  /* 0xc000001000077882 */ /* 0x000fe20000000000 */
[----:B------:R-:W-:Y:S02]  /*8f10*/  WARPGROUP.DEPBAR.LE gsb0, 0x0 ;  /* 0x00008000000079c5 */ /* 0x000fe40000010000 */
[----:B------:R-:W-:-:S15]  /*8f20*/  WARPGROUP.ARRIVE ;  /* 0x00000000000079c5 */ /* 0x000fde0000000000 */
[----:B------:R-:W-:Y:S01]  /*8f30*/  QGMMA.64x192x32.F32.E4M3.E4M3 R24, R208, gdesc[UR4], R24, gsb0 ;  /* 0x02e00004d0187df3 */ /* 0x000fe20008000818 */
[----:B------:R-:W-:Y:S02]  /*8f40*/  ULDC.64 UR6, c[0x0][0x9a0] ;  /* 0x0002680000067ab9 */ /* 0x000fe40000000a00 */
[----:B------:R-:W-:-:S04]  /*8f50*/  UISETP.NE.U32.AND UP0, UPT, UR6, URZ, UPT ;  /* 0x0000003f0600728c */ /* 0x000fc8000bf05070 */
[----:B------:R-:W-:-:S06]  /*8f60*/  UISETP.NE.AND.EX UP0, UPT, UR7, URZ, UPT, UP0 ;  /* 0x0000003f0700728c */ /* 0x000fcc000bf05300 */
[----:B------:R-:W-:-:S05]  /*8f70*/  PLOP3.LUT P1, PT, PT, PT, UP0, 0x80, 0x0 ;  /* 0x000000000000781c */ /* 0x000fca0003f2f008 */
[----:B------:R-:W-:Y:S01]  /*8f80*/  @UP0 USHF.R.S32.HI UR11, URZ, 0x1f, UR44 ;  /* 0x0000001f3f0b0899 */ /* 0x000fe2000801142c */
[----:B------:R-:W-:Y:S01]  /*8f90*/  @UP0 ULDC.64 UR12, c[0x0][0x9c8] ;  /* 0x00027200000c0ab9 */ /* 0x000fe20000000a00 */
[----:B------:R-:W-:Y:S02]  /*8fa0*/  @UP0 USHF.R.S32.HI UR14, URZ, 0x1f, UR41 ;  /* 0x0000001f3f0e0899 */ /* 0x000fe40008011429 */
[----:B------:R-:W-:Y:S02]  /*8fb0*/  @UP0 UIMAD UR11, UR11, UR12, URZ ;  /* 0x0000000c0b0b02a4 */ /* 0x000fe4000f8e023f */
[----:B------:R-:W-:Y:S02]  /*8fc0*/  @UP0 UIMAD.WIDE.U32 UR8, UR44, UR12, URZ ;  /* 0x0000000c2c0802a5 */ /* 0x000fe4000f8e003f */
[----:B------:R-:W-:-:S03]  /*8fd0*/  @UP0 UIMAD UR11, UR44, UR13, UR11 ;  /* 0x0000000d2c0b02a4 */ /* 0x000fc6000f8e020b */
[----:B------:R-:W-:Y:S01]  /*8fe0*/  @UP0 ULDC.64 UR12, c[0x0][0x9d0] ;  /* 0x00027400000c0ab9 */ /* 0x000fe20000000a00 */
[----:B------:R-:W-:Y:S02]  /*8ff0*/  @UP0 UIADD3 UR9, UR9, UR11, URZ ;  /* 0x0000000b09090290 */ /* 0x000fe4000fffe03f */
[----:B------:R-:W-:Y:S02]  /*9000*/  @UP0 UIMAD UR11, UR14, UR12, URZ ;  /* 0x0000000c0e0b02a4 */ /* 0x000fe4000f8e023f */
[----:B------:R-:W-:Y:S02]  /*9010*/  @UP0 UIMAD.WIDE.U32 UR8, UR41, UR12, UR8 ;  /* 0x0000000c290802a5 */ /* 0x000fe4000f8e0008 */
[----:B------:R-:W-:Y:S02]  /*9020*/  @UP0 UIMAD UR11, UR41, UR13, UR11 ;  /* 0x0000000d290b02a4 */ /* 0x000fe4000f8e020b */
[----:B------:R-:W-:Y:S02]  /*9030*/  @UP0 ULEA UR6, UP1, UR8, UR6, 0x2 ;  /* 0x0000000608060291 */ /* 0x000fe4000f82103f */
[----:B------:R-:W-:-:S04]  /*9040*/  @UP0 UIADD3 UR9, UR9, UR11, URZ ;  /* 0x0000000b09090290 */ /* 0x000fc8000fffe03f */
[----:B------:R-:W-:Y:S01]  /*9050*/  @UP0 ULEA.HI.X UR7, UR8, UR7, UR9, 0x2, UP1 ;  /* 0x0000000708070291 */ /* 0x000fe200088f1409 */
[----:B------:R-:W-:-:S05]  /*9060*/  IMAD.U32 R8, RZ, RZ, UR6 ;  /* 0x00000006ff087e24 */ /* 0x000fca000f8e00ff */
[----:B------:R-:W-:-:S05]  /*9070*/  IMAD.U32 R9, RZ, RZ, UR7 ;  /* 0x00000007ff097e24 */ /* 0x000fca000f8e00ff */
[----:B------:R3:W4:Y:S01]  /*9080*/  @P1 LDG.E R5, desc[UR50][R8.64] ;  /* 0x0000003208051981 */ /* 0x000722000c1e1900 */
[----:B------:R-:W-:Y:S01]  /*9090*/  UIADD3 UR6, UR5, 0x480, URZ ;  /* 0x0000048005067890 */ /* 0x000fe2000fffe03f */
[----:B------:R-:W-:Y:S01]  /*90a0*/  UMOV UR7, 0xc0000010 ;  /* 0xc000001000077882 */ /* 0x000fe20000000000 */
[----:B------:R-:W-:Y:S02]  /*90b0*/  WARPGROUP.DEPBAR.LE gsb0, 0x0 ;  /* 0x00008000000079c5 */ /* 0x000fe40000010000 */
[----:B------:R-:W-:-:S06]  /*90c0*/  WARPGROUP.ARRIVE ;  /* 0x00000000000079c5 */ /* 0x000fcc0000000000 */
[----:B------:R-:W-:Y:S01]  /*90d0*/  QGMMA.64x192x32.F32.E4M3.E4M3 R24, R212, gdesc[UR4], R24, gsb0 ;  /* 0x02e00004d4187df3 */ /* 0x000fe20008000818 */
[----:B------:R-:W-:Y:S01]  /*90e0*/  UIADD3 UR6, UR5, 0x600, URZ ;  /* 0x0000060005067890 */ /* 0x000fe2000fffe03f */
[----:B------:R-:W-:Y:S01]  /*90f0*/  UMOV UR7, 0xc0000010 ;  /* 0xc000001000077882 */ /* 0x000fe20000000000 */
[----:B--2---:R-:W2:Y:S04]  /*9100*/  SHFL.BFLY PT, R3, R4, 0x2, 0x1f ;  /* 0x0c401f0004037f89 */ /* 0x004ea800000e0000 */
[----:B------:R-:W5:Y:S01]  /*9110*/  SHFL.BFLY PT, R7, R6, 0x2, 0x1f ;  /* 0x0c401f0006077f89 */ /* 0x000f6200000e0000 */
[----:B--2---:R-:W-:-:S01]  /*9120*/  FADD.FTZ R3, R3, R4 ;  /* 0x0000000403037221 */ /* 0x004fc20000010000 */
[----:B-----5:R-:W-:-:S04]  /*9130*/  FADD.FTZ R7, R7, R6 ;  /* 0x0000000607077221 */ /* 0x020fc80000010000 */
[----:B-1----:R-:W1:Y:S04]  /*9140*/  SHFL.BFLY PT, R0, R3, 0x1, 0x1f ;  /* 0x0c201f0003007f89 */ /* 0x002e6800000e0000 */
[----:B---3--:R-:W2:Y:S01]  /*9150*/  SHFL.BFLY PT, R8, R7, 0x1, 0x1f ;  /* 0x0c201f0007087f89 */ /* 0x008ea200000e0000 */
[----:B------:R-:W-:Y:S02]  /*9160*/  IMAD.MOV.U32 R4, RZ, RZ, RZ ;  /* 0x000000ffff047224 */ /* 0x000fe400078e00ff */
[----:B-1----:R-:W-:Y:S01]  /*9170*/  FADD.FTZ R10, R3, R0 ;  /* 0x00000000030a7221 */ /* 0x002fe20000010000 */
[----:B--2---:R-:W-:-:S04]  /*9180*/  FADD.FTZ R11, R7, R8 ;  /* 0x00000008070b7221 */ /* 0x004fc80000010000 */
[C---:B------:R-:W-:Y:S01]  /*9190*/  FSETP.NE.FTZ.AND P1, PT, R10.reuse, RZ, PT ;  /* 0x000000ff0a00720b */ /* 0x040fe20003f35000 */
[----:B------:R-:W-:Y:S01]  /*91a0*/  FMUL.FTZ R12, R10, 0.00390625 ;  /* 0x3b8000000a0c7820 */ /* 0x000fe20000410000 */
[----:B------:R-:W-:-:S04]  /*91b0*/  FMUL.FTZ R13, R11, 0.00390625 ;  /* 0x3b8000000b0d7820 */ /* 0x000fc80000410000 */
[----:B------:R-:W-:Y:S02]  /*91c0*/  FSETP.NE.FTZ.AND P2, PT, R12, RZ, PT ;  /* 0x000000ff0c00720b */ /* 0x000fe40003f55000 */
[----:B------:R-:W-:-:S05]  /*91d0*/  FSETP.NE.FTZ.AND P3, PT, R13, RZ, PT ;  /* 0x000000ff0d00720b */ /* 0x000fca0003f75000 */
[----:B------:R-:W-:Y:S01]  /*91e0*/  @P1 MUFU.RCP R4, R10 ;  /* 0x0000000a00041308 */ /* 0x000fe20000001000 */
[----:B------:R-:W-:Y:S01]  /*91f0*/  FSETP.NE.FTZ.AND P1, PT, R11, RZ, PT ;  /* 0x000000ff0b00720b */ /* 0x000fe20003f35000 */
[----:B------:R-:W-:-:S06]  /*9200*/  IMAD.MOV.U32 R8, RZ, RZ, RZ ;  /* 0x000000ffff087224 */ /* 0x000fcc00078e00ff */
[----:B------:R-:W1:Y:S01]  /*9210*/  @P2 MUFU.LG2 R6, R12 ;  /* 0x0000000c00062308 */ /* 0x000e620000000c00 */
[----:B------:R-:W-:Y:S02]  /*9220*/  WARPGROUP.DEPBAR.LE gsb0, 0x0 ;  /* 0x00008000000079c5 */ /* 0x000fe40000010000 */
[----:B------:R-:W-:-:S06]  /*9230*/  WARPGROUP.ARRIVE ;  /* 0x00000000000079c5 */ /* 0x000fcc0000000000 */
[----:B------:R-:W-:Y:S01]  /*9240*/  QGMMA.64x192x32.F32.E4M3.E4M3 R24, R216, gdesc[UR4], R24, gsb0 ;  /* 0x02e00004d8187df3 */ /* 0x000fe20008000818 */
[----:B------:R-:W2:Y:S08]  /*9250*/  @P3 MUFU.LG2 R9, R13 ;  /* 0x0000000d00093308 */ /* 0x000eb00000000c00 */
[----:B------:R4:W3:Y:S01]  /*9260*/  @P1 MUFU.RCP R8, R11 ;  /* 0x0000000b00081308 */ /* 0x0008e20000001000 */
[----:B------:R-:W-:-:S02]  /*9270*/  IMAD.U32 R7, RZ, RZ, UR10 ;  /* 0x0000000aff077e24 */ /* 0x000fc4000f8e00ff */
[----:B------:R-:W-:Y:S02]  /*9280*/  IMAD.U32 R14, RZ, RZ, UR10 ;  /* 0x0000000aff0e7e24 */ /* 0x000fe4000f8e00ff */
[----:B-1----:R-:W-:Y:S01]  /*9290*/  @P2 FMUL.FTZ R6, R6, 0.69314718246459960938 ;  /* 0x3f31721806062820 */ /* 0x002fe20000410000 */
[----:B------:R-:W-:Y:S01]  /*92a0*/  @P2 FMUL.FTZ R7, R7, 0.69314718246459960938 ;  /* 0x3f31721807072820 */ /* 0x000fe20000410000 */
[----:B------:R-:W-:Y:S01]  /*92b0*/  @P3 FMUL.FTZ R10, R14, 0.69314718246459960938 ;  /* 0x3f3172180e0a3820 */ /* 0x000fe20000410000 */
[----:B--2---:R-:W-:Y:S01]  /*92c0*/  @P3 FMUL.FTZ R9, R9, 0.69314718246459960938 ;  /* 0x3f31721809093820 */ /* 0x004fe20000410000 */
[----:B------:R-:W-:Y:S02]  /*92d0*/  IMAD.MOV.U32 R3, RZ, RZ, -0x800000 ;  /* 0xff800000ff037424 */ /* 0x000fe400078e00ff */
[----:B------:R-:W-:Y:S01]  /*92e0*/  @P2 FFMA.FTZ R3, R7, R126, R6 ;  /* 0x0000007e07032223 */ /* 0x000fe20000010006 */
[----:B------:R-:W-:Y:S02]  /*92f0*/  IMAD.MOV.U32 R0, RZ, RZ, -0x800000 ;  /* 0xff800000ff007424 */ /* 0x000fe400078e00ff */
[----:B------:R-:W-:Y:S01]  /*9300*/  @P3 FFMA.FTZ R0, R10, R132, R9 ;  /* 0x000000840a003223 */ /* 0x000fe20000010009 */
[-C--:B----4-:R-:W-:Y:S01]  /*9310*/  FMUL.FTZ R11, R4, R5.reuse ;  /* 0x00000005040b7220 */ /* 0x090fe20000410000 */
[----:B---3--:R-:W-:Y:S01]  /*9320*/  FMUL.FTZ R120, R8, R5 ;  /* 0x0000000508787220 */ /* 0x008fe20000410000 */
[----:B------:R-:W-:-:S02]  /*9330*/  WARPGROUP.DEPBAR.LE gsb0, 0x0 ;  /* 0x00008000000079c5 */ /* 0x000fc40000010000 */
[----:B------:R-:W-:Y:S05]  /*9340*/  @!P0 BRA `(.L_x_30) ;  /* 0x0000000000048947 */ /* 0x000fea0003800000 */
[----:B------:R-:W-:Y:S01]  /*9350*/  BPT.TRAP 0x1 ;  /* 0x000000040000795c */ /* 0x000fe20000300000 */
.L_x_30:
[----:B------:R-:W1:Y:S01]  /*9360*/  S2R R121, SR_TID.X ;  /* 0x0000000000797919 */ /* 0x000e620000002100 */
[----:B------:R-:W-:Y:S01]  /*9370*/  ULDC.64 UR6, c[0x4][0x38] ;  /* 0x01000e0000067ab9 */ /* 0x000fe20000000a00 */
        /* <DEDUP_REMOVED lines=10> */
[----:B------:R-:W-:Y:S01]  /*9420*/  FMUL.FTZ R15, R38, R120 ;  /* 0x00000078260f7220 */ /* 0x000fe20000410000 */
[----:B------:R-:W-:-:S02]  /*9430*/  UIADD3 UR42, -UR42, URZ, URZ ;  /* 0x0000003f2a2a7290 */ /* 0x000fc4000fffe13f */
[----:B------:R-:W-:Y:S01]  /*9440*/  USHF.R.S32.HI UR5, URZ, 0x1f, UR43 ;  /* 0x0000001f3f057899 */ /* 0x000fe2000801142b */
[----:B------:R-:W-:Y:S01]  /*9450*/  ULDC UR8, c[0x0][0xda8] ;  /* 0x00036a0000087ab9 */ /* 0x000fe20000000800 */
[----:B-1----:R-:W-:-:S05]  /*9460*/  IMAD.SHL.U32 R4, R121, 0x4, RZ ;  /* 0x0000000479047824 */ /* 0x002fca00078e00ff */
[----:B------:R-:W-:-:S04]  /*9470*/  LOP3.LUT R4, R4, 0xc, RZ, 0xc0, !PT ;  /* 0x0000000c04047812 */ /* 0x000fc800078ec0ff */
[----:B------:R-:W-:-:S05]  /*9480*/  IADD3 R4, P0, R4, UR6, RZ ;  /* 0x0000000604047c10 */ /* 0x000fca000ff1e0ff */
[----:B------:R-:W-:Y:S02]  /*9490*/  IMAD.X R5, RZ, RZ, UR7, P0 ;  /* 0x00000007ff057e24 */ /* 0x000fe400080e06ff */
[-C--:B------:R-:W-:Y:S01]  /*94a0*/  FMUL.FTZ R24, R33, R11.reuse ;  /* 0x0000000b21187220 */ /* 0x080fe20000410000 */
[-C--:B------:R-:W-:Y:S01]  /*94b0*/  FMUL.FTZ R29, R40, R11.reuse ;  /* 0x0000000b281d7220 */ /* 0x080fe20000410000 */
[-C--:B------:R-:W-:Y:S01]  /*94c0*/  FMUL.FTZ R32, R45, R11.reuse ;  /* 0x0000000b2d207220 */ /* 0x080fe20000410000 */
[-C--:B------:R-:W-:Y:S01]  /*94d0*/  FMUL.FTZ R37, R48, R11.reuse ;  /* 0x0000000b30257220 */ /* 0x080fe20000410000 */
[----:B------:R1:W2:Y:S01]  /*94e0*/  LDG.E.CONSTANT R4, desc[UR50][R4.64] ;  /* 0x0000003204047981 */ /* 0x0002a2000c1e9900 */
        /* <DEDUP_REMOVED lines=37> */
[----:B------:R-:W-:Y:S01]  /*9740*/  F2FP.BF16.F32.PACK_AB R6, R6, R7 ;  /* 0x000000070606723e */ /* 0x000fe200000010ff */
[-C--:B-1----:R-:W-:Y:S01]  /*9750*/  FMUL.FTZ R5, R30, R120.reuse ;  /* 0x000000781e057220 */ /* 0x082fe20000410000 */
[-C--:B------:R-:W-:Y:S01]  /*9760*/  FMUL.FTZ R11, R31, R120.reuse ;  /* 0x000000781f0b7220 */ /* 0x080fe20000410000 */
[-C--:B------:R-:W-:Y:S01]  /*9770*/  FMUL.FTZ R25, R39, R120.reuse ;  /* 0x0000007827197220 */ /* 0x080fe20000410000 */
[-C--:B------:R-:W-:Y:S01]  /*9780*/  FMUL.FTZ R27, R46, R120.reuse ;  /* 0x000000782e1b7220 */ /* 0x080fe20000410000 */
[----:B------:R-:W-:Y:S01]  /*9790*/  LOP3.LUT P0, R7, R121, 0x3, RZ, 0xc0, !PT ;  /* 0x0000000379077812 */ /* 0x000fe2000780c0ff */
[-C--:B------:R-:W-:Y:S01]  /*97a0*/  FMUL.FTZ R30, R42, R120.reuse ;  /* 0x000000782a1e7220 */ /* 0x080fe20000410000 */
[-C--:B------:R-:W-:Y:S01]  /*97b0*/  FMUL.FTZ R31, R47, R120.reuse ;  /* 0x000000782f1f7220 */ /* 0x080fe20000410000 */
[-C--:B------:R-:W-:Y:S01]  /*97c0*/  FMUL.FTZ R34, R43, R120.reuse ;  /* 0x000000782b227220 */ /* 0x080fe20000410000 */
[-C--:B------:R-:W-:Y:S01]  /*97d0*/  FMUL.FTZ R39, R55, R120.reuse ;  /* 0x0000007837277220 */ /* 0x080fe20000410000 */
[-C--:B------:R-:W-:Y:S01]  /*97e0*/  FMUL.FTZ R46, R58, R120.reuse ;  /* 0x000000783a2e7220 */ /* 0x080fe20000410000 */
[-C--:B------:R-:W-:Y:S01]  /*97f0*/  FMUL.FTZ R55, R71, R120.reuse ;  /* 0x0000007847377220 */ /* 0x080fe20000410000 */
[-C--:B------:R-:W-:Y:S01]  /*9800*/  FMUL.FTZ R58, R67, R120.reuse ;  /* 0x00000078433a7220 */ /* 0x080fe20000410000 */
[----:B------:R-:W-:Y:S01]  /*9810*/  F2FP.BF16.F32.PACK_AB R68, R68, R69 ;  /* 0x000000454444723e */ /* 0x000fe200000010ff */
[-C--:B------:R-:W-:Y:S01]  /*9820*/  FMUL.FTZ R26, R35, R120.reuse ;  /* 0x00000078231a7220 */ /* 0x080fe20000410000 */
[----:B------:R-:W-:Y:S01]  /*9830*/  F2FP.BF16.F32.PACK_AB R73, R72, R73 ;  /* 0x000000494849723e */ /* 0x000fe200000010ff */
[-C--:B------:R-:W-:Y:S01]  /*9840*/  FMUL.FTZ R43, R62, R120.reuse ;  /* 0x000000783e2b7220 */ /* 0x080fe20000410000 */
[----:B------:R-:W-:Y:S01]  /*9850*/  ISETP.EQ.OR P0, PT, R7, 0x3, !P0 ;  /* 0x000000030700780c */ /* 0x000fe20004702670 */
[----:B------:R-:W-:Y:S01]  /*9860*/  FMUL.FTZ R35, R54, R120 ;  /* 0x0000007836237220 */ /* 0x000fe20000410000 */
[----:B------:R-:W-:Y:S01]  /*9870*/  F2FP.BF16.F32.PACK_AB R27, R27, R30 ;  /* 0x0000001e1b1b723e */ /* 0x000fe200000010ff */
[----:B------:R-:W-:Y:S01]  /*9880*/  FMUL.FTZ R42, R51, R120 ;  /* 0x00000078332a7220 */ /* 0x000fe20000410000 */
[----:B------:R-:W-:Y:S01]  /*9890*/  F2FP.BF16.F32.PACK_AB R34, R31, R34 ;  /* 0x000000221f22723e */ /* 0x000fe200000010ff */
[----:B------:R-:W-:Y:S01]  /*98a0*/  FMUL.FTZ R62, R74, R120 ;  /* 0x000000784a3e7220 */ /* 0x000fe20000410000 */
[----:B------:R-:W-:Y:S01]  /*98b0*/  F2FP.BF16.F32.PACK_AB R58, R55, R58 ;  /* 0x0000003a373a723e */ /* 0x000fe200000010ff */
[-C--:B------:R-:W-:Y:S01]  /*98c0*/  FMUL.FTZ R51, R70, R120.reuse ;  /* 0x0000007846337220 */ /* 0x080fe20000410000 */
[-C--:B------:R-:W-:Y:S01]  /*98d0*/  FMUL.FTZ R54, R66, R120.reuse ;  /* 0x0000007842367220 */ /* 0x080fe20000410000 */
[-C--:B------:R-:W-:Y:S01]  /*98e0*/  FMUL.FTZ R71, R87, R120.reuse ;  /* 0x0000007857477220 */ /* 0x080fe20000410000 */
[-C--:B------:R-:W-:Y:S01]  /*98f0*/  FMUL.FTZ R74, R83, R120.reuse ;  /* 0x00000078534a7220 */ /* 0x080fe20000410000 */
[----:B------:R-:W-:Y:S01]  /*9900*/  SEL R55, R68, R73, P0 ;  /* 0x0000004944377207 */ /* 0x000fe20000000000 */
[----:B------:R-:W-:Y:S01]  /*9910*/  FMUL.FTZ R38, R50, R120 ;  /* 0x0000007832267220 */ /* 0x000fe20000410000 */
[----:B------:R-:W-:Y:S01]  /*9920*/  F2FP.BF16.F32.PACK_AB R57, R56, R57 ;  /* 0x000000393839723e */ /* 0x000fe200000010ff */
[----:B------:R-:W-:Y:S01]  /*9930*/  ULDC.64 UR6, c[0x0][0xb70] ;  /* 0x0002dc0000067ab9 */ /* 0x000fe20000000a00 */
[----:B------:R-:W-:Y:S01]  /*9940*/  SEL R68, R73, R68, P0 ;  /* 0x0000004449447207 */ /* 0x000fe20000000000 */
[----:B------:R-:W-:Y:S01]  /*9950*/  UIMAD UR42, UR8, UR42, UR48 ;  /* 0x0000002a082a72a4 */ /* 0x000fe2000f8e0230 */
[----:B------:R-:W-:Y:S01]  /*9960*/  F2FP.BF16.F32.PACK_AB R15, R15, R20 ;  /* 0x000000140f0f723e */ /* 0x000fe200000010ff */
[----:B------:R-:W-:Y:S01]  /*9970*/  FMUL.FTZ R50, R59, R120 ;  /* 0x000000783b327220 */ /* 0x000fe20000410000 */
[----:B------:R-:W-:Y:S01]  /*9980*/  F2FP.BF16.F32.PACK_AB R26, R25, R26 ;  /* 0x0000001a191a723e */ /* 0x000fe200000010ff */
[----:B------:R-:W-:Y:S01]  /*9990*/  FMUL.FTZ R59, R78, R120 ;  /* 0x000000784e3b7220 */ /* 0x000fe20000410000 */
[----:B------:R-:W-:Y:S01]  /*99a0*/  SEL R73, R27, R34, P0 ;  /* 0x000000221b497207 */ /* 0x000fe20000000000 */
[----:B------:R-:W-:Y:S01]  /*99b0*/  UIMAD UR5, UR5, UR6, URZ ;  /* 0x00000006050572a4 */ /* 0x000fe2000f8e023f */
[----:B------:R-:W-:Y:S01]  /*99c0*/  SEL R56, R34, R27, P0 ;  /* 0x0000001b22387207 */ /* 0x000fe20000000000 */
[-C--:B------:R-:W-:Y:S01]  /*99d0*/  FMUL.FTZ R78, R90, R120.reuse ;  /* 0x000000785a4e7220 */ /* 0x080fe20000410000 */
[----:B------:R-:W-:Y:S01]  /*99e0*/  IADD3 R27, P1, R16, 0x4000, RZ ;  /* 0x00004000101b7810 */ /* 0x000fe20007f3e0ff */
[----:B------:R-:W-:Y:S01]  /*99f0*/  FMUL.FTZ R87, R103, R120 ;  /* 0x0000007867577220 */ /* 0x000fe20000410000 */
[----:B------:R-:W-:Y:S01]  /*9a00*/  F2FP.BF16.F32.PACK_AB R51, R51, R54 ;  /* 0x000000363333723e */ /* 0x000fe200000010ff */
[----:B------:R-:W-:Y:S01]  /*9a10*/  FMUL.FTZ R90, R99, R120 ;  /* 0x00000078635a7220 */ /* 0x000fe20000410000 */
[----:B------:R-:W-:Y:S01]  /*9a20*/  F2FP.BF16.F32.PACK_AB R74, R71, R74 ;  /* 0x0000004a474a723e */ /* 0x000fe200000010ff */
[----:B------:R-:W-:Y:S01]  /*9a30*/  USHF.L.U32 UR42, UR42, 0x7, URZ ;  /* 0x000000072a2a7899 */ /* 0x000fe2000800063f */
[----:B------:R-:W-:Y:S01]  /*9a40*/  SEL R71, R15, R26, P0 ;  /* 0x0000001a0f477207 */ /* 0x000fe20000000000 */
[----:B------:R-:W-:Y:S01]  /*9a50*/  UIMAD.WIDE.U32 UR10, UR43, UR6, URZ ;  /* 0x000000062b0a72a5 */ /* 0x000fe2000f8e003f */
[----:B------:R-:W-:Y:S01]  /*9a60*/  SEL R54, R26, R15, P0 ;  /* 0x0000000f1a367207 */ /* 0x000fe20000000000 */
[----:B------:R-:W-:Y:S01]  /*9a70*/  UIMAD UR5, UR43, UR7, UR5 ;  /* 0x000000072b0572a4 */ /* 0x000fe2000f8e0205 */
[----:B------:R-:W-:Y:S01]  /*9a80*/  LOP3.LUT R26, R27, 0x380, RZ, 0xc0, !PT ;  /* 0x000003801b1a7812 */ /* 0x000fe200078ec0ff */
[----:B------:R-:W-:Y:S01]  /*9a90*/  FMUL.FTZ R47, R63, R120 ;  /* 0x000000783f2f7220 */ /* 0x000fe20000410000 */
[----:B------:R-:W-:Y:S01]  /*9aa0*/  F2FP.BF16.F32.PACK_AB R13, R13, R14 ;  /* 0x0000000e0d0d723e */ /* 0x000fe200000010ff */
[----:B------:R-:W-:Y:S01]  /*9ab0*/  UIADD3 UR5, UR11, UR5, URZ ;  /* 0x000000050b057290 */ /* 0x000fe2000fffe03f */
[----:B------:R-:W-:Y:S01]  /*9ac0*/  F2FP.BF16.F32.PACK_AB R24, R21, R24 ;  /* 0x000000181518723e */ /* 0x000fe200000010ff */
[-C--:B------:R-:W-:Y:S01]  /*9ad0*/  FMUL.FTZ R63, R79, R120.reuse ;  /* 0x000000784f3f7220 */ /* 0x080fe20000410000 */
[----:B------:R-:W-:Y:S01]  /*9ae0*/  SHF.R.U64 R26, R26, 0x3, RZ ;  /* 0x000000031a1a7819 */ /* 0x000fe200000012ff */
[-C--:B------:R-:W-:Y:S01]  /*9af0*/  FMUL.FTZ R70, R82, R120.reuse ;  /* 0x0000007852467220 */ /* 0x080fe20000410000 */
[----:B------:R-:W-:Y:S01]  /*9b00*/  IADD3 R25, P2, R16, 0x4020, RZ ;  /* 0x0000402010197810 */ /* 0x000fe20007f5e0ff */
[----:B------:R-:W-:Y:S01]  /*9b10*/  UIADD3 UR4, UR4, 0x33460, URZ ;  /* 0x0003346004047890 */ /* 0x000fe2000fffe03f */
[----:B------:R-:W-:Y:S01]  /*9b20*/  F2FP.BF16.F32.PACK_AB R41, R40, R41 ;  /* 0x000000292829723e */ /* 0x000fe200000010ff */
[----:B------:R-:W-:Y:S01]  /*9b30*/  FMUL.FTZ R79, R95, R120 ;  /* 0x000000785f4f7220 */ /* 0x000fe20000410000 */
[----:B------:R-:W-:Y:S01]  /*9b40*/  F2FP.BF16.F32.PACK_AB R42, R39, R42 ;  /* 0x0000002a272a723e */ /* 0x000fe200000010ff */
[----:B------:R-:W-:Y:S01]  /*9b50*/  FMUL.FTZ R82, R91, R120 ;  /* 0x000000785b527220 */ /* 0x000fe20000410000 */
[----:B------:R-:W-:Y:S01]  /*9b60*/  SEL R39, R13, R24, P0 ;  /* 0x000000180d277207 */ /* 0x000fe20000000000 */
[-C--:B------:R-:W-:Y:S01]  /*9b70*/  FMUL.FTZ R66, R75, R120.reuse ;  /* 0x000000784b427220 */ /* 0x080fe20000410000 */
[----:B------:R-:W-:Y:S01]  /*9b80*/  SEL R40, R24, R13, P0 ;  /* 0x0000000d18287207 */ /* 0x000fe20000000000 */
[----:B------:R-:W-:Y:S01]  /*9b90*/  FMUL.FTZ R67, R86, R120 ;  /* 0x0000007856437220 */ /* 0x000fe20000410000 */
[----:B------:R-:W-:Y:S01]  /*9ba0*/  LOP3.LUT R26, R26, R27, RZ, 0x3c, !PT ;  /* 0x0000001b1a1a7212 */ /* 0x000fe200078e3cff */
[--C-:B------:R-:W-:Y:S01]  /*9bb0*/  IMAD.X R27, RZ, RZ, R17.reuse, P1 ;  /* 0x000000ffff1b7224 */ /* 0x100fe200008e0611 */
[----:B------:R-:W-:Y:S01]  /*9bc0*/  F2FP.BF16.F32.PACK_AB R9, R9, R10 ;  /* 0x0000000a0909723e */ /* 0x000fe200000010ff */
[----:B------:R-:W-:Y:S01]  /*9bd0*/  UPRMT UR4, UR37, 0x654, UR4 ;  /* 0x0000065425047896 */ /* 0x000fe20008000004 */
[----:B------:R-:W-:Y:S01]  /*9be0*/  IADD3 R21, P3, R16, 0x4040, RZ ;  /* 0x0000404010157810 */ /* 0x000fe20007f7e0ff */
[-C--:B------:R-:W-:Y:S01]  /*9bf0*/  FMUL.FTZ R75, R94, R120.reuse ;  /* 0x000000785e4b7220 */ /* 0x080fe20000410000 */
[----:B------:R-:W-:Y:S01]  /*9c00*/  LOP3.LUT R24, R25, 0x380, RZ, 0xc0, !PT ;  /* 0x0000038019187812 */ /* 0x000fe200078ec0ff */
[-C--:B------:R-:W-:Y:S01]  /*9c10*/  FMUL.FTZ R83, R102, R120.reuse ;  /* 0x0000007866537220 */ /* 0x080fe20000410000 */
[----:B------:R-:W-:Y:S01]  /*9c20*/  IADD3 R7, P1, R16, 0x8040, RZ ;  /* 0x0000804010077810 */ /* 0x000fe20007f3e0ff */
[-C--:B------:R-:W-:Y:S01]  /*9c30*/  FMUL.FTZ R86, R98, R120.reuse ;  /* 0x0000007862567220 */ /* 0x080fe20000410000 */
[----:B------:R-:W-:Y:S01]  /*9c40*/  F2FP.BF16.F32.PACK_AB R36, R36, R37 ;  /* 0x000000252424723e */ /* 0x000fe200000010ff */
[----:B------:R-:W-:Y:S01]  /*9c50*/  FMUL.FTZ R91, R110, R120 ;  /* 0x000000786e5b7220 */ /* 0x000fe20000410000 */
[----:B------:R-:W-:Y:S01]  /*9c60*/  F2FP.BF16.F32.PACK_AB R35, R35, R38 ;  /* 0x000000262323723e */ /* 0x000fe200000010ff */
[-C--:B------:R-:W-:Y:S01]  /*9c70*/  FMUL.FTZ R94, R106, R120.reuse ;  /* 0x000000786a5e7220 */ /* 0x080fe20000410000 */
[----:B------:R-:W-:Y:S01]  /*9c80*/  SEL R37, R6, R9, P0 ;  /* 0x0000000906257207 */ /* 0x000fe20000000000 */
[----:B------:R-:W-:Y:S01]  /*9c90*/  FMUL.FTZ R95, R111, R120 ;  /* 0x000000786f5f7220 */ /* 0x000fe20000410000 */
[----:B------:R-:W-:Y:S01]  /*9ca0*/  SEL R38, R9, R6, P0 ;  /* 0x0000000609267207 */ /* 0x000fe20000000000 */
[-C--:B------:R-:W-:Y:S01]  /*9cb0*/  FMUL.FTZ R98, R107, R120.reuse ;  /* 0x000000786b627220 */ /* 0x080fe20000410000 */
[----:B------:R-:W-:Y:S01]  /*9cc0*/  LOP3.LUT R20, R21, 0x380, RZ, 0xc0, !PT ;  /* 0x0000038015147812 */ /* 0x000fe200078ec0ff */
[-C--:B------:R-:W-:Y:S01]  /*9cd0*/  FMUL.FTZ R99, R118, R120.reuse ;  /* 0x0000007876637220 */ /* 0x080fe20000410000 */
[----:B------:R-:W-:Y:S01]  /*9ce0*/  SHF.R.U64 R24, R24, 0x3, RZ ;  /* 0x0000000318187819 */ /* 0x000fe200000012ff */
[-C--:B------:R-:W-:Y:S01]  /*9cf0*/  FMUL.FTZ R102, R114, R120.reuse ;  /* 0x0000007872667220 */ /* 0x080fe20000410000 */
[----:B------:R-:W-:Y:S01]  /*9d00*/  LOP3.LUT R6, R7, 0x380, RZ, 0xc0, !PT ;  /* 0x0000038007067812 */ /* 0x000fe200078ec0ff */
[-C--:B------:R-:W-:Y:S01]  /*9d10*/  FMUL.FTZ R103, R119, R120.reuse ;  /* 0x0000007877677220 */ /* 0x080fe20000410000 */
[----:B------:R-:W-:Y:S01]  /*9d20*/  SHF.R.U64 R20, R20, 0x3, RZ ;  /* 0x0000000314147819 */ /* 0x000fe200000012ff */
[----:B------:R-:W-:Y:S01]  /*9d30*/  FMUL.FTZ R106, R115, R120 ;  /* 0x00000078736a7220 */ /* 0x000fe20000410000 */
[----:B------:R-:W-:Y:S01]  /*9d40*/  LOP3.LUT R24, R24, R25, RZ, 0x3c, !PT ;  /* 0x0000001918187212 */ /* 0x000fe200078e3cff */
[--C-:B------:R-:W-:Y:S01]  /*9d50*/  IMAD.X R25, RZ, RZ, R17.reuse, P2 ;  /* 0x000000ffff197224 */ /* 0x100fe200010e0611 */
[----:B------:R-:W-:Y:S01]  /*9d60*/  SHF.R.U64 R6, R6, 0x3, RZ ;  /* 0x0000000306067819 */ /* 0x000fe200000012ff */
[----:B------:R-:W-:Y:S01]  /*9d70*/  SYNCS.ARRIVE.TRANS64.RED.A1T0 RZ, [UR4], RZ ;  /* 0x000000ffffff79a7 */ /* 0x000fe20008100404 */
[----:B------:R-:W-:Y:S01]  /*9d80*/  IADD3 R9, P2, R16, 0x8060, RZ ;  /* 0x0000806010097810 */ /* 0x000fe20007f5e0ff */
[----:B------:R-:W-:Y:S01]  /*9d90*/  USHF.R.S32.HI UR4, URZ, 0x1f, UR44 ;  /* 0x0000001f3f047899 */ /* 0x000fe2000801142c */
[----:B------:R-:W-:Y:S01]  /*9da0*/  LOP3.LUT R20, R20, R21, RZ, 0x3c, !PT ;  /* 0x0000001514147212 */ /* 0x000fe200078e3cff */
[----:B------:R-:W-:Y:S01]  /*9db0*/  IMAD.X R21, RZ, RZ, R17, P3 ;  /* 0x000000ffff157224 */ /* 0x000fe200018e0611 */
[----:B------:R-:W-:-:S02]  /*9dc0*/  F2FP.BF16.F32.PACK_AB R5, R5, R8 ;  /* 0x000000080505723e */ /* 0x000fc400000010ff */
[----:B------:R-:W-:Y:S01]  /*9dd0*/  LOP3.LUT R6, R6, R7, RZ, 0x3c, !PT ;  /* 0x0000000706067212 */ /* 0x000fe200078e3cff */
[----:B------:R-:W-:Y:S01]  /*9de0*/  IMAD.X R7, RZ, RZ, R17, P1 ;  /* 0x000000ffff077224 */ /* 0x000fe200008e0611 */
[----:B------:R-:W-:Y:S02]  /*9df0*/  F2FP.BF16.F32.PACK_AB R12, R11, R12 ;  /* 0x0000000c0b0c723e */ /* 0x000fe400000010ff */
[----:B------:R-:W-:Y:S01]  /*9e00*/  F2FP.BF16.F32.PACK_AB R90, R87, R90 ;  /* 0x0000005a575a723e */ /* 0x000fe200000010ff */
[----:B------:R-:W-:Y:S01]  /*9e10*/  VIADD R87, R23, UR42 ;  /* 0x0000002a17577c36 */ /* 0x000fe20008000000 */
[----:B------:R-:W-:Y:S02]  /*9e20*/  LOP3.LUT R8, R9, 0x380, RZ, 0xc0, !PT ;  /* 0x0000038009087812 */ /* 0x000fe400078ec0ff */
[----:B------:R-:W-:Y:S02]  /*9e30*/  F2FP.BF16.F32.PACK_AB R28, R28, R29 ;  /* 0x0000001d1c1c723e */ /* 0x000fe400000010ff */
[----:B------:R-:W-:-:S02]  /*9e40*/  F2FP.BF16.F32.PACK_AB R33, R32, R33 ;  /* 0x000000212021723e */ /* 0x000fc400000010ff */
[----:B------:R-:W-:Y:S02]  /*9e50*/  F2FP.BF16.F32.PACK_AB R49, R48, R49 ;  /* 0x000000313031723e */ /* 0x000fe400000010ff */
[----:B------:R-:W-:Y:S02]  /*9e60*/  SEL R69, R5, R12, P0 ;  /* 0x0000000c05457207 */ /* 0x000fe40000000000 */
[----:B------:R-:W-:Y:S01]  /*9e70*/  SEL R48, R12, R5, P0 ;  /* 0x000000050c307207 */ /* 0x000fe20000000000 */
[----:B------:R-:W-:Y:S01]  /*9e80*/  VIADD R5, R87, 0x8 ;  /* 0x0000000857057836 */ /* 0x000fe20000000000 */
[----:B------:R-:W-:Y:S02]  /*9e90*/  SHF.R.U64 R8, R8, 0x3, RZ ;  /* 0x0000000308087819 */ /* 0x000fe400000012ff */
[----:B------:R-:W-:Y:S02]  /*9ea0*/  MOV R72, R20 ;  /* 0x0000001400487202 */ /* 0x000fe40000000f00 */
[----:B------:R-:W-:-:S02]  /*9eb0*/  F2FP.BF16.F32.PACK_AB R44, R44, R45 ;  /* 0x0000002d2c2c723e */ /* 0x000fc400000010ff */
[----:B------:R-:W-:Y:S02]  /*9ec0*/  F2FP.BF16.F32.PACK_AB R43, R43, R46 ;  /* 0x0000002e2b2b723e */ /* 0x000fe400000010ff */
[----:B------:R-:W-:Y:S01]  /*9ed0*/  MOV R21, R6 ;  /* 0x0000000600157202 */ /* 0x000fe20000000f00 */
[----:B------:R-:W-:Y:S01]  /*9ee0*/  IMAD.U32 R7, RZ, RZ, UR11 ;  /* 0x0000000bff077e24 */ /* 0x000fe2000f8e00ff */
[----:B------:R-:W-:Y:S01]  /*9ef0*/  SEL R45, R28, R33, P0 ;  /* 0x000000211c2d7207 */ /* 0x000fe20000000000 */
[----:B------:R-:W-:Y:S01]  /*9f00*/  IMAD.U32 R7, RZ, RZ, UR5 ;  /* 0x00000005ff077e24 */ /* 0x000fe2000f8e00ff */
[----:B------:R-:W-:Y:S01]  /*9f10*/  SEL R46, R33, R28, P0 ;  /* 0x0000001c212e7207 */ /* 0x000fe20000000000 */
[----:B------:R-:W-:Y:S01]  /*9f20*/  ULDC UR5, c[0x0][0xa88] ;  /* 0x0002a20000057ab9 */ /* 0x000fe20000000800 */
[----:B------:R-:W-:Y:S01]  /*9f30*/  LOP3.LUT P1, RZ, R2, 0x3, RZ, 0xc0, !PT ;  /* 0x0000000302ff7812 */ /* 0x000fe2000782c0ff */
[----:B------:R-:W-:Y:S01]  /*9f40*/  IMAD.U32 R6, RZ, RZ, UR10 ;  /* 0x0000000aff067e24 */ /* 0x000fe2000f8e00ff */
[----:B------:R-:W-:-:S02]  /*9f50*/  IADD3 R33, P4, R16, 0x20, RZ ;  /* 0x0000002010217810 */ /* 0x000fc40007f9e0ff */
[C---:B------:R-:W-:Y:S02]  /*9f60*/  IADD3 R31, P5, R16.reuse, 0x40, RZ ;  /* 0x00000040101f7810 */ /* 0x040fe40007fbe0ff */
[----:B------:R-:W-:Y:S02]  /*9f70*/  IADD3 R29, P6, R16, 0x60, RZ ;  /* 0x00000060101d7810 */ /* 0x000fe40007fde0ff */
[----:B------:R-:W-:Y:S01]  /*9f80*/  LOP3.LUT R8, R8, R9, RZ, 0x3c, !PT ;  /* 0x0000000908087212 */ /* 0x000fe200078e3cff */
[----:B------:R-:W-:Y:S01]  /*9f90*/  IMAD.X R9, RZ, RZ, R17, P2 ;  /* 0x000000ffff097224 */ /* 0x000fe200010e0611 */
[----:B------:R-:W-:Y:S02]  /*9fa0*/  ISETP.GE.OR P2, PT, R5, UR5, P1 ;  /* 0x0000000505007c0c */ /* 0x000fe40008f46670 */
[----:B------:R-:W-:Y:S02]  /*9fb0*/  LOP3.LUT R32, R33, 0x380, RZ, 0xc0, !PT ;  /* 0x0000038021207812 */ /* 0x000fe400078ec0ff */
[----:B------:R-:W-:-:S02]  /*9fc0*/  LOP3.LUT R30, R31, 0x380, RZ, 0xc0, !PT ;  /* 0x000003801f1e7812 */ /* 0x000fc400078ec0ff */
[----:B------:R-:W-:Y:S02]  /*9fd0*/  LOP3.LUT R28, R29, 0x380, RZ, 0xc0, !PT ;  /* 0x000003801d1c7812 */ /* 0x000fe400078ec0ff */
[----:B------:R-:W-:Y:S02]  /*9fe0*/  SHF.R.U64 R32, R32, 0x3, RZ ;  /* 0x0000000320207819 */ /* 0x000fe400000012ff */
[----:B------:R-:W-:Y:S02]  /*9ff0*/  SHF.R.U64 R30, R30, 0x3, RZ ;  /* 0x000000031e1e7819 */ /* 0x000fe400000012ff */
[----:B------:R-:W-:Y:S02]  /*a000*/  SHF.R.U64 R28, R28, 0x3, RZ ;  /* 0x000000031c1c7819 */ /* 0x000fe400000012ff */
[----:B------:R-:W-:Y:S01]  /*a010*/  LOP3.LUT R32, R32, R33, RZ, 0x3c, !PT ;  /* 0x0000002120207212 */ /* 0x000fe200078e3cff */
[--C-:B------:R-:W-:Y:S01]  /*a020*/  IMAD.X R33, RZ, RZ, R17.reuse, P4 ;  /* 0x000000ffff217224 */ /* 0x100fe200020e0611 */
[----:B------:R-:W-:Y:S01]  /*a030*/  LOP3.LUT R30, R30, R31, RZ, 0x3c, !PT ;  /* 0x0000001f1e1e7212 */ /* 0x000fe200078e3cff */
[--C-:B------:R-:W-:Y:S01]  /*a040*/  IMAD.X R31, RZ, RZ, R17.reuse, P5 ;  /* 0x000000ffff1f7224 */ /* 0x100fe200028e0611 */
[----:B------:R-:W-:Y:S01]  /*a050*/  LOP3.LUT R28, R28, R29, RZ, 0x3c, !PT ;  /* 0x0000001d1c1c7212 */ /* 0x000fe200078e3cff */
[----:B------:R-:W-:Y:S01]  /*a060*/  IMAD.X R29, RZ, RZ, R17, P6 ;  /* 0x000000ffff1d7224 */ /* 0x000fe200030e0611 */
[----:B------:R-:W-:-:S02]  /*a070*/  F2FP.BF16.F32.PACK_AB R50, R47, R50 ;  /* 0x000000322f32723e */ /* 0x000fc400000010ff */
[C---:B------:R-:W-:Y:S02]  /*a080*/  IADD3 R15, P4, R16.reuse, 0x4060, RZ ;  /* 0x00004060100f7810 */ /* 0x040fe40007f9e0ff */
[C---:B------:R-:W-:Y:S02]  /*a090*/  IADD3 R13, P5, R16.reuse, 0x8000, RZ ;  /* 0x00008000100d7810 */ /* 0x040fe40007fbe0ff */
[----:B------:R-:W-:Y:S02]  /*a0a0*/  IADD3 R11, P6, R16, 0x8020, RZ ;  /* 0x00008020100b7810 */ /* 0x000fe40007fde0ff */
[----:B------:R-:W-:Y:S02]  /*a0b0*/  F2FP.BF16.F32.PACK_AB R52, R52, R53 ;  /* 0x000000353434723e */ /* 0x000fe400000010ff */
[----:B------:R-:W-:Y:S02]  /*a0c0*/  F2FP.BF16.F32.PACK_AB R82, R79, R82 ;  /* 0x000000524f52723e */ /* 0x000fe400000010ff */
[----:B------:R-:W-:-:S02]  /*a0d0*/  SEL R47, R36, R41, P0 ;  /* 0x00000029242f7207 */ /* 0x000fc40000000000 */
[----:B------:R-:W-:Y:S02]  /*a0e0*/  F2FP.BF16.F32.PACK_AB R59, R59, R62 ;  /* 0x0000003e3b3b723e */ /* 0x000fe400000010ff */
[----:B------:R-:W-:Y:S02]  /*a0f0*/  F2FP.BF16.F32.PACK_AB R66, R63, R66 ;  /* 0x000000423f42723e */ /* 0x000fe400000010ff */
[----:B------:R-:W-:Y:S02]  /*a100*/  F2FP.BF16.F32.PACK_AB R76, R76, R77 ;  /* 0x0000004d4c4c723e */ /* 0x000fe400000010ff */
[----:B------:R-:W-:Y:S02]  /*a110*/  SEL R36, R41, R36, P0 ;  /* 0x0000002429247207 */ /* 0x000fe40000000000 */
[----:B------:R-:W-:Y:S02]  /*a120*/  SEL R79, R43, R50, P0 ;  /* 0x000000322b4f7207 */ /* 0x000fe40000000000 */
[----:B------:R-:W-:-:S02]  /*a130*/  LOP3.LUT R14, R15, 0x380, RZ, 0xc0, !PT ;  /* 0x000003800f0e7812 */ /* 0x000fc400078ec0ff */
[----:B------:R-:W-:Y:S02]  /*a140*/  LOP3.LUT R12, R13, 0x380, RZ, 0xc0, !PT ;  /* 0x000003800d0c7812 */ /* 0x000fe400078ec0ff */
[----:B------:R-:W-:Y:S02]  /*a150*/  LOP3.LUT R10, R11, 0x380, RZ, 0xc0, !PT ;  /* 0x000003800b0a7812 */ /* 0x000fe400078ec0ff */
[----:B------:R-:W-:Y:S02]  /*a160*/  F2FP.BF16.F32.PACK_AB R60, R60, R61 ;  /* 0x0000003d3c3c723e */ /* 0x000fe400000010ff */
[----:B------:R-:W-:Y:S02]  /*a170*/  F2FP.BF16.F32.PACK_AB R65, R64, R65 ;  /* 0x000000414041723e */ /* 0x000fe400000010ff */
[----:B------:R-:W-:Y:S02]  /*a180*/  SEL R41, R44, R49, P0 ;  /* 0x000000312c297207 */ /* 0x000fe40000000000 */
[----:B------:R-:W-:-:S02]  /*a190*/  SEL R77, R35, R42, P0 ;  /* 0x0000002a234d7207 */ /* 0x000fc40000000000 */
[----:B------:R-:W-:Y:S02]  /*a1a0*/  SEL R50, R50, R43, P0 ;  /* 0x0000002b32327207 */ /* 0x000fe40000000000 */
[----:B------:R-:W-:Y:S02]  /*a1b0*/  F2FP.BF16.F32.PACK_AB R67, R67, R70 ;  /* 0x000000464343723e */ /* 0x000fe400000010ff */
[----:B------:R-:W-:Y:S02]  /*a1c0*/  SEL R44, R49, R44, P0 ;  /* 0x0000002c312c7207 */ /* 0x000fe40000000000 */
[----:B------:R-:W-:Y:S02]  /*a1d0*/  SEL R42, R42, R35, P0 ;  /* 0x000000232a2a7207 */ /* 0x000fe40000000000 */
[----:B------:R-:W-:Y:S02]  /*a1e0*/  SEL R43, R51, R58, P0 ;  /* 0x0000003a332b7207 */ /* 0x000fe40000000000 */
[----:B------:R-:W-:-:S02]  /*a1f0*/  SEL R49, R52, R57, P0 ;  /* 0x0000003934317207 */ /* 0x000fc40000000000 */
[----:B------:R-:W-:Y:S02]  /*a200*/  SEL R58, R58, R51, P0 ;  /* 0x000000333a3a7207 */ /* 0x000fe40000000000 */
[----:B------:R-:W-:Y:S02]  /*a210*/  F2FP.BF16.F32.PACK_AB R75, R75, R78 ;  /* 0x0000004e4b4b723e */ /* 0x000fe400000010ff */
[----:B------:R-:W-:Y:S02]  /*a220*/  SEL R52, R57, R52, P0 ;  /* 0x0000003439347207 */ /* 0x000fe40000000000 */
[----:B------:R-:W-:Y:S02]  /*a230*/  SEL R51, R59, R66, P0 ;  /* 0x000000423b337207 */ /* 0x000fe40000000000 */
[----:B------:R-:W-:Y:S02]  /*a240*/  SHF.R.U64 R14, R14, 0x3, RZ ;  /* 0x000000030e0e7819 */ /* 0x000fe400000012ff */
[----:B------:R-:W-:-:S02]  /*a250*/  SHF.R.U64 R12, R12, 0x3, RZ ;  /* 0x000000030c0c7819 */ /* 0x000fc400000012ff */
[----:B------:R-:W-:Y:S02]  /*a260*/  SHF.R.U64 R10, R10, 0x3, RZ ;  /* 0x000000030a0a7819 */ /* 0x000fe400000012ff */
[----:B------:R-:W-:Y:S02]  /*a270*/  F2FP.BF16.F32.PACK_AB R81, R80, R81 ;  /* 0x000000515051723e */ /* 0x000fe400000010ff */
[----:B------:R-:W-:Y:S02]  /*a280*/  SEL R53, R60, R65, P0 ;  /* 0x000000413c357207 */ /* 0x000fe40000000000 */
[----:B------:R-:W-:Y:S02]  /*a290*/  SEL R66, R66, R59, P0 ;  /* 0x0000003b42427207 */ /* 0x000fe40000000000 */
[----:B------:R-:W-:Y:S02]  /*a2a0*/  F2FP.BF16.F32.PACK_AB R84, R84, R85 ;  /* 0x000000555454723e */ /* 0x000fe400000010ff */
[----:B------:R-:W-:-:S02]  /*a2b0*/  F2FP.BF16.F32.PACK_AB R83, R83, R86 ;  /* 0x000000565353723e */ /* 0x000fc400000010ff */
[----:B------:R-:W-:Y:S02]  /*a2c0*/  F2FP.BF16.F32.PACK_AB R89, R88, R89 ;  /* 0x000000595859723e */ /* 0x000fe400000010ff */
[----:B------:R-:W-:Y:S02]  /*a2d0*/  SEL R60, R65, R60, P0 ;  /* 0x0000003c413c7207 */ /* 0x000fe40000000000 */
[----:B------:R-:W-:Y:S02]  /*a2e0*/  SEL R59, R67, R74, P0 ;  /* 0x0000004a433b7207 */ /* 0x000fe40000000000 */
[----:B------:R-:W-:Y:S02]  /*a2f0*/  F2FP.BF16.F32.PACK_AB R92, R92, R93 ;  /* 0x0000005d5c5c723e */ /* 0x000fe400000010ff */
[----:B------:R-:W-:Y:S02]  /*a300*/  F2FP.BF16.F32.PACK_AB R91, R91, R94 ;  /* 0x0000005e5b5b723e */ /* 0x000fe400000010ff */
[----:B------:R-:W-:-:S02]  /*a310*/  F2FP.BF16.F32.PACK_AB R97, R96, R97 ;  /* 0x000000616061723e */ /* 0x000fc400000010ff */
[----:B------:R-:W-:Y:S02]  /*a320*/  F2FP.BF16.F32.PACK_AB R98, R95, R98 ;  /* 0x000000625f62723e */ /* 0x000fe400000010ff */
[----:B------:R-:W-:Y:S02]  /*a330*/  SEL R74, R74, R67, P0 ;  /* 0x000000434a4a7207 */ /* 0x000fe40000000000 */
[----:B------:R-:W-:Y:S02]  /*a340*/  F2FP.BF16.F32.PACK_AB R100, R100, R101 ;  /* 0x000000656464723e */ /* 0x000fe400000010ff */
[----:B------:R-:W-:Y:S02]  /*a350*/  F2FP.BF16.F32.PACK_AB R99, R99, R102 ;  /* 0x000000666363723e */ /* 0x000fe400000010ff */
[----:B--2---:R-:W-:Y:S01]  /*a360*/  LOP3.LUT R5, R4, 0x2, RZ, 0x3c, !PT ;  /* 0x0000000204057812 */ /* 0x004fe200078e3cff */
[----:B------:R-:W-:Y:S01]  /*a370*/  SHFL.IDX PT, R37, R37, R4, 0x1c1f ;  /* 0x001c1f0425257589 */ /* 0x000fe200000e0000 */
[----:B------:R-:W-:-:S02]  /*a380*/  F2FP.BF16.F32.PACK_AB R105, R104, R105 ;  /* 0x000000696869723e */ /* 0x000fc400000010ff */
[----:B------:R-:W-:Y:S01]  /*a390*/  F2FP.BF16.F32.PACK_AB R106, R103, R106 ;  /* 0x0000006a676a723e */ /* 0x000fe200000010ff */
[----:B------:R-:W-:Y:S01]  /*a3a0*/  SHFL.IDX PT, R39, R39, R4, 0x1c1f ;  /* 0x001c1f0427277589 */ /* 0x000fe200000e0000 */
[----:B------:R-:W-:Y:S02]  /*a3b0*/  SEL R67, R75, R82, P0 ;  /* 0x000000524b437207 */ /* 0x000fe40000000000 */
[----:B------:R-:W-:Y:S01]  /*a3c0*/  LOP3.LUT R14, R14, R15, RZ, 0x3c, !PT ;  /* 0x0000000f0e0e7212 */ /* 0x000fe200078e3cff */
[----:B------:R-:W1:Y:S01]  /*a3d0*/  SHFL.IDX PT, R38, R38, R5, 0x1c1f ;  /* 0x001c1f0526267589 */ /* 0x000e6200000e0000 */
[----:B------:R-:W-:Y:S01]  /*a3e0*/  LOP3.LUT R12, R12, R13, RZ, 0x3c, !PT ;  /* 0x0000000d0c0c7212 */ /* 0x000fe200078e3cff */
[--C-:B------:R-:W-:Y:S01]  /*a3f0*/  IMAD.X R15, RZ, RZ, R17.reuse, P4 ;  /* 0x000000ffff0f7224 */ /* 0x100fe200020e0611 */
[----:B------:R-:W-:Y:S01]  /*a400*/  LOP3.LUT R10, R10, R11, RZ, 0x3c, !PT ;  /* 0x0000000b0a0a7212 */ /* 0x000fe200078e3cff */
[----:B------:R-:W2:Y:S01]  /*a410*/  SHFL.IDX PT, R40, R40, R5, 0x1c1f ;  /* 0x001c1f0528287589 */ /* 0x000ea200000e0000 */
[----:B------:R-:W-:Y:S01]  /*a420*/  SEL R57, R76, R81, P0 ;  /* 0x000000514c397207 */ /* 0x000fe20000000000 */
[--C-:B------:R-:W-:Y:S01]  /*a430*/  IMAD.X R13, RZ, RZ, R17.reuse, P5 ;  /* 0x000000ffff0d7224 */ /* 0x100fe200028e0611 */
[----:B------:R-:W-:Y:S01]  /*a440*/  SEL R82, R82, R75, P0 ;  /* 0x0000004b52527207 */ /* 0x000fe20000000000 */
[----:B------:R-:W-:Y:S01]  /*a450*/  SHFL.IDX PT, R69, R69, R4, 0x1c1f ;  /* 0x001c1f0445457589 */ /* 0x000fe200000e0000 */
[----:B------:R-:W-:Y:S01]  /*a460*/  IMAD.X R11, RZ, RZ, R17, P6 ;  /* 0x000000ffff0b7224 */ /* 0x000fe200030e0611 */
[----:B------:R-:W-:-:S02]  /*a470*/  SEL R76, R81, R76, P0 ;  /* 0x0000004c514c7207 */ /* 0x000fc40000000000 */
[----:B------:R-:W3:Y:S01]  /*a480*/  SHFL.IDX PT, R48, R48, R5, 0x1c1f ;  /* 0x001c1f0530307589 */ /* 0x000ee200000e0000 */
[----:B------:R-:W-:Y:S02]  /*a490*/  SEL R61, R84, R89, P0 ;  /* 0x00000059543d7207 */ /* 0x000fe40000000000 */
[----:B------:R-:W-:Y:S01]  /*a4a0*/  SEL R75, R83, R90, P0 ;  /* 0x0000005a534b7207 */ /* 0x000fe20000000000 */
[----:B------:R-:W-:Y:S01]  /*a4b0*/  SHFL.IDX PT, R71, R71, R4, 0x1c1f ;  /* 0x001c1f0447477589 */ /* 0x000fe200000e0000 */
[----:B------:R-:W-:Y:S02]  /*a4c0*/  SEL R84, R89, R84, P0 ;  /* 0x0000005459547207 */ /* 0x000fe40000000000 */
[----:B------:R-:W-:Y:S01]  /*a4d0*/  SEL R63, R92, R97, P0 ;  /* 0x000000615c3f7207 */ /* 0x000fe20000000000 */
[----:B------:R-:W4:Y:S01]  /*a4e0*/  SHFL.IDX PT, R54, R54, R5, 0x1c1f ;  /* 0x001c1f0536367589 */ /* 0x000f2200000e0000 */
[----:B------:R-:W-:Y:S02]  /*a4f0*/  SEL R90, R90, R83, P0 ;  /* 0x000000535a5a7207 */ /* 0x000fe40000000000 */
[----:B------:R-:W-:Y:S01]  /*a500*/  SEL R81, R91, R98, P0 ;  /* 0x000000625b517207 */ /* 0x000fe20000000000 */
[----:B------:R-:W-:Y:S01]  /*a510*/  SHFL.IDX PT, R45, R45, R4, 0x1c1f ;  /* 0x001c1f042d2d7589 */ /* 0x000fe200000e0000 */
[----:B------:R-:W-:-:S02]  /*a520*/  SEL R92, R97, R92, P0 ;  /* 0x0000005c615c7207 */ /* 0x000fc40000000000 */
[----:B------:R-:W-:Y:S01]  /*a530*/  SEL R65, R100, R105, P0 ;  /* 0x0000006964417207 */ /* 0x000fe20000000000 */
[----:B------:R-:W-:Y:S01]  /*a540*/  SHFL.IDX PT, R73, R73, R4, 0x1c1f ;  /* 0x001c1f0449497589 */ /* 0x000fe200000e0000 */
[----:B------:R-:W-:Y:S02]  /*a550*/  SEL R98, R98, R91, P0 ;  /* 0x0000005b62627207 */ /* 0x000fe40000000000 */
[----:B------:R-:W-:Y:S01]  /*a560*/  SEL R83, R99, R106, P0 ;  /* 0x0000006a63537207 */ /* 0x000fe20000000000 */
[----:B------:R-:W5:Y:S01]  /*a570*/  SHFL.IDX PT, R46, R46, R5, 0x1c1f ;  /* 0x001c1f052e2e7589 */ /* 0x000f6200000e0000 */
[----:B------:R-:W-:Y:S02]  /*a580*/  LOP3.LUT R35, R16, 0x380, RZ, 0xc0, !PT ;  /* 0x0000038010237812 */ /* 0x000fe400078ec0ff */
[----:B------:R-:W-:Y:S01]  /*a590*/  SEL R100, R105, R100, P0 ;  /* 0x0000006469647207 */ /* 0x000fe20000000000 */
[----:B------:R-:W5:Y:S01]  /*a5a0*/  SHFL.IDX PT, R56, R56, R5, 0x1c1f ;  /* 0x001c1f0538387589 */ /* 0x000f6200000e0000 */
[----:B------:R-:W-:-:S02]  /*a5b0*/  SEL R106, R106, R99, P0 ;  /* 0x000000636a6a7207 */ /* 0x000fc40000000000 */
[----:B------:R-:W-:Y:S01]  /*a5c0*/  MOV R70, R14 ;  /* 0x0000000e00467202 */ /* 0x000fe20000000f00 */
[----:B------:R-:W-:Y:S01]  /*a5d0*/  SHFL.IDX PT, R47, R47, R4, 0x1c1f ;  /* 0x001c1f042f2f7589 */ /* 0x000fe200000e0000 */
[----:B------:R-:W-:Y:S02]  /*a5e0*/  MOV R64, R12 ;  /* 0x0000000c00407202 */ /* 0x000fe40000000f00 */
[----:B------:R-:W-:Y:S01]  /*a5f0*/  MOV R62, R10 ;  /* 0x0000000a003e7202 */ /* 0x000fe20000000f00 */
[----:B------:R-:W-:Y:S01]  /*a600*/  SHFL.IDX PT, R77, R77, R4, 0x1c1f ;  /* 0x001c1f044d4d7589 */ /* 0x000fe200000e0000 */
[----:B------:R-:W-:Y:S02]  /*a610*/  MOV R20, R8 ;  /* 0x0000000800147202 */ /* 0x000fe40000000f00 */
[----:B-1----:R-:W-:Y:S01]  /*a620*/  SEL R8, R37, R38, P0 ;  /* 0x0000002625087207 */ /* 0x002fe20000000000 */
[----:B------:R-:W1:Y:S01]  /*a630*/  SHFL.IDX PT, R36, R36, R5, 0x1c1f ;  /* 0x001c1f0524247589 */ /* 0x000e6200000e0000 */
[----:B------:R-:W-:-:S02]  /*a640*/  SEL R10, R38, R37, P0 ;  /* 0x00000025260a7207 */ /* 0x000fc40000000000 */
[----:B--2---:R-:W-:Y:S01]  /*a650*/  SEL R12, R39, R40, P0 ;  /* 0x00000028270c7207 */ /* 0x004fe20000000000 */
[----:B------:R-:W2:Y:S01]  /*a660*/  SHFL.IDX PT, R42, R42, R5, 0x1c1f ;  /* 0x001c1f052a2a7589 */ /* 0x000ea200000e0000 */
[----:B------:R-:W-:Y:S02]  /*a670*/  SEL R14, R40, R39, P0 ;  /* 0x00000027280e7207 */ /* 0x000fe40000000000 */
[----:B------:R-:W-:Y:S01]  /*a680*/  SHF.R.U64 R35, R35, 0x3, RZ ;  /* 0x0000000323237819 */ /* 0x000fe200000012ff */
[----:B------:R-:W-:Y:S01]  /*a690*/  SHFL.IDX PT, R41, R41, R4, 0x1c1f ;  /* 0x001c1f0429297589 */ /* 0x000fe200000e0000 */
[----:B------:R-:W1:Y:S01]  /*a6a0*/  LDC.64 R38, c[0x0][0xb78] ;  /* 0x0002de00ff267b82 */ /* 0x000e620000000a00 */
[----:B---3--:R-:W-:Y:S02]  /*a6b0*/  SEL R9, R69, R48, P0 ;  /* 0x0000003045097207 */ /* 0x008fe40000000000 */
[----:B------:R-:W-:Y:S01]  /*a6c0*/  SHFL.IDX PT, R79, R79, R4, 0x1c1f ;  /* 0x001c1f044f4f7589 */ /* 0x000fe200000e0000 */
[----:B------:R-:W-:Y:S01]  /*a6d0*/  LOP3.LUT R34, R35, R16, RZ, 0x3c, !PT ;  /* 0x0000001023227212 */ /* 0x000fe200078e3cff */
[----:B------:R-:W-:Y:S01]  /*a6e0*/  IMAD.MOV.U32 R35, RZ, RZ, R17 ;  /* 0x000000ffff237224 */ /* 0x000fe200078e0011 */
[----:B------:R-:W-:Y:S01]  /*a6f0*/  SEL R11, R48, R69, P0 ;  /* 0x00000045300b7207 */ /* 0x000fe20000000000 */
[----:B------:R-:W3:Y:S01]  /*a700*/  SHFL.IDX PT, R44, R44, R5, 0x1c1f ;  /* 0x001c1f052c2c7589 */ /* 0x000ee200000e0000 */
[----:B------:R-:W-:-:S02]  /*a710*/  MOV R33, R32 ;  /* 0x0000002000217202 */ /* 0x000fc40000000f00 */
[----:B------:R-:W-:Y:S01]  /*a720*/  MOV R34, R34 ;  /* 0x0000002200227202 */ /* 0x000fe20000000f00 */
[----:B------:R-:W-:Y:S01]  /*a730*/  BAR.SYNC.DEFER_BLOCKING 0x1, 0x100 ;  /* 0x0044000000007b1d */ /* 0x000fe20000010000 */
[----:B----4-:R-:W-:Y:S02]  /*a740*/  SEL R13, R71, R54, P0 ;  /* 0x00000036470d7207 */ /* 0x010fe40000000000 */
[----:B------:R-:W-:Y:S02]  /*a750*/  SEL R15, R54, R71, P0 ;  /* 0x00000047360f7207 */ /* 0x000fe40000000000 */
[----:B------:R-:W-:Y:S02]  /*a760*/  MOV R80, R26 ;  /* 0x0000001a00507202 */ /* 0x000fe40000000f00 */
[----:B------:R-:W-:Y:S01]  /*a770*/  MOV R78, R24 ;  /* 0x00000018004e7202 */ /* 0x000fe20000000f00 */
[----:B------:R-:W4:Y:S01]  /*a780*/  SHFL.IDX PT, R50, R50, R5, 0x1c1f ;  /* 0x001c1f0532327589 */ /* 0x000f2200000e0000 */
[----:B------:R-:W-:-:S02]  /*a790*/  MOV R86, R30 ;  /* 0x0000001e00567202 */ /* 0x000fc40000000f00 */
[----:B------:R-:W-:Y:S01]  /*a7a0*/  MOV R85, R28 ;  /* 0x0000001c00557202 */ /* 0x000fe20000000f00 */
[----:B------:R-:W-:Y:S01]  /*a7b0*/  SHFL.IDX PT, R49, R49, R4, 0x1c1f ;  /* 0x001c1f0431317589 */ /* 0x000fe200000e0000 */
[----:B-----5:R-:W-:Y:S01]  /*a7c0*/  SEL R24, R45, R46, P0 ;  /* 0x0000002e2d187207 */ /* 0x020fe20000000000 */
[----:B-1----:R-:W-:Y:S01]  /*a7d0*/  IMAD.WIDE.U32 R6, R38, UR44, R6 ;  /* 0x0000002c26067c25 */ /* 0x002fe2000f8e0006 */
[----:B------:R-:W-:Y:S01]  /*a7e0*/  SEL R26, R46, R45, P0 ;  /* 0x0000002d2e1a7207 */ /* 0x000fe20000000000 */
[----:B------:R-:W-:Y:S01]  /*a7f0*/  SHFL.IDX PT, R43, R43, R4, 0x1c1f ;  /* 0x001c1f042b2b7589 */ /* 0x000fe200000e0000 */
[----:B------:R-:W-:Y:S02]  /*a800*/  SEL R25, R73, R56, P0 ;  /* 0x0000003849197207 */ /* 0x000fe40000000000 */
[----:B------:R-:W-:Y:S01]  /*a810*/  SEL R27, R56, R73, P0 ;  /* 0x00000049381b7207 */ /* 0x000fe20000000000 */
[----:B------:R-:W1:Y:S01]  /*a820*/  SHFL.IDX PT, R52, R52, R5, 0x1c1f ;  /* 0x001c1f0534347589 */ /* 0x000e6200000e0000 */
[----:B------:R-:W-:-:S02]  /*a830*/  SEL R28, R47, R36, P0 ;  /* 0x000000242f1c7207 */ /* 0x000fc40000000000 */
[----:B------:R-:W-:Y:S01]  /*a840*/  SEL R30, R36, R47, P0 ;  /* 0x0000002f241e7207 */ /* 0x000fe20000000000 */
[----:B------:R-:W5:Y:S01]  /*a850*/  SHFL.IDX PT, R58, R58, R5, 0x1c1f ;  /* 0x001c1f053a3a7589 */ /* 0x000f6200000e0000 */
[----:B--2---:R-:W-:Y:S02]  /*a860*/  SEL R29, R77, R42, P0 ;  /* 0x0000002a4d1d7207 */ /* 0x004fe40000000000 */
[----:B------:R-:W-:Y:S01]  /*a870*/  SEL R31, R42, R77, P0 ;  /* 0x0000004d2a1f7207 */ /* 0x000fe20000000000 */
[----:B------:R-:W-:Y:S01]  /*a880*/  SHFL.IDX PT, R53, R53, R4, 0x1c1f ;  /* 0x001c1f0435357589 */ /* 0x000fe200000e0000 */
[----:B---3--:R-:W-:Y:S02]  /*a890*/  SEL R32, R41, R44, P0 ;  /* 0x0000002c29207207 */ /* 0x008fe40000000000 */
[----:B------:R-:W-:Y:S01]  /*a8a0*/  IADD3 R6, P3, R87, R6, RZ ;  /* 0x0000000657067210 */ /* 0x000fe20007f7e0ff */
[----:B------:R-:W-:Y:S01]  /*a8b0*/  SHFL.IDX PT, R51, R51, R4, 0x1c1f ;  /* 0x001c1f0433337589 */ /* 0x000fe200000e0000 */
[----:B----4-:R-:W-:-:S02]  /*a8c0*/  SEL R35, R50, R79, P0 ;  /* 0x0000004f32237207 */ /* 0x010fc40000000000 */
[----:B------:R-:W-:Y:S01]  /*a8d0*/  ISETP.GE.OR P1, PT, R87, UR5, P1 ;  /* 0x0000000557007c0c */ /* 0x000fe20008f26670 */
[----:B------:R-:W2:Y:S04]  /*a8e0*/  SHFL.IDX PT, R60, R60, R5, 0x1c1f ;  /* 0x001c1f053c3c7589 */ /* 0x000ea800000e0000 */
[----:B------:R-:W3:Y:S04]  /*a8f0*/  SHFL.IDX PT, R66, R66, R5, 0x1c1f ;  /* 0x001c1f0542427589 */ /* 0x000ee800000e0000 */
[----:B------:R-:W-:Y:S04]  /*a900*/  SHFL.IDX PT, R55, R55, R4, 0x1c1f ;  /* 0x001c1f0437377589 */ /* 0x000fe800000e0000 */
[----:B------:R-:W-:Y:S04]  /*a910*/  SHFL.IDX PT, R59, R59, R4, 0x1c1f ;  /* 0x001c1f043b3b7589 */ /* 0x000fe800000e0000 */
[----:B------:R-:W4:Y:S04]  /*a920*/  SHFL.IDX PT, R68, R68, R5, 0x1c1f ;  /* 0x001c1f0544447589 */ /* 0x000f2800000e0000 */
[----:B------:R-:W4:Y:S04]  /*a930*/  SHFL.IDX PT, R74, R74, R5, 0x1c1f ;  /* 0x001c1f054a4a7589 */ /* 0x000f2800000e0000 */
[----:B------:R-:W-:Y:S04]  /*a940*/  SHFL.IDX PT, R57, R57, R4, 0x1c1f ;  /* 0x001c1f0439397589 */ /* 0x000fe800000e0000 */
[----:B------:R-:W-:Y:S04]  /*a950*/  SHFL.IDX PT, R67, R67, R4, 0x1c1f ;  /* 0x001c1f0443437589 */ /* 0x000fe800000e0000 */
[----:B------:R-:W-:Y:S04]  /*a960*/  SHFL.IDX PT, R76, R76, R5, 0x1c1f ;  /* 0x001c1f054c4c7589 */ /* 0x000fe800000e0000 */
[----:B------:R-:W-:Y:S04]  /*a970*/  SHFL.IDX PT, R82, R82, R5, 0x1c1f ;  /* 0x001c1f0552527589 */ /* 0x000fe800000e0000 */
[----:B------:R-:W-:Y:S04]  /*a980*/  SHFL.IDX PT, R61, R61, R4, 0x1c1f ;  /* 0x001c1f043d3d7589 */ /* 0x000fe800000e0000 */
[----:B------:R-:W-:Y:S04]  /*a990*/  SHFL.IDX PT, R75, R75, R4, 0x1c1f ;  /* 0x001c1f044b4b7589 */ /* 0x000fe800000e0000 */
[----:B------:R-:W4:Y:S04]  /*a9a0*/  SHFL.IDX PT, R84, R84, R5, 0x1c1f ;  /* 0x001c1f0554547589 */ /* 0x000f2800000e0000 */
[----:B------:R-:W4:Y:S04]  /*a9b0*/  SHFL.IDX PT, R90, R90, R5, 0x1c1f ;  /* 0x001c1f055a5a7589 */ /* 0x000f2800000e0000 */
[----:B------:R-:W-:Y:S04]  /*a9c0*/  SHFL.IDX PT, R63, R63, R4, 0x1c1f ;  /* 0x001c1f043f3f7589 */ /* 0x000fe800000e0000 */
[----:B------:R-:W-:Y:S04]  /*a9d0*/  SHFL.IDX PT, R81, R81, R4, 0x1c1f ;  /* 0x001c1f0451517589 */ /* 0x000fe800000e0000 */
[----:B------:R-:W4:Y:S04]  /*a9e0*/  SHFL.IDX PT, R92, R92, R5, 0x1c1f ;  /* 0x001c1f055c5c7589 */ /* 0x000f2800000e0000 */
[----:B------:R-:W4:Y:S04]  /*a9f0*/  SHFL.IDX PT, R98, R98, R5, 0x1c1f ;  /* 0x001c1f0562627589 */ /* 0x000f2800000e0000 */
[----:B------:R-:W-:Y:S04]  /*aa00*/  SHFL.IDX PT, R65, R65, R4, 0x1c1f ;  /* 0x001c1f0441417589 */ /* 0x000fe800000e0000 */
[----:B------:R1:W-:Y:S04]  /*aa10*/  SHFL.IDX PT, R83, R83, R4, 0x1c1f ;  /* 0x001c1f0453537589 */ /* 0x0003e800000e0000 */
[----:B------:R-:W-:Y:S04]  /*aa20*/  SHFL.IDX PT, R100, R100, R5, 0x1c1f ;  /* 0x001c1f0564647589 */ /* 0x000fe800000e0000 */
[----:B------:R5:W4:Y:S01]  /*aa30*/  SHFL.IDX PT, R106, R106, R5, 0x1c1f ;  /* 0x001c1f056a6a7589 */ /* 0x000b2200000e0000 */
[----:B-1----:R-:W-:Y:S01]  /*aa40*/  IMAD R4, R38, UR4, RZ ;  /* 0x0000000426047c24 */ /* 0x002fe2000f8e02ff */
[----:B------:R-:W-:-:S02]  /*aa50*/  ULDC.64 UR4, c[0x0][0xb40] ;  /* 0x0002d00000047ab9 */ /* 0x000fc40000000a00 */
[----:B------:R1:W-:Y:S01]  /*aa60*/  STSM.16.M88.4 [R34], R8 ;  /* 0x0000000822007844 */ /* 0x0003e20000000200 */
[----:B------:R-:W-:-:S03]  /*aa70*/  IMAD R4, R39, UR44, R4 ;  /* 0x0000002c27047c24 */ /* 0x000fc6000f8e0204 */
[----:B------:R2:W-:Y:S01]  /*aa80*/  STSM.16.M88.4 [R33], R12 ;  /* 0x0000000c21007844 */ /* 0x0005e20000000200 */
[----:B-----5:R-:W-:-:S03]  /*aa90*/  SHF.R.S32.HI R5, RZ, 0x1f, R87 ;  /* 0x0000001fff057819 */ /* 0x020fc60000011457 */
[----:B------:R4:W-:Y:S01]  /*aaa0*/  STSM.16.M88.4 [R86], R24 ;  /* 0x0000001856007844 */ /* 0x0009e20000000200 */
[----:B------:R-:W-:-:S03]  /*aab0*/  IADD3.X R5, R5, R7, R4, P3, !PT ;  /* 0x0000000705057210 */ /* 0x000fc60001ffe404 */
[----:B------:R5:W-:Y:S01]  /*aac0*/  STSM.16.M88.4 [R85], R28 ;  /* 0x0000001c55007844 */ /* 0x000be20000000200 */
[----:B------:R-:W-:Y:S01]  /*aad0*/  LEA R4, P3, R6, UR4, 0x2 ;  /* 0x0000000406047c11 */ /* 0x000fe2000f8610ff */
[----:B------:R-:W-:Y:S01]  /*aae0*/  ULDC UR4, c[0x0][0xc] ;  /* 0x0000030000047ab9 */ /* 0x000fe20000000800 */
[----:B-1----:R-:W-:Y:S01]  /*aaf0*/  SEL R34, R44, R41, P0 ;  /* 0x000000292c227207 */ /* 0x002fe20000000000 */
[----:B------:R-:W-:Y:S01]  /*ab00*/  UIADD3 UR48, UR4, UR48, URZ ;  /* 0x0000003004307290 */ /* 0x000fe2000fffe03f */
[----:B------:R-:W-:Y:S02]  /*ab10*/  SEL R8, R49, R52, P0 ;  /* 0x0000003431087207 */ /* 0x000fe40000000000 */
[----:B--2---:R-:W-:Y:S02]  /*ab20*/  SEL R33, R79, R50, P0 ;  /* 0x000000324f217207 */ /* 0x004fe40000000000 */
[----:B------:R-:W-:Y:S02]  /*ab30*/  SEL R10, R52, R49, P0 ;  /* 0x00000031340a7207 */ /* 0x000fe40000000000 */
[----:B------:R-:W-:Y:S01]  /*ab40*/  SEL R9, R43, R58, P0 ;  /* 0x0000003a2b097207 */ /* 0x000fe20000000000 */
[----:B------:R-:W-:Y:S01]  /*ab50*/  STSM.16.M88.4 [R80], R32 ;  /* 0x0000002050007844 */ /* 0x000fe20000000200 */
[----:B------:R-:W-:-:S02]  /*ab60*/  SEL R11, R58, R43, P0 ;  /* 0x0000002b3a0b7207 */ /* 0x000fc40000000000 */
[----:B------:R-:W-:Y:S02]  /*ab70*/  SEL R12, R53, R60, P0 ;  /* 0x0000003c350c7207 */ /* 0x000fe40000000000 */
[----:B------:R-:W-:Y:S01]  /*ab80*/  SEL R14, R60, R53, P0 ;  /* 0x000000353c0e7207 */ /* 0x000fe20000000000 */
[----:B------:R1:W-:Y:S01]  /*ab90*/  STSM.16.M88.4 [R78], R8 ;  /* 0x000000084e007844 */ /* 0x0003e20000000200 */
[----:B---3--:R-:W-:Y:S02]  /*aba0*/  SEL R13, R51, R66, P0 ;  /* 0x00000042330d7207 */ /* 0x008fe40000000000 */
[----:B------:R-:W-:Y:S02]  /*abb0*/  SEL R15, R66, R51, P0 ;  /* 0x00000033420f7207 */ /* 0x000fe40000000000 */
[----:B----4-:R-:W-:Y:S02]  /*abc0*/  SEL R24, R55, R68, P0 ;  /* 0x0000004437187207 */ /* 0x010fe40000000000 */
[----:B------:R-:W-:Y:S01]  /*abd0*/  SEL R26, R68, R55, P0 ;  /* 0x00000037441a7207 */ /* 0x000fe20000000000 */
[----:B------:R2:W-:Y:S01]  /*abe0*/  STSM.16.M88.4 [R72], R12 ;  /* 0x0000000c48007844 */ /* 0x0005e20000000200 */
[----:B------:R-:W-:-:S02]  /*abf0*/  SEL R25, R59, R74, P0 ;  /* 0x0000004a3b197207 */ /* 0x000fc40000000000 */
[----:B------:R-:W-:Y:S02]  /*ac00*/  SEL R27, R74, R59, P0 ;  /* 0x0000003b4a1b7207 */ /* 0x000fe40000000000 */
[----:B-----5:R-:W-:Y:S02]  /*ac10*/  SEL R28, R61, R84, P0 ;  /* 0x000000543d1c7207 */ /* 0x020fe40000000000 */
[----:B------:R-:W-:Y:S01]  /*ac20*/  SEL R30, R84, R61, P0 ;  /* 0x0000003d541e7207 */ /* 0x000fe20000000000 */
[----:B------:R-:W-:Y:S01]  /*ac30*/  STSM.16.M88.4 [R70], R24 ;  /* 0x0000001846007844 */ /* 0x000fe20000000200 */
[----:B-1----:R-:W-:Y:S02]  /*ac40*/  SEL R8, R57, R76, P0 ;  /* 0x0000004c39087207 */ /* 0x002fe40000000000 */
[----:B------:R-:W-:Y:S02]  /*ac50*/  SEL R10, R76, R57, P0 ;  /* 0x000000394c0a7207 */ /* 0x000fe40000000000 */
[----:B------:R-:W-:-:S02]  /*ac60*/  SEL R9, R67, R82, P0 ;  /* 0x0000005243097207 */ /* 0x000fc40000000000 */
[----:B------:R-:W-:Y:S02]  /*ac70*/  SEL R11, R82, R67, P0 ;  /* 0x00000043520b7207 */ /* 0x000fe40000000000 */
[----:B------:R-:W-:Y:S02]  /*ac80*/  SEL R29, R75, R90, P0 ;  /* 0x0000005a4b1d7207 */ /* 0x000fe40000000000 */
[----:B------:R-:W-:Y:S01]  /*ac90*/  SEL R31, R90, R75, P0 ;  /* 0x0000004b5a1f7207 */ /* 0x000fe20000000000 */
[----:B------:R-:W-:Y:S01]  /*aca0*/  STSM.16.M88.4 [R64], R8 ;  /* 0x0000000840007844 */ /* 0x000fe20000000200 */
[----:B--2---:R-:W-:Y:S02]  /*acb0*/  SEL R12, R63, R92, P0 ;  /* 0x0000005c3f0c7207 */ /* 0x004fe40000000000 */
[----:B------:R-:W-:Y:S01]  /*acc0*/  SEL R14, R92, R63, P0 ;  /* 0x0000003f5c0e7207 */ /* 0x000fe20000000000 */
[----:B------:R-:W-:Y:S01]  /*acd0*/  STSM.16.M88.4 [R62], R28 ;  /* 0x0000001c3e007844 */ /* 0x000fe20000000200 */
[----:B------:R-:W-:-:S02]  /*ace0*/  SEL R13, R81, R98, P0 ;  /* 0x00000062510d7207 */ /* 0x000fc40000000000 */
[----:B------:R-:W-:Y:S02]  /*acf0*/  SEL R15, R98, R81, P0 ;  /* 0x00000051620f7207 */ /* 0x000fe40000000000 */
[----:B------:R-:W-:Y:S02]  /*ad00*/  SEL R33, R83, R106, P0 ;  /* 0x0000006a53217207 */ /* 0x000fe40000000000 */
[----:B------:R-:W-:Y:S01]  /*ad10*/  SEL R35, R106, R83, P0 ;  /* 0x000000536a237207 */ /* 0x000fe20000000000 */
[----:B------:R-:W-:Y:S01]  /*ad20*/  STSM.16.M88.4 [R21], R12 ;  /* 0x0000000c15007844 */ /* 0x000fe20000000200 */
[----:B------:R-:W-:Y:S02]  /*ad30*/  SEL R32, R65, R100, P0 ;  /* 0x0000006441207207 */ /* 0x000fe40000000000 */
[----:B------:R-:W-:Y:S02]  /*ad40*/  SEL R34, R100, R65, P0 ;  /* 0x0000004164227207 */ /* 0x000fe40000000000 */
[----:B------:R-:W-:-:S02]  /*ad50*/  LEA.HI.X R5, R6, UR5, R5, 0x2, P3 ;  /* 0x0000000506057c11 */ /* 0x000fc400098f1405 */
[----:B------:R-:W1:Y:S04]  /*ad60*/  SHFL.IDX PT, R6, R22, RZ, 0x1f ;  /* 0x00001fff16067589 */ /* 0x000e6800000e0000 */
[----:B------:R2:W-:Y:S01]  /*ad70*/  STSM.16.M88.4 [R20], R32 ;  /* 0x0000002014007844 */ /* 0x0005e20000000200 */
[----:B------:R3:W-:Y:S06]  /*ad80*/  MEMBAR.ALL.CTA ;  /* 0x0000000000007992 */ /* 0x0007ec0000008000 */
[----:B---3--:R-:W3:Y:S02]  /*ad90*/  FENCE.VIEW.ASYNC.S ;  /* 0x00000000000073c6 */ /* 0x008ee40000000000 */
[----:B---3--:R-:W-:Y:S06]  /*ada0*/  BAR.ARV 0x1, 0x120 ;  /* 0x0044800000007b1d */ /* 0x008fec0000002000 */
[----:B-1----:R-:W-:Y:S01]  /*adb0*/  ISETP.NE.AND P0, PT, R6, 0x7, PT ;  /* 0x000000070600780c */ /* 0x002fe20003f05270 */
[----:B------:R2:W-:Y:S04]  /*adc0*/  @!P1 STG.E desc[UR50][R4.64], R3 ;  /* 0x0000000304009986 */ /* 0x0005e8000c101932 */
[----:B------:R2:W-:Y:S08]  /*add0*/  @!P2 STG.E desc[UR50][R4.64+0x20], R0 ;  /* 0x000020000400a986 */ /* 0x0005f0000c101932 */
[----:B------:R-:W-:Y:S05]  /*ade0*/  @P0 BRA `(.L_x_31) ;  /* 0x0000000000680947 */ /* 0x000fea0003800000 */
[----:B------:R-:W-:Y:S01]  /*adf0*/  BAR.SYNC.DEFER_BLOCKING 0x1, 0x120 ;  /* 0x0044800000007b1d */ /* 0x000fe20000010000 */
[----:B------:R-:W-:-:S05]  /*ae00*/  ELECT P0, URZ, PT ;  /* 0x00000000003f782f */ /* 0x000fca0003800000 */
[----:B------:R-:W-:Y:S08]  /*ae10*/  BSSY B0, `(.L_x_31) ;  /* 0x0000017000007945 */ /* 0x000ff00003800000 */
[----:B------:R-:W-:Y:S05]  /*ae20*/  @!P0 BRA `(.L_x_32) ;  /* 0x0000000000548947 */ /* 0x000fea0003800000 */
[----:B------:R-:W-:Y:S02]  /*ae30*/  UIADD3 UR4, UP0, UR52, 0x9f0, URZ ;  /* 0x000009f034047890 */ /* 0x000fe4000ff1e03f */
[----:B------:R-:W-:Y:S02]  /*ae40*/  UIADD3 UR6, UR38, 0x4000, URZ ;  /* 0x0000400026067890 */ /* 0x000fe4000fffe03f */
[----:B------:R-:W-:Y:S02]  /*ae50*/  UIADD3.X UR5, URZ, UR53, URZ, UP0, !UPT ;  /* 0x000000353f057290 */ /* 0x000fe400087fe43f */
[----:B------:R-:W-:Y:S01]  /*ae60*/  UIADD3 UR8, UR38, 0x8000, URZ ;  /* 0x0000800026087890 */ /* 0x000fe2000fffe03f */
[----:B------:R-:W-:Y:S01]  /*ae70*/  UMOV UR41, URZ ;  /* 0x0000003f00297c82 */ /* 0x000fe20008000000 */
[----:B------:R-:W-:Y:S01]  /*ae80*/  UMOV UR45, URZ ;  /* 0x0000003f002d7c82 */ /* 0x000fe20008000000 */
[----:B------:R-:W-:Y:S01]  /*ae90*/  UMOV UR40, UR38 ;  /* 0x0000002600287c82 */ /* 0x000fe20008000000 */
[----:B------:R-:W-:-:S03]  /*aea0*/  UMOV UR7, 0x40 ;  /* 0x0000004000077882 */ /* 0x000fc60000000000 */
[----:B------:R1:W-:Y:S02]  /*aeb0*/  UTMASTG.5D [UR40], [UR4] ;  /* 0x00000028040073b5 */ /* 0x0003e40008020000 */
[----:B-1----:R-:W-:Y:S01]  /*aec0*/  UMOV UR40, UR6 ;  /* 0x0000000600287c82 */ /* 0x002fe20008000000 */
[----:B------:R-:W-:Y:S01]  /*aed0*/  UMOV UR41, UR7 ;  /* 0x0000000700297c82 */ /* 0x000fe20008000000 */
[----:B------:R-:W-:Y:S01]  /*aee0*/  UMOV UR6, 0x80 ;  /* 0x0000008000067882 */ /* 0x000fe20000000000 */
[----:B------:R1:W-:Y:S02]  /*aef0*/  UTMASTG.5D [UR40], [UR4] ;  /* 0x00000028040073b5 */ /* 0x0003e40008020000 */
[----:B-1----:R-:W-:Y:S01]  /*af00*/  UMOV UR40, UR8 ;  /* 0x0000000800287c82 */ /* 0x002fe20008000000 */
[----:B------:R-:W-:Y:S01]  /*af10*/  UMOV UR41, UR6 ;  /* 0x0000000600297c82 */ /* 0x000fe20008000000 */
[----:B------:R-:W-:Y:S01]  /*af20*/  UIADD3 UR6, UR38, 0x33420, URZ ;  /* 0x0003342026067890 */ /* 0x000fe2000fffe03f */
[----:B------:R1:W-:Y:S03]  /*af30*/  UTMASTG.5D [UR40], [UR4] ;  /* 0x00000028040073b5 */ /* 0x0003e60008020000 */
[----:B------:R-:W-:Y:S01]  /*af40*/  UPRMT UR6, URZ, 0x654, UR6 ;  /* 0x000006543f067896 */ /* 0x000fe20008000006 */
[----:B------:R0:W-:Y:S01]  /*af50*/  UTMACMDFLUSH ;  /* 0x00000000000079b7 */ /* 0x0001e20000000000 */
[----:B------:R-:W-:-:S07]  /*af60*/  DEPBAR.LE SB0, 0x0 ;  /* 0x000080000000791a */ /* 0x000fce0000000000 */
[----:B-1----:R-:W-:Y:S03]  /*af70*/  SYNCS.ARRIVE.TRANS64.RED.A1T0 RZ, [UR6], RZ ;  /* 0x000000ffffff79a7 */ /* 0x002fe60008100406 */
.L_x_32:
[----:B------:R-:W-:Y:S05]  /*af80*/  BSYNC B0 ;  /* 0x0000000000007941 */ /* 0x000fea0003800000 */
.L_x_31:
[----:B--2---:R-:W1:Y:S01]  /*af90*/  LDC R0, c[0x0][0xda4] ;  /* 0x00036900ff007b82 */ /* 0x004e620000000800 */
[----:B------:R-:W-:Y:S02]  /*afa0*/  UIADD3 UR49, UR49, 0x1, URZ ;  /* 0x0000000131317890 */ /* 0x000fe4000fffe03f */
[----:B------:R-:W-:Y:S02]  /*afb0*/  UIADD3 UR39, UR39, 0x1, URZ ;  /* 0x0000000127277890 */ /* 0x000fe4000fffe03f */
[----:B------:R-:W-:-:S04]  /*afc0*/  UISETP.NE.AND UP0, UPT, UR49, 0x2, UPT ;  /* 0x000000023100788c */ /* 0x000fc8000bf05270 */
[----:B------:R-:W-:Y:S02]  /*afd0*/  USEL UR4, URZ, 0x1, UP0 ;  /* 0x000000013f047887 */ /* 0x000fe40008000000 */
[----:B------:R-:W-:Y:S02]  /*afe0*/  USEL UR49, UR49, URZ, UP0 ;  /* 0x0000003f31317287 */ /* 0x000fe40008000000 */
[----:B------:R-:W-:Y:S01]  /*aff0*/  ULOP3.LUT UR36, UR36, UR4, URZ, 0x3c, !UPT ;  /* 0x0000000424247292 */ /* 0x000fe2000f8e3c3f */
[----:B-1----:R-:W-:-:S13]  /*b000*/  ISETP.LE.AND P0, PT, R0, UR48, PT ;  /* 0x0000003000007c0c */ /* 0x002fda000bf03270 */
[----:B------:R-:W-:Y:S05]  /*b010*/  @!P0 BRA `(.L_x_33) ;  /* 0xffffff5c00588947 */ /* 0x000fea000383ffff */
[----:B------:R-:W-:Y:S05]  /*b020*/  EXIT ;  /* 0x000000000000794d */ /* 0x000fea0003800000 */
.L_x_7:
[----:B------:R-:W-:-:S08]  /*b030*/  NOP ;  /* 0x0000000000007918 */ /* 0x000fd00000000000 */
[----:B------:R-:W1:-:S00]  /*b040*/  USETMAXREG.DEALLOC.CTAPOOL 0x18 ;  /* 0x00000018000079c8 */ /* 0x000e4000080e0500 */
[----:B------:R-:W2:Y:S01]  /*b050*/  S2UR UR49, SR_CTAID.X ;  /* 0x00000000003179c3 */ /* 0x000ea20000002500 */
[----:B------:R-:W-:Y:S01]  /*b060*/  UMOV UR47, 0x1 ;  /* 0x00000001002f7882 */ /* 0x000fe20000000000 */
[----:B-1----:R-:W-:Y:S02]  /*b070*/  IMAD.MOV.U32 R17, RZ, RZ, RZ ;  /* 0x000000ffff117224 */ /* 0x002fe400078e00ff */
[----:B------:R-:W-:-:S04]  /*b080*/  IMAD.MOV.U32 R18, RZ, RZ, 0x1 ;  /* 0x00000001ff127424 */ /* 0x000fc800078e00ff */
[----:B------:R-:W2:Y:S02]  /*b090*/  LDC R2, c[0x0][0xda4] ;  /* 0x00036900ff027b82 */ /* 0x000ea40000000800 */
[----:B--2---:R-:W-:-:S13]  /*b0a0*/  ISETP.LE.AND P0, PT, R2, UR49, PT ;  /* 0x0000003102007c0c */ /* 0x004fda000bf03270 */
[----:B------:R-:W-:Y:S05]  /*b0b0*/  @P0 BRA `(.L_x_34) ;  /* 0x0000002c00f40947 */ /* 0x000fea0003800000 */
[----:B------:R-:W1:Y:S01]  /*b0c0*/  S2R R3, SR_TID.X ;  /* 0x0000000000037919 */ /* 0x000e620000002100 */
[----:B------:R-:W-:Y:S01]  /*b0d0*/  IMAD.MOV.U32 R18, RZ, RZ, 0x1 ;  /* 0x00000001ff127424 */ /* 0x000fe200078e00ff */
[----:B------:R-:W-:Y:S01]  /*b0e0*/  ULOP3.LUT UR43, UR46, 0x1, URZ, 0xfc, !UPT ;  /* 0x000000012e2b7892 */ /* 0x000fe2000f8efc3f */
[----:B------:R-:W-:Y:S01]  /*b0f0*/  IMAD.MOV.U32 R17, RZ, RZ, RZ ;  /* 0x000000ffff117224 */ /* 0x000fe200078e00ff */
[----:B------:R-:W2:Y:S01]  /*b100*/  S2R R6, SR_TID.X ;  /* 0x0000000000067919 */ /* 0x000ea20000002100 */
[----:B------:R-:W-:Y:S01]  /*b110*/  ULOP3.LUT UR48, UR46, 0x2, URZ, 0xfc, !UPT ;  /* 0x000000022e307892 */ /* 0x000fe2000f8efc3f */
[----:B------:R-:W-:Y:S01]  /*b120*/  ULDC.64 UR52, c[0x0][0x198] ;  /* 0x0000660000347ab9 */ /* 0x000fe20000000a00 */
[----:B------:R-:W-:Y:S01]  /*b130*/  ULDC UR44, c[0x0][0xc] ;  /* 0x00000300002c7ab9 */ /* 0x000fe20000000800 */
[----:B------:R-:W-:Y:S01]  /*b140*/  UMOV UR47, URZ ;  /* 0x0000003f002f7c82 */ /* 0x000fe20008000000 */
[----:B-1----:R-:W-:Y:S01]  /*b150*/  LOP3.LUT R3, R3, 0x7f, RZ, 0xc0, !PT ;  /* 0x0000007f03037812 */ /* 0x002fe200078ec0ff */
[----:B--2---:R-:W-:-:S04]  /*b160*/  IMAD.SHL.U32 R2, R6, 0x20, RZ ;  /* 0x0000002006027824 */ /* 0x004fc800078e00ff */
[----:B------:R-:W-:Y:S01]  /*b170*/  IMAD.SHL.U32 R0, R3, 0x10, RZ ;  /* 0x0000001003007824 */ /* 0x000fe200078e00ff */
[----:B------:R-:W-:-:S04]  /*b180*/  LOP3.LUT R4, R2, 0x80, RZ, 0xc0, !PT ;  /* 0x0000008002047812 */ /* 0x000fc800078ec0ff */
[----:B------:R-:W-:Y:S01]  /*b190*/  LOP3.LUT R3, R0, 0x600, RZ, 0xc0, !PT ;  /* 0x0000060000037812 */ /* 0x000fe200078ec0ff */
[----:B------:R-:W-:Y:S01]  /*b1a0*/  IMAD.SHL.U32 R0, R6, 0x40, RZ ;  /* 0x0000004006007824 */ /* 0x000fe200078e00ff */
[----:B------:R-:W-:Y:S02]  /*b1b0*/  LOP3.LUT R4, R4, 0x10, R6, 0xf8, !PT ;  /* 0x0000001004047812 */ /* 0x000fe400078ef806 */
[----:B------:R-:W-:-:S04]  /*b1c0*/  LOP3.LUT R3, R3, 0x60, R2, 0xf8, !PT ;  /* 0x0000006003037812 */ /* 0x000fc800078ef802 */
[----:B------:R-:W-:Y:S02]  /*b1d0*/  LOP3.LUT R5, R3, 0x100, R2, 0xf8, !PT ;  /* 0x0000010003057812 */ /* 0x000fe400078ef802 */
[----:B------:R-:W-:Y:S02]  /*b1e0*/  SHF.R.U32.HI R3, RZ, 0x1, R6 ;  /* 0x00000001ff037819 */ /* 0x000fe40000011606 */
[----:B------:R-:W-:-:S04]  /*b1f0*/  LOP3.LUT R2, R0, 0x180, RZ, 0xc0, !PT ;  /* 0x0000018000027812 */ /* 0x000fc800078ec0ff */
[----:B------:R-:W-:Y:S01]  /*b200*/  LOP3.LUT R2, R2, 0x30, R3, 0xf8, !PT ;  /* 0x0000003002027812 */ /* 0x000fe200078ef803 */
[----:B------:R-:W-:-:S05]  /*b210*/  IMAD.SHL.U32 R3, R6, 0x4, RZ ;  /* 0x0000000406037824 */ /* 0x000fca00078e00ff */
[----:B------:R-:W-:Y:S01]  /*b220*/  LOP3.LUT R4, R4, 0x10, R3, 0x78, !PT ;  /* 0x0000001004047812 */ /* 0x000fe200078e7803 */
[----:B------:R-:W-:-:S05]  /*b230*/  IMAD.SHL.U32 R3, R6, 0x8, RZ ;  /* 0x0000000806037824 */ /* 0x000fca00078e00ff */
[----:B------:R-:W-:Y:S02]  /*b240*/  LOP3.LUT R3, R2, 0x30, R3, 0x78, !PT ;  /* 0x0000003002037812 */ /* 0x000fe400078e7803 */
[----:B------:R-:W-:Y:S02]  /*b250*/  LOP3.LUT R2, R5, R4, RZ, 0xfc, !PT ;  /* 0x0000000405027212 */ /* 0x000fe400078efcff */
[----:B------:R-:W-:-:S03]  /*b260*/  LOP3.LUT R0, R3, 0x640, R0, 0xf8, !PT ;  /* 0x0000064003007812 */ /* 0x000fc600078ef800 */
[----:B------:R1:W-:Y:S04]  /*b270*/  STL [R1], R2 ;  /* 0x0000000201007387 */ /* 0x0003e80000100800 */
[----:B------:R1:W-:Y:S02]  /*b280*/  STL [R1+0x4], R0 ;  /* 0x0000040001007387 */ /* 0x0003e40000100800 */
.L_x_80:
[----:B------:R-:W2:Y:S01]  /*b290*/  S2UR UR4, SR_CgaCtaId ;  /* 0x00000000000479c3 */ /* 0x000ea20000008800 */
[----:B------:R-:W-:Y:S01]  /*b2a0*/  ULDC UR5, c[0x0][0xda8] ;  /* 0x00036a0000057ab9 */ /* 0x000fe20000000800 */
[----:B------:R-:W-:Y:S01]  /*b2b0*/  ULDC.64 UR6, c[0x0][0x3f8] ;  /* 0x0000fe0000067ab9 */ /* 0x000fe20000000a00 */
[----:B------:R-:W-:Y:S02]  /*b2c0*/  UISETP.NE.AND UP1, UPT, UR5, 0x1, UPT ;  /* 0x000000010500788c */ /* 0x000fe4000bf25270 */
[----:B------:R-:W-:Y:S01]  /*b2d0*/  UISETP.NE.U32.AND UP0, UPT, UR6, URZ, UPT ;  /* 0x0000003f0600728c */ /* 0x000fe2000bf05070 */
[----:B------:R-:W-:Y:S01]  /*b2e0*/  UMOV UR40, 0x400 ;  /* 0x0000040000287882 */ /* 0x000fe20000000000 */
[----:B------:R-:W-:Y:S02]  /*b2f0*/  ULDC UR8, c[0x0][0xdb4] ;  /* 0x00036d0000087ab9 */ /* 0x000fe40000000800 */
[----:B------:R-:W-:Y:S02]  /*b300*/  UISETP.NE.AND.EX UP0, UPT, UR7, URZ, UPT, UP0 ;  /* 0x0000003f0700728c */ /* 0x000fe4000bf05300 */
[----:B------:R-:W-:Y:S01]  /*b310*/  UISETP.NE.AND UP2, UPT, UR8, 0x1, UPT ;  /* 0x000000010800788c */ /* 0x000fe2000bf45270 */
[----:B------:R-:W-:Y:S01]  /*b320*/  ULDC UR6, c[0x0][0x404] ;  /* 0x0001010000067ab9 */ /* 0x000fe20000000800 */
[----:B------:R-:W-:Y:S01]  /*b330*/  ULDC UR42, c[0x0][0x2e0] ;  /* 0x0000b800002a7ab9 */ /* 0x000fe20000000800 */
[----:B------:R-:W-:Y:S01]  /*b340*/  USEL UR6, UR6, 0x1, UP0 ;  /* 0x0000000106067887 */ /* 0x000fe20008000000 */
[----:B------:R-:W-:Y:S01]  /*b350*/  @UP1 ULDC UR7, c[0x0][0xdb0] ;  /* 0x00036c0000071ab9 */ /* 0x000fe20000000800 */
[----:B------:R-:W-:-:S02]  /*b360*/  UMOV UR45, UR49 ;  /* 0x00000031002d7c82 */ /* 0x000fc40008000000 */
[----:B------:R-:W-:-:S04]  /*b370*/  UIMAD UR42, UR6, UR42, URZ ;  /* 0x0000002a062a72a4 */ /* 0x000fc8000f8e023f */
[----:B------:R-:W-:Y:S01]  /*b380*/  @UP2 ULDC.64 UR10, c[0x0][0xdb8] ;  /* 0x00036e00000a2ab9 */ /* 0x000fe20000000a00 */
[----:B------:R-:W-:Y:S02]  /*b390*/  UIADD3 UR6, UR42, 0x9f, URZ ;  /* 0x0000009f2a067890 */ /* 0x000fe4000fffe03f */
[----:B--2---:R-:W-:-:S03]  /*b3a0*/  ULEA UR40, UR4, UR40, 0x18 ;  /* 0x0000002804287291 */ /* 0x004fc6000f8ec03f */
[----:B------:R-:W-:Y:S01]  /*b3b0*/  @UP1 ULDC UR4, c[0x0][0xdac] ;  /* 0x00036b0000041ab9 */ /* 0x000fe20000000800 */
[----:B------:R-:W-:Y:S02]  /*b3c0*/  UIADD3 UR9, UR40, 0x24200, URZ ;  /* 0x0002420028097890 */ /* 0x000fe4000fffe03f */
[----:B------:R-:W-:Y:S02]  /*b3d0*/  UIMAD.WIDE.U32 UR4, UR49, UR4, URZ ;  /* 0x00000004310472a5 */ /* 0x000fe4000f8e003f */
[----:B------:R-:W-:Y:S02]  /*b3e0*/  ULOP3.LUT UP0, URZ, UR9, 0x1bf, URZ, 0xc0, !UPT ;  /* 0x000001bf093f7892 */ /* 0x000fe4000f80c03f */
[----:B------:R-:W-:Y:S02]  /*b3f0*/  @UP1 USHF.R.U32.HI UR45, URZ, UR7, UR5 ;  /* 0x000000073f2d1299 */ /* 0x000fe40008011605 */
[----:B------:R-:W-:Y:S02]  /*b400*/  UIMAD.WIDE UR6, UR6, 0x66666667, URZ ;  /* 0x66666667060678a5 */ /* 0x000fe4000f8e023f */
[----:B------:R-:W-:Y:S01]  /*b410*/  UIMAD.WIDE.U32 UR4, UR45, UR10, URZ ;  /* 0x0000000a2d0472a5 */ /* 0x000fe2000f8e003f */
[----:B------:R-:W-:Y:S01]  /*b420*/  PLOP3.LUT P0, PT, PT, PT, UP0, 0x80, 0x0 ;  /* 0x000000000000781c */ /* 0x000fe20003f0f008 */
[----:B------:R-:W-:Y:S01]  /*b430*/  USHF.R.U32.HI UR41, URZ, 0x1f, UR7 ;  /* 0x0000001f3f297899 */ /* 0x000fe20008011607 */
[----:B------:R-:W-:Y:S01]  /*b440*/  UMOV UR39, UR45 ;  /* 0x0000002d00277c82 */ /* 0x000fe20008000000 */
[----:B------:R-:W-:-:S02]  /*b450*/  @UP2 USHF.R.U32.HI UR39, URZ, UR11, UR5 ;  /* 0x0000000b3f272299 */ /* 0x000fc40008011605 */
[----:B------:R-:W-:Y:S02]  /*b460*/  ULEA.HI.SX32 UR41, UR7, UR41, 0x1a ;  /* 0x0000002907297291 */ /* 0x000fe4000f8fd23f */
[----:B------:R-:W-:-:S04]  /*b470*/  UIADD3 UR38, -UR39, URZ, URZ ;  /* 0x0000003f27267290 */ /* 0x000fc8000fffe13f */
[----:B------:R-:W-:Y:S02]  /*b480*/  UIMAD UR38, UR8, UR38, UR45 ;  /* 0x00000026082672a4 */ /* 0x000fe4000f8e022d */
[----:B------:R-:W-:Y:S10]  /*b490*/  @!P0 BRA `(.L_x_35) ;  /* 0x0000000000408947 */ /* 0x000ff40003800000 */
[----:B-1----:R-:W-:Y:S01]  /*b4a0*/  MOV R2, 0x0 ;  /* 0x0000000000027802 */ /* 0x002fe20000000f00 */
[----:B------:R-:W-:Y:S01]  /*b4b0*/  ULDC.64 UR6, c[0x4][0xc0] ;  /* 0x0100300000067ab9 */ /* 0x000fe20000000a00 */
[----:B------:R-:W-:Y:S01]  /*b4c0*/  ULDC.64 UR8, c[0x4][0xc8] ;  /* 0x0100320000087ab9 */ /* 0x000fe20000000a00 */
[----:B------:R-:W-:Y:S01]  /*b4d0*/  ULDC.64 UR4, c[0x4][0x8] ;  /* 0x0100020000047ab9 */ /* 0x000fe20000000a00 */
[----:B------:R-:W-:Y:S02]  /*b4e0*/  IMAD.U32 R4, RZ, RZ, UR6 ;  /* 0x00000006ff047e24 */ /* 0x000fe4000f8e00ff */
[----:B------:R-:W1:Y:S01]  /*b4f0*/  LDC.64 R2, c[0x4][R2] ;  /* 0x0100000002027b82 */ /* 0x000e620000000a00 */
[----:B------:R-:W-:Y:S02]  /*b500*/  IMAD.U32 R5, RZ, RZ, UR7 ;  /* 0x00000007ff057e24 */ /* 0x000fe4000f8e00ff */
[----:B------:R-:W-:Y:S02]  /*b510*/  IMAD.U32 R6, RZ, RZ, UR8 ;  /* 0x00000008ff067e24 */ /* 0x000fe4000f8e00ff */
[----:B------:R-:W-:-:S02]  /*b520*/  IMAD.U32 R7, RZ, RZ, UR9 ;  /* 0x00000009ff077e24 */ /* 0x000fc4000f8e00ff */
[----:B------:R-:W-:Y:S02]  /*b530*/  IMAD.U32 R10, RZ, RZ, UR4 ;  /* 0x00000004ff0a7e24 */ /* 0x000fe4000f8e00ff */
[----:B------:R-:W-:Y:S02]  /*b540*/  IMAD.U32 R11, RZ, RZ, UR5 ;  /* 0x00000005ff0b7e24 */ /* 0x000fe4000f8e00ff */
[----:B------:R-:W-:Y:S02]  /*b550*/  IMAD.MOV.U32 R8, RZ, RZ, 0x70 ;  /* 0x00000070ff087424 */ /* 0x000fe400078e00ff */
[----:B------:R-:W-:Y:S02]  /*b560*/  IMAD.MOV.U32 R12, RZ, RZ, 0x1 ;  /* 0x00000001ff0c7424 */ /* 0x000fe400078e00ff */
[----:B------:R-:W-:-:S07]  /*b570*/  IMAD.MOV.U32 R13, RZ, RZ, RZ ;  /* 0x000000ffff0d7224 */ /* 0x000fce00078e00ff */
[----:B------:R-:W-:-:S07]  /*b580*/  LEPC R20, `(.L_x_35) ;  /* 0x000000001014794e */ /* 0x000fce0000000000 */
[----:B-1----:R-:W-:Y:S05]  /*b590*/  CALL.ABS.NOINC R2 ;  /* 0x0000000002007343 */ /* 0x002fea0003c00000 */
.L_x_35:
[----:B------:R-:W-:-:S06]  /*b5a0*/  UIADD3 UR4, UR40, 0xf200, URZ ;  /* 0x0000f20028047890 */ /* 0x000fcc000fffe03f */
[----:B------:R-:W-:-:S05]  /*b5b0*/  IMAD.U32 R16, RZ, RZ, UR4 ;  /* 0x00000004ff107e24 */ /* 0x000fca000f8e00ff */
[----:B------:R-:W-:-:S13]  /*b5c0*/  LOP3.LUT P0, RZ, R16, 0x1bf, RZ, 0xc0, !PT ;  /* 0x000001bf10ff7812 */ /* 0x000fda000780c0ff */
[----:B------:R-:W-:Y:S05]  /*b5d0*/  @!P0 BRA `(.L_x_36) ;  /* 0x0000000000408947 */ /* 0x000fea0003800000 */
        /* <DEDUP_REMOVED lines=16> */
.L_x_36:
[----:B------:R-:W-:-:S04]  /*b6e0*/  UIADD3 UR4, UR40, 0x200, URZ ;  /* 0x0000020028047890 */ /* 0x000fc8000fffe03f */
[----:B------:R-:W-:-:S06]  /*b6f0*/  ULOP3.LUT UP0, URZ, UR4, 0x9f, URZ, 0xc0, !UPT ;  /* 0x0000009f043f7892 */ /* 0x000fcc000f80c03f */
[----:B------:R-:W-:-:S13]  /*b700*/  PLOP3.LUT P0, PT, PT, PT, UP0, 0x80, 0x0 ;  /* 0x000000000000781c */ /* 0x000fda0003f0f008 */
        /* <DEDUP_REMOVED lines=17> */
.L_x_37:
        /* <DEDUP_REMOVED lines=18> */
.L_x_38:
[----:B------:R-:W-:Y:S01]  /*b940*/  ULDC.64 UR4, c[0x0][0x9f8] ;  /* 0x00027e0000047ab9 */ /* 0x000fe20000000a00 */
[----:B------:R-:W-:Y:S01]  /*b950*/  IMAD.U32 R5, RZ, RZ, UR39 ;  /* 0x00000027ff057e24 */ /* 0x000fe2000f8e00ff */
[----:B------:R-:W-:Y:S01]  /*b960*/  ISETP.NE.U32.AND P0, PT, RZ, UR4, PT ;  /* 0x00000004ff007c0c */ /* 0x000fe2000bf05070 */
[----:B------:R-:W-:Y:S01]  /*b970*/  IMAD.U32 R19, RZ, RZ, UR39 ;  /* 0x00000027ff137e24 */ /* 0x000fe2000f8e00ff */
[----:B------:R-:W2:Y:S01]  /*b980*/  S2R R4, SR_TID.X ;  /* 0x0000000000047919 */ /* 0x000ea20000002100 */
[----:B-1----:R-:W1:Y:S01]  /*b990*/  LDC R0, c[0x0][0x428] ;  /* 0x00010a00ff007b82 */ /* 0x002e620000000800 */
[----:B------:R-:W-:-:S13]  /*b9a0*/  ISETP.NE.AND.EX P0, PT, RZ, UR5, PT, P0 ;  /* 0x00000005ff007c0c */ /* 0x000fda000bf05300 */
[----:B------:R-:W3:Y:S01]  /*b9b0*/  @P0 LDC.64 R2, c[0x0][0x9f8] ;  /* 0x00027e00ff020b82 */ /* 0x000ee20000000a00 */
[----:B------:R-:W-:Y:S01]  /*b9c0*/  IMAD R6, RZ, RZ, -UR45 ;  /* 0x8000002dff067e24 */ /* 0x000fe2000f8e02ff */
[----:B--2---:R-:W-:Y:S01]  /*b9d0*/  LOP3.LUT R10, R4, 0x7f, RZ, 0xc0, !PT ;  /* 0x0000007f040a7812 */ /* 0x004fe200078ec0ff */
[----:B---3--:R-:W-:-:S05]  /*b9e0*/  @P0 IMAD.WIDE R2, R5, 0x4, R2 ;  /* 0x0000000405020825 */ /* 0x008fca00078e0202 */
[----:B------:R-:W2:Y:S01]  /*b9f0*/  LDC R5, c[0x0][0xda8] ;  /* 0x00036a00ff057b82 */ /* 0x000ea20000000800 */
[----:B------:R3:W4:Y:S01]  /*ba00*/  @P0 LDG.E R19, desc[UR50][R2.64] ;  /* 0x0000003202130981 */ /* 0x000722000c1e1900 */
[----:B-1----:R-:W-:Y:S01]  /*ba10*/  ISETP.NE.AND P0, PT, R0, 0x1, PT ;  /* 0x000000010000780c */ /* 0x002fe20003f05270 */
[----:B------:R-:W-:Y:S01]  /*ba20*/  UMOV UR36, URZ ;  /* 0x0000003f00247c82 */ /* 0x000fe20008000000 */
[----:B------:R-:W-:Y:S01]  /*ba30*/  ISETP.NE.AND P2, PT, R10, RZ, PT ;  /* 0x000000ff0a00720c */ /* 0x000fe20003f45270 */
[----:B------:R-:W-:Y:S01]  /*ba40*/  UMOV UR4, 0x40 ;  /* 0x0000004000047882 */ /* 0x000fe20000000000 */
[----:B------:R-:W-:Y:S01]  /*ba50*/  UMOV UR6, UR38 ;  /* 0x0000002600067c82 */ /* 0x000fe20008000000 */
[----:B------:R-:W-:Y:S01]  /*ba60*/  UMOV UR7, UR39 ;  /* 0x0000002700077c82 */ /* 0x000fe20008000000 */
[----:B------:R-:W-:Y:S01]  /*ba70*/  UMOV UR8, 0x80 ;  /* 0x0000008000087882 */ /* 0x000fe20000000000 */
[----:B------:R-:W-:Y:S01]  /*ba80*/  UMOV UR10, UR38 ;  /* 0x00000026000a7c82 */ /* 0x000fe20008000000 */
[----:B------:R-:W-:Y:S01]  /*ba90*/  UMOV UR11, UR39 ;  /* 0x00000027000b7c82 */ /* 0x000fe20008000000 */
[----:B---3--:R-:W1:Y:S01]  /*baa0*/  LDC.64 R2, c[0x0][0x3f8] ;  /* 0x0000fe00ff027b82 */ /* 0x008e620000000a00 */
[----:B------:R-:W-:Y:S01]  /*bab0*/  UMOV UR14, 0xffffffff ;  /* 0xffffffff000e7882 */ /* 0x000fe20000000000 */
[----:B------:R-:W-:Y:S01]  /*bac0*/  SHF.R.U32.HI R4, RZ, 0x5, R4 ;  /* 0x00000005ff047819 */ /* 0x000fe20000011604 */
[----:B------:R-:W-:-:S03]  /*bad0*/  IMAD.U32 R16, RZ, RZ, UR38 ;  /* 0x00000026ff107e24 */ /* 0x000fc6000f8e00ff */
[----:B------:R-:W-:Y:S01]  /*bae0*/  VOTEU.ALL UP1, P2 ;  /* 0x00000000003f7886 */ /* 0x000fe20001020000 */
[----:B------:R-:W-:Y:S01]  /*baf0*/  LOP3.LUT R4, R4, 0x3, RZ, 0xc0, !PT ;  /* 0x0000000304047812 */ /* 0x000fe200078ec0ff */
[----:B------:R-:W3:Y:S01]  /*bb00*/  @P0 LDC R0, c[0x0][0x42c] ;  /* 0x00010b00ff000b82 */ /* 0x000ee20000000800 */
[----:B--2---:R-:W-:Y:S02]  /*bb10*/  IMAD R6, R5, R6, UR49 ;  /* 0x0000003105067e24 */ /* 0x004fe4000f8e0206 */
[----:B------:R-:W-:Y:S02]  /*bb20*/  @!UP1 UIADD3 UR12, UP0, UR52, 0x270, URZ ;  /* 0x00000270340c9890 */ /* 0x000fe4000ff1e03f */
[----:B------:R-:W-:-:S03]  /*bb30*/  IMAD.SHL.U32 R6, R6, 0x80, RZ ;  /* 0x0000008006067824 */ /* 0x000fc600078e00ff */
[----:B------:R-:W2:Y:S01]  /*bb40*/  @P0 LDC R5, c[0x0][0x430] ;  /* 0x00010c00ff050b82 */ /* 0x000ea20000000800 */
[----:B------:R-:W-:Y:S01]  /*bb50*/  @!UP1 UIADD3.X UR13, URZ, UR53, URZ, UP0, !UPT ;  /* 0x000000353f0d9290 */ /* 0x000fe200087fe43f */
[----:B------:R-:W-:Y:S02]  /*bb60*/  R2UR UR37, R6 ;  /* 0x00000000062572ca */ /* 0x000fe400000e0000 */
[----:B-1----:R-:W-:-:S04]  /*bb70*/  ISETP.NE.U32.AND P1, PT, R2, RZ, PT ;  /* 0x000000ff0200720c */ /* 0x002fc80003f25070 */
[----:B------:R-:W-:Y:S01]  /*bb80*/  ISETP.NE.AND.EX P1, PT, R3, RZ, PT, P1 ;  /* 0x000000ff0300720c */ /* 0x000fe20003f25310 */
[----:B---3--:R-:W-:-:S06]  /*bb90*/  @P0 IMAD.HI.U32 R0, R0, UR38, RZ ;  /* 0x0000002600000c27 */ /* 0x008fcc000f8e00ff */
[----:B------:R-:W-:Y:S01]  /*bba0*/  UMOV UR5, UR37 ;  /* 0x0000002500057c82 */ /* 0x000fe20008000000 */
[----:B------:R-:W-:Y:S01]  /*bbb0*/  UMOV UR9, UR37 ;  /* 0x0000002500097c82 */ /* 0x000fe20008000000 */
[----:B------:R1:W-:Y:S01]  /*bbc0*/  @!UP1 UTMAPF.L2.4D [UR36], [UR12] ;  /* 0x000000240c0095b8 */ /* 0x0003e20008018000 */
[----:B--2---:R-:W-:Y:S01]  /*bbd0*/  @P0 SHF.R.U32.HI R16, RZ, R5, R0 ;  /* 0x00000005ff100219 */ /* 0x004fe20000011600 */
[----:B------:R1:W-:Y:S01]  /*bbe0*/  @!UP1 UTMAPF.L2.4D [UR4], [UR12] ;  /* 0x000000040c0095b8 */ /* 0x0003e20008018000 */
[----:B------:R1:W-:Y:S01]  /*bbf0*/  @!UP1 UTMAPF.L2.4D [UR8], [UR12] ;  /* 0x000000080c0095b8 */ /* 0x0003e20008018000 */
[----:B----4-:R-:W-:Y:S02]  /*bc00*/  SHF.R.S32.HI R20, RZ, 0x1f, R19 ;  /* 0x0000001fff147819 */ /* 0x010fe40000011413 */
[----:B------:R-:W-:Y:S01]  /*bc10*/  SEL R0, R19, RZ, !P1 ;  /* 0x000000ff13007207 */ /* 0x000fe20004800000 */
[----:B-1----:R-:W-:Y:S06]  /*bc20*/  BRA.DIV UR14, `(.L_x_39) ;  /* 0x0000002a0e687947 */ /* 0x002fec000b800000 */
[----:B------:R1:W2:Y:S02]  /*bc30*/  SHFL.IDX PT, R14, R4, RZ, 0x1f ;  /* 0x00001fff040e7589 */ /* 0x0002a400000e0000 */
.L_x_96:
[----:B--2---:R-:W-:Y:S02]  /*bc40*/  ISETP.NE.AND P0, PT, R14, RZ, PT ;  /* 0x000000ff0e00720c */ /* 0x004fe40003f05270 */
[----:B------:R-:W-:-:S11]  /*bc50*/  PLOP3.LUT P6, PT, PT, PT, PT, 0x8, 0x0 ;  /* 0x000000000000781c */ /* 0x000fd60003fce170 */
[----:B------:R-:W-:Y:S05]  /*bc60*/  @P0 BRA `(.L_x_40) ;  /* 0x0000000800040947 */ /* 0x000fea0003800000 */
[----:B------:R-:W-:-:S06]  /*bc70*/  UIADD3 UR4, UR41, -0x1, URZ ;  /* 0xffffffff29047890 */ /* 0x000fcc000fffe03f */
[----:B------:R-:W-:Y:S01]  /*bc80*/  IMAD.U32 R7, RZ, RZ, UR4 ;  /* 0x00000004ff077e24 */ /* 0x000fe2000f8e00ff */
[----:B------:R-:W-:-:S03]  /*bc90*/  UMOV UR4, 0xffffffff ;  /* 0xffffffff00047882 */ /* 0x000fc60000000000 */
[----:B------:R-:W-:Y:S05]  /*bca0*/  BRA.DIV UR4, `(.L_x_41) ;  /* 0x0000002a04687947 */ /* 0x000fea000b800000 */
[----:B------:R-:W-:-:S13]  /*bcb0*/  ELECT P6, URZ, PT ;  /* 0x00000000003f782f */ /* 0x000fda00038c0000 */
.L_x_99:
[----:B------:R-:W-:Y:S05]  /*bcc0*/  @!P6 BRA `(.L_x_42) ;  /* 0x000000040070e947 */ /* 0x000fea0003800000 */
[----:B------:R-:W-:Y:S01]  /*bcd0*/  IMAD.MOV.U32 R0, RZ, RZ, R19 ;  /* 0x000000ffff007224 */ /* 0x000fe200078e0013 */
[----:B------:R-:W-:Y:S06]  /*bce0*/  @!P1 BRA `(.L_x_43) ;  /* 0x0000000000449947 */ /* 0x000fec0003800000 */
[----:B------:R-:W2:Y:S01]  /*bcf0*/  LDC R8, c[0x0][0x41c] ;  /* 0x00010700ff087b82 */ /* 0x000ea20000000800 */
[----:B------:R-:W-:Y:S01]  /*bd00*/  ULDC.64 UR4, c[0x0][0x408] ;  /* 0x0001020000047ab9 */ /* 0x000fe20000000a00 */
[----:B--2---:R-:W-:-:S13]  /*bd10*/  ISETP.NE.AND P0, PT, R8, 0x1, PT ;  /* 0x000000010800780c */ /* 0x004fda0003f05270 */
[----:B-1----:R-:W1:Y:S02]  /*bd20*/  @P0 LDC.64 R4, c[0x0][0x420] ;  /* 0x00010800ff040b82 */ /* 0x002e640000000a00 */
[----:B-1----:R-:W-:-:S04]  /*bd30*/  @P0 IMAD.HI.U32 R0, R7, R4, RZ ;  /* 0x0000000407000227 */ /* 0x002fc800078e00ff */
[----:B------:R-:W-:Y:S01]  /*bd40*/  IMAD.MOV.U32 R4, RZ, RZ, R7 ;  /* 0x000000ffff047224 */ /* 0x000fe200078e0007 */
[----:B------:R-:W-:-:S04]  /*bd50*/  @P0 SHF.R.U32.HI R4, RZ, R5, R0 ;  /* 0x00000005ff040219 */ /* 0x000fc80000011600 */
[--C-:B------:R-:W-:Y:S01]  /*bd60*/  SHF.R.S32.HI R5, RZ, 0x1f, R4.reuse ;  /* 0x0000001fff057819 */ /* 0x100fe20000011404 */
[----:B------:R-:W-:-:S04]  /*bd70*/  IMAD.MOV R0, RZ, RZ, -R4 ;  /* 0x000000ffff007224 */ /* 0x000fc800078e0a04 */
[----:B------:R-:W-:Y:S02]  /*bd80*/  IMAD R7, R8, R0, R7 ;  /* 0x0000000008077224 */ /* 0x000fe400078e0207 */
[----:B------:R-:W-:Y:S02]  /*bd90*/  IMAD R0, R20, UR4, RZ ;  /* 0x0000000414007c24 */ /* 0x000fe4000f8e02ff */
[----:B------:R-:W-:-:S04]  /*bda0*/  IMAD.WIDE.U32 R4, R19, UR4, R4 ;  /* 0x0000000413047c25 */ /* 0x000fc8000f8e0004 */
[----:B------:R-:W-:Y:S01]  /*bdb0*/  IMAD R9, R19, UR5, R0 ;  /* 0x0000000513097c24 */ /* 0x000fe2000f8e0200 */
[----:B------:R-:W-:-:S03]  /*bdc0*/  LEA R2, P0, R4, R2, 0x2 ;  /* 0x0000000204027211 */ /* 0x000fc600078010ff */
[----:B------:R-:W-:-:S05]  /*bdd0*/  IMAD.IADD R0, R5, 0x1, R9 ;  /* 0x0000000105007824 */ /* 0x000fca00078e0209 */
[----:B------:R-:W-:-:S05]  /*bde0*/  LEA.HI.X R3, R4, R3, R0, 0x2, P0 ;  /* 0x0000000304037211 */ /* 0x000fca00000f1400 */
[----:B------:R2:W5:Y:S02]  /*bdf0*/  LDG.E R0, desc[UR50][R2.64] ;  /* 0x0000003202007981 */ /* 0x000564000c1e1900 */
.L_x_43:
[----:B------:R-:W-:Y:S02]  /*be00*/  LEA R5, R17, UR40, 0x3 ;  /* 0x0000002811057c11 */ /* 0x000fe4000f8e18ff */
[----:B--2---:R-:W-:Y:S02]  /*be10*/  SHF.L.U32 R2, R18, 0x1f, RZ ;  /* 0x0000001f12027819 */ /* 0x004fe400000006ff */
[----:B------:R-:W-:Y:S02]  /*be20*/  ISETP.NE.AND P0, PT, R10, RZ, PT ;  /* 0x000000ff0a00720c */ /* 0x000fe40003f05270 */
[----:B------:R-:W2:Y:S02]  /*be30*/  SYNCS.PHASECHK.TRANS64.TRYWAIT P3, [R5+URZ+0x33480], R2 ;  /* 0x03348002050075a7 */ /* 0x000ea4000806017f */
[----:B--2---:R-:W-:Y:S09]  /*be40*/  @!P3 BRA `(.L_x_44) ;  /* 0x000000280020b947 */ /* 0x004ff20003800000 */
.L_x_100:
[----:B------:R-:W-:Y:S05]  /*be50*/  @P0 BRA `(.L_x_45) ;  /* 0x00000000001c0947 */ /* 0x000fea0003800000 */
[----:B------:R-:W1:Y:S02]  /*be60*/  S2R R3, SR_TID.X ;  /* 0x0000000000037919 */ /* 0x000e640000002100 */
[----:B-1----:R-:W-:Y:S01]  /*be70*/  LOP3.LUT R4, R3, 0x1f, RZ, 0xc0, !PT ;  /* 0x0000001f03047812 */ /* 0x002fe200078ec0ff */
[----:B------:R-:W-:-:S03]  /*be80*/  IMAD.MOV.U32 R3, RZ, RZ, 0x7800 ;  /* 0x00007800ff037424 */ /* 0x000fc600078e00ff */
[----:B------:R-:W-:Y:S01]  /*be90*/  ISETP.NE.AND P3, PT, R4, RZ, PT ;  /* 0x000000ff0400720c */ /* 0x000fe20003f65270 */
[----:B------:R3:W-:-:S12]  /*bea0*/  SYNCS.ARRIVE.TRANS64 RZ, [R5+URZ+0x33470], R3 ;  /* 0x0334700305ff79a7 */ /* 0x0007d8000800003f */
[----:B---3--:R-:W-:Y:S05]  /*beb0*/  @!P3 BRA `(.L_x_45) ;  /* 0x000000000004b947 */ /* 0x008fea0003800000 */
[----:B------:R-:W-:Y:S01]  /*bec0*/  BPT.TRAP 0x1 ;  /* 0x000000040000795c */ /* 0x000fe20000300000 */
.L_x_45:
[----:B-1----:R-:W-:Y:S01]  /*bed0*/  IMAD.U32 R4, RZ, RZ, UR40 ;  /* 0x00000028ff047e24 */ /* 0x002fe2000f8e00ff */
[----:B------:R-:W-:Y:S01]  /*bee0*/  R2UR UR9, R5 ;  /* 0x00000000050972ca */ /* 0x000fe200000e0000 */
[----:B------:R-:W-:Y:S01]  /*bef0*/  IMAD R7, R7, 0xa0, RZ ;  /* 0x000000a007077824 */ /* 0x000fe200078e02ff */
[----:B------:R-:W-:Y:S01]  /*bf00*/  UIADD3 UR4, UP0, UR52, 0x470, URZ ;  /* 0x0000047034047890 */ /* 0x000fe2000ff1e03f */
[----:B------:R-:W-:Y:S01]  /*bf10*/  IMAD R3, R17, 0x7800, R4 ;  /* 0x0000780011037824 */ /* 0x000fe200078e0204 */
[----:B------:R-:W-:Y:S01]  /*bf20*/  R2UR UR12, R16 ;  /* 0x00000000100c72ca */ /* 0x000fe200000e0000 */
[----:B------:R-:W-:Y:S01]  /*bf30*/  UMOV UR10, URZ ;  /* 0x0000003f000a7c82 */ /* 0x000fe20008000000 */
[----:B-----5:R-:W-:Y:S01]  /*bf40*/  R2UR UR13, R0 ;  /* 0x00000000000d72ca */ /* 0x020fe200000e0000 */
[----:B------:R-:W-:Y:S01]  /*bf50*/  UIADD3.X UR5, URZ, UR53, URZ, UP0, !UPT ;  /* 0x000000353f057290 */ /* 0x000fe200087fe43f */
[----:B------:R-:W-:Y:S01]  /*bf60*/  R2UR UR15, R3 ;  /* 0x00000000030f72ca */ /* 0x000fe200000e0000 */
[----:B------:R-:W-:Y:S01]  /*bf70*/  UMOV UR6, 0x0 ;  /* 0x0000000000067882 */ /* 0x000fe20000000000 */
[----:B------:R-:W-:Y:S01]  /*bf80*/  R2UR UR11, R7 ;  /* 0x00000000070b72ca */ /* 0x000fe200000e0000 */
[----:B------:R-:W-:Y:S01]  /*bf90*/  UMOV UR7, 0x14f00000 ;  /* 0x14f0000000077882 */ /* 0x000fe20000000000 */
[----:B------:R-:W-:Y:S01]  /*bfa0*/  UMOV UR16, 0x40 ;  /* 0x0000004000107882 */ /* 0x000fe20000000000 */
[----:B------:R-:W-:-:S08]  /*bfb0*/  UIADD3 UR9, UR9, 0x33470, URZ ;  /* 0x0003347009097890 */ /* 0x000fd0000fffe03f */
[----:B------:R-:W-:Y:S02]  /*bfc0*/  UIADD3 UR8, UR15, 0xf200, URZ ;  /* 0x0000f2000f087890 */ /* 0x000fe4000fffe03f */
[----:B------:R-:W-:Y:S02]  /*bfd0*/  UIADD3 UR14, UR15, 0x11a00, URZ ;  /* 0x00011a000f0e7890 */ /* 0x000fe4000fffe03f */
[----:B------:R-:W-:-:S05]  /*bfe0*/  UIADD3 UR15, UR15, 0x14200, URZ ;  /* 0x000142000f0f7890 */ /* 0x000fca000fffe03f */
[----:B------:R1:W-:Y:S02]  /*bff0*/  UTMALDG.4D [UR8], [UR4], desc[UR6] ;  /* 0x00000608040075b4 */ /* 0x0003e40008019000 */
[----:B-1----:R-:W-:Y:S01]  /*c000*/  UMOV UR8, UR14 ;  /* 0x0000000e00087c82 */ /* 0x002fe20008000000 */
[----:B------:R-:W-:Y:S01]  /*c010*/  UMOV UR10, UR16 ;  /* 0x00000010000a7c82 */ /* 0x000fe20008000000 */
[----:B------:R-:W-:Y:S01]  /*c020*/  UMOV UR14, 0x80 ;  /* 0x00000080000e7882 */ /* 0x000fe20000000000 */
[----:B------:R1:W-:Y:S02]  /*c030*/  UTMALDG.4D [UR8], [UR4], desc[UR6] ;  /* 0x00000608040075b4 */ /* 0x0003e40008019000 */
[----:B-1----:R-:W-:Y:S01]  /*c040*/  UMOV UR8, UR15 ;  /* 0x0000000f00087c82 */ /* 0x002fe20008000000 */
[----:B------:R-:W-:Y:S02]  /*c050*/  UMOV UR10, UR14 ;  /* 0x0000000e000a7c82 */ /* 0x000fe40008000000 */
[----:B------:R1:W-:Y:S01]  /*c060*/  UTMALDG.4D [UR8], [UR4], desc[UR6] ;  /* 0x00000608040075b4 */ /* 0x0003e20008019000 */
[----:B------:R-:W3:Y:S02]  /*c070*/  SYNCS.PHASECHK.TRANS64.TRYWAIT P3, [R5+URZ+0x33440], R2 ;  /* 0x03344002050075a7 */ /* 0x000ee4000806017f */
[----:B-1-3--:R-:W-:Y:S05]  /*c080*/  @!P3 BRA `(.L_x_46) ;  /* 0x0000002400a4b947 */ /* 0x00afea0003800000 */
.L_x_101:
[----:B------:R-:W-:Y:S05]  /*c090*/  @P0 BRA `(.L_x_47) ;  /* 0x00000000001c0947 */ /* 0x000fea0003800000 */
[----:B------:R-:W3:Y:S01]  /*c0a0*/  S2R R4, SR_TID.X ;  /* 0x0000000000047919 */ /* 0x000ee20000002100 */
[----:B-12---:R-:W-:-:S04]  /*c0b0*/  IMAD.MOV.U32 R2, RZ, RZ, 0x7800 ;  /* 0x00007800ff027424 */ /* 0x006fc800078e00ff */
[----:B------:R4:W-:Y:S01]  /*c0c0*/  SYNCS.ARRIVE.TRANS64 RZ, [R5+URZ+0x33430], R2 ;  /* 0x0334300205ff79a7 */ /* 0x0009e2000800003f */
[----:B---3--:R-:W-:-:S04]  /*c0d0*/  LOP3.LUT R4, R4, 0x1f, RZ, 0xc0, !PT ;  /* 0x0000001f04047812 */ /* 0x008fc800078ec0ff */
[----:B------:R-:W-:-:S13]  /*c0e0*/  ISETP.NE.AND P0, PT, R4, RZ, PT ;  /* 0x000000ff0400720c */ /* 0x000fda0003f05270 */
[----:B----4-:R-:W-:Y:S05]  /*c0f0*/  @!P0 BRA `(.L_x_47) ;  /* 0x0000000000048947 */ /* 0x010fea0003800000 */
[----:B------:R-:W-:Y:S01]  /*c100*/  BPT.TRAP 0x1 ;  /* 0x000000040000795c */ /* 0x000fe20000300000 */
.L_x_47:
[----:B------:R-:W-:Y:S01]  /*c110*/  R2UR UR15, R3 ;  /* 0x00000000030f72ca */ /* 0x000fe200000e0000 */
[----:B------:R-:W-:Y:S01]  /*c120*/  UIADD3 UR4, UP0, UR52, 0x370, URZ ;  /* 0x0000037034047890 */ /* 0x000fe2000ff1e03f */
[----:B------:R-:W-:Y:S01]  /*c130*/  R2UR UR9, R5 ;  /* 0x00000000050972ca */ /* 0x000fe200000e0000 */
[----:B------:R-:W-:Y:S01]  /*c140*/  UMOV UR10, URZ ;  /* 0x0000003f000a7c82 */ /* 0x000fe20008000000 */
[----:B------:R-:W-:Y:S01]  /*c150*/  R2UR UR11, R7 ;  /* 0x00000000070b72ca */ /* 0x000fe200000e0000 */
[----:B------:R-:W-:Y:S01]  /*c160*/  UIADD3.X UR5, URZ, UR53, URZ, UP0, !UPT ;  /* 0x000000353f057290 */ /* 0x000fe200087fe43f */
[----:B------:R-:W-:Y:S01]  /*c170*/  R2UR UR12, R16 ;  /* 0x00000000100c72ca */ /* 0x000fe200000e0000 */
[----:B------:R-:W-:Y:S01]  /*c180*/  UMOV UR6, 0x0 ;  /* 0x0000000000067882 */ /* 0x000fe20000000000 */
[----:B------:R-:W-:Y:S01]  /*c190*/  R2UR UR13, R0 ;  /* 0x00000000000d72ca */ /* 0x000fe200000e0000 */
[----:B------:R-:W-:Y:S01]  /*c1a0*/  UMOV UR7, 0x14f00000 ;  /* 0x14f0000000077882 */ /* 0x000fe20000000000 */
[----:B------:R-:W-:-:S03]  /*c1b0*/  UMOV UR16, 0x40 ;  /* 0x0000004000107882 */ /* 0x000fc60000000000 */
[----:B------:R-:W-:Y:S02]  /*c1c0*/  UIADD3 UR8, UR15, 0x24200, URZ ;  /* 0x000242000f087890 */ /* 0x000fe4000fffe03f */
[----:B------:R-:W-:Y:S02]  /*c1d0*/  UIADD3 UR9, UR9, 0x33430, URZ ;  /* 0x0003343009097890 */ /* 0x000fe4000fffe03f */
[----:B------:R-:W-:Y:S02]  /*c1e0*/  UIADD3 UR14, UR15, 0x26a00, URZ ;  /* 0x00026a000f0e7890 */ /* 0x000fe4000fffe03f */
[----:B------:R-:W-:-:S05]  /*c1f0*/  UIADD3 UR15, UR15, 0x29200, URZ ;  /* 0x000292000f0f7890 */ /* 0x000fca000fffe03f */
[----:B------:R3:W-:Y:S02]  /*c200*/  UTMALDG.4D [UR8], [UR4], desc[UR6] ;  /* 0x00000608040075b4 */ /* 0x0007e40008019000 */
[----:B---3--:R-:W-:Y:S01]  /*c210*/  UMOV UR8, UR14 ;  /* 0x0000000e00087c82 */ /* 0x008fe20008000000 */
[----:B------:R-:W-:Y:S01]  /*c220*/  UMOV UR10, UR16 ;  /* 0x00000010000a7c82 */ /* 0x000fe20008000000 */
[----:B------:R-:W-:Y:S01]  /*c230*/  UMOV UR14, 0x80 ;  /* 0x00000080000e7882 */ /* 0x000fe20000000000 */
[----:B------:R3:W-:Y:S02]  /*c240*/  UTMALDG.4D [UR8], [UR4], desc[UR6] ;  /* 0x00000608040075b4 */ /* 0x0007e40008019000 */
[----:B---3--:R-:W-:Y:S01]  /*c250*/  UMOV UR8, UR15 ;  /* 0x0000000f00087c82 */ /* 0x008fe20008000000 */
[----:B------:R-:W-:Y:S02]  /*c260*/  UMOV UR10, UR14 ;  /* 0x0000000e000a7c82 */ /* 0x000fe40008000000 */
[----:B------:R3:W-:Y:S02]  /*c270*/  UTMALDG.4D [UR8], [UR4], desc[UR6] ;  /* 0x00000608040075b4 */ /* 0x0007e40008019000 */
[----:B---3--:R-:W-:Y:S01]  /*c280*/  NOP ;  /* 0x0000000000007918 */ /* 0x008fe20000000000 */
.L_x_42:
[----:B------:R-:W-:Y:S05]  /*c290*/  WARPSYNC.ALL ;  /* 0x0000000000007948 */ /* 0x000fea0003800000 */
[----:B------:R-:W-:Y:S01]  /*c2a0*/  ELECT P0, URZ, PT ;  /* 0x00000000003f782f */ /* 0x000fe20003800000 */
[----:B------:R-:W-:Y:S01]  /*c2b0*/  BAR.SYNC.DEFER_BLOCKING 0x8, 0x120 ;  /* 0x0204800000007b1d */ /* 0x000fe20000010000 */
[----:B------:R-:W-:Y:S02]  /*c2c0*/  UIADD3 UR4, UP0, UR52, 0x270, URZ ;  /* 0x0000027034047890 */ /* 0x000fe4000ff1e03f */
[----:B------:R-:W-:Y:S02]  /*c2d0*/  UIADD3 UR8, UR40, 0x1e200, URZ ;  /* 0x0001e20028087890 */ /* 0x000fe4000fffe03f */
[----:B------:R-:W-:-:S02]  /*c2e0*/  UIADD3 UR9, UR40, 0x33400, URZ ;  /* 0x0003340028097890 */ /* 0x000fc4000fffe03f */
[----:B------:R-:W-:Y:S02]  /*c2f0*/  UIADD3.X UR5, URZ, UR53, URZ, UP0, !UPT ;  /* 0x000000353f057290 */ /* 0x000fe400087fe43f */
[----:B------:R-:W-:Y:S02]  /*c300*/  UIADD3 UR24, UR40, 0x20200, URZ ;  /* 0x0002020028187890 */ /* 0x000fe4000fffe03f */
[----:B------:R-:W-:Y:S01]  /*c310*/  UIADD3 UR16, UR40, 0x22200, URZ ;  /* 0x0002220028107890 */ /* 0x000fe2000fffe03f */
[C---:B------:R-:W-:Y:S01]  /*c320*/  @P0 R2UR UR11, R6.reuse ;  /* 0x00000000060b02ca */ /* 0x040fe200000e0000 */
[----:B-12---:R-:W-:Y:S01]  /*c330*/  @P0 IMAD.MOV.U32 R2, RZ, RZ, 0x6000 ;  /* 0x00006000ff020424 */ /* 0x006fe200078e00ff */
[C---:B------:R-:W-:Y:S01]  /*c340*/  @P0 R2UR UR27, R6.reuse ;  /* 0x00000000061b02ca */ /* 0x040fe200000e0000 */
[----:B------:R-:W-:Y:S01]  /*c350*/  UMOV UR6, 0x0 ;  /* 0x0000000000067882 */ /* 0x000fe20000000000 */
[----:B------:R-:W-:Y:S01]  /*c360*/  @P0 R2UR UR19, R6 ;  /* 0x00000000061302ca */ /* 0x000fe200000e0000 */
[----:B------:R-:W-:Y:S01]  /*c370*/  UMOV UR7, 0x12f00000 ;  /* 0x12f0000000077882 */ /* 0x000fe20000000000 */
[----:B------:R-:W-:Y:S01]  /*c380*/  UMOV UR10, URZ ;  /* 0x0000003f000a7c82 */ /* 0x000fe20008000000 */
[----:B------:R-:W-:Y:S01]  /*c390*/  UMOV UR12, UR38 ;  /* 0x00000026000c7c82 */ /* 0x000fe20008000000 */
[----:B------:R-:W-:Y:S01]  /*c3a0*/  UMOV UR13, UR39 ;  /* 0x00000027000d7c82 */ /* 0x000fe20008000000 */
[----:B------:R-:W-:Y:S01]  /*c3b0*/  UMOV UR26, 0x40 ;  /* 0x00000040001a7882 */ /* 0x000fe20000000000 */
[----:B------:R-:W-:Y:S01]  /*c3c0*/  UMOV UR28, UR38 ;  /* 0x00000026001c7c82 */ /* 0x000fe20008000000 */
[----:B------:R-:W-:Y:S01]  /*c3d0*/  UMOV UR29, UR39 ;  /* 0x00000027001d7c82 */ /* 0x000fe20008000000 */
[----:B------:R2:W-:Y:S01]  /*c3e0*/  @P0 SYNCS.ARRIVE.TRANS64 RZ, [UR40+0x33400], R2 ;  /* 0x03340002ffff09a7 */ /* 0x0005e20008000028 */
[----:B------:R-:W-:Y:S01]  /*c3f0*/  UMOV UR25, UR9 ;  /* 0x0000000900197c82 */ /* 0x000fe20008000000 */
[----:B------:R-:W-:Y:S01]  /*c400*/  UMOV UR18, 0x80 ;  /* 0x0000008000127882 */ /* 0x000fe20000000000 */
[----:B------:R-:W-:Y:S01]  /*c410*/  UMOV UR20, UR38 ;  /* 0x0000002600147c82 */ /* 0x000fe20008000000 */
[----:B------:R-:W-:Y:S01]  /*c420*/  UMOV UR21, UR39 ;  /* 0x0000002700157c82 */ /* 0x000fe20008000000 */
[----:B------:R2:W-:Y:S01]  /*c430*/  UTMALDG.4D [UR8], [UR4], desc[UR6] ;  /* 0x00000608040075b4 */ /* 0x0005e20008019000 */
[----:B------:R-:W-:Y:S01]  /*c440*/  UMOV UR17, UR9 ;  /* 0x0000000900117c82 */ /* 0x000fe20008000000 */
[----:B------:R2:W-:Y:S01]  /*c450*/  UTMALDG.4D [UR24], [UR4], desc[UR6] ;  /* 0x00000618040075b4 */ /* 0x0005e20008019000 */
[----:B------:R2:W-:Y:S02]  /*c460*/  UTMALDG.4D [UR16], [UR4], desc[UR6] ;  /* 0x00000610040075b4 */ /* 0x0005e40008019000 */
[----:B--2---:R-:W-:Y:S01]  /*c470*/  NOP ;  /* 0x0000000000007918 */ /* 0x004fe20000000000 */
.L_x_40:
[----:B------:R-:W-:-:S06]  /*c480*/  ULOP3.LUT UR4, UR47, 0x1, URZ, 0xc, !UPT ;  /* 0x000000012f047892 */ /* 0x000fcc000f8e0c3f */
[----:B------:R-:W-:-:S05]  /*c490*/  IMAD.U32 R2, RZ, RZ, UR4 ;  /* 0x00000004ff027e24 */ /* 0x000fca000f8e00ff */
[----:B------:R-:W-:-:S04]  /*c4a0*/  SHF.L.U32 R2, R2, 0x1f, RZ ;  /* 0x0000001f02027819 */ /* 0x000fc800000006ff */
[----:B------:R-:W2:Y:S02]  /*c4b0*/  SYNCS.PHASECHK.TRANS64.TRYWAIT P0, [UR40+0x33420], R2 ;  /* 0x03342002ff0075a7 */ /* 0x000ea40008000168 */
[----:B--2---:R-:W-:Y:S05]  /*c4c0*/  @!P0 BRA `(.L_x_48) ;  /* 0x0000002000a88947 */ /* 0x004fea0003800000 */
.L_x_102:
[----:B------:R-:W-:-:S06]  /*c4d0*/  UISETP.GE.AND UP0, UPT, UR42, 0xa1, UPT ;  /* 0x000000a12a00788c */ /* 0x000fcc000bf06270 */
[----:B------:R-:W-:-:S13]  /*c4e0*/  PLOP3.LUT P0, PT, PT, PT, UP0, 0x80, 0x0 ;  /* 0x000000000000781c */ /* 0x000fda0003f0f008 */
[----:B------:R-:W-:Y:S05]  /*c4f0*/  @!P0 BRA `(.L_x_49) ;  /* 0x0000001000b88947 */ /* 0x000fea0003800000 */
[----:B------:R-:W-:Y:S01]  /*c500*/  UIADD3 UR4, UR41, -0x2, URZ ;  /* 0xfffffffe29047890 */ /* 0x000fe2000fffe03f */
[----:B------:R-:W-:Y:S02]  /*c510*/  IMAD.MOV.U32 R8, RZ, RZ, R18 ;  /* 0x000000ffff087224 */ /* 0x000fe400078e0012 */
[----:B--2---:R-:W-:-:S03]  /*c520*/  IMAD.MOV.U32 R2, RZ, RZ, R17 ;  /* 0x000000ffff027224 */ /* 0x004fc600078e0011 */
[----:B------:R-:W-:-:S07]  /*c530*/  IMAD.U32 R3, RZ, RZ, UR4 ;  /* 0x00000004ff037e24 */ /* 0x000fce000f8e00ff */
.L_x_73:
[----:B------:R-:W-:Y:S01]  /*c540*/  VIADD R17, R2, 0x1 ;  /* 0x0000000102117836 */ /* 0x000fe20000000000 */
[----:B------:R-:W-:Y:S04]  /*c550*/  BSSY B0, `(.L_x_50) ;  /* 0x00000a3000007945 */ /* 0x000fe80003800000 */
[----:B------:R-:W-:-:S04]  /*c560*/  ISETP.NE.AND P0, PT, R17, 0x2, PT ;  /* 0x000000021100780c */ /* 0x000fc80003f05270 */
[----:B------:R-:W-:Y:S02]  /*c570*/  SEL R5, RZ, 0x1, P0 ;  /* 0x00000001ff057807 */ /* 0x000fe40000000000 */
[----:B------:R-:W-:Y:S02]  /*c580*/  SEL R17, R17, RZ, P0 ;  /* 0x000000ff11117207 */ /* 0x000fe40000000000 */
[----:B------:R-:W-:Y:S01]  /*c590*/  LOP3.LUT R18, R8, R5, RZ, 0x3c, !PT ;  /* 0x0000000508127212 */ /* 0x000fe200078e3cff */
[----:B------:R-:W-:Y:S06]  /*c5a0*/  @!P6 BRA `(.L_x_51) ;  /* 0x000000080074e947 */ /* 0x000fec0003800000 */
        /* <DEDUP_REMOVED lines=8> */
[----:B------:R-:W-:Y:S01]  /*c630*/  @P0 SHF.R.U32.HI R4, RZ, R5, R0 ;  /* 0x00000005ff040219 */ /* 0x000fe20000011600 */
[----:B------:R-:W-:-:S03]  /*c640*/  IMAD R0, R20, UR4, RZ ;  /* 0x0000000414007c24 */ /* 0x000fc6000f8e02ff */
[----:B------:R-:W-:Y:S01]  /*c650*/  SHF.R.S32.HI R5, RZ, 0x1f, R4 ;  /* 0x0000001fff057819 */ /* 0x000fe20000011404 */
[C---:B------:R-:W-:Y:S02]  /*c660*/  IMAD R7, R19.reuse, UR5, R0 ;  /* 0x0000000513077c24 */ /* 0x040fe4000f8e0200 */
[--C-:B------:R-:W-:Y:S02]  /*c670*/  IMAD.MOV R0, RZ, RZ, -R4.reuse ;  /* 0x000000ffff007224 */ /* 0x100fe400078e0a04 */
[----:B------:R-:W-:Y:S01]  /*c680*/  IMAD.WIDE.U32 R4, R19, UR4, R4 ;  /* 0x0000000413047c25 */ /* 0x000fe2000f8e0004 */
[----:B------:R-:W-:-:S03]  /*c690*/  ULDC.64 UR4, c[0x0][0x3f8] ;  /* 0x0000fe0000047ab9 */ /* 0x000fc60000000a00 */
[----:B------:R-:W-:Y:S01]  /*c6a0*/  IMAD.IADD R7, R7, 0x1, R5 ;  /* 0x0000000107077824 */ /* 0x000fe200078e0205 */
[----:B------:R-:W-:Y:S01]  /*c6b0*/  LEA R6, P0, R4, UR4, 0x2 ;  /* 0x0000000404067c11 */ /* 0x000fe2000f8010ff */
[----:B------:R-:W-:-:S03]  /*c6c0*/  IMAD R10, R10, R0, R3 ;  /* 0x000000000a0a7224 */ /* 0x000fc600078e0203 */
[----:B------:R-:W-:-:S05]  /*c6d0*/  LEA.HI.X R7, R4, UR5, R7, 0x2, P0 ;  /* 0x0000000504077c11 */ /* 0x000fca00080f1407 */
[----:B------:R2:W5:Y:S04]  /*c6e0*/  LDG.E R0, desc[UR50][R6.64] ;  /* 0x0000003206007981 */ /* 0x000568000c1e1900 */
.L_x_52:
[----:B-1----:R-:W1:Y:S01]  /*c6f0*/  S2R R4, SR_TID.X ;  /* 0x0000000000047919 */ /* 0x002e620000002100 */
[----:B--2---:R-:W-:Y:S01]  /*c700*/  LEA R6, R17, UR40, 0x3 ;  /* 0x0000002811067c11 */ /* 0x004fe2000f8e18ff */
[----:B------:R-:W-:Y:S01]  /*c710*/  BSSY B1, `(.L_x_53) ;  /* 0x0000006000017945 */ /* 0x000fe20003800000 */
[----:B-1----:R-:W-:Y:S02]  /*c720*/  LOP3.LUT R5, R4, 0x7f, RZ, 0xc0, !PT ;  /* 0x0000007f04057812 */ /* 0x002fe400078ec0ff */
[----:B------:R-:W-:Y:S02]  /*c730*/  SHF.L.U32 R4, R18, 0x1f, RZ ;  /* 0x0000001f12047819 */ /* 0x000fe400000006ff */
[----:B------:R-:W-:Y:S02]  /*c740*/  ISETP.NE.AND P3, PT, R5, RZ, PT ;  /* 0x000000ff0500720c */ /* 0x000fe40003f65270 */
[----:B------:R-:W1:Y:S02]  /*c750*/  SYNCS.PHASECHK.TRANS64.TRYWAIT P0, [R6+URZ+0x33480], R4 ;  /* 0x03348004060075a7 */ /* 0x000e64000800017f */
[----:B-1----:R-:W-:Y:S09]  /*c760*/  @!P0 BRA `(.L_x_54) ;  /* 0x0000002000188947 */ /* 0x002ff20003800000 */
.L_x_103:
[----:B------:R-:W-:Y:S05]  /*c770*/  BSYNC B1 ;  /* 0x0000000000017941 */ /* 0x000fea0003800000 */
.L_x_53:
[----:B------:R-:W-:Y:S04]  /*c780*/  BSSY B1, `(.L_x_55) ;  /* 0x0000009000017945 */ /* 0x000fe80003800000 */
[----:B------:R-:W-:Y:S05]  /*c790*/  @P3 BRA `(.L_x_56) ;  /* 0x00000000001c3947 */ /* 0x000fea0003800000 */
[----:B------:R-:W2:Y:S02]  /*c7a0*/  S2R R5, SR_TID.X ;  /* 0x0000000000057919 */ /* 0x000ea40000002100 */
[----:B--2---:R-:W-:Y:S01]  /*c7b0*/  LOP3.LUT R7, R5, 0x1f, RZ, 0xc0, !PT ;  /* 0x0000001f05077812 */ /* 0x004fe200078ec0ff */
[----:B------:R-:W-:-:S03]  /*c7c0*/  IMAD.MOV.U32 R5, RZ, RZ, 0x7800 ;  /* 0x00007800ff057424 */ /* 0x000fc600078e00ff */
[----:B------:R-:W-:Y:S01]  /*c7d0*/  ISETP.NE.AND P0, PT, R7, RZ, PT ;  /* 0x000000ff0700720c */ /* 0x000fe20003f05270 */
[----:B------:R2:W-:-:S12]  /*c7e0*/  SYNCS.ARRIVE.TRANS64 RZ, [R6+URZ+0x33470], R5 ;  /* 0x0334700506ff79a7 */ /* 0x0005d8000800003f */
[----:B--2---:R-:W-:Y:S05]  /*c7f0*/  @!P0 BRA `(.L_x_56) ;  /* 0x0000000000048947 */ /* 0x004fea0003800000 */
[----:B------:R-:W-:Y:S01]  /*c800*/  BPT.TRAP 0x1 ;  /* 0x000000040000795c */ /* 0x000fe20000300000 */
.L_x_56:
[----:B------:R-:W-:Y:S05]  /*c810*/  BSYNC B1 ;  /* 0x0000000000017941 */ /* 0x000fea0003800000 */
.L_x_55:
[----:B------:R-:W-:Y:S01]  /*c820*/  IMAD.MOV.U32 R7, RZ, RZ, RZ ;  /* 0x000000ffff077224 */ /* 0x000fe200078e00ff */
[----:B------:R-:W-:Y:S01]  /*c830*/  R2UR UR12, R16 ;  /* 0x00000000100c72ca */ /* 0x000fe200000e0000 */
[----:B------:R-:W-:Y:S01]  /*c840*/  IMAD.U32 R12, RZ, RZ, UR40 ;  /* 0x00000028ff0c7e24 */ /* 0x000fe2000f8e00ff */
[----:B------:R-:W-:Y:S01]  /*c850*/  UIADD3 UR4, UP0, UR52, 0x470, URZ ;  /* 0x0000047034047890 */ /* 0x000fe2000ff1e03f */
[----:B------:R-:W-:Y:S01]  /*c860*/  PLOP3.LUT P0, PT, PT, PT, PT, 0x80, 0x0 ;  /* 0x000000000000781c */ /* 0x000fe20003f0f070 */
[----:B------:R-:W-:Y:S01]  /*c870*/  IMAD R10, R10, 0xa0, RZ ;  /* 0x000000a00a0a7824 */ /* 0x000fe200078e02ff */
[----:B------:R-:W-:Y:S01]  /*c880*/  R2UR UR10, R7 ;  /* 0x00000000070a72ca */ /* 0x000fe200000e0000 */
[----:B------:R-:W-:Y:S01]  /*c890*/  IMAD R9, R17, 0x7800, R12 ;  /* 0x0000780011097824 */ /* 0x000fe200078e020c */
[----:B------:R-:W-:Y:S01]  /*c8a0*/  UIADD3.X UR5, URZ, UR53, URZ, UP0, !UPT ;  /* 0x000000353f057290 */ /* 0x000fe200087fe43f */
[----:B------:R-:W-:Y:S01]  /*c8b0*/  VIADD R5, R6, 0x33470 ;  /* 0x0003347006057836 */ /* 0x000fe20000000000 */
[----:B------:R-:W-:Y:S01]  /*c8c0*/  UMOV UR6, 0x0 ;  /* 0x0000000000067882 */ /* 0x000fe20000000000 */
[----:B------:R-:W-:Y:S01]  /*c8d0*/  VIADD R11, R9, 0xf200 ;  /* 0x0000f200090b7836 */ /* 0x000fe20000000000 */
[----:B------:R-:W-:-:S09]  /*c8e0*/  UMOV UR7, 0x14f00000 ;  /* 0x14f0000000077882 */ /* 0x000fd20000000000 */
.L_x_57:
[----:B------:R-:W-:-:S13]  /*c8f0*/  @P0 ELECT P4, URZ, PT ;  /* 0x00000000003f082f */ /* 0x000fda0003880000 */
[----:B-----5:R-:W-:Y:S02]  /*c900*/  @P4 R2UR UR13, R0 ;  /* 0x00000000000d42ca */ /* 0x020fe400000e0000 */
[----:B------:R-:W-:Y:S02]  /*c910*/  @P4 R2UR UR11, R10 ;  /* 0x000000000a0b42ca */ /* 0x000fe400000e0000 */
[----:B------:R-:W-:Y:S02]  /*c920*/  @P4 R2UR UR9, R5 ;  /* 0x00000000050942ca */ /* 0x000fe400000e0000 */
[----:B------:R-:W-:Y:S02]  /*c930*/  @P4 R2UR UR8, R11 ;  /* 0x000000000b0842ca */ /* 0x000fe400000e0000 */
[----:B------:R-:W-:Y:S02]  /*c940*/  @P4 PLOP3.LUT P0, PT, P4, PT, PT, 0x8, 0x0 ;  /* 0x000000000000481c */ /* 0x000fe4000270e170 */
[----:B------:R-:W-:-:S09]  /*c950*/  PLOP3.LUT P4, PT, PT, PT, PT, 0x8, 0x0 ;  /* 0x000000000000781c */ /* 0x000fd20003f8e170 */
[----:B------:R2:W-:Y:S02]  /*c960*/  UTMALDG.4D [UR8], [UR4], desc[UR6] ;  /* 0x00000608040075b4 */ /* 0x0005e40008019000 */
[----:B--2---:R-:W-:Y:S05]  /*c970*/  @P0 BRA.U.ANY `(.L_x_57) ;  /* 0xfffffffd00dc0947 */ /* 0x004fea000393ffff */
[----:B------:R-:W-:Y:S01]  /*c980*/  IMAD.MOV.U32 R11, RZ, RZ, 0x40 ;  /* 0x00000040ff0b7424 */ /* 0x000fe200078e00ff */
[----:B------:R-:W-:Y:S01]  /*c990*/  R2UR UR12, R16 ;  /* 0x00000000100c72ca */ /* 0x000fe200000e0000 */
[----:B------:R-:W-:Y:S01]  /*c9a0*/  VIADD R12, R9, 0x11a00 ;  /* 0x00011a00090c7836 */ /* 0x000fe20000000000 */
[----:B------:R-:W-:Y:S01]  /*c9b0*/  PLOP3.LUT P0, PT, PT, PT, PT, 0x80, 0x0 ;  /* 0x000000000000781c */ /* 0x000fe20003f0f070 */
[----:B------:R-:W-:Y:S01]  /*c9c0*/  UMOV UR6, 0x0 ;  /* 0x0000000000067882 */ /* 0x000fe20000000000 */
[----:B------:R-:W-:Y:S01]  /*c9d0*/  R2UR UR10, R11 ;  /* 0x000000000b0a72ca */ /* 0x000fe200000e0000 */
[----:B------:R-:W-:-:S14]  /*c9e0*/  UMOV UR7, 0x14f00000 ;  /* 0x14f0000000077882 */ /* 0x000fdc0000000000 */
.L_x_58:
[----:B------:R-:W-:-:S13]  /*c9f0*/  @P0 ELECT P4, URZ, PT ;  /* 0x00000000003f082f */ /* 0x000fda0003880000 */
[----:B------:R-:W-:Y:S02]  /*ca00*/  @P4 R2UR UR13, R0 ;  /* 0x00000000000d42ca */ /* 0x000fe400000e0000 */
        /* <DEDUP_REMOVED lines=14> */
.L_x_59:
        /* <DEDUP_REMOVED lines=9> */
[----:B------:R-:W2:Y:S01]  /*cb80*/  SYNCS.PHASECHK.TRANS64.TRYWAIT P0, [R6+URZ+0x33440], R4 ;  /* 0x03344004060075a7 */ /* 0x000ea2000800017f */
[----:B------:R-:W-:Y:S04]  /*cb90*/  BSSY B1, `(.L_x_60) ;  /* 0x0000002000017945 */ /* 0x000fe80003800000 */
[----:B--2---:R-:W-:Y:S05]  /*cba0*/  @!P0 BRA `(.L_x_61) ;  /* 0x0000001c001c8947 */ /* 0x004fea0003800000 */
.L_x_104:
[----:B------:R-:W-:Y:S05]  /*cbb0*/  BSYNC B1 ;  /* 0x0000000000017941 */ /* 0x000fea0003800000 */
.L_x_60:
[----:B------:R-:W-:Y:S01]  /*cbc0*/  BSSY B1, `(.L_x_62) ;  /* 0x000000b000017945 */ /* 0x000fe20003800000 */
[----:B-12---:R-:W-:Y:S02]  /*cbd0*/  IMAD.MOV.U32 R4, RZ, RZ, 0x0 ;  /* 0x00000000ff047424 */ /* 0x006fe400078e00ff */
[----:B------:R-:W-:Y:S01]  /*cbe0*/  IMAD.MOV.U32 R5, RZ, RZ, 0x14f00000 ;  /* 0x14f00000ff057424 */ /* 0x000fe200078e00ff */
[----:B------:R-:W-:Y:S06]  /*cbf0*/  @P3 BRA `(.L_x_63) ;  /* 0x00000000001c3947 */ /* 0x000fec0003800000 */
[----:B------:R-:W1:Y:S02]  /*cc00*/  S2R R13, SR_TID.X ;  /* 0x00000000000d7919 */ /* 0x000e640000002100 */
[----:B-1----:R-:W-:Y:S01]  /*cc10*/  LOP3.LUT R14, R13, 0x1f, RZ, 0xc0, !PT ;  /* 0x0000001f0d0e7812 */ /* 0x002fe200078ec0ff */
[----:B------:R-:W-:-:S03]  /*cc20*/  IMAD.MOV.U32 R13, RZ, RZ, 0x7800 ;  /* 0x00007800ff0d7424 */ /* 0x000fc600078e00ff */
[----:B------:R-:W-:Y:S01]  /*cc30*/  ISETP.NE.AND P0, PT, R14, RZ, PT ;  /* 0x000000ff0e00720c */ /* 0x000fe20003f05270 */
[----:B------:R1:W-:-:S12]  /*cc40*/  SYNCS.ARRIVE.TRANS64 RZ, [R6+URZ+0x33430], R13 ;  /* 0x0334300d06ff79a7 */ /* 0x0003d8000800003f */
[----:B-1----:R-:W-:Y:S05]  /*cc50*/  @!P0 BRA `(.L_x_63) ;  /* 0x0000000000048947 */ /* 0x002fea0003800000 */
[----:B------:R-:W-:Y:S01]  /*cc60*/  BPT.TRAP 0x1 ;  /* 0x000000040000795c */ /* 0x000fe20000300000 */
.L_x_63:
[----:B------:R-:W-:Y:S05]  /*cc70*/  BSYNC B1 ;  /* 0x0000000000017941 */ /* 0x000fea0003800000 */
.L_x_62:
[----:B------:R-:W-:Y:S01]  /*cc80*/  R2UR UR6, R4 ;  /* 0x00000000040672ca */ /* 0x000fe200000e0000 */
[----:B------:R-:W-:Y:S01]  /*cc90*/  UIADD3 UR4, UP0, UR52, 0x370, URZ ;  /* 0x0000037034047890 */ /* 0x000fe2000ff1e03f */
[----:B------:R-:W-:Y:S01]  /*cca0*/  R2UR UR7, R5 ;  /* 0x00000000050772ca */ /* 0x000fe200000e0000 */
[----:B------:R-:W-:Y:S01]  /*ccb0*/  VIADD R6, R6, 0x33430 ;  /* 0x0003343006067836 */ /* 0x000fe20000000000 */
[----:B------:R-:W-:Y:S01]  /*ccc0*/  R2UR UR12, R16 ;  /* 0x00000000100c72ca */ /* 0x000fe200000e0000 */
[----:B------:R-:W-:Y:S01]  /*ccd0*/  UIADD3.X UR5, URZ, UR53, URZ, UP0, !UPT ;  /* 0x000000353f057290 */ /* 0x000fe200087fe43f */
[----:B------:R-:W-:Y:S01]  /*cce0*/  R2UR UR10, R7 ;  /* 0x00000000070a72ca */ /* 0x000fe200000e0000 */
[----:B------:R-:W-:Y:S01]  /*ccf0*/  VIADD R7, R9, 0x24200 ;  /* 0x0002420009077836 */ /* 0x000fe20000000000 */
[----:B------:R-:W-:-:S13]  /*cd00*/  PLOP3.LUT P0, PT, PT, PT, PT, 0x80, 0x0 ;  /* 0x000000000000781c */ /* 0x000fda0003f0f070 */
.L_x_64:
        /* <DEDUP_REMOVED lines=8> */
[----:B-1----:R-:W-:Y:S05]  /*cd90*/  @P0 BRA.U.ANY `(.L_x_64) ;  /* 0xfffffffd00dc0947 */ /* 0x002fea000393ffff */
[----:B------:R-:W-:Y:S01]  /*cda0*/  R2UR UR10, R11 ;  /* 0x000000000b0a72ca */ /* 0x000fe200000e0000 */
[----:B------:R-:W-:Y:S01]  /*cdb0*/  VIADD R7, R9, 0x26a00 ;  /* 0x00026a0009077836 */ /* 0x000fe20000000000 */
[----:B------:R-:W-:Y:S02]  /*cdc0*/  R2UR UR6, R4 ;  /* 0x00000000040672ca */ /* 0x000fe400000e0000 */
[----:B------:R-:W-:Y:S02]  /*cdd0*/  R2UR UR7, R5 ;  /* 0x00000000050772ca */ /* 0x000fe400000e0000 */
[----:B------:R-:W-:Y:S02]  /*cde0*/  R2UR UR12, R16 ;  /* 0x00000000100c72ca */ /* 0x000fe400000e0000 */
[----:B------:R-:W-:-:S13]  /*cdf0*/  PLOP3.LUT P0, PT, PT, PT, PT, 0x80, 0x0 ;  /* 0x000000000000781c */ /* 0x000fda0003f0f070 */
.L_x_65:
        /* <DEDUP_REMOVED lines=15> */
.L_x_66:
        /* <DEDUP_REMOVED lines=9> */
.L_x_51:
[----:B------:R-:W-:Y:S05]  /*cf80*/  BSYNC B0 ;  /* 0x0000000000007941 */ /* 0x000fea0003800000 */
.L_x_50:
[----:B------:R-:W-:-:S06]  /*cf90*/  UISETP.NE.AND UP0, UPT, UR43, 0x3, UPT ;  /* 0x000000032b00788c */ /* 0x000fcc000bf05270 */
[----:B------:R-:W-:-:S13]  /*cfa0*/  PLOP3.LUT P0, PT, PT, PT, UP0, 0x80, 0x0 ;  /* 0x000000000000781c */ /* 0x000fda0003f0f008 */
[----:B------:R-:W-:Y:S05]  /*cfb0*/  @!P0 BRA `(.L_x_67) ;  /* 0x0000000000048947 */ /* 0x000fea0003800000 */
[----:B------:R-:W-:Y:S01]  /*cfc0*/  BPT.TRAP 0x1 ;  /* 0x000000040000795c */ /* 0x000fe20000300000 */
.L_x_67:
[----:B-1----:R-:W-:Y:S01]  /*cfd0*/  LOP3.LUT R4, R8, 0x1, RZ, 0x3c, !PT ;  /* 0x0000000108047812 */ /* 0x002fe200078e3cff */
[----:B------:R-:W-:Y:S01]  /*cfe0*/  IMAD.U32 R5, RZ, RZ, UR48 ;  /* 0x00000030ff057e24 */ /* 0x000fe2000f8e00ff */
[----:B------:R-:W-:Y:S01]  /*cff0*/  LEA R13, R2, UR40, 0x3 ;  /* 0x00000028020d7c11 */ /* 0x000fe2000f8e18ff */
[----:B------:R-:W-:Y:S01]  /*d000*/  BSSY B0, `(.L_x_68) ;  /* 0x0000005000007945 */ /* 0x000fe20003800000 */
[----:B------:R-:W-:Y:S02]  /*d010*/  SHF.L.U32 R4, R4, 0x1f, RZ ;  /* 0x0000001f04047819 */ /* 0x000fe400000006ff */
[----:B------:R-:W-:Y:S02]  /*d020*/  ISETP.NE.AND P0, PT, R5, 0x3, PT ;  /* 0x000000030500780c */ /* 0x000fe40003f05270 */
[----:B------:R-:W1:Y:S02]  /*d030*/  SYNCS.PHASECHK.TRANS64.TRYWAIT P3, [R13+URZ+0x33470], R4 ;  /* 0x033470040d0075a7 */ /* 0x000e64000806017f */
[----:B-1----:R-:W-:Y:S09]  /*d040*/  @!P3 BRA `(.L_x_69) ;  /* 0x000000180008b947 */ /* 0x002ff20003800000 */
.L_x_105:
[----:B------:R-:W-:Y:S05]  /*d050*/  BSYNC B0 ;  /* 0x0000000000007941 */ /* 0x000fea0003800000 */
.L_x_68:
[----:B------:R-:W-:Y:S05]  /*d060*/  @!P0 BRA `(.L_x_70) ;  /* 0x0000000000048947 */ /* 0x000fea0003800000 */
[----:B------:R-:W-:Y:S01]  /*d070*/  BPT.TRAP 0x1 ;  /* 0x000000040000795c */ /* 0x000fe20000300000 */
.L_x_70:
[----:B-1----:R-:W-:Y:S01]  /*d080*/  SHF.L.U32 R4, R8, 0x1f, RZ ;  /* 0x0000001f08047819 */ /* 0x002fe200000006ff */
[----:B------:R-:W-:-:S03]  /*d090*/  IMAD R10, R2, 0x7800, RZ ;  /* 0x00007800020a7824 */ /* 0x000fc600078e02ff */
[----:B------:R-:W1:Y:S02]  /*d0a0*/  SYNCS.PHASECHK.TRANS64.TRYWAIT P3, [R13+URZ+0x33460], R4 ;  /* 0x033460040d0075a7 */ /* 0x000e64000806017f */
[----:B-1----:R-:W-:Y:S05]  /*d0b0*/  @!P3 BRA `(.L_x_71) ;  /* 0x000000180000b947 */ /* 0x002fea0003800000 */
.L_x_106:
[----:B------:R-:W2:Y:S04]  /*d0c0*/  LDL R2, [R1+0x4] ;  /* 0x0000040001027983 */ /* 0x000ea80000100800 */
[----:B------:R-:W3:Y:S01]  /*d0d0*/  LDL R11, [R1] ;  /* 0x00000000010b7983 */ /* 0x000ee20000100800 */
[----:B------:R-:W-:Y:S05]  /*d0e0*/  WARPSYNC.ALL ;  /* 0x0000000000007948 */ /* 0x000fea0003800000 */
[----:B--2---:R-:W-:-:S02]  /*d0f0*/  LOP3.LUT R2, R10, R2, RZ, 0xfc, !PT ;  /* 0x000000020a027212 */ /* 0x004fc400078efcff */
[----:B---3--:R-:W-:-:S03]  /*d100*/  LOP3.LUT R12, R10, R11, RZ, 0xfc, !PT ;  /* 0x0000000b0a0c7212 */ /* 0x008fc600078efcff */
[----:B-1----:R-:W1:Y:S02]  /*d110*/  LDSM.16.MT88.4 R4, [R2+UR40+0xf200] ;  /* 0x00f200280204783b */ /* 0x002e640008004200 */
[----:B------:R-:W-:Y:S01]  /*d120*/  VIADD R12, R12, UR40 ;  /* 0x000000280c0c7c36 */ /* 0x000fe20008000000 */
[C-C-:B-1----:R-:W-:Y:S02]  /*d130*/  PRMT R8, R4.reuse, 0x6420, R5.reuse ;  /* 0x0000642004087816 */ /* 0x142fe40000000005 */
[----:B------:R-:W-:Y:S02]  /*d140*/  PRMT R9, R4, 0x7531, R5 ;  /* 0x0000753104097816 */ /* 0x000fe40000000005 */
[C-C-:B------:R-:W-:Y:S02]  /*d150*/  PRMT R10, R6.reuse, 0x6420, R7.reuse ;  /* 0x00006420060a7816 */ /* 0x140fe40000000007 */
[----:B------:R-:W-:-:S05]  /*d160*/  PRMT R11, R6, 0x7531, R7 ;  /* 0x00007531060b7816 */ /* 0x000fca0000000007 */
[----:B------:R-:W-:Y:S04]  /*d170*/  STSM.16.M88.4 [R12+0x200], R8 ;  /* 0x000200080c007844 */ /* 0x000fe80000000200 */
[----:B------:R-:W1:Y:S02]  /*d180*/  LDSM.16.MT88.4 R4, [R2+UR40+0x11a00] ;  /* 0x011a00280204783b */ /* 0x000e640008004200 */
[C-C-:B-1----:R-:W-:Y:S02]  /*d190*/  PRMT R8, R4.reuse, 0x6420, R5.reuse ;  /* 0x0000642004087816 */ /* 0x142fe40000000005 */
[----:B------:R-:W-:Y:S02]  /*d1a0*/  PRMT R9, R4, 0x7531, R5 ;  /* 0x0000753104097816 */ /* 0x000fe40000000005 */
[----:B------:R-:W-:-:S02]  /*d1b0*/  PRMT R10, R6, 0x6420, R7 ;  /* 0x00006420060a7816 */ /* 0x000fc40000000007 */
        /* <DEDUP_REMOVED lines=79> */
[----:B------:R1:W-:Y:S01]  /*d6b0*/  STSM.16.M88.4 [R12+0x7200], R8 ;  /* 0x007200080c007844 */ /* 0x0003e20000000200 */
[----:B------:R-:W-:Y:S01]  /*d6c0*/  @!PT LDS RZ, [RZ] ;  /* 0x00000000fffff984 */ /* 0x000fe20000000800 */
[----:B------:R-:W-:Y:S01]  /*d6d0*/  @!PT LDS RZ, [RZ] ;  /* 0x00000000fffff984 */ /* 0x000fe20000000800 */
[----:B------:R-:W-:Y:S01]  /*d6e0*/  @!PT LDS RZ, [RZ] ;  /* 0x00000000fffff984 */ /* 0x000fe20000000800 */
[----:B------:R-:W-:Y:S01]  /*d6f0*/  @!PT LDS RZ, [RZ] ;  /* 0x00000000fffff984 */ /* 0x000fe20000000800 */
[----:B------:R2:W-:Y:S06]  /*d700*/  MEMBAR.ALL.CTA ;  /* 0x0000000000007992 */ /* 0x0005ec0000008000 */
[----:B--2---:R-:W2:Y:S01]  /*d710*/  FENCE.VIEW.ASYNC.S ;  /* 0x00000000000073c6 */ /* 0x004ea20000000000 */
[----:B------:R-:W-:Y:S05]  /*d720*/  @!P0 BRA `(.L_x_72) ;  /* 0x0000000000048947 */ /* 0x000fea0003800000 */
[----:B------:R-:W-:Y:S01]  /*d730*/  BPT.TRAP 0x1 ;  /* 0x000000040000795c */ /* 0x000fe20000300000 */
.L_x_72:
[----:B--2---:R-:W-:Y:S01]  /*d740*/  SYNCS.ARRIVE.TRANS64.A1T0 RZ, [R13+URZ+0x33450], RZ ;  /* 0x033450ff0dff79a7 */ /* 0x004fe2000810003f */
[----:B------:R-:W-:Y:S01]  /*d750*/  BAR.SYNC.DEFER_BLOCKING 0x2, 0x80 ;  /* 0x0082000000007b1d */ /* 0x000fe20000010000 */
[----:B------:R-:W-:Y:S01]  /*d760*/  ISETP.GT.AND P0, PT, R3, RZ, PT ;  /* 0x000000ff0300720c */ /* 0x000fe20003f04270 */
[----:B------:R-:W-:Y:S02]  /*d770*/  @!P2 VIADD R2, R13, 0x33480 ;  /* 0x000334800d02a836 */ /* 0x000fe40000000000 */
[----:B------:R-:W-:Y:S02]  /*d780*/  VIADD R3, R3, 0xffffffff ;  /* 0xffffffff03037836 */ /* 0x000fe40000000000 */
[----:B-1----:R-:W-:Y:S01]  /*d790*/  IMAD.MOV.U32 R8, RZ, RZ, R18 ;  /* 0x000000ffff087224 */ /* 0x002fe200078e0012 */
[----:B------:R-:W-:-:S04]  /*d7a0*/  @!P2 PRMT R2, RZ, 0x654, R2 ;  /* 0x00000654ff02a816 */ /* 0x000fc80000000002 */
[----:B------:R1:W-:Y:S02]  /*d7b0*/  @!P2 SYNCS.ARRIVE.TRANS64.RED.A1T0 RZ, [R2+URZ], RZ ;  /* 0x000000ff02ffa9a7 */ /* 0x0003e4000810043f */
[----:B-1----:R-:W-:Y:S01]  /*d7c0*/  IMAD.MOV.U32 R2, RZ, RZ, R17 ;  /* 0x000000ffff027224 */ /* 0x002fe200078e0011 */
[----:B------:R-:W-:Y:S06]  /*d7d0*/  @P0 BRA `(.L_x_73) ;  /* 0xffffffec00580947 */ /* 0x000fec000383ffff */
.L_x_49:
[----:B------:R-:W-:-:S06]  /*d7e0*/  UISETP.NE.AND UP0, UPT, UR43, 0x3, UPT ;  /* 0x000000032b00788c */ /* 0x000fcc000bf05270 */
[----:B------:R-:W-:-:S13]  /*d7f0*/  PLOP3.LUT P0, PT, PT, PT, UP0, 0x80, 0x0 ;  /* 0x000000000000781c */ /* 0x000fda0003f0f008 */
[----:B------:R-:W-:Y:S05]  /*d800*/  @!P0 BRA `(.L_x_74) ;  /* 0x0000000000048947 */ /* 0x000fea0003800000 */
[----:B------:R-:W-:Y:S01]  /*d810*/  BPT.TRAP 0x1 ;  /* 0x000000040000795c */ /* 0x000fe20000300000 */
.L_x_74:
[----:B------:R-:W-:Y:S01]  /*d820*/  LOP3.LUT R0, R18, 0x1, RZ, 0x3c, !PT ;  /* 0x0000000112007812 */ /* 0x000fe200078e3cff */
[----:B--2---:R-:W-:Y:S01]  /*d830*/  IMAD.U32 R2, RZ, RZ, UR48 ;  /* 0x00000030ff027e24 */ /* 0x004fe2000f8e00ff */
[----:B------:R-:W-:Y:S01]  /*d840*/  LEA R3, R17, UR40, 0x3 ;  /* 0x0000002811037c11 */ /* 0x000fe2000f8e18ff */
[----:B------:R-:W-:Y:S01]  /*d850*/  BSSY B0, `(.L_x_75) ;  /* 0x0000005000007945 */ /* 0x000fe20003800000 */
[----:B------:R-:W-:Y:S02]  /*d860*/  SHF.L.U32 R0, R0, 0x1f, RZ ;  /* 0x0000001f00007819 */ /* 0x000fe400000006ff */
[----:B------:R-:W-:Y:S02]  /*d870*/  ISETP.NE.AND P1, PT, R2, 0x3, PT ;  /* 0x000000030200780c */ /* 0x000fe40003f25270 */
[----:B------:R-:W2:Y:S02]  /*d880*/  SYNCS.PHASECHK.TRANS64.TRYWAIT P0, [R3+URZ+0x33470], R0 ;  /* 0x03347000030075a7 */ /* 0x000ea4000800017f */
[----:B--2---:R-:W-:Y:S09]  /*d890*/  @!P0 BRA `(.L_x_76) ;  /* 0x00000010001c8947 */ /* 0x004ff20003800000 */
.L_x_107:
[----:B------:R-:W-:Y:S05]  /*d8a0*/  BSYNC B0 ;  /* 0x0000000000007941 */ /* 0x000fea0003800000 */
.L_x_75:
[----:B------:R-:W-:Y:S05]  /*d8b0*/  @!P1 BRA `(.L_x_77) ;  /* 0x0000000000049947 */ /* 0x000fea0003800000 */
[----:B------:R-:W-:Y:S01]  /*d8c0*/  BPT.TRAP 0x1 ;  /* 0x000000040000795c */ /* 0x000fe20000300000 */
.L_x_77:
[----:B--2---:R-:W-:-:S04]  /*d8d0*/  SHF.L.U32 R0, R18, 0x1f, RZ ;  /* 0x0000001f12007819 */ /* 0x004fc800000006ff */
[----:B------:R-:W2:Y:S02]  /*d8e0*/  SYNCS.PHASECHK.TRANS64.TRYWAIT P0, [R3+URZ+0x33460], R0 ;  /* 0x03346000030075a7 */ /* 0x000ea4000800017f */
[----:B--2---:R-:W-:Y:S05]  /*d8f0*/  @!P0 BRA `(.L_x_78) ;  /* 0x0000001000188947 */ /* 0x004fea0003800000 */
.L_x_108:
[----:B------:R-:W3:Y:S04]  /*d900*/  LDL R2, [R1+0x4] ;  /* 0x0000040001027983 */ /* 0x000ee80000100800 */
[----:B------:R-:W4:Y:S01]  /*d910*/  LDL R8, [R1] ;  /* 0x0000000001087983 */ /* 0x000f220000100800 */
[----:B--2---:R-:W-:Y:S01]  /*d920*/  IMAD R0, R17, 0x7800, RZ ;  /* 0x0000780011007824 */ /* 0x004fe200078e02ff */
[----:B------:R-:W-:Y:S05]  /*d930*/  WARPSYNC.ALL ;  /* 0x0000000000007948 */ /* 0x000fea0003800000 */
[----:B---3--:R-:W-:-:S02]  /*d940*/  LOP3.LUT R2, R0, R2, RZ, 0xfc, !PT ;  /* 0x0000000200027212 */ /* 0x008fc400078efcff */
[----:B----4-:R-:W-:-:S03]  /*d950*/  LOP3.LUT R0, R0, R8, RZ, 0xfc, !PT ;  /* 0x0000000800007212 */ /* 0x010fc600078efcff */
        /* <DEDUP_REMOVED lines=99> */
.L_x_79:
[----:B------:R-:W3:Y:S01]  /*df90*/  LDC R2, c[0x0][0xda4] ;  /* 0x00036900ff027b82 */ /* 0x000ee20000000800 */
[----:B------:R-:W-:Y:S01]  /*dfa0*/  UIADD3 UR49, UR44, UR49, URZ ;  /* 0x000000312c317290 */ /* 0x000fe2000fffe03f */
[----:B------:R-:W-:Y:S01]  /*dfb0*/  VIADD R17, R17, 0x1 ;  /* 0x0000000111117836 */ /* 0x000fe20000000000 */
[----:B------:R-:W-:Y:S01]  /*dfc0*/  UIADD3 UR47, UR47, 0x1, URZ ;  /* 0x000000012f2f7890 */ /* 0x000fe2000fffe03f */
[----:B-1----:R-:W-:-:S03]  /*dfd0*/  @!P2 VIADD R0, R3, 0x33480 ;  /* 0x000334800300a836 */ /* 0x002fc60000000000 */
[C---:B------:R-:W-:Y:S01]  /*dfe0*/  ISETP.NE.AND P0, PT, R17.reuse, 0x2, PT ;  /* 0x000000021100780c */ /* 0x040fe20003f05270 */
[----:B--2---:R1:W-:Y:S01]  /*dff0*/  SYNCS.ARRIVE.TRANS64.A1T0 RZ, [R3+URZ+0x33450], RZ ;  /* 0x033450ff03ff79a7 */ /* 0x0043e2000810003f */
[----:B------:R-:W-:Y:S01]  /*e000*/  @!P2 PRMT R0, RZ, 0x654, R0 ;  /* 0x00000654ff00a816 */ /* 0x000fe20000000000 */
[----:B------:R-:W-:Y:S01]  /*e010*/  BAR.SYNC.DEFER_BLOCKING 0x2, 0x80 ;  /* 0x0082000000007b1d */ /* 0x000fe20000010000 */
[----:B------:R-:W-:Y:S02]  /*e020*/  SEL R17, R17, RZ, P0 ;  /* 0x000000ff11117207 */ /* 0x000fe40000000000 */
[----:B-1----:R-:W-:-:S04]  /*e030*/  SEL R3, RZ, 0x1, P0 ;  /* 0x00000001ff037807 */ /* 0x002fc80000000000 */
[----:B------:R-:W-:Y:S02]  /*e040*/  LOP3.LUT R18, R18, R3, RZ, 0x3c, !PT ;  /* 0x0000000312127212 */ /* 0x000fe400078e3cff */
[----:B---3--:R-:W-:Y:S01]  /*e050*/  ISETP.LE.AND P1, PT, R2, UR49, PT ;  /* 0x0000003102007c0c */ /* 0x008fe2000bf23270 */
[----:B------:R2:W-:-:S12]  /*e060*/  @!P2 SYNCS.ARRIVE.TRANS64.RED.A1T0 RZ, [R0+URZ], RZ ;  /* 0x000000ff00ffa9a7 */ /* 0x0005d8000810043f */
[----:B--2---:R-:W-:Y:S05]  /*e070*/  @!P1 BRA `(.L_x_80) ;  /* 0xffffffd000849947 */ /* 0x004fea000383ffff */
[----:B------:R-:W-:-:S12]  /*e080*/  ULOP3.LUT UR47, UR47, 0x1, URZ, 0xc, !UPT ;  /* 0x000000012f2f7892 */ /* 0x000fd8000f8e0c3f */
.L_x_34:
[----:B------:R-:W1:Y:S01]  /*e090*/  S2R R3, SR_CgaCtaId ;  /* 0x0000000000037919 */ /* 0x000e620000008800 */
[----:B------:R-:W-:-:S04]  /*e0a0*/  MOV R0, 0x400 ;  /* 0x0000040000007802 */ /* 0x000fc80000000f00 */
[----:B-1----:R-:W-:Y:S01]  /*e0b0*/  LEA R6, R3, R0, 0x18 ;  /* 0x0000000003067211 */ /* 0x002fe200078ec0ff */
[----:B------:R-:W-:-:S05]  /*e0c0*/  IMAD.U32 R0, RZ, RZ, UR47 ;  /* 0x0000002fff007e24 */ /* 0x000fca000f8e00ff */
[----:B------:R-:W-:-:S04]  /*e0d0*/  SHF.L.U32 R0, R0, 0x1f, RZ ;  /* 0x0000001f00007819 */ /* 0x000fc800000006ff */
[----:B------:R-:W1:Y:S02]  /*e0e0*/  SYNCS.PHASECHK.TRANS64.TRYWAIT P0, [R6+URZ+0x33420], R0 ;  /* 0x03342000060075a7 */ /* 0x000e64000800017f */
[----:B-1----:R-:W-:Y:S05]  /*e0f0*/  @!P0 BRA `(.L_x_81) ;  /* 0x00000008002c8947 */ /* 0x002fea0003800000 */
.L_x_109:
[----:B------:R-:W2:Y:S02]  /*e100*/  S2R R2, SR_TID.X ;  /* 0x0000000000027919 */ /* 0x000ea40000002100 */
[----:B--2---:R-:W-:-:S04]  /*e110*/  SHF.R.U32.HI R2, RZ, 0x5, R2 ;  /* 0x00000005ff027819 */ /* 0x004fc80000011602 */
[----:B------:R-:W-:-:S05]  /*e120*/  LOP3.LUT R2, R2, 0x3, RZ, 0xc0, !PT ;  /* 0x0000000302027812 */ /* 0x000fca00078ec0ff */
[----:B-1----:R-:W1:Y:S02]  /*e130*/  SHFL.IDX PT, R0, R2, RZ, 0x1f ;  /* 0x00001fff02007589 */ /* 0x002e6400000e0000 */
[----:B-1----:R-:W-:-:S13]  /*e140*/  ISETP.NE.AND P0, PT, R0, RZ, PT ;  /* 0x000000ff0000720c */ /* 0x002fda0003f05270 */
[----:B------:R-:W-:Y:S05]  /*e150*/  @P0 EXIT ;  /* 0x000000000000094d */ /* 0x000fea0003800000 */
[----:B------:R-:W-:Y:S01]  /*e160*/  ELECT P0, URZ, PT ;  /* 0x00000000003f782f */ /* 0x000fe20003800000 */
[----:B------:R-:W-:-:S12]  /*e170*/  BSSY B0, `(.L_x_82) ;  /* 0x0000027000007945 */ /* 0x000fd80003800000 */
[----:B------:R-:W-:Y:S05]  /*e180*/  @!P0 BRA `(.L_x_83) ;  /* 0x0000000000948947 */ /* 0x000fea0003800000 */
[----:B------:R-:W-:-:S06]  /*e190*/  ULOP3.LUT UR4, UR46, 0x2, URZ, 0xfc, !UPT ;  /* 0x000000022e047892 */ /* 0x000fcc000f8efc3f */
[----:B------:R-:W-:-:S05]  /*e1a0*/  IMAD.U32 R0, RZ, RZ, UR4 ;  /* 0x00000004ff007e24 */ /* 0x000fca000f8e00ff */
[----:B------:R-:W-:-:S13]  /*e1b0*/  ISETP.NE.AND P0, PT, R0, 0x3, PT ;  /* 0x000000030000780c */ /* 0x000fda0003f05270 */
[----:B------:R-:W-:Y:S05]  /*e1c0*/  @!P0 BRA `(.L_x_84) ;  /* 0x0000000000048947 */ /* 0x000fea0003800000 */
[----:B------:R-:W-:Y:S01]  /*e1d0*/  BPT.TRAP 0x1 ;  /* 0x000000040000795c */ /* 0x000fe20000300000 */
.L_x_84:
[----:B------:R-:W-:Y:S01]  /*e1e0*/  VIADD R0, R6, 0x33440 ;  /* 0x0003344006007836 */ /* 0x000fe20000000000 */
[----:B------:R-:W-:Y:S01]  /*e1f0*/  SHF.L.U32 R4, R18, 0x1f, RZ ;  /* 0x0000001f12047819 */ /* 0x000fe200000006ff */
[C---:B------:R-:W-:Y:S02]  /*e200*/  VIADD R2, R17.reuse, 0x1 ;  /* 0x0000000111027836 */ /* 0x040fe40000000000 */
[----:B------:R-:W-:-:S03]  /*e210*/  IMAD R5, R17, 0x8, R0 ;  /* 0x0000000811057824 */ /* 0x000fc600078e0200 */
[----:B------:R-:W-:Y:S01]  /*e220*/  ISETP.NE.AND P2, PT, R2, 0x2, PT ;  /* 0x000000020200780c */ /* 0x000fe20003f45270 */
[----:B------:R-:W1:Y:S03]  /*e230*/  SYNCS.PHASECHK.TRANS64.TRYWAIT P1, [R5+URZ], R4 ;  /* 0x00000004050075a7 */ /* 0x000e66000802017f */
[----:B------:R-:W-:-:S04]  /*e240*/  SEL R3, RZ, 0x1, P2 ;  /* 0x00000001ff037807 */ /* 0x000fc80001000000 */
[----:B------:R-:W-:Y:S02]  /*e250*/  LOP3.LUT R18, R18, R3, RZ, 0x3c, !PT ;  /* 0x0000000312127212 */ /* 0x000fe400078e3cff */
[----:B------:R-:W-:-:S05]  /*e260*/  SEL R3, R2, RZ, P2 ;  /* 0x000000ff02037207 */ /* 0x000fca0001000000 */
[----:B------:R-:W-:Y:S01]  /*e270*/  IMAD R7, R3, 0x8, R0 ;  /* 0x0000000803077824 */ /* 0x000fe200078e0200 */
[----:B------:R-:W-:Y:S01]  /*e280*/  SHF.L.U32 R0, R18, 0x1f, RZ ;  /* 0x0000001f12007819 */ /* 0x000fe200000006ff */
[----:B-1----:R-:W-:Y:S06]  /*e290*/  @!P1 BRA `(.L_x_85) ;  /* 0x0000000400d89947 */ /* 0x002fec0003800000 */
.L_x_110:
[----:B------:R-:W2:Y:S02]  /*e2a0*/  SYNCS.PHASECHK.TRANS64.TRYWAIT P1, [R7+URZ], R0 ;  /* 0x00000000070075a7 */ /* 0x000ea4000802017f */
[----:B--2---:R-:W-:Y:S05]  /*e2b0*/  @!P1 BRA `(.L_x_86) ;  /* 0x0000000400e49947 */ /* 0x004fea0003800000 */
.L_x_111:
[----:B------:R-:W-:Y:S05]  /*e2c0*/  @!P0 BRA `(.L_x_87) ;  /* 0x0000000000048947 */ /* 0x000fea0003800000 */
[----:B------:R-:W-:Y:S01]  /*e2d0*/  BPT.TRAP 0x1 ;  /* 0x000000040000795c */ /* 0x000fe20000300000 */
.L_x_87:
[----:B------:R-:W-:-:S04]  /*e2e0*/  IMAD R17, R17, 0x8, R6 ;  /* 0x0000000811117824 */ /* 0x000fc800078e0206 */
[----:B------:R-:W3:Y:S02]  /*e2f0*/  SYNCS.PHASECHK.TRANS64.TRYWAIT P1, [R17+URZ+0x33460], R4 ;  /* 0x03346004110075a7 */ /* 0x000ee4000802017f */
[----:B---3--:R-:W-:Y:S05]  /*e300*/  @!P1 BRA `(.L_x_88) ;  /* 0x0000000400e49947 */ /* 0x008fea0003800000 */
.L_x_112:
[----:B------:R-:W-:Y:S05]  /*e310*/  @!P0 BRA `(.L_x_89) ;  /* 0x0000000000048947 */ /* 0x000fea0003800000 */
[----:B------:R-:W-:Y:S01]  /*e320*/  BPT.TRAP 0x1 ;  /* 0x000000040000795c */ /* 0x000fe20000300000 */
.L_x_89:
[----:B------:R-:W-:-:S04]  /*e330*/  IMAD R3, R3, 0x8, R6 ;  /* 0x0000000803037824 */ /* 0x000fc800078e0206 */
[----:B------:R-:W4:Y:S02]  /*e340*/  SYNCS.PHASECHK.TRANS64.TRYWAIT P1, [R3+URZ+0x33460], R0 ;  /* 0x03346000030075a7 */ /* 0x000f24000802017f */
[----:B----4-:R-:W-:Y:S05]  /*e350*/  @!P1 BRA `(.L_x_90) ;  /* 0x0000000400e49947 */ /* 0x010fea0003800000 */
.L_x_113:
[----:B------:R-:W-:Y:S05]  /*e360*/  @!P0 BRA `(.L_x_91) ;  /* 0x0000000000048947 */ /* 0x000fea0003800000 */
[----:B------:R-:W-:Y:S01]  /*e370*/  BPT.TRAP 0x1 ;  /* 0x000000040000795c */ /* 0x000fe20000300000 */
.L_x_91:
[----:B------:R-:W5:Y:S02]  /*e380*/  SYNCS.PHASECHK.TRANS64.TRYWAIT P0, [R17+URZ+0x33480], R4 ;  /* 0x03348004110075a7 */ /* 0x000f64000800017f */
[----:B-----5:R-:W-:Y:S05]  /*e390*/  @!P0 BRA `(.L_x_92) ;  /* 0x0000000400e88947 */ /* 0x020fea0003800000 */
.L_x_93:
[----:B------:R1:W1:Y:S02]  /*e3a0*/  SYNCS.PHASECHK.TRANS64.TRYWAIT P0, [R3+URZ+0x33480], R0 ;  /* 0x03348000030075a7 */ /* 0x000264000800017f */
[----:B-1----:R-:W-:Y:S05]  /*e3b0*/  @!P0 NANOSLEEP.SYNCS 0x989680 ;  /* 0x009896800000895d */ /* 0x002fea0003900000 */
[----:B------:R-:W1:Y:S02]  /*e3c0*/  @!P0 SYNCS.PHASECHK.TRANS64 P0, [R3+URZ+0x33480], R0 ;  /* 0x03348000030085a7 */ /* 0x000e64000800007f */
[----:B-1----:R-:W-:Y:S05]  /*e3d0*/  @!P0 BRA `(.L_x_93) ;  /* 0xfffffffc00f08947 */ /* 0x002fea000383ffff */
.L_x_83:
[----:B------:R-:W-:Y:S05]  /*e3e0*/  BSYNC B0 ;  /* 0x0000000000007941 */ /* 0x000fea0003800000 */
.L_x_82:
[----:B------:R-:W-:Y:S05]  /*e3f0*/  EXIT ;  /* 0x000000000000794d */ /* 0x000fea0003800000 */
.L_x_10:
[----:B-1----:R-:W-:-:S04]  /*e400*/  IMAD.U32 R3, RZ, RZ, UR38 ;  /* 0x00000026ff037e24 */ /* 0x002fc8000f8e00ff */
[----:B------:R1:W2:Y:S03]  /*e410*/  SYNCS.PHASECHK.TRANS64.TRYWAIT P1, [R3+URZ+0x33400], R8 ;  /* 0x03340008030075a7 */ /* 0x0002a6000802017f */
[----:B--2---:R-:W-:Y:S05]  /*e420*/  @!P1 NANOSLEEP.SYNCS 0x989680 ;  /* 0x009896800000995d */ /* 0x004fea0003900000 */
[----:B------:R-:W2:Y:S02]  /*e430*/  @!P1 SYNCS.PHASECHK.TRANS64 P1, [R3+URZ+0x33400], R8 ;  /* 0x03340008030095a7 */ /* 0x000ea4000802007f */
[----:B--2---:R-:W-:Y:S05]  /*e440*/  @!P1 BRA `(.L_x_10) ;  /* 0xfffffffc00ec9947 */ /* 0x004fea000383ffff */
[----:B------:R-:W-:Y:S05]  /*e450*/  BRA `(.L_x_94) ;  /* 0xffffff3000187947 */ /* 0x000fea000383ffff */
.L_x_14:
[----:B--2---:R2:W3:Y:S02]  /*e460*/  SYNCS.PHASECHK.TRANS64.TRYWAIT P1, [R3+URZ+0x33430], R4 ;  /* 0x03343004030075a7 */ /* 0x0044e4000802017f */
[----:B---3--:R-:W-:Y:S05]  /*e470*/  @!P1 NANOSLEEP.SYNCS 0x989680 ;  /* 0x009896800000995d */ /* 0x008fea0003900000 */
[----:B------:R-:W3:Y:S02]  /*e480*/  @!P1 SYNCS.PHASECHK.TRANS64 P1, [R3+URZ+0x33430], R4 ;  /* 0x03343004030095a7 */ /* 0x000ee4000802007f */
[----:B---3--:R-:W-:Y:S05]  /*e490*/  @!P1 BRA `(.L_x_14) ;  /* 0xfffffffc00f09947 */ /* 0x008fea000383ffff */
[----:B------:R-:W-:Y:S05]  /*e4a0*/  BRA `(.L_x_13) ;  /* 0xffffff3000407947 */ /* 0x000fea000383ffff */
.L_x_19:
[----:B--2---:R-:W-:-:S04]  /*e4b0*/  IMAD.U32 R8, RZ, RZ, UR6 ;  /* 0x00000006ff087e24 */ /* 0x004fc8000f8e00ff */
[----:B------:R2:W3:Y:S03]  /*e4c0*/  SYNCS.PHASECHK.TRANS64.TRYWAIT P1, [R8+URZ+0x33430], R7 ;  /* 0x03343007080075a7 */ /* 0x0004e6000802017f */
[----:B---3--:R-:W-:Y:S05]  /*e4d0*/  @!P1 NANOSLEEP.SYNCS 0x989680 ;  /* 0x009896800000995d */ /* 0x008fea0003900000 */
[----:B------:R-:W3:Y:S02]  /*e4e0*/  @!P1 SYNCS.PHASECHK.TRANS64 P1, [R8+URZ+0x33430], R7 ;  /* 0x03343007080095a7 */ /* 0x000ee4000802007f */
[----:B---3--:R-:W-:Y:S05]  /*e4f0*/  @!P1 BRA `(.L_x_19) ;  /* 0xfffffffc00ec9947 */ /* 0x008fea000383ffff */
[----:B------:R-:W-:Y:S05]  /*e500*/  BRA `(.L_x_16) ;  /* 0xffffff7000307947 */ /* 0x000fea000383ffff */
.L_x_23:
[----:B--2---:R-:W-:-:S04]  /*e510*/  IMAD.U32 R8, RZ, RZ, UR6 ;  /* 0x00000006ff087e24 */ /* 0x004fc8000f8e00ff */
[----:B------:R2:W3:Y:S03]  /*e520*/  SYNCS.PHASECHK.TRANS64.TRYWAIT P1, [R8+URZ+0x33450], R7 ;  /* 0x03345007080075a7 */ /* 0x0004e6000802017f */
[----:B---3--:R-:W-:Y:S05]  /*e530*/  @!P1 NANOSLEEP.SYNCS 0x989680 ;  /* 0x009896800000995d */ /* 0x008fea0003900000 */
[----:B------:R-:W3:Y:S02]  /*e540*/  @!P1 SYNCS.PHASECHK.TRANS64 P1, [R8+URZ+0x33450], R7 ;  /* 0x03345007080095a7 */ /* 0x000ee4000802007f */
[----:B---3--:R-:W-:Y:S05]  /*e550*/  @!P1 BRA `(.L_x_23) ;  /* 0xfffffffc00ec9947 */ /* 0x008fea000383ffff */
[----:B------:R-:W-:Y:S05]  /*e560*/  BRA `(.L_x_20) ;  /* 0xffffff7c00307947 */ /* 0x000fea000383ffff */
.L_x_29:
[----:B--2---:R-:W-:-:S04]  /*e570*/  IMAD.U32 R3, RZ, RZ, UR4 ;  /* 0x00000004ff037e24 */ /* 0x004fc8000f8e00ff */
[----:B------:R2:W3:Y:S03]  /*e580*/  SYNCS.PHASECHK.TRANS64.TRYWAIT P1, [R3+URZ+0x33450], R0 ;  /* 0x03345000030075a7 */ /* 0x0004e6000802017f */
[----:B---3--:R-:W-:Y:S05]  /*e590*/  @!P1 NANOSLEEP.SYNCS 0x989680 ;  /* 0x009896800000995d */ /* 0x008fea0003900000 */
[----:B------:R-:W3:Y:S02]  /*e5a0*/  @!P1 SYNCS.PHASECHK.TRANS64 P1, [R3+URZ+0x33450], R0 ;  /* 0x03345000030095a7 */ /* 0x000ee4000802007f */
[----:B---3--:R-:W-:Y:S05]  /*e5b0*/  @!P1 BRA `(.L_x_29) ;  /* 0xfffffffc00ec9947 */ /* 0x008fea000383ffff */
[----:B------:R-:W-:Y:S05]  /*e5c0*/  BRA `(.L_x_28) ;  /* 0xffffffa8000c7947 */ /* 0x000fea000383ffff */
.L_x_39:
[----:B------:R-:W-:Y:S02]  /*e5d0*/  IMAD.MOV.U32 R13, RZ, RZ, R4 ;  /* 0x000000ffff0d7224 */ /* 0x000fe400078e0004 */
[----:B------:R-:W-:Y:S02]  /*e5e0*/  IMAD.MOV.U32 R12, RZ, RZ, RZ ;  /* 0x000000ffff0c7224 */ /* 0x000fe400078e00ff */
[----:B------:R-:W-:Y:S02]  /*e5f0*/  IMAD.MOV.U32 R11, RZ, RZ, 0x1f ;  /* 0x0000001fff0b7424 */ /* 0x000fe400078e00ff */
[----:B------:R-:W-:-:S07]  /*e600*/  IMAD.MOV.U32 R15, RZ, RZ, -0x1 ;  /* 0xffffffffff0f7424 */ /* 0x000fce00078e00ff */
[----:B------:R-:W-:Y:S05]  /*e610*/  WARPSYNC.COLLECTIVE R15, `(.L_x_95) ;  /* 0x000000000f087348 */ /* 0x000fea0003c00000 */
[----:B------:R1:W2:Y:S02]  /*e620*/  SHFL.IDX P6, R14, R13, R12, R11 ;  /* 0x0000000c0d0e7389 */ /* 0x0002a400000c000b */
[----:B-12---:R-:W-:Y:S01]  /*e630*/  ENDCOLLECTIVE ;  /* 0x000000000000791b */ /* 0x006fe20003800000 */
.L_x_95:
[----:B------:R-:W-:Y:S05]  /*e640*/  BRA `(.L_x_96) ;  /* 0xffffffd4007c7947 */ /* 0x000fea000383ffff */
.L_x_41:
[----:B------:R-:W-:Y:S01]  /*e650*/  BSSY B0, `(.L_x_97) ;  /* 0x0000006000007945 */ /* 0x000fe20003800000 */
[----:B------:R-:W-:-:S07]  /*e660*/  IMAD.MOV.U32 R15, RZ, RZ, -0x1 ;  /* 0xffffffffff0f7424 */ /* 0x000fce00078e00ff */
[----:B-1----:R-:W-:Y:S05]  /*e670*/  WARPSYNC.COLLECTIVE R15, `(.L_x_98) ;  /* 0x000000000f0c7348 */ /* 0x002fea0003c00000 */
[----:B------:R-:W-:Y:S02]  /*e680*/  ELECT P6, UR62, PT ;  /* 0x00000000003e782f */ /* 0x000fe400038c0000 */
[----:B------:R-:W-:Y:S01]  /*e690*/  MOV R14, UR62 ;  /* 0x0000003e000e7c02 */ /* 0x000fe20008000f00 */
[----:B-1----:R-:W-:Y:S10]  /*e6a0*/  ENDCOLLECTIVE ;  /* 0x000000000000791b */ /* 0x002ff40003800000 */
.L_x_98:
[----:B------:R-:W-:Y:S05]  /*e6b0*/  BSYNC B0 ;  /* 0x0000000000007941 */ /* 0x000fea0003800000 */
.L_x_97:
[----:B------:R-:W-:Y:S05]  /*e6c0*/  BRA `(.L_x_99) ;  /* 0xffffffd4007c7947 */ /* 0x000fea000383ffff */
.L_x_44:
[----:B--2---:R2:W3:Y:S02]  /*e6d0*/  SYNCS.PHASECHK.TRANS64.TRYWAIT P3, [R5+URZ+0x33480], R2 ;  /* 0x03348002050075a7 */ /* 0x0044e4000806017f */
[----:B---3--:R-:W-:Y:S05]  /*e6e0*/  @!P3 NANOSLEEP.SYNCS 0x989680 ;  /* 0x009896800000b95d */ /* 0x008fea0003900000 */
[----:B------:R-:W3:Y:S02]  /*e6f0*/  @!P3 SYNCS.PHASECHK.TRANS64 P3, [R5+URZ+0x33480], R2 ;  /* 0x033480020500b5a7 */ /* 0x000ee4000806007f */
[----:B---3--:R-:W-:Y:S05]  /*e700*/  @!P3 BRA `(.L_x_44) ;  /* 0xfffffffc00f0b947 */ /* 0x008fea000383ffff */
[----:B------:R-:W-:Y:S05]  /*e710*/  BRA `(.L_x_100) ;  /* 0xffffffd400cc7947 */ /* 0x000fea000383ffff */
.L_x_46:
[----:B-1----:R1:W3:Y:S02]  /*e720*/  SYNCS.PHASECHK.TRANS64.TRYWAIT P3, [R5+URZ+0x33440], R2 ;  /* 0x03344002050075a7 */ /* 0x0022e4000806017f */
[----:B---3--:R-:W-:Y:S05]  /*e730*/  @!P3 NANOSLEEP.SYNCS 0x989680 ;  /* 0x009896800000b95d */ /* 0x008fea0003900000 */
[----:B------:R-:W3:Y:S02]  /*e740*/  @!P3 SYNCS.PHASECHK.TRANS64 P3, [R5+URZ+0x33440], R2 ;  /* 0x033440020500b5a7 */ /* 0x000ee4000806007f */
[----:B---3--:R-:W-:Y:S05]  /*e750*/  @!P3 BRA `(.L_x_46) ;  /* 0xfffffffc00f0b947 */ /* 0x008fea000383ffff */
[----:B------:R-:W-:Y:S05]  /*e760*/  BRA `(.L_x_101) ;  /* 0xffffffd800487947 */ /* 0x000fea000383ffff */
.L_x_48:
[----:B--2---:R-:W-:-:S04]  /*e770*/  IMAD.U32 R3, RZ, RZ, UR40 ;  /* 0x00000028ff037e24 */ /* 0x004fc8000f8e00ff */
[----:B------:R2:W3:Y:S03]  /*e780*/  SYNCS.PHASECHK.TRANS64.TRYWAIT P0, [R3+URZ+0x33420], R2 ;  /* 0x03342002030075a7 */ /* 0x0004e6000800017f */
[----:B---3--:R-:W-:Y:S05]  /*e790*/  @!P0 NANOSLEEP.SYNCS 0x989680 ;  /* 0x009896800000895d */ /* 0x008fea0003900000 */
[----:B------:R-:W3:Y:S02]  /*e7a0*/  @!P0 SYNCS.PHASECHK.TRANS64 P0, [R3+URZ+0x33420], R2 ;  /* 0x03342002030085a7 */ /* 0x000ee4000800007f */
[----:B---3--:R-:W-:Y:S05]  /*e7b0*/  @!P0 BRA `(.L_x_48) ;  /* 0xfffffffc00ec8947 */ /* 0x008fea000383ffff */
[----:B------:R-:W-:Y:S05]  /*e7c0*/  BRA `(.L_x_102) ;  /* 0xffffffdc00407947 */ /* 0x000fea000383ffff */
.L_x_54:
[----:B-1----:R1:W2:Y:S02]  /*e7d0*/  SYNCS.PHASECHK.TRANS64.TRYWAIT P0, [R6+URZ+0x33480], R4 ;  /* 0x03348004060075a7 */ /* 0x0022a4000800017f */
[----:B--2---:R-:W-:Y:S05]  /*e7e0*/  @!P0 NANOSLEEP.SYNCS 0x989680 ;  /* 0x009896800000895d */ /* 0x004fea0003900000 */
[----:B------:R-:W2:Y:S02]  /*e7f0*/  @!P0 SYNCS.PHASECHK.TRANS64 P0, [R6+URZ+0x33480], R4 ;  /* 0x03348004060085a7 */ /* 0x000ea4000800007f */
[----:B--2---:R-:W-:Y:S05]  /*e800*/  @!P0 BRA `(.L_x_54) ;  /* 0xfffffffc00f08947 */ /* 0x004fea000383ffff */
[----:B------:R-:W-:Y:S05]  /*e810*/  BRA `(.L_x_103) ;  /* 0xffffffdc00d47947 */ /* 0x000fea000383ffff */
.L_x_61:
[----:B--2---:R2:W3:Y:S02]  /*e820*/  SYNCS.PHASECHK.TRANS64.TRYWAIT P0, [R6+URZ+0x33440], R4 ;  /* 0x03344004060075a7 */ /* 0x0044e4000800017f */
[----:B---3--:R-:W-:Y:S05]  /*e830*/  @!P0 NANOSLEEP.SYNCS 0x989680 ;  /* 0x009896800000895d */ /* 0x008fea0003900000 */
[----:B------:R-:W3:Y:S02]  /*e840*/  @!P0 SYNCS.PHASECHK.TRANS64 P0, [R6+URZ+0x33440], R4 ;  /* 0x03344004060085a7 */ /* 0x000ee4000800007f */
[----:B---3--:R-:W-:Y:S05]  /*e850*/  @!P0 BRA `(.L_x_61) ;  /* 0xfffffffc00f08947 */ /* 0x008fea000383ffff */
[----:B------:R-:W-:Y:S05]  /*e860*/  BRA `(.L_x_104) ;  /* 0xffffffe000d07947 */ /* 0x000fea000383ffff */
.L_x_69:
[----:B-1----:R1:W2:Y:S02]  /*e870*/  SYNCS.PHASECHK.TRANS64.TRYWAIT P3, [R13+URZ+0x33470], R4 ;  /* 0x033470040d0075a7 */ /* 0x0022a4000806017f */
[----:B--2---:R-:W-:Y:S05]  /*e880*/  @!P3 NANOSLEEP.SYNCS 0x989680 ;  /* 0x009896800000b95d */ /* 0x004fea0003900000 */
[----:B------:R-:W2:Y:S02]  /*e890*/  @!P3 SYNCS.PHASECHK.TRANS64 P3, [R13+URZ+0x33470], R4 ;  /* 0x033470040d00b5a7 */ /* 0x000ea4000806007f */
[----:B--2---:R-:W-:Y:S05]  /*e8a0*/  @!P3 BRA `(.L_x_69) ;  /* 0xfffffffc00f0b947 */ /* 0x004fea000383ffff */
[----:B------:R-:W-:Y:S05]  /*e8b0*/  BRA `(.L_x_105) ;  /* 0xffffffe400e47947 */ /* 0x000fea000383ffff */
.L_x_71:
[----:B-1----:R1:W2:Y:S02]  /*e8c0*/  SYNCS.PHASECHK.TRANS64.TRYWAIT P3, [R13+URZ+0x33460], R4 ;  /* 0x033460040d0075a7 */ /* 0x0022a4000806017f */
[----:B--2---:R-:W-:Y:S05]  /*e8d0*/  @!P3 NANOSLEEP.SYNCS 0x989680 ;  /* 0x009896800000b95d */ /* 0x004fea0003900000 */
[----:B------:R-:W2:Y:S02]  /*e8e0*/  @!P3 SYNCS.PHASECHK.TRANS64 P3, [R13+URZ+0x33460], R4 ;  /* 0x033460040d00b5a7 */ /* 0x000ea4000806007f */
[----:B--2---:R-:W-:Y:S05]  /*e8f0*/  @!P3 BRA `(.L_x_71) ;  /* 0xfffffffc00f0b947 */ /* 0x004fea000383ffff */
[----:B------:R-:W-:Y:S05]  /*e900*/  BRA `(.L_x_106) ;  /* 0xffffffe400ec7947 */ /* 0x000fea000383ffff */
.L_x_76:
[----:B--2---:R2:W3:Y:S02]  /*e910*/  SYNCS.PHASECHK.TRANS64.TRYWAIT P0, [R3+URZ+0x33470], R0 ;  /* 0x03347000030075a7 */ /* 0x0044e4000800017f */
[----:B---3--:R-:W-:Y:S05]  /*e920*/  @!P0 NANOSLEEP.SYNCS 0x989680 ;  /* 0x009896800000895d */ /* 0x008fea0003900000 */
[----:B------:R-:W3:Y:S02]  /*e930*/  @!P0 SYNCS.PHASECHK.TRANS64 P0, [R3+URZ+0x33470], R0 ;  /* 0x03347000030085a7 */ /* 0x000ee4000800007f */
[----:B---3--:R-:W-:Y:S05]  /*e940*/  @!P0 BRA `(.L_x_76) ;  /* 0xfffffffc00f08947 */ /* 0x008fea000383ffff */
[----:B------:R-:W-:Y:S05]  /*e950*/  BRA `(.L_x_107) ;  /* 0xffffffec00d07947 */ /* 0x000fea000383ffff */
.L_x_78:
[----:B--2---:R2:W3:Y:S02]  /*e960*/  SYNCS.PHASECHK.TRANS64.TRYWAIT P0, [R3+URZ+0x33460], R0 ;  /* 0x03346000030075a7 */ /* 0x0044e4000800017f */
[----:B---3--:R-:W-:Y:S05]  /*e970*/  @!P0 NANOSLEEP.SYNCS 0x989680 ;  /* 0x009896800000895d */ /* 0x008fea0003900000 */
[----:B------:R-:W3:Y:S02]  /*e980*/  @!P0 SYNCS.PHASECHK.TRANS64 P0, [R3+URZ+0x33460], R0 ;  /* 0x03346000030085a7 */ /* 0x000ee4000800007f */
[----:B---3--:R-:W-:Y:S05]  /*e990*/  @!P0 BRA `(.L_x_78) ;  /* 0xfffffffc00f08947 */ /* 0x008fea000383ffff */
[----:B------:R-:W-:Y:S05]  /*e9a0*/  BRA `(.L_x_108) ;  /* 0xffffffec00d47947 */ /* 0x000fea000383ffff */
.L_x_81:
[----:B-1----:R1:W2:Y:S02]  /*e9b0*/  SYNCS.PHASECHK.TRANS64.TRYWAIT P0, [R6+URZ+0x33420], R0 ;  /* 0x03342000060075a7 */ /* 0x0022a4000800017f */
[----:B--2---:R-:W-:Y:S05]  /*e9c0*/  @!P0 NANOSLEEP.SYNCS 0x989680 ;  /* 0x009896800000895d */ /* 0x004fea0003900000 */
[----:B------:R-:W2:Y:S02]  /*e9d0*/  @!P0 SYNCS.PHASECHK.TRANS64 P0, [R6+URZ+0x33420], R0 ;  /* 0x03342000060085a7 */ /* 0x000ea4000800007f */
[----:B--2---:R-:W-:Y:S05]  /*e9e0*/  @!P0 BRA `(.L_x_81) ;  /* 0xfffffffc00f08947 */ /* 0x004fea000383ffff */
[----:B------:R-:W-:Y:S05]  /*e9f0*/  BRA `(.L_x_109) ;  /* 0xfffffff400c07947 */ /* 0x000fea000383ffff */
.L_x_85:
[----:B-1----:R1:W2:Y:S02]  /*ea00*/  SYNCS.PHASECHK.TRANS64.TRYWAIT P1, [R5+URZ], R4 ;  /* 0x00000004050075a7 */ /* 0x0022a4000802017f */
[----:B--2---:R-:W-:Y:S05]  /*ea10*/  @!P1 NANOSLEEP.SYNCS 0x989680 ;  /* 0x009896800000995d */ /* 0x004fea0003900000 */
[----:B------:R-:W2:Y:S02]  /*ea20*/  @!P1 SYNCS.PHASECHK.TRANS64 P1, [R5+URZ], R4 ;  /* 0x00000004050095a7 */ /* 0x000ea4000802007f */
[----:B--2---:R-:W-:Y:S05]  /*ea30*/  @!P1 BRA `(.L_x_85) ;  /* 0xfffffffc00f09947 */ /* 0x004fea000383ffff */
[----:B------:R-:W-:Y:S05]  /*ea40*/  BRA `(.L_x_110) ;  /* 0xfffffff800147947 */ /* 0x000fea000383ffff */
.L_x_86:
[----:B--2---:R2:W3:Y:S02]  /*ea50*/  SYNCS.PHASECHK.TRANS64.TRYWAIT P1, [R7+URZ], R0 ;  /* 0x00000000070075a7 */ /* 0x0044e4000802017f */
[----:B---3--:R-:W-:Y:S05]  /*ea60*/  @!P1 NANOSLEEP.SYNCS 0x989680 ;  /* 0x009896800000995d */ /* 0x008fea0003900000 */
[----:B------:R-:W3:Y:S02]  /*ea70*/  @!P1 SYNCS.PHASECHK.TRANS64 P1, [R7+URZ], R0 ;  /* 0x00000000070095a7 */ /* 0x000ee4000802007f */
[----:B---3--:R-:W-:Y:S05]  /*ea80*/  @!P1 BRA `(.L_x_86) ;  /* 0xfffffffc00f09947 */ /* 0x008fea000383ffff */
[----:B------:R-:W-:Y:S05]  /*ea90*/  BRA `(.L_x_111) ;  /* 0xfffffff800087947 */ /* 0x000fea000383ffff */
.L_x_88:
[----:B---3--:R3:W4:Y:S02]  /*eaa0*/  SYNCS.PHASECHK.TRANS64.TRYWAIT P1, [R17+URZ+0x33460], R4 ;  /* 0x03346004110075a7 */ /* 0x008724000802017f */
[----:B----4-:R-:W-:Y:S05]  /*eab0*/  @!P1 NANOSLEEP.SYNCS 0x989680 ;  /* 0x009896800000995d */ /* 0x010fea0003900000 */
[----:B------:R-:W4:Y:S02]  /*eac0*/  @!P1 SYNCS.PHASECHK.TRANS64 P1, [R17+URZ+0x33460], R4 ;  /* 0x03346004110095a7 */ /* 0x000f24000802007f */
[----:B----4-:R-:W-:Y:S05]  /*ead0*/  @!P1 BRA `(.L_x_88) ;  /* 0xfffffffc00f09947 */ /* 0x010fea000383ffff */
[----:B------:R-:W-:Y:S05]  /*eae0*/  BRA `(.L_x_112) ;  /* 0xfffffff800087947 */ /* 0x000fea000383ffff */
.L_x_90:
[----:B----4-:R4:W1:Y:S02]  /*eaf0*/  SYNCS.PHASECHK.TRANS64.TRYWAIT P1, [R3+URZ+0x33460], R0 ;  /* 0x03346000030075a7 */ /* 0x010864000802017f */
[----:B-1----:R-:W-:Y:S05]  /*eb00*/  @!P1 NANOSLEEP.SYNCS 0x989680 ;  /* 0x009896800000995d */ /* 0x002fea0003900000 */
[----:B------:R-:W1:Y:S02]  /*eb10*/  @!P1 SYNCS.PHASECHK.TRANS64 P1, [R3+URZ+0x33460], R0 ;  /* 0x03346000030095a7 */ /* 0x000e64000802007f */
[----:B-1----:R-:W-:Y:S05]  /*eb20*/  @!P1 BRA `(.L_x_90) ;  /* 0xfffffffc00f09947 */ /* 0x002fea000383ffff */
[----:B------:R-:W-:Y:S05]  /*eb30*/  BRA `(.L_x_113) ;  /* 0xfffffff800087947 */ /* 0x000fea000383ffff */
.L_x_92:
[----:B------:R1:W1:Y:S02]  /*eb40*/  SYNCS.PHASECHK.TRANS64.TRYWAIT P0, [R17+URZ+0x33480], R4 ;  /* 0x03348004110075a7 */ /* 0x000264000800017f */
[----:B-1----:R-:W-:Y:S05]  /*eb50*/  @!P0 NANOSLEEP.SYNCS 0x989680 ;  /* 0x009896800000895d */ /* 0x002fea0003900000 */
[----:B------:R-:W1:Y:S02]  /*eb60*/  @!P0 SYNCS.PHASECHK.TRANS64 P0, [R17+URZ+0x33480], R4 ;  /* 0x03348004110085a7 */ /* 0x000e64000800007f */
[----:B-1----:R-:W-:Y:S05]  /*eb70*/  @!P0 BRA `(.L_x_92) ;  /* 0xfffffffc00f08947 */ /* 0x002fea000383ffff */
[----:B------:R-:W-:Y:S05]  /*eb80*/  BRA `(.L_x_93) ;  /* 0xfffffff800047947 */ /* 0x000fea000383ffff */
.L_x_114:
[----:B------:R-:W-:-:S00]  /*eb90*/  BRA `(.L_x_114) ;  /* 0xfffffffc00fc7947 */ /* 0x000fc0000383ffff */
[----:B------:R-:W-:-:S00]  /*eba0*/  NOP ;  /* 0x0000000000007918 */ /* 0x000fc00000000000 */
        /* <DEDUP_REMOVED lines=13> */
.L_x_2700:


//--------------------- .text._ZN7cutlass13device_kernelIN5flash11enable_sm90INS1_16FlashAttnFwdSm90INS1_25CollectiveMainloopFwdSm90ILi2EN4cute5tupleIJNS5_1CILi2EEENS7_ILi1EEES9_EEENS6_IJNS7_ILi128EEENS7_ILi160EEENS7_ILi192EEEEEELi192ENS_12float_e4m3_tEfNS_4arch4Sm90ELb0ELb0ELb1ELb0ELb0ELb0ELb0ELb1ELb1ELb0ELb0ELb0EEENS1_21CollectiveEpilogueFwdINS6_IJSB_SD_SC_EEESA_NS_10bfloat16_tESH_Li256ELb0ELb0ELb0ELb1EEENS1_29StaticPersistentTileSchedulerILb0EEEEEEEEEvNT_6ParamsE --------------------------
	.section	.text._ZN7cutlass13device_kernelIN5flash11enable_sm90INS1_16FlashAttnFwdSm90INS1_25CollectiveMainloopFwdSm90ILi2EN4cute5tupleIJNS5_1CILi2EEENS7_ILi1EEES9_EEENS6_IJNS7_ILi128EEENS7_ILi160EEENS7_ILi192EEEEEELi192ENS_12float_e4m3_tEfNS_4arch4Sm90ELb0ELb0ELb1ELb0ELb0ELb0ELb0ELb1ELb1ELb0ELb0ELb0EEENS1_21CollectiveEpilogueFwdINS6_IJSB_SD_SC_EEESA_NS_10bfloat16_tESH_Li256ELb0ELb0ELb0ELb1EEENS1_29StaticPersistentTileSchedulerILb0EEEEEEEEEvNT_6ParamsE,"ax",@progbits
	.align	128
.text._ZN7cutlass13device_kernelIN5flash11enable_sm90INS1_16FlashAttnFwdSm90INS1_25CollectiveMainloopFwdSm90ILi2EN4cute5tupleIJNS5_1CILi2EEENS7_ILi1EEES9_EEENS6_IJNS7_ILi128EEENS7_ILi160EEENS7_ILi192EEEEEELi192ENS_12float_e4m3_tEfNS_4arch4Sm90ELb0ELb0ELb1ELb0ELb0ELb0ELb0ELb1ELb1ELb0ELb0ELb0EEENS1_21CollectiveEpilogueFwdINS6_IJSB_SD_SC_EEESA_NS_10bfloat16_tESH_Li256ELb0ELb0ELb0ELb1EEENS1_29StaticPersistentTileSchedulerILb0EEEEEEEEEvNT_6ParamsE:
        .type           _ZN7cutlass13device_kernelIN5flash11enable_sm90INS1_16FlashAttnFwdSm90INS1_25CollectiveMainloopFwdSm90ILi2EN4cute5tupleIJNS5_1CILi2EEENS7_ILi1EEES9_EEENS6_IJNS7_ILi128EEENS7_ILi160EEENS7_ILi192EEEEEELi192ENS_12float_e4m3_tEfNS_4arch4Sm90ELb0ELb0ELb1ELb0ELb0ELb0ELb0ELb1ELb1ELb0ELb0ELb0EEENS1_21CollectiveEpilogueFwdINS6_IJSB_SD_SC_EEESA_NS_10bfloat16_tESH_Li256ELb0ELb0ELb0ELb1EEENS1_29StaticPersistentTileSchedulerILb0EEEEEEEEEvNT_6ParamsE,@function
        .size           _ZN7cutlass13device_kernelIN5flash11enable_sm90INS1_16FlashAttnFwdSm90INS1_25CollectiveMainloopFwdSm90ILi2EN4cute5tupleIJNS5_1CILi2EEENS7_ILi1EEES9_EEENS6_IJNS7_ILi128EEENS7_ILi160EEENS7_ILi192EEEEEELi192ENS_12float_e4m3_tEfNS_4arch4Sm90ELb0ELb0ELb1ELb0ELb0ELb0ELb0ELb1ELb1ELb0ELb0ELb0EEENS1_21CollectiveEpilogueFwdINS6_IJSB_SD_SC_EEESA_NS_10bfloat16_tESH_Li256ELb0ELb0ELb0ELb1EEENS1_29StaticPersistentTileSchedulerILb0EEEEEEEEEvNT_6ParamsE,(.L_x_2701 - _ZN7cutlass13device_kernelIN5flash11enable_sm90INS1_16FlashAttnFwdSm90INS1_25CollectiveMainloopFwdSm90ILi2EN4cute5tupleIJNS5_1CILi2EEENS7_ILi1EEES9_EEENS6_IJNS7_ILi128EEENS7_ILi160EEENS7_ILi192EEEEEELi192ENS_12float_e4m3_tEfNS_4arch4Sm90ELb0ELb0ELb1ELb0ELb0ELb0ELb0ELb1ELb1ELb0ELb0ELb0EEENS1_21CollectiveEpilogueFwdINS6_IJSB_SD_SC_EEESA_NS_10bfloat16_tESH_Li256ELb0ELb0ELb0ELb1EEENS1_29StaticPersistentTileSchedulerILb0EEEEEEEEEvNT_6ParamsE)
        .other          _ZN7cutlass13device_kernelIN5flash11enable_sm90INS1_16FlashAttnFwdSm90INS1_25CollectiveMainloopFwdSm90ILi2EN4cute5tupleIJNS5_1CILi2EEENS7_ILi1EEES9_EEENS6_IJNS7_ILi128EEENS7_ILi160EEENS7_ILi192EEEEEELi192ENS_12float_e4m3_tEfNS_4arch4Sm90ELb0ELb0ELb1ELb0ELb0ELb0ELb0ELb1ELb1ELb0ELb0ELb0EEENS1_21CollectiveEpilogueFwdINS6_IJSB_SD_SC_EEESA_NS_10bfloat16_tESH_Li256ELb0ELb0ELb0ELb1EEENS1_29StaticPersistentTileSchedulerILb0EEEEEEEEEvNT_6ParamsE,@"STO_CUDA_ENTRY STV_DEFAULT"
_ZN7cutlass13device_kernelIN5flash11enable_sm90INS1_16FlashAttnFwdSm90INS1_25CollectiveMainloopFwdSm90ILi2EN4cute5tupleIJNS5_1CILi2EEENS7_ILi1EEES9_EEENS6_IJNS7_ILi128EEENS7_ILi160EEENS7_ILi192EEEEEELi192ENS_12float_e4m3_tEfNS_4arch4Sm90ELb0ELb0ELb1ELb0ELb0ELb0ELb0ELb1ELb1ELb0ELb0ELb0EEENS1_21CollectiveEpilogueFwdINS6_IJSB_SD_SC_EEESA_NS_10bfloat16_tESH_Li256ELb0ELb0ELb0ELb1EEENS1_29StaticPersistentTileSchedulerILb0EEEEEEEEEvNT_6ParamsE:
        /* <DEDUP_REMOVED lines=24> */
.L_x_116:
[----:B------:R-:W-:Y:S05]  /*0180*/  BSYNC B0 ;  /* 0x0000000000007941 */ /* 0x000fea0003800000 */
.L_x_115:
[----:B------:R-:W-:Y:S01]  /*0190*/  VOTEU.ANY UP0, P0 ;  /* 0x00000000003f7886 */ /* 0x000fe20000000100 */
[----:B------:R-:W1:Y:S01]  /*01a0*/  SHFL.IDX PT, R3, R22, RZ, 0x1f ;  /* 0x00001fff16037589 */ /* 0x000e6200000e0000 */
[----:B------:R-:W-:Y:S01]  /*01b0*/  UMOV UR4, 0x1 ;  /* 0x0000000100047882 */ /* 0x000fe20000000000 */
[----:B------:R-:W-:Y:S01]  /*01c0*/  UMOV UR7, 0x2 ;  /* 0x0000000200077882 */ /* 0x000fe20000000000 */
[----:B------:R-:W-:Y:S01]  /*01d0*/  VOTEU.ANY UP1, P0 ;  /* 0x00000000003f7886 */ /* 0x000fe20000020100 */
[----:B------:R-:W2:Y:S01]  /*01e0*/  @UP0 S2UR UR8, SR_CgaCtaId ;  /* 0x00000000000809c3 */ /* 0x000ea20000008800 */
[----:B------:R-:W3:Y:S01]  /*01f0*/  SHFL.IDX PT, R2, R0, RZ, 0x1f ;  /* 0x00001fff00027589 */ /* 0x000ee200000e0000 */
[----:B------:R-:W-:Y:S01]  /*0200*/  @UP0 UMOV UR6, 0x400 ;  /* 0x0000040000060882 */ /* 0x000fe20000000000 */
[----:B------:R-:W-:-:S04]  /*0210*/  @UP0 UIADD3 UR4, -UR4, 0x100000, URZ ;  /* 0x0010000004040890 */ /* 0x000fc8000fffe13f */
[----:B------:R-:W-:Y:S02]  /*0220*/  @UP0 USHF.L.U32 UR5, UR4, 0xb, URZ ;  /* 0x0000000b04050899 */ /* 0x000fe4000800063f */
[----:B------:R-:W-:Y:S01]  /*0230*/  @UP0 USHF.L.U32 UR4, UR4, 0x1, URZ ;  /* 0x0000000104040899 */ /* 0x000fe2000800063f */
[----:B------:R-:W-:Y:S01]  /*0240*/  VOTEU.ANY UP2, P0 ;  /* 0x00000000003f7886 */ /* 0x000fe20000040100 */
[----:B-1----:R-:W-:Y:S01]  /*0250*/  R2UR UR9, R3 ;  /* 0x00000000030972ca */ /* 0x002fe200000e0000 */
[----:B--2---:R-:W-:Y:S01]  /*0260*/  @UP0 ULEA UR8, UR8, UR6, 0x18 ;  /* 0x0000000608080291 */ /* 0x004fe2000f8ec03f */
[----:B---3--:R-:W-:Y:S01]  /*0270*/  ISETP.NE.AND P1, PT, R2, RZ, PT ;  /* 0x000000ff0200720c */ /* 0x008fe20003f25270 */
[----:B------:R-:W-:-:S04]  /*0280*/  @UP0 UIADD3 UR6, -UR7, 0x100000, URZ ;  /* 0x0010000007060890 */ /* 0x000fc8000fffe13f */
[----:B------:R-:W-:Y:S02]  /*0290*/  @UP0 USHF.L.U32 UR7, UR6, 0xb, URZ ;  /* 0x0000000b06070899 */ /* 0x000fe4000800063f */
[----:B------:R-:W-:-:S04]  /*02a0*/  @UP0 USHF.L.U32 UR6, UR6, 0x1, URZ ;  /* 0x0000000106060899 */ /* 0x000fc8000800063f */
[----:B------:R-:W-:Y:S01]  /*02b0*/  UISETP.NE.AND UP0, UPT, UR9, URZ, UPT ;  /* 0x0000003f0900728c */ /* 0x000fe2000bf05270 */
[----:B------:R-:W1:Y:S02]  /*02c0*/  FENCE.VIEW.ASYNC.S ;  /* 0x00000000000073c6 */ /* 0x000e640000000000 */
[----:B-1----:R1:W2:Y:S05]  /*02d0*/  @UP1 SYNCS.EXCH.64 URZ, [UR8+0x33400], UR4 ;  /* 0x03340004083f15b2 */ /* 0x0022aa0008000100 */
[----:B------:R1:W3:Y:S01]  /*02e0*/  @UP2 SYNCS.EXCH.64 URZ, [UR8+0x33420], UR6 ;  /* 0x03342006083f25b2 */ /* 0x0002e20008000100 */
[----:B------:R-:W-:Y:S05]  /*02f0*/  @P1 BRA `(.L_x_117) ;  /* 0x0000000000481947 */ /* 0x000fea0003800000 */
        /* <DEDUP_REMOVED lines=18> */
.L_x_117:
[----:B-1----:R-:W1:Y:S01]  /*0420*/  S2UR UR4, SR_CTAID.Y ;  /* 0x00000000000479c3 */ /* 0x002e620000002600 */
[----:B------:R-:W4:Y:S01]  /*0430*/  SHFL.IDX PT, R4, R0, RZ, 0x1f ;  /* 0x00001fff00047589 */ /* 0x000f2200000e0000 */
[----:B------:R-:W-:Y:S01]  /*0440*/  ULDC UR5, c[0x0][0x154] ;  /* 0x0000550000057ab9 */ /* 0x000fe20000000800 */
[----:B------:R-:W-:-:S05]  /*0450*/  NOP ;  /* 0x0000000000007918 */ /* 0x000fca0000000000 */
[----:B------:R-:W5:Y:S08]  /*0460*/  S2UR UR49, SR_CTAID.X ;  /* 0x00000000003179c3 */ /* 0x000f700000002500 */
[----:B------:R-:W2:Y:S01]  /*0470*/  LDC R6, c[0x0][0x148] ;  /* 0x00005200ff067b82 */ /* 0x000ea20000000800 */
[----:B-1----:R-:W-:Y:S02]  /*0480*/  I2FP.F32.U32 R3, UR4 ;  /* 0x0000000400037c45 */ /* 0x002fe40008201000 */
[----:B----4-:R-:W-:-:S03]  /*0490*/  ISETP.NE.AND P0, PT, R4, RZ, PT ;  /* 0x000000ff0400720c */ /* 0x010fc60003f05270 */
[----:B------:R-:W-:Y:S01]  /*04a0*/  FMUL R5, R3, UR5 ;  /* 0x0000000503057c20 */ /* 0x000fe20008400000 */
[----:B------:R-:W-:Y:S02]  /*04b0*/  SHF.R.S32.HI R3, RZ, 0x1f, R7 ;  /* 0x0000001fff037819 */ /* 0x000fe40000011407 */
[----:B-----5:R-:W-:-:S03]  /*04c0*/  I2FP.F32.U32 R4, UR49 ;  /* 0x0000003100047c45 */ /* 0x020fc60008201000 */
[----:B------:R-:W1:Y:S02]  /*04d0*/  F2I.U32.TRUNC.NTZ R5, R5 ;  /* 0x0000000500057305 */ /* 0x000e64000020f000 */
[----:B-1----:R-:W-:-:S04]  /*04e0*/  IMAD.MOV R11, RZ, RZ, -R5 ;  /* 0x000000ffff0b7224 */ /* 0x002fc800078e0a05 */
[----:B--2---:R-:W-:Y:S01]  /*04f0*/  IMAD R11, R6, R11, UR4 ;  /* 0x00000004060b7e24 */ /* 0x004fe2000f8e020b */
[----:B------:R-:W-:Y:S02]  /*0500*/  ULDC UR4, c[0x0][0x150] ;  /* 0x0000540000047ab9 */ /* 0x000fe40000000800 */
[----:B------:R-:W-:Y:S01]  /*0510*/  FMUL R8, R4, UR4 ;  /* 0x0000000404087c20 */ /* 0x000fe20008400000 */
[----:B------:R-:W-:Y:S06]  /*0520*/  @P0 BRA `(.L_x_118) ;  /* 0x0000000000480947 */ /* 0x000fec0003800000 */
[----:B------:R-:W1:Y:S01]  /*0530*/  S2UR UR5, SR_CgaCtaId ;  /* 0x00000000000579c3 */ /* 0x000e620000008800 */
        /* <DEDUP_REMOVED lines=12> */
[----:B-1----:R1:W2:Y:S08]  /*0600*/  SYNCS.EXCH.64 URZ, [UR8+0x33450], UR4 ;  /* 0x03345004083f75b2 */ /* 0x0022b00008000100 */
[----:B------:R1:W4:Y:S01]  /*0610*/  SYNCS.EXCH.64 URZ, [UR8+0x33460], UR6 ;  /* 0x03346006083f75b2 */ /* 0x0003220008000100 */
[----:B------:R1:W1:Y:S01]  /*0620*/  SYNCS.EXCH.64 URZ, [UR8+0x33458], UR4 ;  /* 0x03345804083f75b2 */ /* 0x0002620008000100 */
[----:B------:R1:W1:Y:S01]  /*0630*/  SYNCS.EXCH.64 URZ, [UR8+0x33468], UR6 ;  /* 0x03346806083f75b2 */ /* 0x0002620008000100 */
[----:B------:R-:W-:Y:S01]  /*0640*/  NOP ;  /* 0x0000000000007918 */ /* 0x000fe20000000000 */
.L_x_118:
[----:B------:R-:W5:Y:S01]  /*0650*/  SHFL.IDX PT, R6, R0, RZ, 0x1f ;  /* 0x00001fff00067589 */ /* 0x000f6200000e0000 */
[----:B------:R-:W-:Y:S01]  /*0660*/  LEA.HI R3, R3, R7, RZ, 0x7 ;  /* 0x0000000703037211 */ /* 0x000fe200078f38ff */
[----:B------:R-:W1:Y:S01]  /*0670*/  LDC R9, c[0x0][0x144] ;  /* 0x00005100ff097b82 */ /* 0x000e620000000800 */
[----:B------:R-:W1:Y:S01]  /*0680*/  F2I.U32.TRUNC.NTZ R8, R8 ;  /* 0x0000000800087305 */ /* 0x000e62000020f000 */
[----:B------:R-:W-:Y:S01]  /*0690*/  NOP ;  /* 0x0000000000007918 */ /* 0x000fe20000000000 */
[----:B------:R-:W-:-:S05]  /*06a0*/  LOP3.LUT R3, R3, 0xffffff80, RZ, 0xc0, !PT ;  /* 0xffffff8003037812 */ /* 0x000fca00078ec0ff */
[----:B------:R-:W-:Y:S01]  /*06b0*/  IMAD.IADD R3, R7, 0x1, -R3 ;  /* 0x0000000107037824 */ /* 0x000fe200078e0a03 */
[----:B------:R-:W-:-:S04]  /*06c0*/  SHF.R.S32.HI R7, RZ, 0x1f, R2 ;  /* 0x0000001fff077819 */ /* 0x000fc80000011402 */
[----:B------:R-:W-:Y:S02]  /*06d0*/  SHF.R.S32.HI R4, RZ, 0x1f, R3 ;  /* 0x0000001fff047819 */ /* 0x000fe40000011403 */
[----:B------:R-:W-:Y:S02]  /*06e0*/  LEA.HI R7, R7, R2, RZ, 0x2 ;  /* 0x0000000207077211 */ /* 0x000fe400078f10ff */
[----:B------:R-:W-:-:S04]  /*06f0*/  LEA.HI R4, R4, R3, RZ, 0x3 ;  /* 0x0000000304047211 */ /* 0x000fc800078f18ff */
[--C-:B------:R-:W-:Y:S02]  /*0700*/  SHF.R.S32.HI R5, RZ, 0x3, R4.reuse ;  /* 0x00000003ff057819 */ /* 0x100fe40000011404 */
[----:B-----5:R-:W-:Y:S02]  /*0710*/  ISETP.NE.AND P0, PT, R6, RZ, PT ;  /* 0x000000ff0600720c */ /* 0x020fe40003f05270 */
[----:B------:R-:W-:-:S04]  /*0720*/  SHF.R.S32.HI R4, RZ, 0x1f, R4 ;  /* 0x0000001fff047819 */ /* 0x000fc80000011404 */
[----:B------:R-:W-:-:S04]  /*0730*/  LEA.HI R4, R4, R5, RZ, 0x2 ;  /* 0x0000000504047211 */ /* 0x000fc800078f10ff */
[----:B------:R-:W-:-:S03]  /*0740*/  LOP3.LUT R4, R4, 0xfffffffc, RZ, 0xc0, !PT ;  /* 0xfffffffc04047812 */ /* 0x000fc600078ec0ff */
        /* <DEDUP_REMOVED lines=17> */
[----:B------:R1:W1:Y:S01]  /*0860*/  SYNCS.EXCH.64 URZ, [UR8+0x33488], UR6 ;  /* 0x03348806083f75b2 */ /* 0x0002620008000100 */
[----:B------:R-:W-:Y:S01]  /*0870*/  NOP ;  /* 0x0000000000007918 */ /* 0x000fe20000000000 */
.L_x_119:
[----:B------:R-:W5:Y:S01]  /*0880*/  SHFL.IDX PT, R12, R0, RZ, 0x1f ;  /* 0x00001fff000c7589 */ /* 0x000f6200000e0000 */
[----:B------:R-:W-:Y:S01]  /*0890*/  LOP3.LUT R7, R7, 0x3ffffffc, RZ, 0xc0, !PT ;  /* 0x3ffffffc07077812 */ /* 0x000fe200078ec0ff */
[----:B------:R-:W-:Y:S01]  /*08a0*/  IMAD.IADD R4, R5, 0x1, -R4 ;  /* 0x0000000105047824 */ /* 0x000fe200078e0a04 */
[----:B------:R-:W-:Y:S01]  /*08b0*/  SHF.R.S32.HI R5, RZ, 0x1f, R6 ;  /* 0x0000001fff057819 */ /* 0x000fe20000011406 */
[----:B------:R-:W2:Y:S01]  /*08c0*/  LDC R10, c[0x0][0x140] ;  /* 0x00005000ff0a7b82 */ /* 0x000ea20000000800 */
[----:B-1----:R-:W-:Y:S01]  /*08d0*/  IMAD.MOV R8, RZ, RZ, -R8 ;  /* 0x000000ffff087224 */ /* 0x002fe200078e0a08 */
[----:B------:R-:W-:Y:S01]  /*08e0*/  NOP ;  /* 0x0000000000007918 */ /* 0x000fe20000000000 */
[----:B------:R-:W-:Y:S01]  /*08f0*/  IMAD.IADD R7, R2, 0x1, -R7 ;  /* 0x0000000102077824 */ /* 0x000fe200078e0a07 */
[----:B------:R-:W-:Y:S01]  /*0900*/  LEA.HI R5, R5, R6, RZ, 0x2 ;  /* 0x0000000605057211 */ /* 0x000fe200078f10ff */
[----:B------:R-:W-:Y:S02]  /*0910*/  IMAD R9, R9, R8, UR49 ;  /* 0x0000003109097e24 */ /* 0x000fe4000f8e0208 */
[----:B------:R-:W-:Y:S01]  /*0920*/  IMAD R7, R7, 0x4, R4 ;  /* 0x0000000407077824 */ /* 0x000fe200078e0204 */
[----:B------:R-:W-:-:S04]  /*0930*/  LOP3.LUT R5, R5, 0x3ffffffc, RZ, 0xc0, !PT ;  /* 0x3ffffffc05057812 */ /* 0x000fc800078ec0ff */
[----:B------:R-:W-:Y:S01]  /*0940*/  LEA.HI R2, R7, R7, RZ, 0x1 ;  /* 0x0000000707027211 */ /* 0x000fe200078f08ff */
[----:B------:R-:W-:-:S03]  /*0950*/  IMAD.IADD R5, R6, 0x1, -R5 ;  /* 0x0000000106057824 */ /* 0x000fc600078e0a05 */
[----:B------:R-:W-:Y:S01]  /*0960*/  LOP3.LUT R2, R2, 0xfffffffe, RZ, 0xc0, !PT ;  /* 0xfffffffe02027812 */ /* 0x000fe200078ec0ff */
[----:B------:R-:W-:Y:S01]  /*0970*/  IMAD R5, R5, 0x4, R4 ;  /* 0x0000000405057824 */ /* 0x000fe200078e0204 */
[----:B-----5:R-:W-:-:S03]  /*0980*/  ISETP.NE.AND P0, PT, R12, RZ, PT ;  /* 0x000000ff0c00720c */ /* 0x020fc60003f05270 */
[----:B------:R-:W-:-:S05]  /*0990*/  IMAD.IADD R2, R7, 0x1, -R2 ;  /* 0x0000000107027824 */ /* 0x000fca00078e0a02 */
[----:B------:R-:W-:Y:S02]  /*09a0*/  ISETP.NE.AND P5, PT, R2, R9, PT ;  /* 0x000000090200720c */ /* 0x000fe40003fa5270 */
[----:B------:R-:W-:-:S04]  /*09b0*/  LEA.HI R2, R5, R5, RZ, 0x1 ;  /* 0x0000000505027211 */ /* 0x000fc800078f08ff */
[----:B------:R-:W-:Y:S01]  /*09c0*/  LOP3.LUT R2, R2, 0xfffffffe, RZ, 0xc0, !PT ;  /* 0xfffffffe02027812 */ /* 0x000fe200078ec0ff */
        /* <DEDUP_REMOVED lines=19> */
.L_x_120:
[----:B------:R-:W5:Y:S01]  /*0b00*/  SHFL.IDX PT, R6, R0, RZ, 0x1f ;  /* 0x00001fff00067589 */ /* 0x000f6200000e0000 */
[----:B------:R-:W-:Y:S01]  /*0b10*/  IMAD.IADD R2, R5, 0x1, -R2 ;  /* 0x0000000105027824 */ /* 0x000fe200078e0a02 */
[----:B------:R-:W-:Y:S01]  /*0b20*/  LOP3.LUT P0, RZ, R3, 0x7, RZ, 0xc0, !PT ;  /* 0x0000000703ff7812 */ /* 0x000fe2000780c0ff */
[----:B------:R-:W-:Y:S01]  /*0b30*/  IMAD.SHL.U32 R4, R5, 0x4, RZ ;  /* 0x0000000405047824 */ /* 0x000fe200078e00ff */
[----:B--2---:R-:W-:Y:S01]  /*0b40*/  ISETP.EQ.U32.AND P1, PT, R10, 0x1, PT ;  /* 0x000000010a00780c */ /* 0x004fe20003f22070 */
[----:B------:R-:W-:Y:S01]  /*0b50*/  IMAD.SHL.U32 R18, R7, 0x4, RZ ;  /* 0x0000000407127824 */ /* 0x000fe200078e00ff */
[----:B------:R-:W-:Y:S01]  /*0b60*/  ISETP.NE.AND P2, PT, R2, R9, PT ;  /* 0x000000090200720c */ /* 0x000fe20003f45270 */
[----:B------:R-:W-:Y:S01]  /*0b70*/  NOP ;  /* 0x0000000000007918 */ /* 0x000fe20000000000 */
[----:B------:R-:W-:Y:S02]  /*0b80*/  LOP3.LUT R8, R5, 0xc, R4, 0x78, !PT ;  /* 0x0000000c05087812 */ /* 0x000fe400078e7804 */
[----:B------:R-:W-:-:S03]  /*0b90*/  LOP3.LUT R18, R7, 0xc, R18, 0x78, !PT ;  /* 0x0000000c07127812 */ /* 0x000fc600078e7812 */
[----:B------:R2:W-:Y:S01]  /*0ba0*/  STL [R1+0x8], R8 ;  /* 0x0000080801007387 */ /* 0x0005e20000100800 */
[C---:B------:R-:W-:Y:S02]  /*0bb0*/  @P5 LEA.HI R2, R18.reuse, R18, RZ, 0x1 ;  /* 0x0000001212025211 */ /* 0x040fe400078f08ff */
[----:B------:R-:W-:Y:S02]  /*0bc0*/  ISETP.LT.U32.AND P4, PT, R18, 0x2, !P0 ;  /* 0x000000021200780c */ /* 0x000fe40004781070 */
[----:B------:R-:W-:Y:S02]  /*0bd0*/  @P5 SHF.R.S32.HI R2, RZ, 0x1, R2 ;  /* 0x00000001ff025819 */ /* 0x000fe40000011402 */
[----:B------:R-:W-:Y:S02]  /*0be0*/  @P2 LEA.HI R3, R8, R8, RZ, 0x1 ;  /* 0x0000000808032211 */ /* 0x000fe400078f08ff */
[----:B------:R-:W-:Y:S01]  /*0bf0*/  @P5 ISETP.NE.AND P6, PT, R2, R11, PT ;  /* 0x0000000b0200520c */ /* 0x000fe20003fc5270 */
[----:B------:R-:W-:Y:S01]  /*0c00*/  IMAD.MOV.U32 R2, RZ, RZ, 0x1 ;  /* 0x00000001ff027424 */ /* 0x000fe200078e00ff */
[----:B-----5:R-:W-:-:S02]  /*0c10*/  ISETP.NE.AND P3, PT, R6, RZ, PT ;  /* 0x000000ff0600720c */ /* 0x020fc40003f65270 */
[----:B------:R-:W-:Y:S02]  /*0c20*/  @P2 SHF.R.S32.HI R4, RZ, 0x1, R3 ;  /* 0x00000001ff042819 */ /* 0x000fe40000011403 */
[----:B------:R-:W-:Y:S02]  /*0c30*/  SEL R3, RZ, 0x1, !P4 ;  /* 0x00000001ff037807 */ /* 0x000fe40006000000 */
[----:B------:R-:W-:Y:S02]  /*0c40*/  @P5 SEL R2, RZ, 0x1, P6 ;  /* 0x00000001ff025807 */ /* 0x000fe40003000000 */
[----:B------:R-:W-:Y:S01]  /*0c50*/  @P2 ISETP.NE.AND P4, PT, R4, R11, PT ;  /* 0x0000000b0400220c */ /* 0x000fe20003f85270 */
[----:B------:R-:W-:Y:S01]  /*0c60*/  IMAD.MOV.U32 R4, RZ, RZ, 0x1 ;  /* 0x00000001ff047424 */ /* 0x000fe200078e00ff */
[----:B------:R-:W-:Y:S02]  /*0c70*/  ISETP.LT.U32.AND P0, PT, R8, 0x2, !P0 ;  /* 0x000000020800780c */ /* 0x000fe40004701070 */
[----:B------:R-:W-:-:S02]  /*0c80*/  LOP3.LUT R2, R2, R3, RZ, 0xc0, !PT ;  /* 0x0000000302027212 */ /* 0x000fc400078ec0ff */
[----:B------:R-:W-:Y:S02]  /*0c90*/  SEL R3, RZ, 0x1, !P0 ;  /* 0x00000001ff037807 */ /* 0x000fe40004000000 */
[----:B------:R-:W-:Y:S01]  /*0ca0*/  @P2 SEL R4, RZ, 0x1, P4 ;  /* 0x00000001ff042807 */ /* 0x000fe20002000000 */
[----:B--2---:R-:W-:Y:S06]  /*0cb0*/  @P3 BRA `(.L_x_121) ;  /* 0x0000000000483947 */ /* 0x004fec0003800000 */
        /* <DEDUP_REMOVED lines=17> */
[----:B--2---:R-:W-:Y:S01]  /*0dd0*/  NOP ;  /* 0x0000000000007918 */ /* 0x004fe20000000000 */
.L_x_121:
[----:B------:R-:W-:Y:S01]  /*0de0*/  LOP3.LUT R3, R4, R3, RZ, 0xc0, !PT ;  /* 0x0000000304037212 */ /* 0x000fe200078ec0ff */
[----:B------:R-:W-:-:S04]  /*0df0*/  NOP ;  /* 0x0000000000007918 */ /* 0x000fc80000000000 */
[----:B------:R2:W-:Y:S01]  /*0e00*/  STL [R1+0x4], R3 ;  /* 0x0000040301007387 */ /* 0x0005e20000100800 */
[----:B------:R-:W-:Y:S05]  /*0e10*/  @!P1 BRA `(.L_x_122) ;  /* 0x0000000000089947 */ /* 0x000fea0003800000 */
[----:B-1-34-:R-:W-:Y:S01]  /*0e20*/  UCGABAR_ARV ;  /* 0x00000000000079c7 */ /* 0x01afe20008000000 */
[----:B------:R-:W-:Y:S05]  /*0e30*/  BRA `(.L_x_123) ;  /* 0x0000000000047947 */ /* 0x000fea0003800000 */
.L_x_122:
[----:B-1-34-:R-:W-:Y:S01]  /*0e40*/  NOP ;  /* 0x0000000000007918 */ /* 0x01afe20000000000 */
.L_x_123:
[----:B------:R-:W-:Y:S05]  /*0e50*/  @!P1 BRA `(.L_x_124) ;  /* 0x00000000000c9947 */ /* 0x000fea0003800000 */
[----:B------:R-:W-:Y:S01]  /*0e60*/  UCGABAR_WAIT ;  /* 0x0000000000007dc7 */ /* 0x000fe20008000000 */
[----:B------:R-:W-:Y:S01]  /*0e70*/  CCTL.IVALL ;  /* 0x00000000ff00798f */ /* 0x000fe20002000000 */
[----:B------:R-:W-:Y:S05]  /*0e80*/  BRA `(.L_x_125) ;  /* 0x0000000000047947 */ /* 0x000fea0003800000 */
.L_x_124:
[----:B------:R-:W-:Y:S06]  /*0e90*/  BAR.SYNC.DEFER_BLOCKING 0x0 ;  /* 0x0000000000007b1d */ /* 0x000fec0000010000 */
.L_x_125:
[----:B------:R-:W-:Y:S01]  /*0ea0*/  PLOP3.LUT P0, PT, PT, PT, UP0, 0x80, 0x0 ;  /* 0x000000000000781c */ /* 0x000fe20003f0f008 */
[----:B------:R-:W-:Y:S01]  /*0eb0*/  UMOV UR46, 0x1 ;  /* 0x00000001002e7882 */ /* 0x000fe20000000000 */
[----:B------:R-:W-:Y:S01]  /*0ec0*/  ULDC.64 UR50, c[0x0][0x208] ;  /* 0x0000820000327ab9 */ /* 0x000fe20000000a00 */
[----:B------:R-:W-:-:S10]  /*0ed0*/  USEL UR46, UR46, 0x2, !UP0 ;  /* 0x000000022e2e7887 */ /* 0x000fd4000c000000 */
[----:B------:R-:W-:Y:S05]  /*0ee0*/  @!P0 BRA `(.L_x_126) ;  /* 0x000000a000608947 */ /* 0x000fea0003800000 */
.L_x_127:
[----:B------:R-:W-:-:S08]  /*0ef0*/  NOP ;  /* 0x0000000000007918 */ /* 0x000fd00000000000 */
[----:B------:R-:W1:Y:S02]  /*0f00*/  USETMAXREG.TRY_ALLOC.CTAPOOL UP0, 0xf0 ;  /* 0x000000f0000079c8 */ /* 0x000e640008000600 */
[----:B-1----:R-:W-:-:S13]  /*0f10*/  PLOP3.LUT P0, PT, PT, PT, UP0, 0x80, 0x0 ;  /* 0x000000000000781c */ /* 0x002fda0003f0f008 */
[----:B------:R-:W-:Y:S05]  /*0f20*/  @!P0 BRA `(.L_x_127) ;  /* 0xfffffffc00f08947 */ /* 0x000fea000383ffff */
[----:B--2---:R-:W1:Y:S01]  /*0f30*/  S2R R3, SR_TID.X ;  /* 0x0000000000037919 */ /* 0x004e620000002100 */
        /* <DEDUP_REMOVED lines=11> */
[----:B------:R-:W-:Y:S02]  /*0ff0*/  ULOP3.LUT UR47, UR46, 0x1, URZ, 0xfc, !UPT ;  /* 0x000000012e2f7892 */ /* 0x000fe4000f8efc3f */
        /* <DEDUP_REMOVED lines=30> */
[----:B------:R-:W-:Y:S01]  /*11e0*/  IMAD.MOV.U32 R7, RZ, RZ, -0x2 ;  /* 0xfffffffeff077424 */ /* 0x000fe200078e00ff */
[----:B------:R-:W-:Y:S01]  /*11f0*/  LOP3.LUT R10, R10, 0xfffffff8, RZ, 0xc0, !PT ;  /* 0xfffffff80a0a7812 */ /* 0x000fe200078ec0ff */
[----:B------:R-:W-:Y:S01]  /*1200*/  IMAD.U32 R16, RZ, RZ, UR4 ;  /* 0x00000004ff107e24 */ /* 0x000fe2000f8e00ff */
[----:B------:R-:W-:Y:S01]  /*1210*/  LEA.HI R6, R6, R19, RZ, 0x5 ;  /* 0x0000001306067211 */ /* 0x000fe200078f28ff */
[----:B------:R-:W-:Y:S01]  /*1220*/  IMAD.U32 R17, RZ, RZ, UR5 ;  /* 0x00000005ff117e24 */ /* 0x000fe2000f8e00ff */
[----:B------:R-:W-:Y:S01]  /*1230*/  LOP3.LUT R0, R5, 0x7ffffffc, RZ, 0xc0, !PT ;  /* 0x7ffffffc05007812 */ /* 0x000fe200078ec0ff */
[----:B------:R-:W-:Y:S01]  /*1240*/  IMAD.IADD R9, R9, 0x1, -R10 ;  /* 0x0000000109097824 */ /* 0x000fe200078e0a0a */
[----:B------:R-:W-:Y:S01]  /*1250*/  LOP3.LUT R4, R4, 0x3fffffe, RZ, 0xc0, !PT ;  /* 0x03fffffe04047812 */ /* 0x000fe200078ec0ff */
[----:B------:R-:W-:Y:S01]  /*1260*/  IMAD.SHL.U32 R3, R3, 0x8, RZ ;  /* 0x0000000803037824 */ /* 0x000fe200078e00ff */
[----:B------:R-:W-:Y:S01]  /*1270*/  SHF.R.S32.HI R6, RZ, 0x5, R6 ;  /* 0x00000005ff067819 */ /* 0x000fe20000011406 */
[----:B------:R-:W-:-:S02]  /*1280*/  IMAD.IADD R0, R19, 0x1, -R0 ;  /* 0x0000000113007824 */ /* 0x000fc400078e0a00 */
[----:B------:R-:W-:Y:S02]  /*1290*/  IMAD.IADD R4, R23, 0x1, -R4 ;  /* 0x0000000117047824 */ /* 0x000fe400078e0a04 */
[----:B------:R-:W-:Y:S02]  /*12a0*/  IMAD R9, R6, 0x10, R9 ;  /* 0x0000001006097824 */ /* 0x000fe400078e0209 */
[----:B------:R-:W-:Y:S02]  /*12b0*/  IMAD R222, R0, R7, 0xa0 ;  /* 0x000000a000de7424 */ /* 0x000fe400078e0207 */
[----:B------:R-:W-:-:S04]  /*12c0*/  IMAD.WIDE R16, R3, 0x2, R16 ;  /* 0x0000000203107825 */ /* 0x000fc800078e0210 */
[----:B------:R-:W-:-:S07]  /*12d0*/  IMAD R221, R4, 0x40, R9 ;  /* 0x0000004004dd7824 */ /* 0x000fce00078e0209 */
.L_x_154:
        /* <DEDUP_REMOVED lines=62> */
.L_x_128:
        /* <DEDUP_REMOVED lines=54> */
.L_x_221:
[----:B------:R-:W-:Y:S05]  /*1a20*/  @!P0 BRA `(.L_x_130) ;  /* 0x0000000000048947 */ /* 0x000fea0003800000 */
[----:B------:R-:W-:Y:S01]  /*1a30*/  BPT.TRAP 0x1 ;  /* 0x000000040000795c */ /* 0x000fe20000300000 */
.L_x_130:
[----:B-1----:R-:W-:Y:S02]  /*1a40*/  IMAD.U32 R3, RZ, RZ, UR49 ;  /* 0x00000031ff037e24 */ /* 0x002fe4000f8e00ff */
[----:B------:R-:W-:-:S03]  /*1a50*/  IMAD.U32 R4, RZ, RZ, UR36 ;  /* 0x00000024ff047e24 */ /* 0x000fc6000f8e00ff */
[----:B------:R-:W-:Y:S02]  /*1a60*/  LEA R3, R3, UR38, 0x3 ;  /* 0x0000002603037c11 */ /* 0x000fe4000f8e18ff */
[----:B------:R-:W-:-:S04]  /*1a70*/  SHF.L.U32 R4, R4, 0x1f, RZ ;  /* 0x0000001f04047819 */ /* 0x000fc800000006ff */
[----:B------:R1:W2:Y:S01]  /*1a80*/  SYNCS.PHASECHK.TRANS64.TRYWAIT P1, [R3+URZ+0x33430], R4 ;  /* 0x03343004030075a7 */ /* 0x0002a2000802017f */
[----:B------:R-:W-:Y:S05]  /*1a90*/  @!P0 BRA `(.L_x_131) ;  /* 0x0000000000048947 */ /* 0x000fea0003800000 */
[----:B------:R-:W-:Y:S01]  /*1aa0*/  BPT.TRAP 0x1 ;  /* 0x000000040000795c */ /* 0x000fe20000300000 */
.L_x_131:
[----:B--2---:R-:W-:Y:S05]  /*1ab0*/  @P1 BRA `(.L_x_132) ;  /* 0x0000000000081947 */ /* 0x004fea0003800000 */
[----:B------:R-:W2:Y:S02]  /*1ac0*/  SYNCS.PHASECHK.TRANS64.TRYWAIT P1, [R3+URZ+0x33430], R4 ;  /* 0x03343004030075a7 */ /* 0x000ea4000802017f */
[----:B--2---:R-:W-:Y:S05]  /*1ad0*/  @!P1 BRA `(.L_x_133) ;  /* 0x000000cc00489947 */ /* 0x004fea0003800000 */
.L_x_132:
[----:B------:R-:W-:Y:S05]  /*1ae0*/  WARPSYNC.ALL ;  /* 0x0000000000007948 */ /* 0x000fea0003800000 */
[----:B------:R-:W-:Y:S01]  /*1af0*/  UIADD3 UR4, UR38, 0x24200, URZ ;  /* 0x0002420026047890 */ /* 0x000fe2000fffe03f */
[----:B------:R-:W-:Y:S01]  /*1b00*/  WARPGROUP.ARRIVE ;  /* 0x00000000000079c5 */ /* 0x000fe20000000000 */
[----:B------:R-:W-:Y:S02]  /*1b10*/  ULOP3.LUT UR28, UR45, 0x10000, URZ, 0xfc, !UPT ;  /* 0x000100002d1c7892 */ /* 0x000fe4000f8efc3f */
[----:B------:R-:W-:Y:S01]  /*1b20*/  USHF.R.U32.HI UR4, URZ, 0x4, UR4 ;  /* 0x000000043f047899 */ /* 0x000fe20008011604 */
[----:B------:R-:W-:Y:S01]  /*1b30*/  UMOV UR25, 0x80000020 ;  /* 0x8000002000197882 */ /* 0x000fe20000000000 */
[----:B------:R-:W-:-:S02]  /*1b40*/  UMOV UR27, 0x80000020 ;  /* 0x80000020001b7882 */ /* 0x000fc40000000000 */
[----:B------:R-:W-:Y:S01]  /*1b50*/  ULOP3.LUT UR4, UR4, 0x3fff, URZ, 0xc0, !UPT ;  /* 0x00003fff04047892 */ /* 0x000fe2000f8ec03f */
[----:B------:R-:W-:Y:S01]  /*1b60*/  UMOV UR24, UR28 ;  /* 0x0000001c00187c82 */ /* 0x000fe20008000000 */
[----:B------:R-:W-:Y:S02]  /*1b70*/  UMOV UR5, UR25 ;  /* 0x0000001900057c82 */ /* 0x000fe40008000000 */
[----:B------:R-:W-:Y:S01]  /*1b80*/  ULOP3.LUT UR45, UR4, 0x10000, URZ, 0xfc, !UPT ;  /* 0x00010000042d7892 */ /* 0x000fe2000f8efc3f */
[----:B------:R-:W-:Y:S02]  /*1b90*/  UMOV UR7, 0x80000020 ;  /* 0x8000002000077882 */ /* 0x000fe40000000000 */
[----:B------:R-:W-:Y:S01]  /*1ba0*/  UMOV UR4, UR24 ;  /* 0x0000001800047c82 */ /* 0x000fe20008000000 */
[----:B------:R-:W-:Y:S01]  /*1bb0*/  UIMAD UR30, UR49, 0x780, UR45 ;  /* 0x00000780311e78a4 */ /* 0x000fe2000f8e022d */
[----:B------:R-:W-:Y:S01]  /*1bc0*/  UMOV UR11, 0x80000020 ;  /* 0x80000020000b7882 */ /* 0x000fe20000000000 */
[----:B------:R-:W-:-:S02]  /*1bd0*/  UMOV UR15, 0x80000020 ;  /* 0x80000020000f7882 */ /* 0x000fc40000000000 */
[----:B------:R-:W-:Y:S02]  /*1be0*/  UIADD3 UR6, UR30, 0x80, URZ ;  /* 0x000000801e067890 */ /* 0x000fe4000fffe03f */
[----:B------:R-:W-:Y:S02]  /*1bf0*/  UIADD3 UR8, UR30, 0x100, URZ ;  /* 0x000001001e087890 */ /* 0x000fe4000fffe03f */
[----:B------:R-:W-:Y:S01]  /*1c00*/  UMOV UR26, UR30 ;  /* 0x0000001e001a7c82 */ /* 0x000fe20008000000 */
[----:B------:R-:W-:Y:S01]  /*1c10*/  UIADD3 UR9, UR30, 0x180, URZ ;  /* 0x000001801e097890 */ /* 0x000fe2000fffe03f */
[----:B------:R-:W-:Y:S01]  /*1c20*/  QGMMA.64x32x32.F32.E4M3.E4M3 R88, gdesc[UR24], RZ, !UPT, gsb0 ;  /* 0x00600000185879f3 */ /* 0x000fe2000c0008ff */
[----:B------:R-:W-:Y:S01]  /*1c30*/  UMOV UR26, UR6 ;  /* 0x00000006001a7c82 */ /* 0x000fe20008000000 */
[----:B------:R-:W-:Y:S01]  /*1c40*/  UMOV UR27, 0x80000020 ;  /* 0x80000020001b7882 */ /* 0x000fe20000000000 */
[----:B------:R-:W-:Y:S01]  /*1c50*/  UMOV UR6, UR8 ;  /* 0x0000000800067c82 */ /* 0x000fe20008000000 */
[----:B------:R-:W-:-:S02]  /*1c60*/  UIADD3 UR10, UR30, 0x200, URZ ;  /* 0x000002001e0a7890 */ /* 0x000fc4000fffe03f */
[----:B------:R-:W-:Y:S02]  /*1c70*/  UIADD3 UR12, UR30, 0x102, URZ ;  /* 0x000001021e0c7890 */ /* 0x000fe4000fffe03f */
[----:B------:R-:W-:Y:S02]  /*1c80*/  UIADD3 UR13, UR30, 0x182, URZ ;  /* 0x000001821e0d7890 */ /* 0x000fe4000fffe03f */
[----:B------:R-:W-:Y:S02]  /*1c90*/  UIADD3 UR14, UR30, 0x202, URZ ;  /* 0x000002021e0e7890 */ /* 0x000fe4000fffe03f */
[----:B------:R-:W-:Y:S01]  /*1ca0*/  UIADD3 UR18, UR30, 0x382, URZ ;  /* 0x000003821e127890 */ /* 0x000fe2000fffe03f */
[----:B------:R-:W-:Y:S01]  /*1cb0*/  UMOV UR19, 0x80000020 ;  /* 0x8000002000137882 */ /* 0x000fe20000000000 */
[----:B------:R-:W-:Y:S01]  /*1cc0*/  UIADD3 UR22, UR30, 0x600, URZ ;  /* 0x000006001e167890 */ /* 0x000fe2000fffe03f */
[----:B------:R-:W-:Y:S01]  /*1cd0*/  UMOV UR23, 0x80000020 ;  /* 0x8000002000177882 */ /* 0x000fe20000000000 */
[----:B------:R-:W-:Y:S01]  /*1ce0*/  UMOV UR31, 0x80000020 ;  /* 0x80000020001f7882 */ /* 0x000fe20000000000 */
[----:B------:R-:W-:-:S02]  /*1cf0*/  WARPGROUP.DEPBAR.LE gsb0, 0x0 ;  /* 0x00008000000079c5 */ /* 0x000fc40000010000 */
[----:B------:R-:W-:-:S06]  /*1d00*/  WARPGROUP.ARRIVE ;  /* 0x00000000000079c5 */ /* 0x000fcc0000000000 */
[----:B------:R-:W-:Y:S01]  /*1d10*/  QGMMA.64x32x32.F32.E4M3.E4M3 R72, gdesc[UR24], RZ, !UPT, gsb0 ;  /* 0x00600000184879f3 */ /* 0x000fe2000c0008ff */
[----:B------:R-:W-:Y:S01]  /*1d20*/  UMOV UR26, UR9 ;  /* 0x00000009001a7c82 */ /* 0x000fe20008000000 */
[----:B------:R-:W-:Y:S01]  /*1d30*/  UMOV UR27, 0x80000020 ;  /* 0x80000020001b7882 */ /* 0x000fe20000000000 */
[----:B------:R-:W-:Y:S02]  /*1d40*/  WARPGROUP.DEPBAR.LE gsb0, 0x0 ;  /* 0x00008000000079c5 */ /* 0x000fe40000010000 */
[----:B------:R-:W-:-:S06]  /*1d50*/  WARPGROUP.ARRIVE ;  /* 0x00000000000079c5 */ /* 0x000fcc0000000000 */
[----:B------:R-:W-:Y:S01]  /*1d60*/  QGMMA.64x32x32.F32.E4M3.E4M3 R56, gdesc[UR4], RZ, !UPT, gsb0 ;  /* 0x00600000043879f3 */ /* 0x000fe2000c0008ff */
[----:B------:R-:W-:Y:S02]  /*1d70*/  UIADD3 UR4, UR28, 0x2, URZ ;  /* 0x000000021c047890 */ /* 0x000fe4000fffe03f */
[----:B------:R-:W-:Y:S01]  /*1d80*/  UIADD3 UR6, UR30, 0x2, URZ ;  /* 0x000000021e067890 */ /* 0x000fe2000fffe03f */
[----:B------:R-:W-:Y:S01]  /*1d90*/  UMOV UR5, 0x80000020 ;  /* 0x8000002000057882 */ /* 0x000fe20000000000 */
[----:B------:R-:W-:Y:S01]  /*1da0*/  UMOV UR7, 0x80000020 ;  /* 0x8000002000077882 */ /* 0x000fe20000000000 */
[----:B------:R-:W-:Y:S02]  /*1db0*/  UMOV UR9, UR5 ;  /* 0x0000000500097c82 */ /* 0x000fe40008000000 */
[----:B------:R-:W-:Y:S01]  /*1dc0*/  UMOV UR8, UR4 ;  /* 0x0000000400087c82 */ /* 0x000fe20008000000 */
        /* <DEDUP_REMOVED lines=12> */
[----:B------:R-:W-:Y:S01]  /*1e90*/  UMOV UR6, UR10 ;  /* 0x0000000a00067c82 */ /* 0x000fe20008000000 */
[----:B------:R-:W-:Y:S01]  /*1ea0*/  UMOV UR7, 0x80000020 ;  /* 0x8000002000077882 */ /* 0x000fe20000000000 */
[----:B------:R-:W-:Y:S01]  /*1eb0*/  UMOV UR10, UR12 ;  /* 0x0000000c000a7c82 */ /* 0x000fe20008000000 */
[----:B------:R-:W-:Y:S02]  /*1ec0*/  WARPGROUP.DEPBAR.LE gsb0, 0x0 ;  /* 0x00008000000079c5 */ /* 0x000fe40000010000 */
[----:B------:R-:W-:-:S06]  /*1ed0*/  WARPGROUP.ARRIVE ;  /* 0x00000000000079c5 */ /* 0x000fcc0000000000 */
[----:B------:R-:W-:Y:S01]  /*1ee0*/  QGMMA.64x32x32.F32.E4M3.E4M3 R72, gdesc[UR4], R72, gsb0 ;  /* 0x00600000044879f3 */ /* 0x000fe20008000848 */
[----:B------:R-:W-:Y:S01]  /*1ef0*/  UMOV UR6, UR13 ;  /* 0x0000000d00067c82 */ /* 0x000fe20008000000 */
[----:B------:R-:W-:Y:S01]  /*1f00*/  UMOV UR7, 0x80000020 ;  /* 0x8000002000077882 */ /* 0x000fe20000000000 */
[----:B------:R-:W-:Y:S02]  /*1f10*/  WARPGROUP.DEPBAR.LE gsb0, 0x0 ;  /* 0x00008000000079c5 */ /* 0x000fe40000010000 */
[----:B------:R-:W-:-:S06]  /*1f20*/  WARPGROUP.ARRIVE ;  /* 0x00000000000079c5 */ /* 0x000fcc0000000000 */
[----:B------:R-:W-:Y:S01]  /*1f30*/  QGMMA.64x32x32.F32.E4M3.E4M3 R56, gdesc[UR8], R56, gsb0 ;  /* 0x00600000083879f3 */ /* 0x000fe20008000838 */
        /* <DEDUP_REMOVED lines=16> */
[----:B------:R-:W-:Y:S01]  /*2040*/  UIADD3 UR7, UR30, 0x400, URZ ;  /* 0x000004001e077890 */ /* 0x000fe2000fffe03f */
        /* <DEDUP_REMOVED lines=96> */
[----:B------:R-:W-:-:S03]  /*2650*/  UIADD3 UR6, UR30, 0x702, URZ ;  /* 0x000007021e067890 */ /* 0x000fc6000fffe03f */
        /* <DEDUP_REMOVED lines=18> */
[----:B------:R-:W-:Y:S05]  /*2780*/  @!P0 BRA `(.L_x_134) ;  /* 0x0000000000048947 */ /* 0x000fea0003800000 */
[----:B------:R-:W-:Y:S01]  /*2790*/  BPT.TRAP 0x1 ;  /* 0x000000040000795c */ /* 0x000fe20000300000 */
.L_x_134:
[C---:B-12---:R-:W-:Y:S01]  /*27a0*/  FMUL.FTZ R4, R0.reuse, R88 ;  /* 0x0000005800047220 */ /* 0x046fe20000410000 */
[C---:B------:R-:W-:Y:S01]  /*27b0*/  FMUL.FTZ R7, R0.reuse, R89 ;  /* 0x0000005900077220 */ /* 0x040fe20000410000 */
[C---:B------:R-:W-:Y:S01]  /*27c0*/  FMUL.FTZ R92, R0.reuse, R92 ;  /* 0x0000005c005c7220 */ /* 0x040fe20000410000 */
[C---:B------:R-:W-:Y:S01]  /*27d0*/  FMUL.FTZ R24, R0.reuse, R24 ;  /* 0x0000001800187220 */ /* 0x040fe20000410000 */
[C---:B------:R-:W-:Y:S01]  /*27e0*/  FMUL.FTZ R25, R0.reuse, R25 ;  /* 0x0000001900197220 */ /* 0x040fe20000410000 */
[C---:B------:R-:W-:Y:S01]  /*27f0*/  FMUL.FTZ R93, R0.reuse, R93 ;  /* 0x0000005d005d7220 */ /* 0x040fe20000410000 */
        /* <DEDUP_REMOVED lines=9> */
[C---:B------:R-:W-:Y:S01]  /*2890*/  FMUL.FTZ R101, R0.reuse, R101 ;  /* 0x0000006500657220 */ /* 0x040fe20000410000 */
[C---:B------:R-:W-:Y:S01]  /*28a0*/  FMUL.FTZ R72, R0.reuse, R72 ;  /* 0x0000004800487220 */ /* 0x040fe20000410000 */
[C---:B------:R-:W-:Y:S01]  /*28b0*/  FMUL.FTZ R11, R0.reuse, R98 ;  /* 0x00000062000b7220 */ /* 0x040fe20000410000 */
[C---:B------:R-:W-:Y:S01]  /*28c0*/  FMUL.FTZ R73, R0.reuse, R73 ;  /* 0x0000004900497220 */ /* 0x040fe20000410000 */
[C---:B------:R-:W-:Y:S01]  /*28d0*/  FMUL.FTZ R10, R0.reuse, R99 ;  /* 0x00000063000a7220 */ /* 0x040fe20000410000 */
        /* <DEDUP_REMOVED lines=11> */
[----:B---3--:R-:W-:-:S02]  /*2990*/  VIADD R24, R222, UR55 ;  /* 0x00000037de187c36 */ /* 0x008fc40008000000 */
[C---:B------:R-:W-:Y:S01]  /*29a0*/  FMUL.FTZ R78, R0.reuse, R78 ;  /* 0x0000004e004e7220 */ /* 0x040fe20000410000 */
[C---:B------:R-:W-:Y:S01]  /*29b0*/  FMUL.FTZ R85, R0.reuse, R85 ;  /* 0x0000005500557220 */ /* 0x040fe20000410000 */
[C---:B------:R-:W-:Y:S01]  /*29c0*/  FMUL.FTZ R20, R0.reuse, R79 ;  /* 0x0000004f00147220 */ /* 0x040fe20000410000 */
[C---:B------:R-:W-:Y:S01]  /*29d0*/  FMUL.FTZ R56, R0.reuse, R56 ;  /* 0x0000003800387220 */ /* 0x040fe20000410000 */
[C---:B------:R-:W-:Y:S01]  /*29e0*/  FMUL.FTZ R82, R0.reuse, R82 ;  /* 0x0000005200527220 */ /* 0x040fe20000410000 */
[C---:B------:R-:W-:Y:S01]  /*29f0*/  FMUL.FTZ R57, R0.reuse, R57 ;  /* 0x0000003900397220 */ /* 0x040fe20000410000 */
[----:B------:R-:W3:Y:S01]  /*2a00*/  MUFU.TANH R92, R92 ;  /* 0x0000005c005c7308 */ /* 0x000ee20000002400 */
[----:B----4-:R-:W-:Y:S02]  /*2a10*/  IMAD.U32 R25, RZ, RZ, UR54 ;  /* 0x00000036ff197e24 */ /* 0x010fe4000f8e00ff */
[C---:B------:R-:W-:Y:S01]  /*2a20*/  FMUL.FTZ R60, R0.reuse, R60 ;  /* 0x0000003c003c7220 */ /* 0x040fe20000410000 */
[C---:B------:R-:W-:Y:S01]  /*2a30*/  FMUL.FTZ R83, R0.reuse, R83 ;  /* 0x0000005300537220 */ /* 0x040fe20000410000 */
[----:B------:R-:W-:Y:S01]  /*2a40*/  FMUL.FTZ R86, R0, R86 ;  /* 0x0000005600567220 */ /* 0x000fe20000410000 */
[----:B------:R-:W-:-:S02]  /*2a50*/  IMAD R108, R25, -0xa0, R24 ;  /* 0xffffff60196c7824 */ /* 0x000fc400078e0218 */
[C---:B------:R-:W-:Y:S01]  /*2a60*/  FMUL.FTZ R61, R0.reuse, R61 ;  /* 0x0000003d003d7220 */ /* 0x040fe20000410000 */
[C---:B------:R-:W-:Y:S01]  /*2a70*/  FMUL.FTZ R87, R0.reuse, R87 ;  /* 0x0000005700577220 */ /* 0x040fe20000410000 */
[----:B------:R-:W4:Y:S01]  /*2a80*/  MUFU.TANH R93, R93 ;  /* 0x0000005d005d7308 */ /* 0x000f220000002400 */
[----:B------:R-:W-:Y:S01]  /*2a90*/  FMUL.FTZ R64, R0, R64 ;  /* 0x0000004000407220 */ /* 0x000fe20000410000 */
[----:B------:R-:W-:Y:S01]  /*2aa0*/  ISETP.GT.AND P4, PT, R108, RZ, PT ;  /* 0x000000ff6c00720c */ /* 0x000fe20003f84270 */
[----:B------:R-:W-:Y:S01]  /*2ab0*/  FMUL.FTZ R58, R0, R58 ;  /* 0x0000003a003a7220 */ /* 0x000fe20000410000 */
[----:B------:R-:W-:Y:S01]  /*2ac0*/  ISETP.GT.AND P3, PT, R108, 0x1, PT ;  /* 0x000000016c00780c */ /* 0x000fe20003f64270 */
[----:B------:R-:W-:Y:S01]  /*2ad0*/  FMUL.FTZ R65, R0, R65 ;  /* 0x0000004100417220 */ /* 0x000fe20000410000 */
[----:B------:R-:W-:Y:S01]  /*2ae0*/  ISETP.GT.AND P2, PT, R108, 0x8, PT ;  /* 0x000000086c00780c */ /* 0x000fe20003f44270 */
[----:B------:R-:W-:Y:S01]  /*2af0*/  FMUL.FTZ R68, R0, R68 ;  /* 0x0000004400447220 */ /* 0x000fe20000410000 */
[----:B------:R-:W5:Y:S01]  /*2b00*/  MUFU.TANH R96, R96 ;  /* 0x0000006000607308 */ /* 0x000f620000002400 */
[----:B-1----:R-:W-:Y:S01]  /*2b10*/  FSEL R109, R4, -INF , P4 ;  /* 0xff800000046d7808 */ /* 0x002fe20002000000 */
[C---:B------:R-:W-:Y:S01]  /*2b20*/  FMUL.FTZ R59, R0.reuse, R59 ;  /* 0x0000003b003b7220 */ /* 0x040fe20000410000 */
[----:B--2---:R-:W-:Y:S01]  /*2b30*/  FSEL R110, R7, -INF , P3 ;  /* 0xff800000076e7808 */ /* 0x004fe20001800000 */
[----:B------:R-:W-:Y:S01]  /*2b40*/  FMUL.FTZ R26, R0, R26 ;  /* 0x0000001a001a7220 */ /* 0x000fe20000410000 */
[----:B------:R-:W-:Y:S01]  /*2b50*/  ISETP.GT.AND P1, PT, R108, 0x9, PT ;  /* 0x000000096c00780c */ /* 0x000fe20003f24270 */
[----:B------:R-:W-:Y:S01]  /*2b60*/  FMUL.FTZ R62, R0, R62 ;  /* 0x0000003e003e7220 */ /* 0x000fe20000410000 */
[----:B---3--:R-:W-:Y:S01]  /*2b70*/  FSEL R111, R92, -INF , P2 ;  /* 0xff8000005c6f7808 */ /* 0x008fe20001000000 */
[----:B------:R-:W1:Y:S01]  /*2b80*/  MUFU.TANH R5, R5 ;  /* 0x0000000500057308 */ /* 0x000e620000002400 */
[----:B------:R-:W-:Y:S01]  /*2b90*/  FMNMX.FTZ R4, R109, R110, !PT ;  /* 0x0000006e6d047209 */ /* 0x000fe20007810000 */
[----:B------:R-:W-:Y:S01]  /*2ba0*/  FMUL.FTZ R69, R0, R69 ;  /* 0x0000004500457220 */ /* 0x000fe20000410000 */
[----:B------:R-:W-:Y:S01]  /*2bb0*/  ISETP.GT.AND P6, PT, R108, 0x10, PT ;  /* 0x000000106c00780c */ /* 0x000fe20003fc4270 */
[C---:B------:R-:W-:Y:S01]  /*2bc0*/  FMUL.FTZ R27, R0.reuse, R27 ;  /* 0x0000001b001b7220 */ /* 0x040fe20000410000 */
[----:B----4-:R-:W-:Y:S01]  /*2bd0*/  FSEL R93, R93, -INF , P1 ;  /* 0xff8000005d5d7808 */ /* 0x010fe20000800000 */
[----:B------:R-:W-:Y:S01]  /*2be0*/  FMUL.FTZ R63, R0, R63 ;  /* 0x0000003f003f7220 */ /* 0x000fe20000410000 */
[----:B------:R-:W-:Y:S01]  /*2bf0*/  FMNMX.FTZ R4, R111, R4, !PT ;  /* 0x000000046f047209 */ /* 0x000fe20007810000 */
[----:B------:R-:W2:Y:S01]  /*2c00*/  MUFU.TANH R97, R97 ;  /* 0x0000006100617308 */ /* 0x000ea20000002400 */
[----:B------:R-:W-:Y:S01]  /*2c10*/  ISETP.GT.AND P5, PT, R108, 0x11, PT ;  /* 0x000000116c00780c */ /* 0x000fe20003fa4270 */
[----:B------:R-:W-:Y:S01]  /*2c20*/  FMUL.FTZ R40, R0, R40 ;  /* 0x0000002800287220 */ /* 0x000fe20000410000 */
[----:B-----5:R-:W-:Y:S01]  /*2c30*/  FSEL R96, R96, -INF , P6 ;  /* 0xff80000060607808 */ /* 0x020fe20003000000 */
[C---:B------:R-:W-:Y:S01]  /*2c40*/  FMUL.FTZ R28, R0.reuse, R28 ;  /* 0x0000001c001c7220 */ /* 0x040fe20000410000 */
[----:B------:R-:W-:Y:S01]  /*2c50*/  FMNMX.FTZ R7, R93, R4, !PT ;  /* 0x000000045d077209 */ /* 0x000fe20007810000 */
[C---:B------:R-:W-:Y:S01]  /*2c60*/  FMUL.FTZ R66, R0.reuse, R66 ;  /* 0x0000004200427220 */ /* 0x040fe20000410000 */
[C---:B------:R-:W-:Y:S01]  /*2c70*/  FMUL.FTZ R41, R0.reuse, R41 ;  /* 0x0000002900297220 */ /* 0x040fe20000410000 */
[----:B------:R-:W3:Y:S01]  /*2c80*/  MUFU.TANH R6, R6 ;  /* 0x0000000600067308 */ /* 0x000ee20000002400 */
[----:B-1----:R-:W-:Y:S01]  /*2c90*/  FSEL R5, R5, -INF , P4 ;  /* 0xff80000005057808 */ /* 0x002fe20002000000 */
[----:B------:R-:W-:Y:S01]  /*2ca0*/  FMUL.FTZ R29, R0, R29 ;  /* 0x0000001d001d7220 */ /* 0x000fe20000410000 */
[----:B------:R-:W-:Y:S01]  /*2cb0*/  ISETP.GT.AND P4, PT, R108, 0x18, PT ;  /* 0x000000186c00780c */ /* 0x000fe20003f84270 */
[----:B------:R-:W-:Y:S01]  /*2cc0*/  FMUL.FTZ R67, R0, R67 ;  /* 0x0000004300437220 */ /* 0x000fe20000410000 */
[----:B------:R-:W-:Y:S01]  /*2cd0*/  FMNMX.FTZ R4, R96, R7, !PT ;  /* 0x0000000760047209 */ /* 0x000fe20007810000 */
[C---:B------:R-:W-:Y:S01]  /*2ce0*/  FMUL.FTZ R44, R0.reuse, R44 ;  /* 0x0000002c002c7220 */ /* 0x040fe20000410000 */
[C---:B------:R-:W-:Y:S01]  /*2cf0*/  FMUL.FTZ R32, R0.reuse, R32 ;  /* 0x0000002000207220 */ /* 0x040fe20000410000 */
[----:B------:R-:W1:Y:S01]  /*2d00*/  MUFU.TANH R100, R100 ;  /* 0x0000006400647308 */ /* 0x000e620000002400 */
[----:B--2---:R-:W-:Y:S01]  /*2d10*/  FSEL R97, R97, -INF , P5 ;  /* 0xff80000061617808 */ /* 0x004fe20002800000 */
[C---:B------:R-:W-:Y:S01]  /*2d20*/  FMUL.FTZ R70, R0.reuse, R70 ;  /* 0x0000004600467220 */ /* 0x040fe20000410000 */
[C---:B------:R-:W-:Y:S01]  /*2d30*/  FMUL.FTZ R45, R0.reuse, R45 ;  /* 0x0000002d002d7220 */ /* 0x040fe20000410000 */
[C---:B------:R-:W-:Y:S01]  /*2d40*/  FMUL.FTZ R54, R0.reuse, R54 ;  /* 0x0000003600367220 */ /* 0x040fe20000410000 */
[----:B------:R-:W-:Y:S01]  /*2d50*/  FMNMX.FTZ R7, R97, R4, !PT ;  /* 0x0000000461077209 */ /* 0x000fe20007810000 */
[C---:B------:R-:W-:Y:S01]  /*2d60*/  FMUL.FTZ R33, R0.reuse, R33 ;  /* 0x0000002100217220 */ /* 0x040fe20000410000 */
[----:B------:R-:W-:Y:S01]  /*2d70*/  FMUL.FTZ R71, R0, R71 ;  /* 0x0000004700477220 */ /* 0x000fe20000410000 */
[----:B------:R-:W2:Y:S01]  /*2d80*/  MUFU.TANH R8, R8 ;  /* 0x0000000800087308 */ /* 0x000ea20000002400 */
[----:B---3--:R-:W-:Y:S01]  /*2d90*/  FSEL R6, R6, -INF , P3 ;  /* 0xff80000006067808 */ /* 0x008fe20001800000 */
[----:B------:R-:W-:Y:S01]  /*2da0*/  FMUL.FTZ R48, R0, R48 ;  /* 0x0000003000307220 */ /* 0x000fe20000410000 */
[----:B------:R-:W-:Y:S01]  /*2db0*/  ISETP.GT.AND P3, PT, R108, 0x19, PT ;  /* 0x000000196c00780c */ /* 0x000fe20003f64270 */
[C---:B------:R-:W-:Y:S01]  /*2dc0*/  FMUL.FTZ R52, R0.reuse, R52 ;  /* 0x0000003400347220 */ /* 0x040fe20000410000 */
[C---:B------:R-:W-:Y:S01]  /*2dd0*/  FMUL.FTZ R42, R0.reuse, R42 ;  /* 0x0000002a002a7220 */ /* 0x040fe20000410000 */
[C---:B------:R-:W-:Y:S01]  /*2de0*/  FMUL.FTZ R49, R0.reuse, R49 ;  /* 0x0000003100317220 */ /* 0x040fe20000410000 */
[----:B------:R-:W-:Y:S01]  /*2df0*/  FMUL.FTZ R36, R0, R36 ;  /* 0x0000002400247220 */ /* 0x000fe20000410000 */
[----:B------:R-:W3:Y:S01]  /*2e00*/  MUFU.TANH R101, R101 ;  /* 0x0000006500657308 */ /* 0x000ee20000002400 */
[----:B-1----:R-:W-:Y:S01]  /*2e10*/  FSEL R100, R100, -INF , P4 ;  /* 0xff80000064647808 */ /* 0x002fe20002000000 */
[C---:B------:R-:W-:Y:S01]  /*2e20*/  FMUL.FTZ R43, R0.reuse, R43 ;  /* 0x0000002b002b7220 */ /* 0x040fe20000410000 */
[C---:B------:R-:W-:Y:S01]  /*2e30*/  FMUL.FTZ R37, R0.reuse, R37 ;  /* 0x0000002500257220 */ /* 0x040fe20000410000 */
[----:B------:R-:W-:Y:S01]  /*2e40*/  FMUL.FTZ R46, R0, R46 ;  /* 0x0000002e002e7220 */ /* 0x000fe20000410000 */
[----:B------:R-:W-:Y:S01]  /*2e50*/  FMNMX.FTZ R4, R100, R7, !PT ;  /* 0x0000000764047209 */ /* 0x000fe20007810000 */
[C---:B------:R-:W-:Y:S01]  /*2e60*/  FMUL.FTZ R51, R0.reuse, R51 ;  /* 0x0000003300337220 */ /* 0x040fe20000410000 */
[----:B------:R-:W-:Y:S01]  /*2e70*/  FMUL.FTZ R53, R0, R53 ;  /* 0x0000003500357220 */ /* 0x000fe20000410000 */
[----:B------:R-:W1:Y:S01]  /*2e80*/  MUFU.TANH R9, R9 ;  /* 0x0000000900097308 */ /* 0x000e620000002400 */
[----:B--2---:R-:W-:Y:S01]  /*2e90*/  FSEL R8, R8, -INF , P2 ;  /* 0xff80000008087808 */ /* 0x004fe20001000000 */
[----:B------:R-:W-:Y:S01]  /*2ea0*/  FMUL.FTZ R47, R0, R47 ;  /* 0x0000002f002f7220 */ /* 0x000fe20000410000 */
[----:B------:R-:W-:Y:S01]  /*2eb0*/  ISETP.GT.AND P2, PT, R108, 0x20, PT ;  /* 0x000000206c00780c */ /* 0x000fe20003f44270 */
[C---:B------:R-:W-:Y:S01]  /*2ec0*/  FMUL.FTZ R50, R0.reuse, R50 ;  /* 0x0000003200327220 */ /* 0x040fe20000410000 */
[C---:B------:R-:W-:Y:S01]  /*2ed0*/  FMUL.FTZ R55, R0.reuse, R55 ;  /* 0x0000003700377220 */ /* 0x040fe20000410000 */
[----:B------:R-:W-:Y:S01]  /*2ee0*/  ULDC UR10, c[0x0][0x988] ;  /* 0x00026200000a7ab9 */ /* 0x000fe20000000800 */
[----:B------:R-:W-:Y:S01]  /*2ef0*/  P2R R104, PR, RZ, 0x1 ;  /* 0x00000001ff687803 */ /* 0x000fe20000000000 */
[----:B------:R-:W2:Y:S01]  /*2f00*/  MUFU.TANH R72, R72 ;  /* 0x0000004800487308 */ /* 0x000ea20000002400 */
[----:B---3--:R-:W-:Y:S01]  /*2f10*/  FSEL R101, R101, -INF , P3 ;  /* 0xff80000065657808 */ /* 0x008fe20001800000 */
[C---:B------:R-:W-:Y:S01]  /*2f20*/  FMUL.FTZ R30, R0.reuse, R30 ;  /* 0x0000001e001e7220 */ /* 0x040fe20000410000 */
[C---:B------:R-:W-:Y:S01]  /*2f30*/  FMUL.FTZ R31, R0.reuse, R31 ;  /* 0x0000001f001f7220 */ /* 0x040fe20000410000 */
        /* <DEDUP_REMOVED lines=8> */
[----:B------:R-:W-:Y:S01]  /*2fc0*/  UISETP.GE.AND UP0, UPT, UR55, 0xa1, UPT ;  /* 0x000000a13700788c */ /* 0x000fe2000bf06270 */
[----:B------:R-:W-:-:S03]  /*2fd0*/  CS2R R118, SRZ ;  /* 0x0000000000767805 */ /* 0x000fc6000001ff00 */
[----:B------:R-:W1:Y:S01]  /*2fe0*/  MUFU.TANH R73, R73 ;  /* 0x0000004900497308 */ /* 0x000e620000002400 */
[----:B--2---:R-:W-:-:S04]  /*2ff0*/  FSEL R112, R72, -INF , P2 ;  /* 0xff80000048707808 */ /* 0x004fc80001000000 */
[----:B------:R-:W-:-:S03]  /*3000*/  FMNMX.FTZ R4, R112, R7, !PT ;  /* 0x0000000770047209 */ /* 0x000fc60007810000 */
[----:B------:R-:W2:Y:S01]  /*3010*/  MUFU.TANH R10, R10 ;  /* 0x0000000a000a7308 */ /* 0x000ea20000002400 */
[----:B---3--:R-:W-:Y:S02]  /*3020*/  FSEL R11, R11, -INF , P6 ;  /* 0xff8000000b0b7808 */ /* 0x008fe40003000000 */
[----:B------:R-:W-:-:S05]  /*3030*/  ISETP.GT.AND P6, PT, R108, 0x28, PT ;  /* 0x000000286c00780c */ /* 0x000fca0003fc4270 */
[----:B------:R-:W3:Y:S01]  /*3040*/  MUFU.TANH R76, R76 ;  /* 0x0000004c004c7308 */ /* 0x000ee20000002400 */
[----:B-1----:R-:W-:-:S04]  /*3050*/  FSEL R113, R73, -INF , P1 ;  /* 0xff80000049717808 */ /* 0x002fc80000800000 */
[----:B------:R-:W-:-:S03]  /*3060*/  FMNMX.FTZ R7, R113, R4, !PT ;  /* 0x0000000471077209 */ /* 0x000fc60007810000 */
[----:B------:R-:W1:Y:S01]  /*3070*/  MUFU.TANH R13, R13 ;  /* 0x0000000d000d7308 */ /* 0x000e620000002400 */
[----:B--2---:R-:W-:Y:S02]  /*3080*/  FSEL R10, R10, -INF , P5 ;  /* 0xff8000000a0a7808 */ /* 0x004fe40002800000 */
[----:B------:R-:W-:-:S05]  /*3090*/  ISETP.GT.AND P5, PT, R108, 0x29, PT ;  /* 0x000000296c00780c */ /* 0x000fca0003fa4270 */
[----:B------:R-:W2:Y:S01]  /*30a0*/  MUFU.TANH R77, R77 ;  /* 0x0000004d004d7308 */ /* 0x000ea20000002400 */
[----:B---3--:R-:W-:-:S04]  /*30b0*/  FSEL R76, R76, -INF , P6 ;  /* 0xff8000004c4c7808 */ /* 0x008fc80003000000 */
[----:B------:R-:W-:-:S03]  /*30c0*/  FMNMX.FTZ R4, R76, R7, !PT ;  /* 0x000000074c047209 */ /* 0x000fc60007810000 */
[----:B------:R-:W3:Y:S01]  /*30d0*/  MUFU.TANH R12, R12 ;  /* 0x0000000c000c7308 */ /* 0x000ee20000002400 */
[----:B-1----:R-:W-:Y:S02]  /*30e0*/  FSEL R13, R13, -INF , P4 ;  /* 0xff8000000d0d7808 */ /* 0x002fe40002000000 */
[----:B------:R-:W-:-:S05]  /*30f0*/  ISETP.GT.AND P4, PT, R108, 0x30, PT ;  /* 0x000000306c00780c */ /* 0x000fca0003f84270 */
        /* <DEDUP_REMOVED lines=37> */
[----:B--2---:R-:W-:-:S07]  /*3350*/  FSEL R82, R57, -INF , P5 ;  /* 0xff80000039527808 */ /* 0x004fce0002800000 */
[----:B------:R-:W2:Y:S01]  /*3360*/  MUFU.TANH R86, R86 ;  /* 0x0000005600567308 */ /* 0x000ea20000002400 */
[----:B---3--:R-:W-:Y:S02]  /*3370*/  FSEL R21, R21, -INF , P3 ;  /* 0xff80000015157808 */ /* 0x008fe40001800000 */
[----:B------:R-:W-:-:S05]  /*3380*/  ISETP.GT.AND P3, PT, R108, 0x49, PT ;  /* 0x000000496c00780c */ /* 0x000fca0003f64270 */
[----:B------:R-:W3:Y:S01]  /*3390*/  MUFU.TANH R61, R61 ;  /* 0x0000003d003d7308 */ /* 0x000ee20000002400 */
[----:B-1----:R-:W-:-:S07]  /*33a0*/  FSEL R83, R60, -INF , P4 ;  /* 0xff8000003c537808 */ /* 0x002fce0002000000 */
[----:B------:R-:W-:Y:S01]  /*33b0*/  MUFU.TANH R87, R87 ;  /* 0x0000005700577308 */ /* 0x000fe20000002400 */
[----:B--2---:R-:W-:Y:S02]  /*33c0*/  FSEL R24, R86, -INF , P2 ;  /* 0xff80000056187808 */ /* 0x004fe40001000000 */
[----:B------:R-:W-:-:S05]  /*33d0*/  ISETP.GT.AND P2, PT, R108, 0x50, PT ;  /* 0x000000506c00780c */ /* 0x000fca0003f44270 */
[----:B------:R-:W1:Y:S01]  /*33e0*/  MUFU.TANH R64, R64 ;  /* 0x0000004000407308 */ /* 0x000e620000002400 */
[----:B---3--:R-:W-:-:S07]  /*33f0*/  FSEL R60, R61, -INF , P3 ;  /* 0xff8000003d3c7808 */ /* 0x008fce0001800000 */
[----:B------:R-:W2:Y:S08]  /*3400*/  MUFU.TANH R58, R58 ;  /* 0x0000003a003a7308 */ /* 0x000eb00000002400 */
[----:B------:R-:W3:Y:S08]  /*3410*/  MUFU.TANH R65, R65 ;  /* 0x0000004100417308 */ /* 0x000ef00000002400 */
[----:B------:R1:W-:Y:S08]  /*3420*/  MUFU.TANH R74, R59 ;  /* 0x0000003b004a7308 */ /* 0x0003f00000002400 */
[----:B------:R-:W4:Y:S01]  /*3430*/  MUFU.TANH R68, R68 ;  /* 0x0000004400447308 */ /* 0x000f220000002400 */
[----:B-1----:R-:W-:-:S07]  /*3440*/  FSEL R59, R64, -INF , P2 ;  /* 0xff800000403b7808 */ /* 0x002fce0001000000 */
[----:B------:R1:W-:Y:S08]  /*3450*/  MUFU.TANH R98, R26 ;  /* 0x0000001a00627308 */ /* 0x0003f00000002400 */
[----:B------:R-:W5:Y:S01]  /*3460*/  MUFU.TANH R62, R62 ;  /* 0x0000003e003e7308 */ /* 0x000f620000002400 */
[----:B-1----:R-:W-:Y:S02]  /*3470*/  FMNMX.FTZ R26, R82, R25, !PT ;  /* 0x00000019521a7209 */ /* 0x002fe40007810000 */
[----:B------:R-:W-:-:S02]  /*3480*/  FSEL R25, R87, -INF , P1 ;  /* 0xff80000057197808 */ /* 0x000fc40000800000 */
[----:B------:R-:W-:-:S03]  /*3490*/  ISETP.GT.AND P1, PT, R108, 0x51, PT ;  /* 0x000000516c00780c */ /* 0x000fc60003f24270 */
[----:B------:R-:W-:Y:S08]  /*34a0*/  MUFU.TANH R69, R69 ;  /* 0x0000004500457308 */ /* 0x000ff00000002400 */
[----:B------:R1:W-:Y:S08]  /*34b0*/  MUFU.TANH R99, R27 ;  /* 0x0000001b00637308 */ /* 0x0003f00000002400 */
[----:B------:R-:W5:Y:S01]  /*34c0*/  MUFU.TANH R63, R63 ;  /* 0x0000003f003f7308 */ /* 0x000f620000002400 */
[----:B-1----:R-:W-:-:S02]  /*34d0*/  FMNMX.FTZ R27, R83, R26, !PT ;  /* 0x0000001a531b7209 */ /* 0x002fc40007810000 */
[----:B--2---:R-:W-:Y:S02]  /*34e0*/  FSEL R26, R58, -INF , P6 ;  /* 0xff8000003a1a7808 */ /* 0x004fe40003000000 */
[----:B------:R-:W-:Y:S02]  /*34f0*/  ISETP.GT.AND P6, PT, R108, 0x58, PT ;  /* 0x000000586c00780c */ /* 0x000fe40003fc4270 */
[----:B---3--:R-:W-:Y:S01]  /*3500*/  FSEL R58, R65, -INF , P1 ;  /* 0xff800000413a7808 */ /* 0x008fe20000800000 */
[----:B------:R-:W-:Y:S01]  /*3510*/  MUFU.TANH R40, R40 ;  /* 0x0000002800287308 */ /* 0x000fe20000002400 */
[----:B----4-:R-:W-:-:S07]  /*3520*/  FSEL R57, R68, -INF , P6 ;  /* 0xff80000044397808 */ /* 0x010fce0003000000 */
[----:B------:R1:W-:Y:S08]  /*3530*/  MUFU.TANH R102, R28 ;  /* 0x0000001c00667308 */ /* 0x0003f00000002400 */
[----:B------:R-:W2:Y:S01]  /*3540*/  MUFU.TANH R66, R66 ;  /* 0x0000004200427308 */ /* 0x000ea20000002400 */
[----:B-1----:R-:W-:Y:S02]  /*3550*/  FMNMX.FTZ R28, R60, R27, !PT ;  /* 0x0000001b3c1c7209 */ /* 0x002fe40007810000 */
[----:B------:R-:W-:Y:S01]  /*3560*/  FSEL R27, R74, -INF , P5 ;  /* 0xff8000004a1b7808 */ /* 0x000fe20002800000 */
[----:B------:R-:W-:Y:S01]  /*3570*/  IMAD.U32 R74, RZ, RZ, UR10 ;  /* 0x0000000aff4a7e24 */ /* 0x000fe2000f8e00ff */
[----:B------:R-:W-:-:S03]  /*3580*/  ISETP.GT.AND P5, PT, R108, 0x59, PT ;  /* 0x000000596c00780c */ /* 0x000fc60003fa4270 */
[----:B------:R-:W-:Y:S08]  /*3590*/  MUFU.TANH R41, R41 ;  /* 0x0000002900297308 */ /* 0x000ff00000002400 */
[----:B------:R1:W-:Y:S08]  /*35a0*/  MUFU.TANH R103, R29 ;  /* 0x0000001d00677308 */ /* 0x0003f00000002400 */
[----:B------:R-:W-:Y:S01]  /*35b0*/  MUFU.TANH R67, R67 ;  /* 0x0000004300437308 */ /* 0x000fe20000002400 */
[----:B-1----:R-:W-:-:S02]  /*35c0*/  FMNMX.FTZ R29, R59, R28, !PT ;  /* 0x0000001c3b1d7209 */ /* 0x002fc40007810000 */
[----:B-----5:R-:W-:Y:S02]  /*35d0*/  FSEL R28, R62, -INF , P4 ;  /* 0xff8000003e1c7808 */ /* 0x020fe40002000000 */
[----:B------:R-:W-:-:S03]  /*35e0*/  ISETP.GT.AND P4, PT, R108, 0x60, PT ;  /* 0x000000606c00780c */ /* 0x000fc60003f84270 */
[----:B------:R-:W1:Y:S08]  /*35f0*/  MUFU.TANH R44, R44 ;  /* 0x0000002c002c7308 */ /* 0x000e700000002400 */
[----:B------:R3:W-:Y:S08]  /*3600*/  MUFU.TANH R105, R32 ;  /* 0x0000002000697308 */ /* 0x0007f00000002400 */
[----:B------:R-:W4:Y:S01]  /*3610*/  MUFU.TANH R70, R70 ;  /* 0x0000004600467308 */ /* 0x000f220000002400 */
[----:B---3--:R-:W-:-:S02]  /*3620*/  FMNMX.FTZ R32, R58, R29, !PT ;  /* 0x0000001d3a207209 */ /* 0x008fc40007810000 */
[----:B------:R-:W-:Y:S02]  /*3630*/  FSEL R29, R63, -INF , P3 ;  /* 0xff8000003f1d7808 */ /* 0x000fe40001800000 */
[----:B------:R-:W-:-:S03]  /*3640*/  ISETP.GT.AND P3, PT, R108, 0x61, PT ;  /* 0x000000616c00780c */ /* 0x000fc60003f64270 */
[----:B------:R-:W-:Y:S08]  /*3650*/  MUFU.TANH R45, R45 ;  /* 0x0000002d002d7308 */ /* 0x000ff00000002400 */
[----:B------:R3:W-:Y:S08]  /*3660*/  MUFU.TANH R91, R54 ;  /* 0x00000036005b7308 */ /* 0x0007f00000002400 */
[----:B------:R5:W-:Y:S01]  /*3670*/  MUFU.TANH R106, R33 ;  /* 0x00000021006a7308 */ /* 0x000be20000002400 */
[----:B---3--:R-:W-:-:S07]  /*3680*/  FSEL R54, R69, -INF , P5 ;  /* 0xff80000045367808 */ /* 0x008fce0002800000 */
[----:B------:R-:W3:Y:S01]  /*3690*/  MUFU.TANH R71, R71 ;  /* 0x0000004700477308 */ /* 0x000ee20000002400 */
[----:B-----5:R-:W-:Y:S02]  /*36a0*/  FMNMX.FTZ R33, R57, R32, !PT ;  /* 0x0000002039217209 */ /* 0x020fe40007810000 */
[----:B--2---:R-:W-:Y:S02]  /*36b0*/  FSEL R32, R66, -INF , P2 ;  /* 0xff80000042207808 */ /* 0x004fe40001000000 */
[----:B------:R-:W-:Y:S02]  /*36c0*/  FMNMX.FTZ R33, R54, R33, !PT ;  /* 0x0000002136217209 */ /* 0x000fe40007810000 */
[----:B------:R-:W-:Y:S01]  /*36d0*/  ISETP.GT.AND P2, PT, R108, 0x68, PT ;  /* 0x000000686c00780c */ /* 0x000fe20003f44270 */
[----:B------:R1:W-:Y:S08]  /*36e0*/  MUFU.TANH R75, R48 ;  /* 0x00000030004b7308 */ /* 0x0003f00000002400 */
[----:B------:R2:W-:Y:S01]  /*36f0*/  MUFU.TANH R89, R52 ;  /* 0x0000003400597308 */ /* 0x0005e20000002400 */
[----:B-1----:R-:W-:-:S07]  /*3700*/  FSEL R48, R44, -INF , P2 ;  /* 0xff8000002c307808 */ /* 0x002fce0001000000 */
[----:B------:R-:W-:Y:S01]  /*3710*/  MUFU.TANH R42, R42 ;  /* 0x0000002a002a7308 */ /* 0x000fe20000002400 */
[----:B--2---:R-:W-:-:S07]  /*3720*/  FSEL R52, R40, -INF , P4 ;  /* 0xff80000028347808 */ /* 0x004fce0002000000 */
[----:B------:R1:W-:Y:S08]  /*3730*/  MUFU.TANH R79, R49 ;  /* 0x00000031004f7308 */ /* 0x0003f00000002400 */
[----:B------:R2:W-:Y:S01]  /*3740*/  MUFU.TANH R107, R36 ;  /* 0x00000024006b7308 */ /* 0x0005e20000002400 */
[----:B-1----:R-:W-:-:S07]  /*3750*/  FSEL R49, R41, -INF , P3 ;  /* 0xff80000029317808 */ /* 0x002fce0001800000 */
[----:B------:R-:W1:Y:S01]  /*3760*/  MUFU.TANH R43, R43 ;  /* 0x0000002b002b7308 */ /* 0x000e620000002400 */
[----:B--2---:R-:W-:Y:S02]  /*3770*/  FMNMX.FTZ R36, R52, R33, !PT ;  /* 0x0000002134247209 */ /* 0x004fe40007810000 */
[----:B------:R-:W-:Y:S02]  /*3780*/  FSEL R33, R67, -INF , P1 ;  /* 0xff80000043217808 */ /* 0x000fe40000800000 */
[----:B------:R-:W-:-:S03]  /*3790*/  ISETP.GT.AND P1, PT, R108, 0x69, PT ;  /* 0x000000696c00780c */ /* 0x000fc60003f24270 */
[----:B------:R2:W-:Y:S08]  /*37a0*/  MUFU.TANH R92, R37 ;  /* 0x00000025005c7308 */ /* 0x0005f00000002400 */
[----:B------:R-:W5:Y:S01]  /*37b0*/  MUFU.TANH R46, R46 ;  /* 0x0000002e002e7308 */ /* 0x000f620000002400 */
[----:B--2---:R-:W-:Y:S02]  /*37c0*/  FMNMX.FTZ R37, R49, R36, !PT ;  /* 0x0000002431257209 */ /* 0x004fe40007810000 */
[----:B----4-:R-:W-:-:S02]  /*37d0*/  FSEL R36, R70, -INF , P6 ;  /* 0xff80000046247808 */ /* 0x010fc40003000000 */
[----:B------:R-:W-:Y:S02]  /*37e0*/  ISETP.GT.AND P6, PT, R108, 0x70, PT ;  /* 0x000000706c00780c */ /* 0x000fe40003fc4270 */
[----:B------:R-:W-:Y:S01]  /*37f0*/  FMNMX.FTZ R40, R48, R37, !PT ;  /* 0x0000002530287209 */ /* 0x000fe20007810000 */
[----:B------:R2:W-:Y:S01]  /*3800*/  MUFU.TANH R88, R51 ;  /* 0x0000003300587308 */ /* 0x0005e20000002400 */
[----:B---3--:R-:W-:Y:S02]  /*3810*/  FSEL R37, R71, -INF , P5 ;  /* 0xff80000047257808 */ /* 0x008fe40002800000 */
[----:B------:R-:W-:Y:S02]  /*3820*/  ISETP.GT.AND P5, PT, R108, 0x71, PT ;  /* 0x000000716c00780c */ /* 0x000fe40003fa4270 */
[----:B-1----:R-:W-:Y:S02]  /*3830*/  FSEL R41, R43, -INF , P3 ;  /* 0xff8000002b297808 */ /* 0x002fe40001800000 */
[----:B------:R-:W-:Y:S01]  /*3840*/  FSEL R56, R79, -INF , P5 ;  /* 0xff8000004f387808 */ /* 0x000fe20002800000 */
[----:B------:R1:W3:Y:S01]  /*3850*/  MUFU.TANH R90, R53 ;  /* 0x00000035005a7308 */ /* 0x0002e20000002400 */
[----:B--2---:R-:W-:-:S02]  /*3860*/  FSEL R51, R45, -INF , P1 ;  /* 0xff8000002d337808 */ /* 0x004fc40000800000 */
[----:B------:R-:W-:Y:S02]  /*3870*/  ISETP.GT.AND P3, PT, R108, 0x79, PT ;  /* 0x000000796c00780c */ /* 0x000fe40003f64270 */
[----:B------:R-:W-:Y:S02]  /*3880*/  FMNMX.FTZ R44, R51, R40, !PT ;  /* 0x00000028332c7209 */ /* 0x000fe40007810000 */
[----:B------:R-:W-:Y:S01]  /*3890*/  FSEL R40, R42, -INF , P4 ;  /* 0xff8000002a287808 */ /* 0x000fe20002000000 */
[----:B------:R-:W2:Y:S01]  /*38a0*/  MUFU.TANH R47, R47 ;  /* 0x0000002f002f7308 */ /* 0x000ea20000002400 */
[----:B-1----:R-:W-:Y:S02]  /*38b0*/  FSEL R53, R75, -INF , P6 ;  /* 0xff8000004b357808 */ /* 0x002fe40003000000 */
[----:B------:R-:W-:Y:S02]  /*38c0*/  ISETP.GT.AND P4, PT, R108, 0x78, PT ;  /* 0x000000786c00780c */ /* 0x000fe40003f84270 */
[----:B------:R-:W-:-:S02]  /*38d0*/  FMNMX.FTZ R45, R53, R44, !PT ;  /* 0x0000002c352d7209 */ /* 0x000fc40007810000 */
[----:B------:R-:W-:Y:S01]  /*38e0*/  FSEL R61, R89, -INF , P4 ;  /* 0xff800000593d7808 */ /* 0x000fe20002000000 */
[----:B------:R-:W1:Y:S01]  /*38f0*/  MUFU.TANH R50, R50 ;  /* 0x0000003200327308 */ /* 0x000e620000002400 */
[----:B------:R-:W-:Y:S02]  /*3900*/  FMNMX.FTZ R44, R56, R45, !PT ;  /* 0x0000002d382c7209 */ /* 0x000fe40007810000 */
[----:B-----5:R-:W-:Y:S02]  /*3910*/  FSEL R42, R46, -INF , P2 ;  /* 0xff8000002e2a7808 */ /* 0x020fe40001000000 */
[----:B------:R-:W-:Y:S02]  /*3920*/  ISETP.GT.AND P2, PT, R108, 0x80, PT ;  /* 0x000000806c00780c */ /* 0x000fe40003f44270 */
[----:B---3--:R-:W-:Y:S01]  /*3930*/  FSEL R62, R90, -INF , P3 ;  /* 0xff8000005a3e7808 */ /* 0x008fe20001800000 */
[----:B------:R-:W3:Y:S01]  /*3940*/  MUFU.TANH R55, R55 ;  /* 0x0000003700377308 */ /* 0x000ee20000002400 */
[----:B------:R-:W-:-:S02]  /*3950*/  FMNMX.FTZ R45, R61, R44, !PT ;  /* 0x0000002c3d2d7209 */ /* 0x000fc40007810000 */
[----:B--2---:R-:W-:Y:S02]  /*3960*/  FSEL R43, R47, -INF , P1 ;  /* 0xff8000002f2b7808 */ /* 0x004fe40000800000 */
[----:B------:R-:W-:Y:S02]  /*3970*/  ISETP.GT.AND P1, PT, R108, 0x81, PT ;  /* 0x000000816c00780c */ /* 0x000fe40003f24270 */
[----:B------:R-:W-:Y:S01]  /*3980*/  FSEL R63, R94, -INF , P2 ;  /* 0xff8000005e3f7808 */ /* 0x000fe20001000000 */
[----:B------:R-:W2:Y:S01]  /*3990*/  MUFU.TANH R84, R30 ;  /* 0x0000001e00547308 */ /* 0x000ea20000002400 */
[----:B------:R-:W-:Y:S02]  /*39a0*/  FMNMX.FTZ R46, R62, R45, !PT ;  /* 0x0000002d3e2e7209 */ /* 0x000fe40007810000 */
[----:B-1----:R-:W-:Y:S02]  /*39b0*/  FSEL R44, R50, -INF , P6 ;  /* 0xff800000322c7808 */ /* 0x002fe40003000000 */
[----:B------:R-:W-:-:S02]  /*39c0*/  ISETP.GT.AND P6, PT, R108, 0x88, PT ;  /* 0x000000886c00780c */ /* 0x000fc40003fc4270 */
[----:B------:R-:W-:Y:S01]  /*39d0*/  FSEL R64, R95, -INF , P1 ;  /* 0xff8000005f407808 */ /* 0x000fe20000800000 */
[----:B------:R-:W-:Y:S01]  /*39e0*/  MUFU.TANH R85, R31 ;  /* 0x0000001f00557308 */ /* 0x000fe20000002400 */
[----:B------:R-:W-:Y:S02]  /*39f0*/  FMNMX.FTZ R47, R63, R46, !PT ;  /* 0x0000002e3f2f7209 */ /* 0x000fe40007810000 */
[----:B------:R-:W-:Y:S02]  /*3a00*/  FSEL R45, R88, -INF , P5 ;  /* 0xff800000582d7808 */ /* 0x000fe40002800000 */
[----:B------:R-:W-:Y:S02]  /*3a10*/  ISETP.GT.AND P5, PT, R108, 0x89, PT ;  /* 0x000000896c00780c */ /* 0x000fe40003fa4270 */
[----:B------:R-:W-:Y:S01]  /*3a20*/  FSEL R65, R102, -INF , P6 ;  /* 0xff80000066417808 */ /* 0x000fe20003000000 */
[----:B------:R-:W1:Y:S01]  /*3a30*/  MUFU.TANH R86, R34 ;  /* 0x0000002200567308 */ /* 0x000e620000002400 */
[----:B------:R-:W-:-:S02]  /*3a40*/  FMNMX.FTZ R50, R64, R47, !PT ;  /* 0x0000002f40327209 */ /* 0x000fc40007810000 */
[----:B------:R-:W-:Y:S02]  /*3a50*/  FSEL R46, R91, -INF , P4 ;  /* 0xff8000005b2e7808 */ /* 0x000fe40002000000 */
[----:B------:R-:W-:Y:S02]  /*3a60*/  ISETP.GT.AND P4, PT, R108, 0x90, PT ;  /* 0x000000906c00780c */ /* 0x000fe40003f84270 */
[----:B------:R-:W-:Y:S01]  /*3a70*/  FSEL R66, R103, -INF , P5 ;  /* 0xff80000067427808 */ /* 0x000fe20002800000 */
[----:B------:R-:W4:Y:S01]  /*3a80*/  MUFU.TANH R87, R35 ;  /* 0x0000002300577308 */ /* 0x000f220000002400 */
[----:B------:R-:W-:Y:S02]  /*3a90*/  FMNMX.FTZ R69, R65, R50, !PT ;  /* 0x0000003241457209 */ /* 0x000fe40007810000 */
[----:B------:R-:W-:Y:S02]  /*3aa0*/  CS2R R102, SRZ ;  /* 0x0000000000667805 */ /* 0x000fe4000001ff00 */
[----:B---3--:R-:W-:-:S02]  /*3ab0*/  FSEL R47, R55, -INF , P3 ;  /* 0xff800000372f7808 */ /* 0x008fc40001800000 */
[----:B------:R-:W-:Y:S02]  /*3ac0*/  ISETP.GT.AND P3, PT, R108, 0x91, PT ;  /* 0x000000916c00780c */ /* 0x000fe40003f64270 */
[----:B------:R-:W-:Y:S01]  /*3ad0*/  FSEL R67, R105, -INF , P4 ;  /* 0xff80000069437808 */ /* 0x000fe20002000000 */
[----:B------:R-:W3:Y:S01]  /*3ae0*/  MUFU.TANH R88, R38 ;  /* 0x0000002600587308 */ /* 0x000ee20000002400 */
[----:B------:R-:W-:Y:S02]  /*3af0*/  FMNMX.FTZ R70, R66, R69, !PT ;  /* 0x0000004542467209 */ /* 0x000fe40007810000 */
[----:B------:R-:W-:Y:S02]  /*3b00*/  FSEL R50, R98, -INF , P2 ;  /* 0xff80000062327808 */ /* 0x000fe40001000000 */
[----:B------:R-:W-:Y:S02]  /*3b10*/  ISETP.GT.AND P2, PT, R108, 0x98, PT ;  /* 0x000000986c00780c */ /* 0x000fe40003f44270 */
[----:B------:R-:W-:Y:S01]  /*3b20*/  FSEL R68, R106, -INF , P3 ;  /* 0xff8000006a447808 */ /* 0x000fe20001800000 */
[----:B------:R-:W5:Y:S01]  /*3b30*/  MUFU.TANH R89, R39 ;  /* 0x0000002700597308 */ /* 0x000f620000002400 */
[----:B------:R-:W-:-:S02]  /*3b40*/  FMNMX.FTZ R71, R67, R70, !PT ;  /* 0x0000004643477209 */ /* 0x000fc40007810000 */
[----:B------:R-:W-:Y:S02]  /*3b50*/  FSEL R55, R99, -INF , P1 ;  /* 0xff80000063377808 */ /* 0x000fe40000800000 */
[----:B------:R-:W-:Y:S02]  /*3b60*/  CS2R R98, SRZ ;  /* 0x0000000000627805 */ /* 0x000fe4000001ff00 */
[----:B------:R-:W-:Y:S02]  /*3b70*/  ISETP.GT.AND P1, PT, R108, 0x99, PT ;  /* 0x000000996c00780c */ /* 0x000fe40003f24270 */
[----:B------:R-:W-:Y:S02]  /*3b80*/  FSEL R69, R107, -INF , P2 ;  /* 0xff8000006b457808 */ /* 0x000fe40001000000 */
[----:B------:R-:W-:Y:S02]  /*3b90*/  CS2R R106, SRZ ;  /* 0x00000000006a7805 */ /* 0x000fe4000001ff00 */
[----:B------:R-:W-:-:S02]  /*3ba0*/  FMNMX.FTZ R72, R68, R71, !PT ;  /* 0x0000004744487209 */ /* 0x000fc40007810000 */
[----:B------:R-:W-:Y:S02]  /*3bb0*/  FSEL R70, R92, -INF , P1 ;  /* 0xff8000005c467808 */ /* 0x000fe40000800000 */
[----:B------:R-:W-:Y:S02]  /*3bc0*/  FMNMX.FTZ R71, R69, R72, !PT ;  /* 0x0000004845477209 */ /* 0x000fe40007810000 */
[----:B--2---:R-:W-:Y:S02]  /*3bd0*/  FSEL R84, R84, -INF , P6 ;  /* 0xff80000054547808 */ /* 0x004fe40003000000 */
[----:B------:R-:W-:Y:S02]  /*3be0*/  FMNMX.FTZ R71, R70, R71, !PT ;  /* 0x0000004746477209 */ /* 0x000fe40007810000 */
[----:B-1----:R-:W-:Y:S02]  /*3bf0*/  FSEL R86, R86, -INF , P4 ;  /* 0xff80000056567808 */ /* 0x002fe40002000000 */
[----:B----4-:R-:W-:Y:S01]  /*3c00*/  FSEL R87, R87, -INF , P3 ;  /* 0xff80000057577808 */ /* 0x010fe20001800000 */
[----:B------:R-:W1:Y:S01]  /*3c10*/  SHFL.BFLY PT, R72, R71, 0x2, 0x1f ;  /* 0x0c401f0047487f89 */ /* 0x000e6200000e0000 */
[----:B---3--:R-:W-:-:S02]  /*3c20*/  FSEL R88, R88, -INF , P2 ;  /* 0xff80000058587808 */ /* 0x008fc40001000000 */
[----:B-----5:R-:W-:Y:S02]  /*3c30*/  FSEL R89, R89, -INF , P1 ;  /* 0xff80000059597808 */ /* 0x020fe40000800000 */
[----:B-1----:R-:W-:-:S05]  /*3c40*/  FMNMX.FTZ R72, R71, R72, !PT ;  /* 0x0000004847487209 */ /* 0x002fca0007810000 */
[----:B------:R-:W1:Y:S02]  /*3c50*/  SHFL.BFLY PT, R121, R72, 0x1, 0x1f ;  /* 0x0c201f0048797f89 */ /* 0x000e6400000e0000 */
[----:B-1----:R-:W-:-:S04]  /*3c60*/  FMNMX.FTZ R121, R72, R121, !PT ;  /* 0x0000007948797209 */ /* 0x002fc80007810000 */
[C---:B------:R-:W-:Y:S01]  /*3c70*/  FSETP.NEU.FTZ.AND P0, PT, R121.reuse, -INF , PT ;  /* 0xff8000007900780b */ /* 0x040fe20003f1d000 */
[----:B------:R-:W-:-:S05]  /*3c80*/  FFMA.FTZ R73, R121, R74, -8 ;  /* 0xc100000079497423 */ /* 0x000fca000001004a */
[----:B------:R-:W-:Y:S02]  /*3c90*/  FSEL R94, R73, RZ, P0 ;  /* 0x000000ff495e7208 */ /* 0x000fe40000000000 */
[----:B------:R-:W-:Y:S02]  /*3ca0*/  FMNMX.FTZ R73, R5, R6, !PT ;  /* 0x0000000605497209 */ /* 0x000fe40007810000 */
[----:B------:R-:W-:Y:S01]  /*3cb0*/  ISETP.NE.AND P0, PT, R104, RZ, PT ;  /* 0x000000ff6800720c */ /* 0x000fe20003f05270 */
        /* <DEDUP_REMOVED lines=8> */
[----:B------:R-:W-:Y:S01]  /*3d40*/  MUFU.EX2 R30, R30 ;  /* 0x0000001e001e7308 */ /* 0x000fe20000000800 */
[----:B------:R-:W-:Y:S01]  /*3d50*/  FMNMX.FTZ R75, R11, R74, !PT ;  /* 0x0000004a0b4b7209 */ /* 0x000fe20007810000 */
[--C-:B------:R-:W-:Y:S01]  /*3d60*/  FFMA.FTZ R39, R97, UR10, -R94.reuse ;  /* 0x0000000a61277c23 */ /* 0x100fe2000801085e */
[----:B------:R-:W-:-:S01]  /*3d70*/  FFMA.FTZ R71, R100, UR10, -R94 ;  /* 0x0000000a64477c23 */ /* 0x000fc2000801085e */
[--C-:B------:R-:W-:Y:S01]  /*3d80*/  FFMA.FTZ R72, R101, UR10, -R94.reuse ;  /* 0x0000000a65487c23 */ /* 0x100fe2000801085e */
[----:B------:R-:W-:Y:S01]  /*3d90*/  FMNMX.FTZ R74, R10, R75, !PT ;  /* 0x0000004b0a4a7209 */ /* 0x000fe20007810000 */
[--C-:B------:R-:W-:Y:S01]  /*3da0*/  FFMA.FTZ R73, R112, UR10, -R94.reuse ;  /* 0x0000000a70497c23 */ /* 0x100fe2000801085e */
[----:B------:R-:W-:-:S01]  /*3db0*/  FFMA.FTZ R113, R113, UR10, -R94 ;  /* 0x0000000a71717c23 */ /* 0x000fc2000801085e */
        /* <DEDUP_REMOVED lines=16> */
[----:B------:R-:W1:Y:S01]  /*3ec0*/  MUFU.EX2 R35, R35 ;  /* 0x0000002300237308 */ /* 0x000e620000000800 */
        /* <DEDUP_REMOVED lines=15> */
[----:B------:R2:W-:Y:S01]  /*3fc0*/  MUFU.EX2 R77, R90 ;  /* 0x0000005a004d7308 */ /* 0x0005e20000000800 */
[----:B------:R-:W-:Y:S01]  /*3fd0*/  FMNMX.FTZ R80, R24, R79, !PT ;  /* 0x0000004f18507209 */ /* 0x000fe20007810000 */
[----:B------:R-:W-:Y:S01]  /*3fe0*/  FFMA.FTZ R70, R70, UR10, -R94 ;  /* 0x0000000a46467c23 */ /* 0x000fe2000801085e */
[----:B-1----:R-:W-:-:S02]  /*3ff0*/  F2FP.SATFINITE.E4M3.F32.PACK_AB_MERGE_C R200, R35, R34, RZ ;  /* 0x0000002223c8723e */ /* 0x002fc400048070ff */
[----:B------:R-:W-:Y:S02]  /*4000*/  CS2R R110, SRZ ;  /* 0x00000000006e7805 */ /* 0x000fe4000001ff00 */
[----:B------:R-:W-:Y:S02]  /*4010*/  FMNMX.FTZ R79, R25, R80, !PT ;  /* 0x00000050194f7209 */ /* 0x000fe40007810000 */
[----:B------:R-:W-:Y:S02]  /*4020*/  CS2R R108, SRZ ;  /* 0x00000000006c7805 */ /* 0x000fe4000001ff00 */
[----:B------:R-:W-:Y:S01]  /*4030*/  F2FP.SATFINITE.E4M3.F32.PACK_AB_MERGE_C R200, R31, R30, R200 ;  /* 0x0000001e1fc8723e */ /* 0x000fe200048070c8 */
[----:B------:R-:W-:Y:S01]  /*4040*/  MUFU.EX2 R39, R39 ;  /* 0x0000002700277308 */ /* 0x000fe20000000800 */
[----:B------:R-:W-:Y:S02]  /*4050*/  FMNMX.FTZ R80, R26, R79, !PT ;  /* 0x0000004f1a507209 */ /* 0x000fe40007810000 */
[----:B------:R-:W-:-:S02]  /*4060*/  CS2R R104, SRZ ;  /* 0x0000000000687805 */ /* 0x000fc4000001ff00 */
[----:B------:R-:W-:Y:S02]  /*4070*/  CS2R R100, SRZ ;  /* 0x0000000000647805 */ /* 0x000fe4000001ff00 */
[----:B------:R-:W-:Y:S01]  /*4080*/  FMNMX.FTZ R81, R27, R80, !PT ;  /* 0x000000501b517209 */ /* 0x000fe20007810000 */
[----:B------:R-:W-:-:S01]  /*4090*/  FFMA.FTZ R80, R115, UR10, -R94 ;  /* 0x0000000a73507c23 */ /* 0x000fc2000801085e */
[----:B------:R-:W-:Y:S02]  /*40a0*/  MUFU.EX2 R71, R71 ;  /* 0x0000004700477308 */ /* 0x000fe40000000800 */
[----:B--2---:R-:W-:-:S04]  /*40b0*/  FMNMX.FTZ R90, R28, R81, !PT ;  /* 0x000000511c5a7209 */ /* 0x004fc80007810000 */
[----:B------:R-:W-:Y:S02]  /*40c0*/  FMNMX.FTZ R81, R29, R90, !PT ;  /* 0x0000005a1d517209 */ /* 0x000fe40007810000 */
[----:B------:R-:W1:Y:S02]  /*40d0*/  MUFU.EX2 R72, R72 ;  /* 0x0000004800487308 */ /* 0x000e640000000800 */
[----:B------:R-:W-:-:S04]  /*40e0*/  FMNMX.FTZ R90, R32, R81, !PT ;  /* 0x00000051205a7209 */ /* 0x000fc80007810000 */
[----:B------:R-:W-:Y:S02]  /*40f0*/  FMNMX.FTZ R91, R33, R90, !PT ;  /* 0x0000005a215b7209 */ /* 0x000fe40007810000 */
[----:B------:R-:W-:Y:S02]  /*4100*/  MUFU.EX2 R73, R73 ;  /* 0x0000004900497308 */ /* 0x000fe40000000800 */
[----:B------:R-:W-:-:S04]  /*4110*/  FMNMX.FTZ R90, R36, R91, !PT ;  /* 0x0000005b245a7209 */ /* 0x000fc80007810000 */
[----:B------:R-:W-:Y:S02]  /*4120*/  FMNMX.FTZ R91, R37, R90, !PT ;  /* 0x0000005a255b7209 */ /* 0x000fe40007810000 */
[----:B------:R2:W-:Y:S02]  /*4130*/  MUFU.EX2 R74, R113 ;  /* 0x00000071004a7308 */ /* 0x0005e40000000800 */
[----:B------:R-:W-:Y:S02]  /*4140*/  FMNMX.FTZ R90, R40, R91, !PT ;  /* 0x0000005b285a7209 */ /* 0x000fe40007810000 */
[----:B-1----:R-:W-:Y:S02]  /*4150*/  F2FP.SATFINITE.E4M3.F32.PACK_AB_MERGE_C R202, R72, R71, RZ ;  /* 0x0000004748ca723e */ /* 0x002fe400048070ff */
[----:B------:R-:W-:Y:S02]  /*4160*/  FMNMX.FTZ R91, R41, R90, !PT ;  /* 0x0000005a295b7209 */ /* 0x000fe40007810000 */
[----:B------:R-:W-:Y:S01]  /*4170*/  F2FP.SATFINITE.E4M3.F32.PACK_AB_MERGE_C R202, R39, R38, R202 ;  /* 0x0000002627ca723e */ /* 0x000fe200048070ca */
[----:B------:R-:W-:Y:S01]  /*4180*/  MUFU.EX2 R75, R75 ;  /* 0x0000004b004b7308 */ /* 0x000fe20000000800 */
[----:B------:R-:W-:-:S02]  /*4190*/  FMNMX.FTZ R90, R42, R91, !PT ;  /* 0x0000005b2a5a7209 */ /* 0x000fc40007810000 */
[----:B--2---:R-:W-:Y:S02]  /*41a0*/  CS2R R112, SRZ ;  /* 0x0000000000707805 */ /* 0x004fe4000001ff00 */
[----:B------:R-:W-:-:S03]  /*41b0*/  FMNMX.FTZ R91, R43, R90, !PT ;  /* 0x0000005a2b5b7209 */ /* 0x000fc60007810000 */
[----:B------:R-:W1:Y:S01]  /*41c0*/  MUFU.EX2 R76, R76 ;  /* 0x0000004c004c7308 */ /* 0x000e620000000800 */
[----:B------:R-:W-:-:S04]  /*41d0*/  FMNMX.FTZ R90, R44, R91, !PT ;  /* 0x0000005b2c5a7209 */ /* 0x000fc80007810000 */
[----:B------:R-:W-:-:S03]  /*41e0*/  FMNMX.FTZ R91, R45, R90, !PT ;  /* 0x0000005a2d5b7209 */ /* 0x000fc60007810000 */
[----:B------:R-:W-:Y:S01]  /*41f0*/  MUFU.EX2 R78, R78 ;  /* 0x0000004e004e7308 */ /* 0x000fe20000000800 */
[----:B------:R-:W-:-:S04]  /*4200*/  FMNMX.FTZ R90, R46, R91, !PT ;  /* 0x0000005b2e5a7209 */ /* 0x000fc80007810000 */
[----:B------:R-:W-:-:S03]  /*4210*/  FMNMX.FTZ R91, R47, R90, !PT ;  /* 0x0000005a2f5b7209 */ /* 0x000fc60007810000 */
[----:B------:R2:W-:Y:S01]  /*4220*/  MUFU.EX2 R79, R114 ;  /* 0x00000072004f7308 */ /* 0x0005e20000000800 */
[----:B------:R-:W-:Y:S02]  /*4230*/  FMNMX.FTZ R90, R50, R91, !PT ;  /* 0x0000005b325a7209 */ /* 0x000fe40007810000 */
[----:B-1----:R-:W-:Y:S02]  /*4240*/  F2FP.SATFINITE.E4M3.F32.PACK_AB_MERGE_C R204, R76, R75, RZ ;  /* 0x0000004b4ccc723e */ /* 0x002fe400048070ff */
[----:B------:R-:W-:Y:S02]  /*4250*/  FMNMX.FTZ R91, R55, R90, !PT ;  /* 0x0000005a375b7209 */ /* 0x000fe40007810000 */
[----:B------:R-:W-:Y:S01]  /*4260*/  FSEL R90, R85, -INF , P5 ;  /* 0xff800000555a7808 */ /* 0x000fe20002800000 */
[----:B------:R-:W-:Y:S01]  /*4270*/  MUFU.EX2 R80, R80 ;  /* 0x0000005000507308 */ /* 0x000fe20000000800 */
[----:B------:R-:W-:Y:S02]  /*4280*/  FMNMX.FTZ R91, R84, R91, !PT ;  /* 0x0000005b545b7209 */ /* 0x000fe40007810000 */
[----:B--2---:R-:W-:-:S02]  /*4290*/  CS2R R114, SRZ ;  /* 0x0000000000727805 */ /* 0x004fc4000001ff00 */
[----:B------:R-:W-:Y:S02]  /*42a0*/  F2FP.SATFINITE.E4M3.F32.PACK_AB_MERGE_C R204, R74, R73, R204 ;  /* 0x000000494acc723e */ /* 0x000fe400048070cc */
[----:B------:R-:W-:Y:S01]  /*42b0*/  FMNMX.FTZ R91, R90, R91, !PT ;  /* 0x0000005b5a5b7209 */ /* 0x000fe20007810000 */
[----:B------:R1:W-:Y:S03]  /*42c0*/  MUFU.EX2 R81, R116 ;  /* 0x0000007400517308 */ /* 0x0003e60000000800 */
[----:B------:R-:W-:-:S04]  /*42d0*/  FMNMX.FTZ R92, R86, R91, !PT ;  /* 0x0000005b565c7209 */ /* 0x000fc80007810000 */
[----:B------:R-:W-:Y:S01]  /*42e0*/  FMNMX.FTZ R85, R87, R92, !PT ;  /* 0x0000005c57557209 */ /* 0x000fe20007810000 */
[----:B------:R-:W-:Y:S03]  /*42f0*/  MUFU.EX2 R82, R82 ;  /* 0x0000005200527308 */ /* 0x000fe60000000800 */
[----:B------:R-:W-:Y:S01]  /*4300*/  FMNMX.FTZ R92, R88, R85, !PT ;  /* 0x00000055585c7209 */ /* 0x000fe20007810000 */
[--C-:B------:R-:W-:Y:S01]  /*4310*/  FFMA.FTZ R85, R51, UR10, -R94.reuse ;  /* 0x0000000a33557c23 */ /* 0x100fe2000801085e */
[----:B------:R-:W-:-:S01]  /*4320*/  FFMA.FTZ R51, R53, UR10, -R94 ;  /* 0x0000000a35337c23 */ /* 0x000fc2000801085e */
[--C-:B------:R-:W-:Y:S01]  /*4330*/  FFMA.FTZ R53, R61, UR10, -R94.reuse ;  /* 0x0000000a3d357c23 */ /* 0x100fe2000801085e */
[----:B------:R-:W-:Y:S01]  /*4340*/  FMNMX.FTZ R92, R89, R92, !PT ;  /* 0x0000005c595c7209 */ /* 0x000fe20007810000 */
[--C-:B------:R-:W-:Y:S01]  /*4350*/  FFMA.FTZ R61, R63, UR10, -R94.reuse ;  /* 0x0000000a3f3d7c23 */ /* 0x100fe2000801085e */
[----:B------:R-:W-:-:S01]  /*4360*/  FFMA.FTZ R63, R65, UR10, -R94 ;  /* 0x0000000a413f7c23 */ /* 0x000fc2000801085e */
[--C-:B------:R-:W-:Y:S01]  /*4370*/  FFMA.FTZ R65, R67, UR10, -R94.reuse ;  /* 0x0000000a43417c23 */ /* 0x100fe2000801085e */
[----:B------:R-:W-:-:S01]  /*4380*/  FFMA.FTZ R67, R69, UR10, -R94 ;  /* 0x0000000a45437c23 */ /* 0x000fc2000801085e */
[----:B------:R-:W2:Y:S01]  /*4390*/  SHFL.BFLY PT, R91, R92, 0x2, 0x1f ;  /* 0x0c401f005c5b7f89 */ /* 0x000ea200000e0000 */
[----:B------:R-:W-:Y:S01]  /*43a0*/  MUFU.EX2 R83, R83 ;  /* 0x0000005300537308 */ /* 0x000fe20000000800 */
[----:B-1----:R-:W-:-:S07]  /*43b0*/  CS2R R116, SRZ ;  /* 0x0000000000747805 */ /* 0x002fce000001ff00 */
[----:B------:R-:W-:Y:S08]  /*43c0*/  MUFU.EX2 R60, R60 ;  /* 0x0000003c003c7308 */ /* 0x000ff00000000800 */
[----:B------:R-:W-:Y:S01]  /*43d0*/  MUFU.EX2 R59, R59 ;  /* 0x0000003b003b7308 */ /* 0x000fe20000000800 */
[----:B--2---:R-:W-:-:S07]  /*43e0*/  FMNMX.FTZ R91, R92, R91, !PT ;  /* 0x0000005b5c5b7209 */ /* 0x004fce0007810000 */
[----:B------:R-:W-:Y:S01]  /*43f0*/  MUFU.EX2 R58, R58 ;  /* 0x0000003a003a7308 */ /* 0x000fe20000000800 */
[----:B------:R-:W1:Y:S07]  /*4400*/  SHFL.BFLY PT, R120, R91, 0x1, 0x1f ;  /* 0x0c201f005b787f89 */ /* 0x000e6e00000e0000 */
[----:B------:R-:W-:Y:S08]  /*4410*/  MUFU.EX2 R57, R57 ;  /* 0x0000003900397308 */ /* 0x000ff00000000800 */
[----:B------:R-:W-:Y:S08]  /*4420*/  MUFU.EX2 R54, R54 ;  /* 0x0000003600367308 */ /* 0x000ff00000000800 */
[----:B------:R-:W-:Y:S01]  /*4430*/  MUFU.EX2 R52, R52 ;  /* 0x0000003400347308 */ /* 0x000fe20000000800 */
[----:B-1----:R-:W-:Y:S01]  /*4440*/  FMNMX.FTZ R120, R91, R120, !PT ;  /* 0x000000785b787209 */ /* 0x002fe20007810000 */
[----:B------:R-:W-:-:S03]  /*4450*/  IMAD.U32 R91, RZ, RZ, UR10 ;  /* 0x0000000aff5b7e24 */ /* 0x000fc6000f8e00ff */
[C---:B------:R-:W-:Y:S01]  /*4460*/  FSETP.NEU.FTZ.AND P1, PT, R120.reuse, -INF , PT ;  /* 0xff8000007800780b */ /* 0x040fe20003f3d000 */
[----:B------:R-:W-:-:S02]  /*4470*/  FFMA.FTZ R69, R120, R91, -8 ;  /* 0xc100000078457423 */ /* 0x000fc4000001005b */
[----:B------:R-:W-:Y:S03]  /*4480*/  MUFU.EX2 R49, R49 ;  /* 0x0000003100317308 */ /* 0x000fe60000000800 */
[----:B------:R-:W-:Y:S02]  /*4490*/  FSEL R69, R69, RZ, P1 ;  /* 0x000000ff45457208 */ /* 0x000fe40000800000 */
[----:B------:R-:W-:-:S03]  /*44a0*/  ISETP.NE.AND P1, PT, R2, RZ, PT ;  /* 0x000000ff0200720c */ /* 0x000fc60003f25270 */
        /* <DEDUP_REMOVED lines=14> */
[----:B------:R-:W-:Y:S01]  /*4590*/  FFMA.FTZ R4, R20, UR10, -R69 ;  /* 0x0000000a14047c23 */ /* 0x000fe20008010845 */
[----:B------:R-:W-:-:S01]  /*45a0*/  FADD.FTZ R21, R30, R31 ;  /* 0x0000001f1e157221 */ /* 0x000fc20000010000 */
[----:B------:R-:W1:Y:S01]  /*45b0*/  MUFU.EX2 R6, R6 ;  /* 0x0000000600067308 */ /* 0x000e620000000800 */
[----:B------:R-:W-:-:S01]  /*45c0*/  FFMA.FTZ R10, R15, UR10, -R69 ;  /* 0x0000000a0f0a7c23 */ /* 0x000fc20008010845 */
[----:B------:R-:W-:-:S02]  /*45d0*/  @P1 VIADD R3, R3, 0x33440 ;  /* 0x0003344003031836 */ /* 0x000fc40000000000 */
[----:B------:R-:W-:-:S01]  /*45e0*/  FFMA.FTZ R24, R24, UR10, -R69 ;  /* 0x0000000a18187c23 */ /* 0x000fc20008010845 */
[--C-:B------:R-:W-:Y:S01]  /*45f0*/  FFMA.FTZ R25, R25, UR10, -R69.reuse ;  /* 0x0000000a19197c23 */ /* 0x100fe20008010845 */
[----:B------:R-:W-:-:S01]  /*4600*/  FFMA.FTZ R28, R28, UR10, -R69 ;  /* 0x0000000a1c1c7c23 */ /* 0x000fc20008010845 */
[----:B------:R-:W-:Y:S01]  /*4610*/  FFMA.FTZ R29, R29, UR10, -R69 ;  /* 0x0000000a1d1d7c23 */ /* 0x000fe20008010845 */
[----:B------:R-:W-:Y:S01]  /*4620*/  @P1 PRMT R3, R18, 0x654, R3 ;  /* 0x0000065412031816 */ /* 0x000fe20000000003 */
[----:B------:R-:W2:Y:S01]  /*4630*/  MUFU.EX2 R91, R91 ;  /* 0x0000005b005b7308 */ /* 0x000ea20000000800 */
[----:B------:R-:W-:-:S01]  /*4640*/  FFMA.FTZ R33, R33, UR10, -R69 ;  /* 0x0000000a21217c23 */ /* 0x000fc20008010845 */
[--C-:B------:R-:W-:Y:S01]  /*4650*/  FFMA.FTZ R36, R36, UR10, -R69.reuse ;  /* 0x0000000a24247c23 */ /* 0x100fe20008010845 */
[----:B------:R3:W-:Y:S01]  /*4660*/  @P1 SYNCS.ARRIVE.TRANS64.RED.A1T0 RZ, [R3+URZ], RZ ;  /* 0x000000ff03ff19a7 */ /* 0x0007e2000810043f */
[----:B------:R-:W-:-:S01]  /*4670*/  FFMA.FTZ R37, R37, UR10, -R69 ;  /* 0x0000000a25257c23 */ /* 0x000fc20008010845 */
[--C-:B------:R-:W-:Y:S01]  /*4680*/  FFMA.FTZ R40, R40, UR10, -R69.reuse ;  /* 0x0000000a28287c23 */ /* 0x100fe20008010845 */
[----:B------:R-:W-:-:S01]  /*4690*/  FFMA.FTZ R41, R41, UR10, -R69 ;  /* 0x0000000a29297c23 */ /* 0x000fc20008010845 */
[----:B------:R-:W-:Y:S01]  /*46a0*/  FFMA.FTZ R42, R42, UR10, -R69 ;  /* 0x0000000a2a2a7c23 */ /* 0x000fe20008010845 */
        /* <DEDUP_REMOVED lines=15> */
[----:B------:R-:W-:Y:S01]  /*47a0*/  PLOP3.LUT P1, PT, PT, PT, UP0, 0x80, 0x0 ;  /* 0x000000000000781c */ /* 0x000fe20003f2f008 */
[----:B------:R-:W5:Y:S01]  /*47b0*/  MUFU.EX2 R9, R9 ;  /* 0x0000000900097308 */ /* 0x000f620000000800 */
[----:B------:R-:W-:-:S07]  /*47c0*/  CS2R R30, SRZ ;  /* 0x00000000001e7805 */ /* 0x000fce000001ff00 */
[----:B------:R3:W-:Y:S08]  /*47d0*/  MUFU.EX2 R94, R12 ;  /* 0x0000000c005e7308 */ /* 0x0007f00000000800 */
[----:B------:R1:W5:Y:S01]  /*47e0*/  MUFU.EX2 R93, R13 ;  /* 0x0000000d005d7308 */ /* 0x0003620000000800 */
[----:B---3--:R-:W-:-:S01]  /*47f0*/  FFMA.FTZ R12, R26, UR10, -R69 ;  /* 0x0000000a1a0c7c23 */ /* 0x008fc20008010845 */
[----:B------:R-:W-:Y:S01]  /*4800*/  FADD.FTZ R26, R34, R21 ;  /* 0x00000015221a7221 */ /* 0x000fe20000010000 */
[----:B--2---:R-:W-:-:S01]  /*4810*/  FADD.FTZ R21, R91, R20 ;  /* 0x000000145b157221 */ /* 0x004fc20000010000 */
[----:B----4-:R-:W-:-:S03]  /*4820*/  F2FP.SATFINITE.E4M3.F32.PACK_AB_MERGE_C R91, R92, R91, RZ ;  /* 0x0000005b5c5b723e */ /* 0x010fc600048070ff */
[----:B------:R-:W-:Y:S01]  /*4830*/  FADD.FTZ R21, R92, R21 ;  /* 0x000000155c157221 */ /* 0x000fe20000010000 */
[----:B------:R-:W2:Y:S01]  /*4840*/  MUFU.EX2 R10, R10 ;  /* 0x0000000a000a7308 */ /* 0x000ea20000000800 */
[----:B-1----:R-:W-:-:S01]  /*4850*/  FFMA.FTZ R13, R27, UR10, -R69 ;  /* 0x0000000a1b0d7c23 */ /* 0x002fc20008010845 */
[----:B------:R-:W-:Y:S01]  /*4860*/  FADD.FTZ R27, R35, R26 ;  /* 0x0000001a231b7221 */ /* 0x000fe20000010000 */
[----:B------:R-:W-:-:S01]  /*4870*/  FADD.FTZ R26, R8, R21 ;  /* 0x00000015081a7221 */ /* 0x000fc20000010000 */
[----:B------:R-:W-:Y:S02]  /*4880*/  F2FP.SATFINITE.E4M3.F32.PACK_AB_MERGE_C R201, R6, R5, R91 ;  /* 0x0000000506c9723e */ /* 0x000fe4000480705b */
[----:B------:R-:W-:Y:S01]  /*4890*/  CS2R R34, SRZ ;  /* 0x0000000000227805 */ /* 0x000fe2000001ff00 */
[----:B------:R-:W-:Y:S01]  /*48a0*/  FADD.FTZ R20, R38, R27 ;  /* 0x0000001b26147221 */ /* 0x000fe20000010000 */
[----:B-----5:R-:W-:-:S01]  /*48b0*/  FADD.FTZ R26, R9, R26 ;  /* 0x0000001a091a7221 */ /* 0x020fc20000010000 */
[----:B------:R-:W1:Y:S02]  /*48c0*/  MUFU.EX2 R11, R11 ;  /* 0x0000000b000b7308 */ /* 0x000e640000000800 */
[----:B------:R-:W-:-:S01]  /*48d0*/  FADD.FTZ R20, R39, R20 ;  /* 0x0000001427147221 */ /* 0x000fc20000010000 */
[----:B------:R-:W-:Y:S01]  /*48e0*/  FADD.FTZ R21, R93, R26 ;  /* 0x0000001a5d157221 */ /* 0x000fe20000010000 */
[----:B------:R-:W-:-:S02]  /*48f0*/  F2FP.SATFINITE.E4M3.F32.PACK_AB_MERGE_C R93, R94, R93, RZ ;  /* 0x0000005d5e5d723e */ /* 0x000fc400048070ff */
[----:B------:R-:W-:Y:S01]  /*4900*/  CS2R R38, SRZ ;  /* 0x0000000000267805 */ /* 0x000fe2000001ff00 */
[----:B------:R-:W-:-:S01]  /*4910*/  FADD.FTZ R3, R71, R20 ;  /* 0x0000001447037221 */ /* 0x000fc20000010000 */
[----:B------:R-:W-:Y:S01]  /*4920*/  FADD.FTZ R21, R94, R21 ;  /* 0x000000155e157221 */ /* 0x000fe20000010000 */
[----:B------:R3:W4:Y:S01]  /*4930*/  MUFU.EX2 R15, R14 ;  /* 0x0000000e000f7308 */ /* 0x0007220000000800 */
[----:B------:R-:W-:Y:S01]  /*4940*/  F2FP.SATFINITE.E4M3.F32.PACK_AB_MERGE_C R203, R9, R8, R93 ;  /* 0x0000000809cb723e */ /* 0x000fe2000480705d */
[----:B------:R-:W-:Y:S01]  /*4950*/  FADD.FTZ R20, R72, R3 ;  /* 0x0000000348147221 */ /* 0x000fe20000010000 */
[----:B------:R-:W-:-:S03]  /*4960*/  CS2R R92, SRZ ;  /* 0x00000000005c7805 */ /* 0x000fc6000001ff00 */
[----:B------:R-:W-:Y:S01]  /*4970*/  FADD.FTZ R3, R73, R20 ;  /* 0x0000001449037221 */ /* 0x000fe20000010000 */
[----:B--2---:R-:W-:-:S01]  /*4980*/  FADD.FTZ R20, R10, R21 ;  /* 0x000000150a147221 */ /* 0x004fc20000010000 */
[----:B------:R2:W5:Y:S01]  /*4990*/  MUFU.EX2 R96, R95 ;  /* 0x0000005f00607308 */ /* 0x0005620000000800 */
[----:B---3--:R-:W-:-:S01]  /*49a0*/  FFMA.FTZ R14, R32, UR10, -R69 ;  /* 0x0000000a200e7c23 */ /* 0x008fc20008010845 */
[----:B------:R-:W-:Y:S01]  /*49b0*/  FADD.FTZ R26, R74, R3 ;  /* 0x000000034a1a7221 */ /* 0x000fe20000010000 */
[----:B-1----:R-:W-:-:S01]  /*49c0*/  FADD.FTZ R20, R11, R20 ;  /* 0x000000140b147221 */ /* 0x002fc20000010000 */
[----:B------:R-:W-:Y:S01]  /*49d0*/  FFMA.FTZ R69, R89, UR10, -R69 ;  /* 0x0000000a59457c23 */ /* 0x000fe20008010845 */
[----:B------:R-:W-:Y:S01]  /*49e0*/  CS2R R72, SRZ ;  /* 0x0000000000487805 */ /* 0x000fe2000001ff00 */
[----:B------:R-:W-:Y:S01]  /*49f0*/  FADD.FTZ R3, R75, R26 ;  /* 0x0000001a4b037221 */ /* 0x000fe20000010000 */
[----:B------:R-:W-:Y:S01]  /*4a00*/  CS2R R74, SRZ ;  /* 0x00000000004a7805 */ /* 0x000fe2000001ff00 */
[----:B------:R-:W1:Y:S01]  /*4a10*/  MUFU.EX2 R4, R4 ;  /* 0x0000000400047308 */ /* 0x000e620000000800 */
[----:B----4-:R-:W-:-:S01]  /*4a20*/  FADD.FTZ R21, R15, R20 ;  /* 0x000000140f157221 */ /* 0x010fc20000010000 */
[----:B------:R-:W-:Y:S01]  /*4a30*/  FADD.FTZ R20, R76, R3 ;  /* 0x000000034c147221 */ /* 0x000fe20000010000 */
[----:B--2---:R-:W-:-:S03]  /*4a40*/  CS2R R94, SRZ ;  /* 0x00000000005e7805 */ /* 0x004fc6000001ff00 */
[----:B------:R-:W-:Y:S02]  /*4a50*/  FADD.FTZ R3, R77, R20 ;  /* 0x000000144d037221 */ /* 0x000fe40000010000 */
[----:B------:R-:W2:Y:S01]  /*4a60*/  MUFU.EX2 R7, R7 ;  /* 0x0000000700077308 */ /* 0x000ea20000000800 */
[----:B-----5:R-:W-:-:S01]  /*4a70*/  FADD.FTZ R21, R96, R21 ;  /* 0x0000001560157221 */ /* 0x020fc20000010000 */
[----:B------:R-:W-:Y:S01]  /*4a80*/  FADD.FTZ R26, R78, R3 ;  /* 0x000000034e1a7221 */ /* 0x000fe20000010000 */
[----:B------:R-:W-:-:S04]  /*4a90*/  F2FP.SATFINITE.E4M3.F32.PACK_AB_MERGE_C R96, R96, R15, RZ ;  /* 0x0000000f6060723e */ /* 0x000fc800048070ff */
[----:B------:R-:W-:Y:S01]  /*4aa0*/  F2FP.SATFINITE.E4M3.F32.PACK_AB_MERGE_C R205, R11, R10, R96 ;  /* 0x0000000a0bcd723e */ /* 0x000fe20004807060 */
[----:B------:R-:W3:Y:S01]  /*4ab0*/  MUFU.EX2 R24, R24 ;  /* 0x0000001800187308 */ /* 0x000ee20000000800 */
[----:B-1----:R-:W-:-:S01]  /*4ac0*/  FADD.FTZ R20, R4, R21 ;  /* 0x0000001504147221 */ /* 0x002fc20000010000 */
[----:B------:R-:W-:Y:S01]  /*4ad0*/  FADD.FTZ R21, R79, R26 ;  /* 0x0000001a4f157221 */ /* 0x000fe20000010000 */
[C---:B------:R-:W-:Y:S02]  /*4ae0*/  F2FP.SATFINITE.E4M3.F32.PACK_AB_MERGE_C R79, R80.reuse, R79, RZ ;  /* 0x0000004f504f723e */ /* 0x040fe400048070ff */
[----:B------:R-:W-:Y:S01]  /*4af0*/  CS2R R96, SRZ ;  /* 0x0000000000607805 */ /* 0x000fe2000001ff00 */
[----:B------:R-:W-:-:S01]  /*4b00*/  FADD.FTZ R26, R80, R21 ;  /* 0x00000015501a7221 */ /* 0x000fc20000010000 */
[----:B------:R-:W-:Y:S01]  /*4b10*/  F2FP.SATFINITE.E4M3.F32.PACK_AB_MERGE_C R206, R78, R77, R79 ;  /* 0x0000004d4ece723e */ /* 0x000fe2000480704f */
[----:B------:R-:W1:Y:S01]  /*4b20*/  MUFU.EX2 R25, R25 ;  /* 0x0000001900197308 */ /* 0x000e620000000800 */
[----:B--2---:R-:W-:-:S01]  /*4b30*/  FADD.FTZ R3, R7, R20 ;  /* 0x0000001407037221 */ /* 0x004fc20000010000 */
[----:B------:R-:W-:Y:S01]  /*4b40*/  FADD.FTZ R21, R81, R26 ;  /* 0x0000001a51157221 */ /* 0x000fe20000010000 */
[----:B------:R-:W-:-:S02]  /*4b50*/  CS2R R78, SRZ ;  /* 0x00000000004e7805 */ /* 0x000fc4000001ff00 */
[----:B------:R-:W-:Y:S01]  /*4b60*/  CS2R R76, SRZ ;  /* 0x00000000004c7805 */ /* 0x000fe2000001ff00 */
[----:B------:R-:W-:-:S02]  /*4b70*/  FADD.FTZ R26, R82, R21 ;  /* 0x00000015521a7221 */ /* 0x000fc40000010000 */
[----:B------:R-:W2:Y:S01]  /*4b80*/  MUFU.EX2 R12, R12 ;  /* 0x0000000c000c7308 */ /* 0x000ea20000000800 */
[----:B---3--:R-:W-:-:S01]  /*4b90*/  FADD.FTZ R20, R24, R3 ;  /* 0x0000000318147221 */ /* 0x008fc20000010000 */
[----:B------:R-:W-:Y:S01]  /*4ba0*/  FADD.FTZ R21, R83, R26 ;  /* 0x0000001a53157221 */ /* 0x000fe20000010000 */
[C---:B------:R-:W-:Y:S02]  /*4bb0*/  F2FP.SATFINITE.E4M3.F32.PACK_AB_MERGE_C R83, R60.reuse, R83, RZ ;  /* 0x000000533c53723e */ /* 0x040fe400048070ff */
[----:B------:R-:W-:Y:S01]  /*4bc0*/  CS2R R26, SRZ ;  /* 0x00000000001a7805 */ /* 0x000fe2000001ff00 */
[----:B------:R-:W-:-:S01]  /*4bd0*/  FADD.FTZ R60, R60, R21 ;  /* 0x000000153c3c7221 */ /* 0x000fc20000010000 */
[----:B------:R-:W-:Y:S01]  /*4be0*/  F2FP.SATFINITE.E4M3.F32.PACK_AB_MERGE_C R208, R82, R81, R83 ;  /* 0x0000005152d0723e */ /* 0x000fe20004807053 */
[----:B------:R-:W3:Y:S01]  /*4bf0*/  MUFU.EX2 R13, R13 ;  /* 0x0000000d000d7308 */ /* 0x000ee20000000800 */
[----:B-1----:R-:W-:-:S01]  /*4c00*/  FADD.FTZ R3, R25, R20 ;  /* 0x0000001419037221 */ /* 0x002fc20000010000 */
[----:B------:R-:W-:Y:S01]  /*4c10*/  FADD.FTZ R21, R59, R60 ;  /* 0x0000003c3b157221 */ /* 0x000fe20000010000 */
[----:B------:R-:W-:-:S02]  /*4c20*/  F2FP.SATFINITE.E4M3.F32.PACK_AB_MERGE_C R25, R25, R24, RZ ;  /* 0x000000181919723e */ /* 0x000fc400048070ff */
[----:B------:R-:W-:Y:S02]  /*4c30*/  CS2R R82, SRZ ;  /* 0x0000000000527805 */ /* 0x000fe4000001ff00 */
[----:B------:R-:W-:Y:S01]  /*4c40*/  CS2R R80, SRZ ;  /* 0x0000000000507805 */ /* 0x000fe2000001ff00 */
[----:B------:R-:W-:Y:S01]  /*4c50*/  FADD.FTZ R24, R58, R21 ;  /* 0x000000153a187221 */ /* 0x000fe20000010000 */
[----:B------:R-:W-:Y:S01]  /*4c60*/  F2FP.SATFINITE.E4M3.F32.PACK_AB_MERGE_C R207, R7, R4, R25 ;  /* 0x0000000407cf723e */ /* 0x000fe20004807019 */
[----:B------:R-:W1:Y:S01]  /*4c70*/  MUFU.EX2 R28, R28 ;  /* 0x0000001c001c7308 */ /* 0x000e620000000800 */
[----:B--2---:R-:W-:-:S01]  /*4c80*/  FADD.FTZ R20, R12, R3 ;  /* 0x000000030c147221 */ /* 0x004fc20000010000 */
[----:B------:R-:W-:Y:S01]  /*4c90*/  FADD.FTZ R15, R57, R24 ;  /* 0x00000018390f7221 */ /* 0x000fe20000010000 */
[----:B------:R-:W-:-:S03]  /*4ca0*/  F2FP.SATFINITE.E4M3.F32.PACK_AB_MERGE_C R57, R54, R57, RZ ;  /* 0x000000393639723e */ /* 0x000fc600048070ff */
[----:B------:R-:W-:Y:S01]  /*4cb0*/  FADD.FTZ R15, R54, R15 ;  /* 0x0000000f360f7221 */ /* 0x000fe20000010000 */
[----:B------:R-:W-:Y:S01]  /*4cc0*/  F2FP.SATFINITE.E4M3.F32.PACK_AB_MERGE_C R210, R58, R59, R57 ;  /* 0x0000003b3ad2723e */ /* 0x000fe20004807039 */
[----:B------:R-:W2:Y:S01]  /*4cd0*/  MUFU.EX2 R29, R29 ;  /* 0x0000001d001d7308 */ /* 0x000ea20000000800 */
[----:B---3--:R-:W-:-:S01]  /*4ce0*/  FADD.FTZ R3, R13, R20 ;  /* 0x000000140d037221 */ /* 0x008fc20000010000 */
[----:B------:R-:W-:-:S06]  /*4cf0*/  CS2R R58, SRZ ;  /* 0x00000000003a7805 */ /* 0x000fcc000001ff00 */
[----:B------:R-:W3:Y:S01]  /*4d00*/  MUFU.EX2 R14, R14 ;  /* 0x0000000e000e7308 */ /* 0x000ee20000000800 */
[----:B-1----:R-:W-:-:S07]  /*4d10*/  FADD.FTZ R20, R28, R3 ;  /* 0x000000031c147221 */ /* 0x002fce0000010000 */
[----:B------:R-:W1:Y:S01]  /*4d20*/  MUFU.EX2 R33, R33 ;  /* 0x0000002100217308 */ /* 0x000e620000000800 */
[----:B--2---:R-:W-:-:S01]  /*4d30*/  FADD.FTZ R3, R29, R20 ;  /* 0x000000141d037221 */ /* 0x004fc20000010000 */
[----:B------:R-:W-:-:S04]  /*4d40*/  F2FP.SATFINITE.E4M3.F32.PACK_AB_MERGE_C R28, R29, R28, RZ ;  /* 0x0000001c1d1c723e */ /* 0x000fc800048070ff */
[----:B------:R-:W-:Y:S02]  /*4d50*/  F2FP.SATFINITE.E4M3.F32.PACK_AB_MERGE_C R209, R13, R12, R28 ;  /* 0x0000000c0dd1723e */ /* 0x000fe4000480701c */
[----:B------:R-:W-:Y:S01]  /*4d60*/  CS2R R28, SRZ ;  /* 0x00000000001c7805 */ /* 0x000fe2000001ff00 */
[----:B------:R-:W2:Y:S01]  /*4d70*/  MUFU.EX2 R36, R36 ;  /* 0x0000002400247308 */ /* 0x000ea20000000800 */
[----:B---3--:R-:W-:-:S07]  /*4d80*/  FADD.FTZ R20, R14, R3 ;  /* 0x000000030e147221 */ /* 0x008fce0000010000 */
[----:B------:R-:W3:Y:S01]  /*4d90*/  MUFU.EX2 R37, R37 ;  /* 0x0000002500257308 */ /* 0x000ee20000000800 */
[----:B-1----:R-:W-:-:S07]  /*4da0*/  FADD.FTZ R3, R33, R20 ;  /* 0x0000001421037221 */ /* 0x002fce0000010000 */
[----:B------:R-:W1:Y:S01]  /*4db0*/  MUFU.EX2 R40, R40 ;  /* 0x0000002800287308 */ /* 0x000e620000000800 */
[----:B--2---:R-:W-:-:S07]  /*4dc0*/  FADD.FTZ R20, R36, R3 ;  /* 0x0000000324147221 */ /* 0x004fce0000010000 */
[----:B------:R-:W2:Y:S01]  /*4dd0*/  MUFU.EX2 R41, R41 ;  /* 0x0000002900297308 */ /* 0x000ea20000000800 */
[C---:B---3--:R-:W-:Y:S01]  /*4de0*/  F2FP.SATFINITE.E4M3.F32.PACK_AB_MERGE_C R36, R37.reuse, R36, RZ ;  /* 0x000000242524723e */ /* 0x048fe200048070ff */
[----:B------:R-:W-:Y:S01]  /*4df0*/  FADD.FTZ R37, R37, R20 ;  /* 0x0000001425257221 */ /* 0x000fe20000010000 */
[----:B------:R-:W-:-:S02]  /*4e00*/  FADD.FTZ R20, R52, R15 ;  /* 0x0000000f34147221 */ /* 0x000fc40000010000 */
[----:B------:R-:W-:Y:S02]  /*4e10*/  F2FP.SATFINITE.E4M3.F32.PACK_AB_MERGE_C R211, R33, R14, R36 ;  /* 0x0000000e21d3723e */ /* 0x000fe40004807024 */
[----:B------:R-:W-:Y:S01]  /*4e20*/  CS2R R32, SRZ ;  /* 0x0000000000207805 */ /* 0x000fe2000001ff00 */
[----:B------:R-:W-:Y:S01]  /*4e30*/  FADD.FTZ R15, R49, R20 ;  /* 0x00000014310f7221 */ /* 0x000fe20000010000 */
[----:B------:R-:W3:Y:S01]  /*4e40*/  MUFU.EX2 R42, R42 ;  /* 0x0000002a002a7308 */ /* 0x000ee20000000800 */
[----:B-1----:R-:W-:-:S01]  /*4e50*/  FADD.FTZ R24, R40, R37 ;  /* 0x0000002528187221 */ /* 0x002fc20000010000 */
[----:B------:R-:W-:Y:S01]  /*4e60*/  CS2R R36, SRZ ;  /* 0x0000000000247805 */ /* 0x000fe2000001ff00 */
[----:B------:R-:W-:-:S05]  /*4e70*/  FADD.FTZ R20, R48, R15 ;  /* 0x0000000f30147221 */ /* 0x000fca0000010000 */
[----:B------:R-:W1:Y:S01]  /*4e80*/  MUFU.EX2 R85, R85 ;  /* 0x0000005500557308 */ /* 0x000e620000000800 */
[----:B--2---:R-:W-:-:S07]  /*4e90*/  FADD.FTZ R21, R41, R24 ;  /* 0x0000001829157221 */ /* 0x004fce0000010000 */
[----:B------:R-:W2:Y:S01]  /*4ea0*/  MUFU.EX2 R43, R43 ;  /* 0x0000002b002b7308 */ /* 0x000ea20000000800 */
[----:B---3--:R-:W-:-:S07]  /*4eb0*/  FADD.FTZ R24, R42, R21 ;  /* 0x000000152a187221 */ /* 0x008fce0000010000 */
[----:B------:R-:W3:Y:S01]  /*4ec0*/  MUFU.EX2 R51, R51 ;  /* 0x0000003300337308 */ /* 0x000ee20000000800 */
[----:B-1----:R-:W-:-:S01]  /*4ed0*/  FADD.FTZ R20, R85, R20 ;  /* 0x0000001455147221 */ /* 0x002fc20000010000 */
[----:B------:R-:W-:-:S04]  /*4ee0*/  F2FP.SATFINITE.E4M3.F32.PACK_AB_MERGE_C R48, R85, R48, RZ ;  /* 0x000000305530723e */ /* 0x000fc800048070ff */
[----:B------:R-:W-:Y:S02]  /*4ef0*/  F2FP.SATFINITE.E4M3.F32.PACK_AB_MERGE_C R212, R49, R52, R48 ;  /* 0x0000003431d4723e */ /* 0x000fe40004807030 */
[----:B------:R-:W-:Y:S01]  /*4f00*/  CS2R R48, SRZ ;  /* 0x0000000000307805 */ /* 0x000fe2000001ff00 */
[----:B------:R-:W1:Y:S01]  /*4f10*/  MUFU.EX2 R44, R44 ;  /* 0x0000002c002c7308 */ /* 0x000e620000000800 */
[C---:B--2---:R-:W-:Y:S01]  /*4f20*/  F2FP.SATFINITE.E4M3.F32.PACK_AB_MERGE_C R42, R43.reuse, R42, RZ ;  /* 0x0000002a2b2a723e */ /* 0x044fe200048070ff */
[----:B------:R-:W-:-:S03]  /*4f30*/  FADD.FTZ R43, R43, R24 ;  /* 0x000000182b2b7221 */ /* 0x000fc60000010000 */
[----:B------:R-:W-:Y:S02]  /*4f40*/  F2FP.SATFINITE.E4M3.F32.PACK_AB_MERGE_C R213, R41, R40, R42 ;  /* 0x0000002829d5723e */ /* 0x000fe4000480702a */
[----:B------:R-:W-:Y:S01]  /*4f50*/  CS2R R40, SRZ ;  /* 0x0000000000287805 */ /* 0x000fe2000001ff00 */
[----:B------:R-:W2:Y:S01]  /*4f60*/  MUFU.EX2 R56, R56 ;  /* 0x0000003800387308 */ /* 0x000ea20000000800 */
[----:B---3--:R-:W-:-:S07]  /*4f70*/  FADD.FTZ R15, R51, R20 ;  /* 0x00000014330f7221 */ /* 0x008fce0000010000 */
[----:B------:R-:W3:Y:S01]  /*4f80*/  MUFU.EX2 R45, R45 ;  /* 0x0000002d002d7308 */ /* 0x000ee20000000800 */
[----:B-1----:R-:W-:-:S01]  /*4f90*/  FADD.FTZ R20, R44, R43 ;  /* 0x0000002b2c147221 */ /* 0x002fc20000010000 */
[----:B------:R-:W-:-:S06]  /*4fa0*/  CS2R R42, SRZ ;  /* 0x00000000002a7805 */ /* 0x000fcc000001ff00 */
[----:B------:R-:W-:Y:S01]  /*4fb0*/  MUFU.EX2 R53, R53 ;  /* 0x0000003500357308 */ /* 0x000fe20000000800 */
[----:B--2---:R-:W-:-:S07]  /*4fc0*/  FADD.FTZ R24, R56, R15 ;  /* 0x0000000f38187221 */ /* 0x004fce0000010000 */
[----:B------:R-:W1:Y:S01]  /*4fd0*/  MUFU.EX2 R62, R62 ;  /* 0x0000003e003e7308 */ /* 0x000e620000000800 */
[----:B---3--:R-:W-:-:S07]  /*4fe0*/  FADD.FTZ R15, R45, R20 ;  /* 0x000000142d0f7221 */ /* 0x008fce0000010000 */
[----:B------:R-:W2:Y:S08]  /*4ff0*/  MUFU.EX2 R46, R46 ;  /* 0x0000002e002e7308 */ /* 0x000eb00000000800 */
[----:B------:R-:W3:Y:S01]  /*5000*/  MUFU.EX2 R47, R47 ;  /* 0x0000002f002f7308 */ /* 0x000ee20000000800 */
[----:B-1----:R-:W-:Y:S01]  /*5010*/  F2FP.SATFINITE.E4M3.F32.PACK_AB_MERGE_C R21, R62, R53, RZ ;  /* 0x000000353e15723e */ /* 0x002fe200048070ff */
[----:B------:R-:W-:Y:S01]  /*5020*/  FADD.FTZ R53, R53, R24 ;  /* 0x0000001835357221 */ /* 0x000fe20000010000 */
[----:B------:R-:W-:-:S02]  /*5030*/  CS2R R24, SRZ ;  /* 0x0000000000187805 */ /* 0x000fc4000001ff00 */
[----:B------:R-:W-:Y:S01]  /*5040*/  F2FP.SATFINITE.E4M3.F32.PACK_AB_MERGE_C R214, R56, R51, R21 ;  /* 0x0000003338d6723e */ /* 0x000fe20004807015 */
[----:B------:R-:W-:-:S01]  /*5050*/  FADD.FTZ R62, R62, R53 ;  /* 0x000000353e3e7221 */ /* 0x000fc20000010000 */
[----:B------:R-:W-:Y:S01]  /*5060*/  CS2R R56, SRZ ;  /* 0x0000000000387805 */ /* 0x000fe2000001ff00 */
[----:B------:R-:W-:Y:S01]  /*5070*/  MUFU.EX2 R63, R63 ;  /* 0x0000003f003f7308 */ /* 0x000fe20000000800 */
[----:B--2---:R-:W-:-:S01]  /*5080*/  FADD.FTZ R20, R46, R15 ;  /* 0x0000000f2e147221 */ /* 0x004fc20000010000 */
[----:B------:R-:W-:-:S06]  /*5090*/  CS2R R52, SRZ ;  /* 0x0000000000347805 */ /* 0x000fcc000001ff00 */
[----:B------:R-:W1:Y:S01]  /*50a0*/  MUFU.EX2 R66, R66 ;  /* 0x0000004200427308 */ /* 0x000e620000000800 */
[C---:B---3--:R-:W-:Y:S01]  /*50b0*/  F2FP.SATFINITE.E4M3.F32.PACK_AB_MERGE_C R46, R47.reuse, R46, RZ ;  /* 0x0000002e2f2e723e */ /* 0x048fe200048070ff */
[----:B------:R-:W-:-:S03]  /*50c0*/  FADD.FTZ R47, R47, R20 ;  /* 0x000000142f2f7221 */ /* 0x000fc60000010000 */
[----:B------:R-:W-:Y:S02]  /*50d0*/  F2FP.SATFINITE.E4M3.F32.PACK_AB_MERGE_C R215, R45, R44, R46 ;  /* 0x0000002c2dd7723e */ /* 0x000fe4000480702e */
[----:B------:R-:W-:Y:S01]  /*50e0*/  CS2R R44, SRZ ;  /* 0x00000000002c7805 */ /* 0x000fe2000001ff00 */
[----:B------:R-:W2:Y:S08]  /*50f0*/  MUFU.EX2 R61, R61 ;  /* 0x0000003d003d7308 */ /* 0x000eb00000000800 */
[----:B------:R-:W3:Y:S01]  /*5100*/  MUFU.EX2 R50, R50 ;  /* 0x0000003200327308 */ /* 0x000ee20000000800 */
[----:B-1----:R-:W-:-:S07]  /*5110*/  F2FP.SATFINITE.E4M3.F32.PACK_AB_MERGE_C R15, R66, R63, RZ ;  /* 0x0000003f420f723e */ /* 0x002fce00048070ff */
[----:B------:R-:W1:Y:S01]  /*5120*/  MUFU.EX2 R64, R64 ;  /* 0x0000004000407308 */ /* 0x000e620000000800 */
[----:B--2---:R-:W-:-:S07]  /*5130*/  FADD.FTZ R5, R61, R62 ;  /* 0x0000003e3d057221 */ /* 0x004fce0000010000 */
[----:B------:R-:W2:Y:S01]  /*5140*/  MUFU.EX2 R55, R55 ;  /* 0x0000003700377308 */ /* 0x000ea20000000800 */
[----:B---3--:R-:W-:-:S01]  /*5150*/  FADD.FTZ R6, R50, R47 ;  /* 0x0000002f32067221 */ /* 0x008fc20000010000 */
[----:B------:R-:W-:-:S06]  /*5160*/  CS2R R46, SRZ ;  /* 0x00000000002e7805 */ /* 0x000fcc000001ff00 */
[----:B------:R-:W3:Y:S01]  /*5170*/  MUFU.EX2 R84, R84 ;  /* 0x0000005400547308 */ /* 0x000ee20000000800 */
[C---:B-1----:R-:W-:Y:S01]  /*5180*/  F2FP.SATFINITE.E4M3.F32.PACK_AB_MERGE_C R216, R64.reuse, R61, R15 ;  /* 0x0000003d40d8723e */ /* 0x042fe2000480700f */
[----:B------:R-:W-:Y:S01]  /*5190*/  FADD.FTZ R64, R64, R5 ;  /* 0x0000000540407221 */ /* 0x000fe20000010000 */
[----:B------:R-:W-:-:S03]  /*51a0*/  CS2R R60, SRZ ;  /* 0x00000000003c7805 */ /* 0x000fc6000001ff00 */
[----:B------:R-:W-:Y:S02]  /*51b0*/  FADD.FTZ R63, R63, R64 ;  /* 0x000000403f3f7221 */ /* 0x000fe40000010000 */
[----:B------:R1:W4:Y:S01]  /*51c0*/  MUFU.EX2 R3, R90 ;  /* 0x0000005a00037308 */ /* 0x0003220000000800 */
[----:B--2---:R-:W-:-:S01]  /*51d0*/  FADD.FTZ R5, R55, R6 ;  /* 0x0000000637057221 */ /* 0x004fc20000010000 */
[----:B------:R-:W-:Y:S01]  /*51e0*/  FADD.FTZ R66, R66, R63 ;  /* 0x0000003f42427221 */ /* 0x000fe20000010000 */
[----:B------:R-:W-:-:S05]  /*51f0*/  CS2R R62, SRZ ;  /* 0x00000000003e7805 */ /* 0x000fca000001ff00 */
[----:B------:R-:W-:Y:S01]  /*5200*/  MUFU.EX2 R67, R67 ;  /* 0x0000004300437308 */ /* 0x000fe20000000800 */
[----:B---3--:R-:W-:-:S01]  /*5210*/  FADD.FTZ R4, R84, R5 ;  /* 0x0000000554047221 */ /* 0x008fc20000010000 */
[----:B-1----:R-:W-:-:S06]  /*5220*/  CS2R R90, SRZ ;  /* 0x00000000005a7805 */ /* 0x002fcc000001ff00 */
[----:B------:R-:W1:Y:S01]  /*5230*/  MUFU.EX2 R70, R70 ;  /* 0x0000004600467308 */ /* 0x000e620000000800 */
[C---:B----4-:R-:W-:Y:S01]  /*5240*/  F2FP.SATFINITE.E4M3.F32.PACK_AB_MERGE_C R84, R3.reuse, R84, RZ ;  /* 0x000000540354723e */ /* 0x050fe200048070ff */
[----:B------:R-:W-:-:S03]  /*5250*/  FADD.FTZ R3, R3, R4 ;  /* 0x0000000403037221 */ /* 0x000fc60000010000 */
[----:B------:R-:W-:Y:S02]  /*5260*/  F2FP.SATFINITE.E4M3.F32.PACK_AB_MERGE_C R217, R55, R50, R84 ;  /* 0x0000003237d9723e */ /* 0x000fe40004807054 */
[----:B------:R-:W-:Y:S02]  /*5270*/  CS2R R84, SRZ ;  /* 0x0000000000547805 */ /* 0x000fe4000001ff00 */
[----:B------:R-:W-:Y:S01]  /*5280*/  CS2R R54, SRZ ;  /* 0x0000000000367805 */ /* 0x000fe2000001ff00 */
[----:B------:R-:W2:Y:S01]  /*5290*/  MUFU.EX2 R65, R65 ;  /* 0x0000004100417308 */ /* 0x000ea20000000800 */
[----:B------:R-:W-:-:S07]  /*52a0*/  CS2R R50, SRZ ;  /* 0x0000000000327805 */ /* 0x000fce000001ff00 */
[----:B------:R-:W3:Y:S01]  /*52b0*/  MUFU.EX2 R86, R86 ;  /* 0x0000005600567308 */ /* 0x000ee20000000800 */
[----:B-1----:R-:W-:-:S07]  /*52c0*/  F2FP.SATFINITE.E4M3.F32.PACK_AB_MERGE_C R6, R70, R67, RZ ;  /* 0x000000434606723e */ /* 0x002fce00048070ff */
[----:B------:R-:W1:Y:S01]  /*52d0*/  MUFU.EX2 R68, R68 ;  /* 0x0000004400447308 */ /* 0x000e620000000800 */
[----:B--2---:R-:W-:-:S07]  /*52e0*/  FADD.FTZ R5, R65, R66 ;  /* 0x0000004241057221 */ /* 0x004fce0000010000 */
[----:B------:R-:W2:Y:S01]  /*52f0*/  MUFU.EX2 R87, R87 ;  /* 0x0000005700577308 */ /* 0x000ea20000000800 */
[----:B---3--:R-:W-:-:S07]  /*5300*/  FADD.FTZ R4, R86, R3 ;  /* 0x0000000356047221 */ /* 0x008fce0000010000 */
[----:B------:R-:W3:Y:S01]  /*5310*/  MUFU.EX2 R88, R88 ;  /* 0x0000005800587308 */ /* 0x000ee20000000800 */
[C---:B-1----:R-:W-:Y:S01]  /*5320*/  F2FP.SATFINITE.E4M3.F32.PACK_AB_MERGE_C R218, R68.reuse, R65, R6 ;  /* 0x0000004144da723e */ /* 0x042fe20004807006 */
[----:B------:R-:W-:Y:S01]  /*5330*/  FADD.FTZ R68, R68, R5 ;  /* 0x0000000544447221 */ /* 0x000fe20000010000 */
[----:B------:R-:W-:-:S03]  /*5340*/  CS2R R64, SRZ ;  /* 0x0000000000407805 */ /* 0x000fc6000001ff00 */
[----:B------:R-:W-:Y:S02]  /*5350*/  FADD.FTZ R67, R67, R68 ;  /* 0x0000004443437221 */ /* 0x000fe40000010000 */
[----:B------:R-:W1:Y:S01]  /*5360*/  MUFU.EX2 R69, R69 ;  /* 0x0000004500457308 */ /* 0x000e620000000800 */
[----:B--2---:R-:W-:-:S04]  /*5370*/  FADD.FTZ R3, R87, R4 ;  /* 0x0000000457037221 */ /* 0x004fc80000010000 */
[----:B---3--:R-:W-:Y:S01]  /*5380*/  FADD.FTZ R6, R88, R3 ;  /* 0x0000000358067221 */ /* 0x008fe20000010000 */
[----:B------:R-:W-:-:S01]  /*5390*/  FADD.FTZ R3, R70, R67 ;  /* 0x0000004346037221 */ /* 0x000fc20000010000 */
[----:B------:R-:W-:Y:S02]  /*53a0*/  CS2R R70, SRZ ;  /* 0x0000000000467805 */ /* 0x000fe4000001ff00 */
[----:B------:R-:W-:Y:S02]  /*53b0*/  CS2R R66, SRZ ;  /* 0x0000000000427805 */ /* 0x000fe4000001ff00 */
[C---:B-1----:R-:W-:Y:S01]  /*53c0*/  F2FP.SATFINITE.E4M3.F32.PACK_AB_MERGE_C R4, R69.reuse, R88, RZ ;  /* 0x000000584504723e */ /* 0x042fe200048070ff */
[----:B------:R-:W-:-:S01]  /*53d0*/  FADD.FTZ R6, R69, R6 ;  /* 0x0000000645067221 */ /* 0x000fc20000010000 */
[----:B------:R-:W-:Y:S02]  /*53e0*/  CS2R R88, SRZ ;  /* 0x0000000000587805 */ /* 0x000fe4000001ff00 */
[----:B------:R-:W-:-:S02]  /*53f0*/  CS2R R68, SRZ ;  /* 0x0000000000447805 */ /* 0x000fc4000001ff00 */
[----:B------:R-:W-:Y:S02]  /*5400*/  F2FP.SATFINITE.E4M3.F32.PACK_AB_MERGE_C R219, R87, R86, R4 ;  /* 0x0000005657db723e */ /* 0x000fe40004807004 */
[----:B------:R-:W-:Y:S01]  /*5410*/  CS2R R86, SRZ ;  /* 0x0000000000567805 */ /* 0x000fe2000001ff00 */
[----:B------:R-:W-:Y:S06]  /*5420*/  @!P1 BRA `(.L_x_135) ;  /* 0x0000003800489947 */ /* 0x000fec0003800000 */
[----:B------:R-:W-:Y:S01]  /*5430*/  IMAD.MOV.U32 R5, RZ, RZ, R120 ;  /* 0x000000ffff057224 */ /* 0x000fe200078e0078 */
[----:B------:R-:W-:Y:S01]  /*5440*/  UMOV UR56, UR49 ;  /* 0x0000003100387c82 */ /* 0x000fe20008000000 */
[----:B------:R-:W-:Y:S01]  /*5450*/  IMAD.MOV.U32 R4, RZ, RZ, R121 ;  /* 0x000000ffff047224 */ /* 0x000fe200078e0079 */
[----:B------:R-:W-:Y:S01]  /*5460*/  UIADD3 UR54, UR54, -0x2, URZ ;  /* 0xfffffffe36367890 */ /* 0x000fe2000fffe03f */
[----:B------:R-:W-:Y:S01]  /*5470*/  IMAD.MOV.U32 R119, RZ, RZ, RZ ;  /* 0x000000ffff777224 */ /* 0x000fe200078e00ff */
[----:B------:R-:W-:Y:S01]  /*5480*/  UMOV UR57, UR36 ;  /* 0x0000002400397c82 */ /* 0x000fe20008000000 */
[----:B------:R-:W-:-:S09]  /*5490*/  ULDC UR49, c[0x0][0x988] ;  /* 0x0002620000317ab9 */ /* 0x000fd20000000800 */
.L_x_146:
[----:B------:R-:W-:Y:S01]  /*54a0*/  ISETP.NE.AND P2, PT, RZ, UR40, PT ;  /* 0x00000028ff007c0c */ /* 0x000fe2000bf45270 */
[----:B------:R-:W-:-:S04]  /*54b0*/  UISETP.NE.AND UP0, UPT, UR56, 0x1, UPT ;  /* 0x000000013800788c */ /* 0x000fc8000bf05270 */
[----:B------:R-:W-:-:S04]  /*54c0*/  USEL UR36, URZ, 0x1, UP0 ;  /* 0x000000013f247887 */ /* 0x000fc80008000000 */
[----:B------:R-:W-:-:S04]  /*54d0*/  ULOP3.LUT UR36, UR57, UR36, URZ, 0x3c, !UPT ;  /* 0x0000002439247292 */ /* 0x000fc8000f8e3c3f */
[----:B------:R-:W-:Y:S08]  /*54e0*/  @P2 BRA `(.L_x_136) ;  /* 0x0000000000382947 */ /* 0x000ff00003800000 */
[----:B------:R-:W-:Y:S05]  /*54f0*/  @!P0 BRA `(.L_x_137) ;  /* 0x0000000000048947 */ /* 0x000fea0003800000 */
[----:B------:R-:W-:Y:S01]  /*5500*/  BPT.TRAP 0x1 ;  /* 0x000000040000795c */ /* 0x000fe20000300000 */
.L_x_137:
        /* <DEDUP_REMOVED lines=9> */
.L_x_138:
[----:B--2---:R-:W-:Y:S05]  /*55a0*/  @P1 BRA `(.L_x_136) ;  /* 0x0000000000081947 */ /* 0x004fea0003800000 */
[----:B------:R-:W2:Y:S02]  /*55b0*/  SYNCS.PHASECHK.TRANS64.TRYWAIT P1, [UR6+0x33430], R7 ;  /* 0x03343007ff0075a7 */ /* 0x000ea40008020146 */
[----:B--2---:R-:W-:Y:S05]  /*55c0*/  @!P1 BRA `(.L_x_139) ;  /* 0x0000009000a09947 */ /* 0x004fea0003800000 */
.L_x_136:
        /* <DEDUP_REMOVED lines=189> */
.L_x_141:
[----:B------:R-:W-:Y:S01]  /*61a0*/  ULEA UR6, UR56, UR38, 0x3 ;  /* 0x0000002638067291 */ /* 0x000fe2000f8e183f */
[----:B------:R-:W-:-:S05]  /*61b0*/  IMAD.U32 R7, RZ, RZ, UR57 ;  /* 0x00000039ff077e24 */ /* 0x000fca000f8e00ff */
[----:B------:R-:W-:-:S04]  /*61c0*/  SHF.L.U32 R7, R7, 0x1f, RZ ;  /* 0x0000001f07077819 */ /* 0x000fc800000006ff */
[----:B------:R1:W2:Y:S01]  /*61d0*/  SYNCS.PHASECHK.TRANS64.TRYWAIT P1, [UR6+0x33450], R7 ;  /* 0x03345007ff0075a7 */ /* 0x0002a20008020146 */
[----:B------:R-:W-:Y:S05]  /*61e0*/  @!P0 BRA `(.L_x_142) ;  /* 0x0000000000048947 */ /* 0x000fea0003800000 */
[----:B------:R-:W-:Y:S01]  /*61f0*/  BPT.TRAP 0x1 ;  /* 0x000000040000795c */ /* 0x000fe20000300000 */
.L_x_142:
[----:B--2---:R-:W-:Y:S05]  /*6200*/  @P1 BRA `(.L_x_140) ;  /* 0x0000000000081947 */ /* 0x004fea0003800000 */
[----:B------:R-:W2:Y:S02]  /*6210*/  SYNCS.PHASECHK.TRANS64.TRYWAIT P1, [UR6+0x33450], R7 ;  /* 0x03345007ff0075a7 */ /* 0x000ea40008020146 */
[----:B--2---:R-:W-:Y:S05]  /*6220*/  @!P1 BRA `(.L_x_143) ;  /* 0x0000008400a09947 */ /* 0x004fea0003800000 */
.L_x_140:
[----:B------:R-:W-:Y:S01]  /*6230*/  UIADD3 UR6, UR38, 0x200, URZ ;  /* 0x0000020026067890 */ /* 0x000fe2000fffe03f */
[----:B------:R-:W-:Y:S01]  /*6240*/  WARPGROUP.ARRIVE ;  /* 0x00000000000079c5 */ /* 0x000fe20000000000 */
[----:B------:R-:W-:Y:S01]  /*6250*/  UMOV UR7, 0xc0000010 ;  /* 0xc000001000077882 */ /* 0x000fe20000000000 */
[----:B-12---:R-:W-:Y:S01]  /*6260*/  IADD3 R7, -R22, 0xb, RZ ;  /* 0x0000000b16077810 */ /* 0x006fe20007ffe1ff */
        /* <DEDUP_REMOVED lines=25> */
[----:B------:R-:W-:Y:S03]  /*6400*/  QGMMA.64x192x32.F32.E4M3.E4M3 R24, R216, gdesc[UR4], R24, gsb0 ;  /* 0x02e00004d8187df3 */ /* 0x000fe60008000818 */
[----:B------:R-:W-:Y:S02]  /*6410*/  WARPGROUP.DEPBAR.LE gsb0, 0x0 ;  /* 0x00008000000079c5 */ /* 0x000fe40000010000 */
[----:B------:R1:W-:Y:S06]  /*6420*/  BAR.ARV R7, 0x100 ;  /* 0x000400070000751d */ /* 0x0003ec0000002000 */
[----:B------:R-:W-:Y:S05]  /*6430*/  @!P0 BRA `(.L_x_144) ;  /* 0x0000000000048947 */ /* 0x000fea0003800000 */
[----:B------:R-:W-:Y:S01]  /*6440*/  BPT.TRAP 0x1 ;  /* 0x000000040000795c */ /* 0x000fe20000300000 */
.L_x_144:
[C---:B-1----:R-:W-:Y:S01]  /*6450*/  FMUL.FTZ R7, R0.reuse, R184 ;  /* 0x000000b800077220 */ /* 0x042fe20000410000 */
        /* <DEDUP_REMOVED lines=36> */
[----:B------:R-:W-:Y:S01]  /*66a0*/  FMUL.FTZ R183, R0, R183 ;  /* 0x000000b700b77220 */ /* 0x000fe20000410000 */
        /* <DEDUP_REMOVED lines=66> */
[----:B------:R-:W-:Y:S01]  /*6ad0*/  UMOV UR10, UR49 ;  /* 0x00000031000a7c82 */ /* 0x000fe20008000000 */
[----:B------:R-:W-:Y:S01]  /*6ae0*/  ISETP.NE.AND P1, PT, R2, RZ, PT ;  /* 0x000000ff0200720c */ /* 0x000fe20003f25270 */
[----:B------:R-:W-:-:S04]  /*6af0*/  IMAD.U32 R196, RZ, RZ, UR10 ;  /* 0x0000000affc47e24 */ /* 0x000fc8000f8e00ff */
[----:B------:R-:W2:Y:S01]  /*6b00*/  MUFU.TANH R187, R187 ;  /* 0x000000bb00bb7308 */ /* 0x000ea20000002400 */
[----:B---3--:R-:W-:-:S07]  /*6b10*/  FMNMX.FTZ R192, R184, R193, !PT ;  /* 0x000000c1b8c07209 */ /* 0x008fce0007810000 */
[----:B------:R-:W3:Y:S01]  /*6b20*/  MUFU.TANH R186, R186 ;  /* 0x000000ba00ba7308 */ /* 0x000ee20000002400 */
[----:B-1----:R-:W-:-:S07]  /*6b30*/  FMNMX.FTZ R191, R185, R120, !PT ;  /* 0x00000078b9bf7209 */ /* 0x002fce0007810000 */
[----:B------:R-:W1:Y:S01]  /*6b40*/  MUFU.TANH R188, R188 ;  /* 0x000000bc00bc7308 */ /* 0x000e620000002400 */
[----:B--2---:R-:W-:-:S07]  /*6b50*/  FMNMX.FTZ R121, R187, R192, !PT ;  /* 0x000000c0bb797209 */ /* 0x004fce0007810000 */
        /* <DEDUP_REMOVED lines=127> */
[----:B---3--:R-:W-:Y:S02]  /*7350*/  FMNMX.FTZ R192, R134, R191, !PT ;  /* 0x000000bf86c07209 */ /* 0x008fe40007810000 */
[----:B-1----:R-:W-:-:S05]  /*7360*/  FMNMX.FTZ R191, R133, R120, !PT ;  /* 0x0000007885bf7209 */ /* 0x002fca0007810000 */
[----:B------:R-:W1:Y:S01]  /*7370*/  SHFL.BFLY PT, R120, R191, 0x2, 0x1f ;  /* 0x0c401f00bf787f89 */ /* 0x000e6200000e0000 */
[----:B--2---:R-:W-:-:S05]  /*7380*/  FMNMX.FTZ R192, R135, R192, !PT ;  /* 0x000000c087c07209 */ /* 0x004fca0007810000 */
[----:B------:R-:W2:Y:S01]  /*7390*/  SHFL.BFLY PT, R121, R192, 0x2, 0x1f ;  /* 0x0c401f00c0797f89 */ /* 0x000ea200000e0000 */
[----:B-1----:R-:W-:-:S05]  /*73a0*/  FMNMX.FTZ R193, R191, R120, !PT ;  /* 0x00000078bfc17209 */ /* 0x002fca0007810000 */
[----:B------:R-:W1:Y:S01]  /*73b0*/  SHFL.BFLY PT, R120, R193, 0x1, 0x1f ;  /* 0x0c201f00c1787f89 */ /* 0x000e6200000e0000 */
[----:B--2---:R-:W-:-:S05]  /*73c0*/  FMNMX.FTZ R194, R192, R121, !PT ;  /* 0x00000079c0c27209 */ /* 0x004fca0007810000 */
[----:B------:R-:W2:Y:S01]  /*73d0*/  SHFL.BFLY PT, R195, R194, 0x1, 0x1f ;  /* 0x0c201f00c2c37f89 */ /* 0x000ea200000e0000 */
[----:B-1----:R-:W-:Y:S01]  /*73e0*/  FMNMX.FTZ R121, R193, R120, !PT ;  /* 0x00000078c1797209 */ /* 0x002fe20007810000 */
[----:B------:R-:W-:-:S04]  /*73f0*/  IMAD.U32 R193, RZ, RZ, UR10 ;  /* 0x0000000affc17e24 */ /* 0x000fc8000f8e00ff */
[C---:B------:R-:W-:Y:S01]  /*7400*/  FFMA.FTZ R191, R121.reuse, R196, -8 ;  /* 0xc100000079bf7423 */ /* 0x040fe200000100c4 */
[----:B------:R-:W-:-:S01]  /*7410*/  FADD.FTZ R4, -R121, R4 ;  /* 0x0000000479047221 */ /* 0x000fc20000010100 */
[----:B--2---:R-:W-:Y:S02]  /*7420*/  FMNMX.FTZ R120, R194, R195, !PT ;  /* 0x000000c3c2787209 */ /* 0x004fe40007810000 */
[----:B------:R-:W-:-:S01]  /*7430*/  FFMA.FTZ R7, R7, UR10, -R191 ;  /* 0x0000000a07077c23 */ /* 0x000fc200080108bf */
[--C-:B------:R-:W-:Y:S01]  /*7440*/  FFMA.FTZ R8, R8, UR10, -R191.reuse ;  /* 0x0000000a08087c23 */ /* 0x100fe200080108bf */
        /* <DEDUP_REMOVED lines=37> */
[----:B------:R-:W-:Y:S01]  /*76a0*/  FFMA.FTZ R191, R133, UR10, -R191 ;  /* 0x0000000a85bf7c23 */ /* 0x000fe200080108bf */
[----:B------:R-:W-:-:S01]  /*76b0*/  FADD.FTZ R5, -R120, R5 ;  /* 0x0000000578057221 */ /* 0x000fc20000010100 */
[----:B------:R-:W-:Y:S01]  /*76c0*/  FFMA.FTZ R133, R120, R193, -8 ;  /* 0xc100000078857423 */ /* 0x000fe200000100c1 */
[----:B------:R-:W-:Y:S01]  /*76d0*/  FMUL.FTZ R4, R4, UR10 ;  /* 0x0000000a04047c20 */ /* 0x000fe20008410000 */
[----:B------:R-:W-:Y:S01]  /*76e0*/  MUFU.EX2 R7, R7 ;  /* 0x0000000700077308 */ /* 0x000fe20000000800 */
[----:B------:R-:W-:Y:S01]  /*76f0*/  FMUL.FTZ R5, R5, UR10 ;  /* 0x0000000a05057c20 */ /* 0x000fe20008410000 */
        /* <DEDUP_REMOVED lines=22> */
[----:B------:R-:W2:Y:S01]  /*7860*/  MUFU.EX2 R10, R10 ;  /* 0x0000000a000a7308 */ /* 0x000ea20000000800 */
[----:B-1----:R-:W-:-:S01]  /*7870*/  FFMA.FTZ R3, R4, R3, R7 ;  /* 0x0000000304037223 */ /* 0x002fc20000010007 */
        /* <DEDUP_REMOVED lines=15> */
[----:B--2---:R-:W-:-:S01]  /*7970*/  FFMA.FTZ R6, R5, R6, R10 ;  /* 0x0000000605067223 */ /* 0x004fc2000001000a */
[--C-:B------:R-:W-:Y:S01]  /*7980*/  FFMA.FTZ R123, R123, UR10, -R133.reuse ;  /* 0x0000000a7b7b7c23 */ /* 0x100fe20008010885 */
[----:B------:R-:W-:-:S01]  /*7990*/  FFMA.FTZ R126, R126, UR10, -R133 ;  /* 0x0000000a7e7e7c23 */ /* 0x000fc20008010885 */
[----:B------:R-:W-:-:S04]  /*79a0*/  FFMA.FTZ R134, R134, UR10, -R133 ;  /* 0x0000000a86867c23 */ /* 0x000fc80008010885 */
        /* <DEDUP_REMOVED lines=96> */
[--C-:B------:R-:W-:Y:S01]  /*7fb0*/  FFMA.FTZ R193, R127, UR10, -R133.reuse ;  /* 0x0000000a7fc17c23 */ /* 0x100fe20008010885 */
[----:B------:R-:W-:-:S05]  /*7fc0*/  FFMA.FTZ R127, R130, UR10, -R133 ;  /* 0x0000000a827f7c23 */ /* 0x000fca0008010885 */
        /* <DEDUP_REMOVED lines=19> */
[----:B-1----:R-:W-:-:S01]  /*8100*/  FADD.FTZ R195, R147, R130 ;  /* 0x0000008293c37221 */ /* 0x002fc20000010000 */
[--C-:B------:R-:W-:Y:S01]  /*8110*/  FFMA.FTZ R130, R131, UR10, -R133.reuse ;  /* 0x0000000a83827c23 */ /* 0x100fe20008010885 */
[----:B------:R-:W-:Y:S02]  /*8120*/  IMAD.U32 R131, RZ, RZ, UR55 ;  /* 0x00000037ff837e24 */ /* 0x000fe4000f8e00ff */
[----:B------:R-:W-:-:S03]  /*8130*/  FFMA.FTZ R133, R135, UR10, -R133 ;  /* 0x0000000a87857c23 */ /* 0x000fc60008010885 */
[----:B------:R-:W1:Y:S01]  /*8140*/  MUFU.EX2 R149, R149 ;  /* 0x0000009500957308 */ /* 0x000e620000000800 */
[----:B---3--:R-:W-:-:S07]  /*8150*/  FADD.FTZ R6, R148, R3 ;  /* 0x0000000394067221 */ /* 0x008fce0000010000 */
[----:B------:R-:W3:Y:S01]  /*8160*/  MUFU.EX2 R151, R151 ;  /* 0x0000009700977308 */ /* 0x000ee20000000800 */
[----:B--2---:R-:W-:-:S07]  /*8170*/  FADD.FTZ R192, R150, R195 ;  /* 0x000000c396c07221 */ /* 0x004fce0000010000 */
[----:B------:R-:W2:Y:S01]  /*8180*/  MUFU.EX2 R189, R189 ;  /* 0x000000bd00bd7308 */ /* 0x000ea20000000800 */
[----:B-1----:R-:W-:-:S07]  /*8190*/  FADD.FTZ R6, R149, R6 ;  /* 0x0000000695067221 */ /* 0x002fce0000010000 */
[----:B------:R-:W1:Y:S01]  /*81a0*/  MUFU.EX2 R122, R122 ;  /* 0x0000007a007a7308 */ /* 0x000e620000000800 */
[----:B---3--:R-:W-:-:S01]  /*81b0*/  FADD.FTZ R3, R151, R192 ;  /* 0x000000c097037221 */ /* 0x008fc20000010000 */
[----:B------:R-:W-:-:S06]  /*81c0*/  @P1 LEA R192, R131, UR38, 0x3 ;  /* 0x0000002683c01c11 */ /* 0x000fcc000f8e18ff */
[----:B------:R-:W3:Y:S01]  /*81d0*/  MUFU.EX2 R190, R190 ;  /* 0x000000be00be7308 */ /* 0x000ee20000000800 */
[----:B--2---:R-:W-:-:S07]  /*81e0*/  FADD.FTZ R131, R189, R6 ;  /* 0x00000006bd837221 */ /* 0x004fce0000010000 */
[----:B------:R-:W2:Y:S01]  /*81f0*/  MUFU.EX2 R123, R123 ;  /* 0x0000007b007b7308 */ /* 0x000ea20000000800 */
[----:B-1----:R-:W-:-:S01]  /*8200*/  FADD.FTZ R6, R122, R3 ;  /* 0x000000037a067221 */ /* 0x002fc20000010000 */
[----:B------:R-:W-:-:S05]  /*8210*/  @P1 VIADD R3, R192, 0x33440 ;  /* 0x00033440c0031836 */ /* 0x000fca0000000000 */
[----:B------:R-:W-:Y:S01]  /*8220*/  @P1 PRMT R3, R18, 0x654, R3 ;  /* 0x0000065412031816 */ /* 0x000fe20000000003 */
[----:B------:R-:W1:Y:S01]  /*8230*/  MUFU.EX2 R124, R124 ;  /* 0x0000007c007c7308 */ /* 0x000e620000000800 */
[----:B---3--:R-:W-:-:S02]  /*8240*/  FADD.FTZ R131, R190, R131 ;  /* 0x00000083be837221 */ /* 0x008fc40000010000 */
[----:B------:R3:W-:Y:S05]  /*8250*/  @P1 SYNCS.ARRIVE.TRANS64.RED.A1T0 RZ, [R3+URZ], RZ ;  /* 0x000000ff03ff19a7 */ /* 0x0007ea000810043f */
[----:B------:R-:W4:Y:S01]  /*8260*/  MUFU.EX2 R126, R126 ;  /* 0x0000007e007e7308 */ /* 0x000f220000000800 */
[----:B--2---:R-:W-:-:S07]  /*8270*/  FADD.FTZ R195, R123, R6 ;  /* 0x000000067bc37221 */ /* 0x004fce0000010000 */
[----:B------:R-:W3:Y:S01]  /*8280*/  MUFU.EX2 R125, R125 ;  /* 0x0000007d007d7308 */ /* 0x000ee20000000800 */
[----:B-1----:R-:W-:-:S07]  /*8290*/  FADD.FTZ R6, R124, R131 ;  /* 0x000000837c067221 */ /* 0x002fce0000010000 */
[----:B------:R-:W1:Y:S01]  /*82a0*/  MUFU.EX2 R193, R193 ;  /* 0x000000c100c17308 */ /* 0x000e620000000800 */
[----:B----4-:R-:W-:-:S07]  /*82b0*/  FADD.FTZ R192, R126, R195 ;  /* 0x000000c37ec07221 */ /* 0x010fce0000010000 */
        /* <DEDUP_REMOVED lines=16> */
[----:B--2---:R-:W-:-:S03]  /*83c0*/  FADD.FTZ R3, R191, R6 ;  /* 0x00000006bf037221 */ /* 0x004fc60000010000 */
[----:B---3--:R-:W-:Y:S01]  /*83d0*/  FADD.FTZ R6, R133, R131 ;  /* 0x0000008385067221 */ /* 0x008fe20000010000 */
[----:B------:R-:W-:Y:S06]  /*83e0*/  @!P0 BRA `(.L_x_145) ;  /* 0x0000000000048947 */ /* 0x000fec0003800000 */
[----:B------:R-:W-:Y:S01]  /*83f0*/  BPT.TRAP 0x1 ;  /* 0x000000040000795c */ /* 0x000fe20000300000 */
.L_x_145:
        /* <DEDUP_REMOVED lines=14> */
[----:B------:R-:W-:Y:S01]  /*84e0*/  FMUL.FTZ R24, R24, R4 ;  /* 0x0000000418187220 */ /* 0x000fe20000410000 */
[----:B------:R-:W-:Y:S01]  /*84f0*/  F2FP.SATFINITE.E4M3.F32.PACK_AB_MERGE_C R180, R181, R180, RZ ;  /* 0x000000b4b5b4723e */ /* 0x000fe200048070ff */
[----:B------:R-:W-:Y:S01]  /*8500*/  FMUL.FTZ R25, R25, R4 ;  /* 0x0000000419197220 */ /* 0x000fe20000410000 */
[----:B------:R-:W-:Y:S01]  /*8510*/  F2FP.SATFINITE.E4M3.F32.PACK_AB_MERGE_C R182, R183, R182, RZ ;  /* 0x000000b6b7b6723e */ /* 0x000fe200048070ff */
[----:B------:R-:W-:Y:S01]  /*8520*/  SYNCS.ARRIVE.TRANS64.RED.A1T0 RZ, [UR6], RZ ;  /* 0x000000ffffff79a7 */ /* 0x000fe20008100406 */
[----:B------:R-:W-:Y:S01]  /*8530*/  F2FP.SATFINITE.E4M3.F32.PACK_AB_MERGE_C R156, R157, R156, RZ ;  /* 0x0000009c9d9c723e */ /* 0x000fe200048070ff */
[----:B------:R-:W-:Y:S01]  /*8540*/  FMUL.FTZ R28, R28, R4 ;  /* 0x000000041c1c7220 */ /* 0x000fe20000410000 */
        /* <DEDUP_REMOVED lines=128> */
.L_x_135:
[----:B------:R-:W-:Y:S06]  /*8d50*/  BAR.ARV 0x8, 0x120 ;  /* 0x0204800000007b1d */ /* 0x000fec0000002000 */
[----:B------:R-:W-:Y:S05]  /*8d60*/  @!P0 BRA `(.L_x_147) ;  /* 0x0000000000048947 */ /* 0x000fea0003800000 */
[----:B------:R-:W-:Y:S01]  /*8d70*/  BPT.TRAP 0x1 ;  /* 0x000000040000795c */ /* 0x000fe20000300000 */
.L_x_147:
[----:B------:R-:W-:Y:S01]  /*8d80*/  ULEA UR4, UR49, UR38, 0x3 ;  /* 0x0000002631047291 */ /* 0x000fe2000f8e183f */
[----:B------:R-:W-:-:S05]  /*8d90*/  IMAD.U32 R0, RZ, RZ, UR36 ;  /* 0x00000024ff007e24 */ /* 0x000fca000f8e00ff */
[----:B------:R-:W-:-:S04]  /*8da0*/  SHF.L.U32 R0, R0, 0x1f, RZ ;  /* 0x0000001f00007819 */ /* 0x000fc800000006ff */
[----:B------:R1:W2:Y:S01]  /*8db0*/  SYNCS.PHASECHK.TRANS64.TRYWAIT P1, [UR4+0x33450], R0 ;  /* 0x03345000ff0075a7 */ /* 0x0002a20008020144 */
[----:B------:R-:W-:Y:S05]  /*8dc0*/  @!P0 BRA `(.L_x_148) ;  /* 0x0000000000048947 */ /* 0x000fea0003800000 */
[----:B------:R-:W-:Y:S01]  /*8dd0*/  BPT.TRAP 0x1 ;  /* 0x000000040000795c */ /* 0x000fe20000300000 */
.L_x_148:
[----:B--2---:R-:W-:Y:S05]  /*8de0*/  @P1 BRA `(.L_x_149) ;  /* 0x0000000000081947 */ /* 0x004fea0003800000 */
[----:B------:R-:W2:Y:S02]  /*8df0*/  SYNCS.PHASECHK.TRANS64.TRYWAIT P1, [UR4+0x33450], R0 ;  /* 0x03345000ff0075a7 */ /* 0x000ea40008020144 */
[----:B--2---:R-:W-:Y:S05]  /*8e00*/  @!P1 BRA `(.L_x_150) ;  /* 0x0000005800c09947 */ /* 0x004fea0003800000 */
.L_x_149:
        /* <DEDUP_REMOVED lines=39> */
[----:B--2---:R-:W-:-:S05]  /*9080*/  IMAD.U32 R5, RZ, RZ, UR7 ;  /* 0x00000007ff057e24 */ /* 0x004fca000f8e00ff */
[----:B------:R2:W3:Y:S01]  /*9090*/  @P1 LDG.E R7, desc[UR50][R4.64] ;  /* 0x0000003204071981 */ /* 0x0004e2000c1e1900 */
[----:B------:R-:W-:Y:S01]  /*90a0*/  UIADD3 UR6, UR5, 0x480, URZ ;  /* 0x0000048005067890 */ /* 0x000fe2000fffe03f */
[----:B------:R-:W-:Y:S01]  /*90b0*/  UMOV UR7, 0xc0000010 ;  /* 0xc000001000077882 */ /* 0x000fe20000000000 */
[----:B------:R-:W-:Y:S02]  /*90c0*/  WARPGROUP.DEPBAR.LE gsb0, 0x0 ;  /* 0x00008000000079c5 */ /* 0x000fe40000010000 */
[----:B------:R-:W-:-:S06]  /*90d0*/  WARPGROUP.ARRIVE ;  /* 0x00000000000079c5 */ /* 0x000fcc0000000000 */
[----:B------:R-:W-:Y:S01]  /*90e0*/  QGMMA.64x192x32.F32.E4M3.E4M3 R24, R212, gdesc[UR4], R24, gsb0 ;  /* 0x02e00004d4187df3 */ /* 0x000fe20008000818 */
[----:B------:R-:W-:Y:S01]  /*90f0*/  UIADD3 UR6, UR5, 0x600, URZ ;  /* 0x0000060005067890 */ /* 0x000fe2000fffe03f */
[----:B------:R-:W-:Y:S01]  /*9100*/  UMOV UR7, 0xc0000010 ;  /* 0xc000001000077882 */ /* 0x000fe20000000000 */
[----:B-1----:R-:W1:Y:S04]  /*9110*/  SHFL.BFLY PT, R0, R3, 0x2, 0x1f ;  /* 0x0c401f0003007f89 */ /* 0x002e6800000e0000 */
[----:B------:R-:W4:Y:S01]  /*9120*/  SHFL.BFLY PT, R11, R6, 0x2, 0x1f ;  /* 0x0c401f00060b7f89 */ /* 0x000f2200000e0000 */
[----:B-1----:R-:W-:-:S01]  /*9130*/  FADD.FTZ R0, R0, R3 ;  /* 0x0000000300007221 */ /* 0x002fc20000010000 */
[----:B----4-:R-:W-:-:S04]  /*9140*/  FADD.FTZ R11, R11, R6 ;  /* 0x000000060b0b7221 */ /* 0x010fc80000010000 */
[----:B------:R-:W1:Y:S04]  /*9150*/  SHFL.BFLY PT, R9, R0, 0x1, 0x1f ;  /* 0x0c201f0000097f89 */ /* 0x000e6800000e0000 */
[----:B--2---:R-:W2:Y:S01]  /*9160*/  SHFL.BFLY PT, R4, R11, 0x1, 0x1f ;  /* 0x0c201f000b047f89 */ /* 0x004ea200000e0000 */
[----:B-1----:R-:W-:-:S01]  /*9170*/  FADD.FTZ R10, R0, R9 ;  /* 0x00000009000a7221 */ /* 0x002fc20000010000 */
[----:B--2---:R-:W-:-:S04]  /*9180*/  FADD.FTZ R12, R11, R4 ;  /* 0x000000040b0c7221 */ /* 0x004fc80000010000 */
[C---:B------:R-:W-:Y:S01]  /*9190*/  FSETP.NE.FTZ.AND P1, PT, R10.reuse, RZ, PT ;  /* 0x000000ff0a00720b */ /* 0x040fe20003f35000 */
[----:B------:R-:W-:Y:S01]  /*91a0*/  FMUL.FTZ R5, R10, 0.00390625 ;  /* 0x3b8000000a057820 */ /* 0x000fe20000410000 */
[----:B------:R-:W-:Y:S01]  /*91b0*/  FMUL.FTZ R13, R12, 0.00390625 ;  /* 0x3b8000000c0d7820 */ /* 0x000fe20000410000 */
[----:B------:R-:W-:-:S03]  /*91c0*/  IMAD.MOV.U32 R4, RZ, RZ, RZ ;  /* 0x000000ffff047224 */ /* 0x000fc600078e00ff */
        /* <DEDUP_REMOVED lines=10> */
[----:B------:R-:W4:Y:S01]  /*9270*/  @P1 MUFU.RCP R8, R12 ;  /* 0x0000000c00081308 */ /* 0x000f220000001000 */
        /* <DEDUP_REMOVED lines=10> */
[-C--:B---3--:R-:W-:Y:S01]  /*9320*/  FMUL.FTZ R11, R4, R7.reuse ;  /* 0x00000007040b7220 */ /* 0x088fe20000410000 */
[----:B----4-:R-:W-:Y:S01]  /*9330*/  FMUL.FTZ R120, R8, R7 ;  /* 0x0000000708787220 */ /* 0x010fe20000410000 */
[----:B------:R-:W-:-:S02]  /*9340*/  WARPGROUP.DEPBAR.LE gsb0, 0x0 ;  /* 0x00008000000079c5 */ /* 0x000fc40000010000 */
[----:B------:R-:W-:Y:S05]  /*9350*/  @!P0 BRA `(.L_x_151) ;  /* 0x0000000000048947 */ /* 0x000fea0003800000 */
[----:B------:R-:W-:Y:S01]  /*9360*/  BPT.TRAP 0x1 ;  /* 0x000000040000795c */ /* 0x000fe20000300000 */
.L_x_151:
        /* <DEDUP_REMOVED lines=32> */
[----:B-1----:R-:W-:-:S02]  /*9570*/  IMAD.SHL.U32 R4, R121, 0x4, RZ ;  /* 0x0000000479047824 */ /* 0x002fc400078e00ff */
[----:B------:R-:W-:Y:S01]  /*9580*/  FMUL.FTZ R117, R117, R11 ;  /* 0x0000000b75757220 */ /* 0x000fe20000410000 */
[-C--:B------:R-:W-:Y:S01]  /*9590*/  FMUL.FTZ R8, R27, R120.reuse ;  /* 0x000000781b087220 */ /* 0x080fe20000410000 */
[-C--:B------:R-:W-:Y:S01]  /*95a0*/  FMUL.FTZ R62, R62, R120.reuse ;  /* 0x000000783e3e7220 */ /* 0x080fe20000410000 */
[-C--:B------:R-:W-:Y:S01]  /*95b0*/  FMUL.FTZ R63, R63, R120.reuse ;  /* 0x000000783f3f7220 */ /* 0x080fe20000410000 */
[----:B------:R-:W-:Y:S01]  /*95c0*/  LOP3.LUT R4, R4, 0xc, RZ, 0xc0, !PT ;  /* 0x0000000c04047812 */ /* 0x000fe200078ec0ff */
[-C--:B------:R-:W-:Y:S01]  /*95d0*/  FMUL.FTZ R12, R35, R120.reuse ;  /* 0x00000078230c7220 */ /* 0x080fe20000410000 */
[-C--:B------:R-:W-:Y:S01]  /*95e0*/  FMUL.FTZ R70, R70, R120.reuse ;  /* 0x0000007846467220 */ /* 0x080fe20000410000 */
[-C--:B------:R-:W-:Y:S01]  /*95f0*/  FMUL.FTZ R79, R79, R120.reuse ;  /* 0x000000784f4f7220 */ /* 0x080fe20000410000 */
[----:B------:R-:W-:Y:S01]  /*9600*/  IADD3 R4, P0, R4, UR6, RZ ;  /* 0x0000000604047c10 */ /* 0x000fe2000ff1e0ff */
[-C--:B------:R-:W-:Y:S01]  /*9610*/  FMUL.FTZ R54, R54, R120.reuse ;  /* 0x0000007836367220 */ /* 0x080fe20000410000 */
[-C--:B------:R-:W-:Y:S01]  /*9620*/  FMUL.FTZ R55, R55, R120.reuse ;  /* 0x0000007837377220 */ /* 0x080fe20000410000 */
[-C--:B------:R-:W-:Y:S01]  /*9630*/  FMUL.FTZ R46, R46, R120.reuse ;  /* 0x000000782e2e7220 */ /* 0x080fe20000410000 */
[----:B------:R-:W-:Y:S01]  /*9640*/  FMUL.FTZ R15, R42, R120 ;  /* 0x000000782a0f7220 */ /* 0x000fe20000410000 */
[----:B------:R-:W-:-:S02]  /*9650*/  IMAD.X R5, RZ, RZ, UR7, P0 ;  /* 0x00000007ff057e24 */ /* 0x000fc400080e06ff */
        /* <DEDUP_REMOVED lines=21> */
[----:B------:R-:W-:Y:S01]  /*97b0*/  F2FP.BF16.F32.PACK_AB R7, R28, R7 ;  /* 0x000000071c07723e */ /* 0x000fe200000010ff */
[-C--:B------:R-:W-:Y:S01]  /*97c0*/  FMUL.FTZ R25, R50, R120.reuse ;  /* 0x0000007832197220 */ /* 0x080fe20000410000 */
[----:B------:R-:W-:Y:S01]  /*97d0*/  LOP3.LUT P0, R28, R121, 0x3, RZ, 0xc0, !PT ;  /* 0x00000003791c7812 */ /* 0x000fe2000780c0ff */
[-C--:B-1----:R-:W-:Y:S01]  /*97e0*/  FMUL.FTZ R5, R26, R120.reuse ;  /* 0x000000781a057220 */ /* 0x082fe20000410000 */
[-C--:B------:R-:W-:Y:S01]  /*97f0*/  FMUL.FTZ R35, R66, R120.reuse ;  /* 0x0000007842237220 */ /* 0x080fe20000410000 */
[-C--:B------:R-:W-:Y:S01]  /*9800*/  FMUL.FTZ R50, R75, R120.reuse ;  /* 0x000000784b327220 */ /* 0x080fe20000410000 */
[-C--:B------:R-:W-:Y:S01]  /*9810*/  FMUL.FTZ R26, R51, R120.reuse ;  /* 0x00000078331a7220 */ /* 0x080fe20000410000 */
[----:B------:R-:W-:Y:S01]  /*9820*/  F2FP.BF16.F32.PACK_AB R27, R62, R27 ;  /* 0x0000001b3e1b723e */ /* 0x000fe200000010ff */
[----:B------:R-:W-:Y:S01]  /*9830*/  FMUL.FTZ R47, R47, R120 ;  /* 0x000000782f2f7220 */ /* 0x000fe20000410000 */
[----:B------:R-:W-:Y:S01]  /*9840*/  F2FP.BF16.F32.PACK_AB R34, R63, R34 ;  /* 0x000000223f22723e */ /* 0x000fe200000010ff */
[-C--:B------:R-:W-:Y:S01]  /*9850*/  FMUL.FTZ R20, R43, R120.reuse ;  /* 0x000000782b147220 */ /* 0x080fe20000410000 */
[----:B------:R-:W-:Y:S01]  /*9860*/  ISETP.EQ.OR P0, PT, R28, 0x3, !P0 ;  /* 0x000000031c00780c */ /* 0x000fe20004702670 */
[----:B------:R-:W-:Y:S01]  /*9870*/  UIADD3 UR42, -UR42, URZ, URZ ;  /* 0x0000003f2a2a7290 */ /* 0x000fe2000fffe13f */
[----:B------:R-:W-:Y:S01]  /*9880*/  F2FP.BF16.F32.PACK_AB R35, R70, R35 ;  /* 0x000000234623723e */ /* 0x000fe200000010ff */
[----:B------:R-:W-:Y:S01]  /*9890*/  FMUL.FTZ R38, R38, R120 ;  /* 0x0000007826267220 */ /* 0x000fe20000410000 */
[----:B------:R-:W-:Y:S01]  /*98a0*/  F2FP.BF16.F32.PACK_AB R50, R79, R50 ;  /* 0x000000324f32723e */ /* 0x000fe200000010ff */
[----:B------:R-:W-:Y:S01]  /*98b0*/  FMUL.FTZ R39, R39, R120 ;  /* 0x0000007827277220 */ /* 0x000fe20000410000 */
[----:B------:R-:W-:Y:S01]  /*98c0*/  F2FP.BF16.F32.PACK_AB R25, R54, R25 ;  /* 0x000000193619723e */ /* 0x000fe200000010ff */
[----:B------:R-:W-:Y:S01]  /*98d0*/  USHF.R.S32.HI UR5, URZ, 0x1f, UR43 ;  /* 0x0000001f3f057899 */ /* 0x000fe2000801142b */
[----:B------:R-:W-:Y:S01]  /*98e0*/  F2FP.BF16.F32.PACK_AB R26, R55, R26 ;  /* 0x0000001a371a723e */ /* 0x000fe200000010ff */
[----:B------:R-:W-:Y:S01]  /*98f0*/  ULDC UR8, c[0x0][0xda8] ;  /* 0x00036a0000087ab9 */ /* 0x000fe20000000800 */
[----:B------:R-:W-:Y:S01]  /*9900*/  SEL R79, R27, R34, P0 ;  /* 0x000000221b4f7207 */ /* 0x000fe20000000000 */
[-C--:B------:R-:W-:Y:S01]  /*9910*/  FMUL.FTZ R30, R30, R120.reuse ;  /* 0x000000781e1e7220 */ /* 0x080fe20000410000 */
[----:B------:R-:W-:Y:S01]  /*9920*/  SEL R70, R34, R27, P0 ;  /* 0x0000001b22467207 */ /* 0x000fe20000000000 */
[----:B------:R-:W-:Y:S01]  /*9930*/  FMUL.FTZ R31, R31, R120 ;  /* 0x000000781f1f7220 */ /* 0x000fe20000410000 */
[----:B------:R-:W-:Y:S01]  /*9940*/  IADD3 R27, P1, R16, 0x4000, RZ ;  /* 0x00004000101b7810 */ /* 0x000fe20007f3e0ff */
[----:B------:R-:W-:Y:S01]  /*9950*/  ULDC.64 UR6, c[0x0][0xb70] ;  /* 0x0002dc0000067ab9 */ /* 0x000fe20000000a00 */
[----:B------:R-:W-:Y:S01]  /*9960*/  F2FP.BF16.F32.PACK_AB R41, R68, R41 ;  /* 0x000000294429723e */ /* 0x000fe200000010ff */
[----:B------:R-:W-:Y:S01]  /*9970*/  UIMAD UR42, UR8, UR42, UR48 ;  /* 0x0000002a082a72a4 */ /* 0x000fe2000f8e0230 */
[----:B------:R-:W-:Y:S01]  /*9980*/  F2FP.BF16.F32.PACK_AB R48, R77, R48 ;  /* 0x000000304d30723e */ /* 0x000fe200000010ff */
[----:B------:R-:W-:Y:S01]  /*9990*/  UIMAD UR5, UR5, UR6, URZ ;  /* 0x00000006050572a4 */ /* 0x000fe2000f8e023f */
[----:B------:R-:W-:Y:S01]  /*99a0*/  SEL R77, R25, R26, P0 ;  /* 0x0000001a194d7207 */ /* 0x000fe20000000000 */
[----:B------:R-:W-:Y:S01]  /*99b0*/  USHF.L.U32 UR42, UR42, 0x7, URZ ;  /* 0x000000072a2a7899 */ /* 0x000fe2000800063f */
[----:B------:R-:W-:Y:S01]  /*99c0*/  SEL R68, R26, R25, P0 ;  /* 0x000000191a447207 */ /* 0x000fe20000000000 */
[----:B------:R-:W-:Y:S01]  /*99d0*/  UIMAD.WIDE.U32 UR10, UR43, UR6, URZ ;  /* 0x000000062b0a72a5 */ /* 0x000fe2000f8e003f */
[----:B------:R-:W-:Y:S01]  /*99e0*/  LOP3.LUT R26, R27, 0x380, RZ, 0xc0, !PT ;  /* 0x000003801b1a7812 */ /* 0x000fe200078ec0ff */
[----:B------:R-:W-:Y:S01]  /*99f0*/  UIMAD UR5, UR43, UR7, UR5 ;  /* 0x000000072b0572a4 */ /* 0x000fe2000f8e0205 */
[----:B------:R-:W-:Y:S01]  /*9a00*/  F2FP.BF16.F32.PACK_AB R21, R52, R21 ;  /* 0x000000153415723e */ /* 0x000fe200000010ff */
[----:B------:R-:W-:Y:S01]  /*9a10*/  FMUL.FTZ R71, R71, R120 ;  /* 0x0000007847477220 */ /* 0x000fe20000410000 */
[----:B------:R-:W-:Y:S01]  /*9a20*/  F2FP.BF16.F32.PACK_AB R24, R53, R24 ;  /* 0x000000183518723e */ /* 0x000fe200000010ff */
[----:B------:R-:W-:Y:S01]  /*9a30*/  UIADD3 UR5, UR11, UR5, URZ ;  /* 0x000000050b057290 */ /* 0x000fe2000fffe03f */
[----:B------:R-:W-:Y:S01]  /*9a40*/  SHF.R.U64 R26, R26, 0x3, RZ ;  /* 0x000000031a1a7819 */ /* 0x000fe200000012ff */
[----:B------:R-:W-:Y:S01]  /*9a50*/  FMUL.FTZ R42, R67, R120 ;  /* 0x00000078432a7220 */ /* 0x000fe20000410000 */
[----:B------:R-:W-:Y:S01]  /*9a60*/  F2FP.BF16.F32.PACK_AB R6, R29, R6 ;  /* 0x000000061d06723e */ /* 0x000fe200000010ff */
[-C--:B------:R-:W-:Y:S01]  /*9a70*/  FMUL.FTZ R78, R78, R120.reuse ;  /* 0x000000784e4e7220 */ /* 0x080fe20000410000 */
[----:B------:R-:W-:Y:S01]  /*9a80*/  IADD3 R25, P2, R16, 0x4020, RZ ;  /* 0x0000402010197810 */ /* 0x000fe20007f5e0ff */
[----:B------:R-:W-:Y:S01]  /*9a90*/  FMUL.FTZ R43, R74, R120 ;  /* 0x000000784a2b7220 */ /* 0x000fe20000410000 */
[----:B------:R-:W-:Y:S01]  /*9aa0*/  F2FP.BF16.F32.PACK_AB R73, R100, R73 ;  /* 0x000000496449723e */ /* 0x000fe200000010ff */
[----:B------:R-:W-:Y:S01]  /*9ab0*/  UIADD3 UR4, UR4, 0x33460, URZ ;  /* 0x0003346004047890 */ /* 0x000fe2000fffe03f */
[----:B------:R-:W-:Y:S01]  /*9ac0*/  F2FP.BF16.F32.PACK_AB R72, R101, R72 ;  /* 0x000000486548723e */ /* 0x000fe200000010ff */
[-C--:B------:R-:W-:Y:S01]  /*9ad0*/  FMUL.FTZ R86, R86, R120.reuse ;  /* 0x0000007856567220 */ /* 0x080fe20000410000 */
[----:B------:R-:W-:Y:S01]  /*9ae0*/  F2FP.BF16.F32.PACK_AB R15, R46, R15 ;  /* 0x0000000f2e0f723e */ /* 0x000fe200000010ff */
[----:B------:R-:W-:Y:S01]  /*9af0*/  FMUL.FTZ R51, R82, R120 ;  /* 0x0000007852337220 */ /* 0x000fe20000410000 */
[----:B------:R-:W-:Y:S01]  /*9b00*/  F2FP.BF16.F32.PACK_AB R20, R47, R20 ;  /* 0x000000142f14723e */ /* 0x000fe200000010ff */
[-C--:B------:R-:W-:Y:S01]  /*9b10*/  FMUL.FTZ R87, R87, R120.reuse ;  /* 0x0000007857577220 */ /* 0x080fe20000410000 */
        /* <DEDUP_REMOVED lines=11> */
[----:B------:R-:W-:Y:S01]  /*9bd0*/  FMUL.FTZ R66, R91, R120 ;  /* 0x000000785b427220 */ /* 0x000fe20000410000 */
[----:B------:R-:W-:Y:S01]  /*9be0*/  SEL R37, R7, R6, P0 ;  /* 0x0000000607257207 */ /* 0x000fe20000000000 */
[----:B------:R-:W-:Y:S01]  /*9bf0*/  UPRMT UR4, UR37, 0x654, UR4 ;  /* 0x0000065425047896 */ /* 0x000fe20008000004 */
[----:B------:R-:W-:Y:S01]  /*9c00*/  SEL R36, R6, R7, P0 ;  /* 0x0000000706247207 */ /* 0x000fe20000000000 */
[-C--:B------:R-:W-:Y:S01]  /*9c10*/  FMUL.FTZ R102, R102, R120.reuse ;  /* 0x0000007866667220 */ /* 0x080fe20000410000 */
[----:B------:R-:W-:Y:S01]  /*9c20*/  IADD3 R21, P3, R16, 0x4040, RZ ;  /* 0x0000404010157810 */ /* 0x000fe20007f7e0ff */
[-C--:B------:R-:W-:Y:S01]  /*9c30*/  FMUL.FTZ R67, R98, R120.reuse ;  /* 0x0000007862437220 */ /* 0x080fe20000410000 */
[----:B------:R-:W-:Y:S01]  /*9c40*/  LOP3.LUT R24, R25, 0x380, RZ, 0xc0, !PT ;  /* 0x0000038019187812 */ /* 0x000fe200078ec0ff */
[----:B------:R-:W-:Y:S01]  /*9c50*/  FMUL.FTZ R103, R103, R120 ;  /* 0x0000007867677220 */ /* 0x000fe20000410000 */
[----:B------:R-:W-:Y:S01]  /*9c60*/  SEL R61, R73, R72, P0 ;  /* 0x00000048493d7207 */ /* 0x000fe20000000000 */
[-C--:B------:R-:W-:Y:S01]  /*9c70*/  FMUL.FTZ R74, R99, R120.reuse ;  /* 0x00000078634a7220 */ /* 0x080fe20000410000 */
[----:B------:R-:W-:Y:S01]  /*9c80*/  IADD3 R7, P1, R16, 0x8040, RZ ;  /* 0x0000804010077810 */ /* 0x000fe20007f3e0ff */
[-C--:B------:R-:W-:Y:S01]  /*9c90*/  FMUL.FTZ R110, R110, R120.reuse ;  /* 0x000000786e6e7220 */ /* 0x080fe20000410000 */
[----:B------:R-:W-:Y:S01]  /*9ca0*/  SEL R72, R72, R73, P0 ;  /* 0x0000004948487207 */ /* 0x000fe20000000000 */
[----:B------:R-:W-:Y:S01]  /*9cb0*/  FMUL.FTZ R75, R106, R120 ;  /* 0x000000786a4b7220 */ /* 0x000fe20000410000 */
[----:B------:R-:W-:Y:S01]  /*9cc0*/  SEL R73, R15, R20, P0 ;  /* 0x000000140f497207 */ /* 0x000fe20000000000 */
[-C--:B------:R-:W-:Y:S01]  /*9cd0*/  FMUL.FTZ R111, R111, R120.reuse ;  /* 0x000000786f6f7220 */ /* 0x080fe20000410000 */
        /* <DEDUP_REMOVED lines=8> */
[----:B------:R-:W-:Y:S01]  /*9d60*/  F2FP.BF16.F32.PACK_AB R11, R38, R11 ;  /* 0x0000000b260b723e */ /* 0x000fe200000010ff */
[----:B------:R-:W-:Y:S01]  /*9d70*/  FMUL.FTZ R90, R115, R120 ;  /* 0x00000078735a7220 */ /* 0x000fe20000410000 */
[----:B------:R-:W-:Y:S01]  /*9d80*/  F2FP.BF16.F32.PACK_AB R12, R39, R12 ;  /* 0x0000000c270c723e */ /* 0x000fe200000010ff */
[----:B------:R-:W-:Y:S01]  /*9d90*/  SYNCS.ARRIVE.TRANS64.RED.A1T0 RZ, [UR4], RZ ;  /* 0x000000ffffff79a7 */ /* 0x000fe20008100404 */
[----:B------:R-:W-:Y:S01]  /*9da0*/  SHF.R.U64 R20, R20, 0x3, RZ ;  /* 0x0000000314147819 */ /* 0x000fe200000012ff */
[----:B------:R-:W-:Y:S01]  /*9db0*/  USHF.R.S32.HI UR4, URZ, 0x1f, UR44 ;  /* 0x0000001f3f047899 */ /* 0x000fe2000801142c */
[----:B------:R-:W-:Y:S01]  /*9dc0*/  LOP3.LUT R24, R24, R25, RZ, 0x3c, !PT ;  /* 0x0000001918187212 */ /* 0x000fe200078e3cff */
[----:B------:R-:W-:Y:S01]  /*9dd0*/  IMAD.X R25, RZ, RZ, R17, P2 ;  /* 0x000000ffff197224 */ /* 0x000fe200010e0611 */
[----:B------:R-:W-:-:S02]  /*9de0*/  F2FP.BF16.F32.PACK_AB R5, R30, R5 ;  /* 0x000000051e05723e */ /* 0x000fc400000010ff */
[----:B------:R-:W-:Y:S02]  /*9df0*/  F2FP.BF16.F32.PACK_AB R8, R31, R8 ;  /* 0x000000081f08723e */ /* 0x000fe400000010ff */
[----:B------:R-:W-:Y:S02]  /*9e00*/  SEL R39, R9, R10, P0 ;  /* 0x0000000a09277207 */ /* 0x000fe40000000000 */
[----:B------:R-:W-:Y:S02]  /*9e10*/  SEL R38, R10, R9, P0 ;  /* 0x000000090a267207 */ /* 0x000fe40000000000 */
[----:B------:R-:W-:Y:S02]  /*9e20*/  SHF.R.U64 R6, R6, 0x3, RZ ;  /* 0x0000000306067819 */ /* 0x000fe400000012ff */
[----:B------:R-:W-:Y:S02]  /*9e30*/  IADD3 R9, P2, R16, 0x8060, RZ ;  /* 0x0000806010097810 */ /* 0x000fe40007f5e0ff */
[----:B------:R-:W-:-:S02]  /*9e40*/  F2FP.BF16.F32.PACK_AB R40, R69, R40 ;  /* 0x000000284528723e */ /* 0x000fc400000010ff */
[----:B------:R-:W-:Y:S01]  /*9e50*/  LOP3.LUT R20, R20, R21, RZ, 0x3c, !PT ;  /* 0x0000001514147212 */ /* 0x000fe200078e3cff */
[--C-:B------:R-:W-:Y:S01]  /*9e60*/  IMAD.X R21, RZ, RZ, R17.reuse, P3 ;  /* 0x000000ffff157224 */ /* 0x100fe200018e0611 */
[----:B------:R-:W-:Y:S02]  /*9e70*/  SEL R69, R5, R8, P0 ;  /* 0x0000000805457207 */ /* 0x000fe40000000000 */
[----:B------:R-:W-:Y:S02]  /*9e80*/  SEL R54, R8, R5, P0 ;  /* 0x0000000508367207 */ /* 0x000fe40000000000 */
[----:B------:R-:W-:Y:S01]  /*9e90*/  LOP3.LUT R6, R6, R7, RZ, 0x3c, !PT ;  /* 0x0000000706067212 */ /* 0x000fe200078e3cff */
[----:B------:R-:W-:Y:S01]  /*9ea0*/  IMAD.X R7, RZ, RZ, R17, P1 ;  /* 0x000000ffff077224 */ /* 0x000fe200008e0611 */
[----:B------:R-:W-:Y:S01]  /*9eb0*/  F2FP.BF16.F32.PACK_AB R64, R93, R64 ;  /* 0x000000405d40723e */ /* 0x000fe200000010ff */
[----:B------:R-:W-:Y:S01]  /*9ec0*/  VIADD R93, R221, UR42 ;  /* 0x0000002add5d7c36 */ /* 0x000fe20008000000 */
[----:B------:R-:W-:-:S02]  /*9ed0*/  LOP3.LUT R8, R9, 0x380, RZ, 0xc0, !PT ;  /* 0x0000038009087812 */ /* 0x000fc400078ec0ff */
[----:B------:R-:W-:Y:S01]  /*9ee0*/  F2FP.BF16.F32.PACK_AB R57, R84, R57 ;  /* 0x000000395439723e */ /* 0x000fe200000010ff */
[----:B------:R-:W-:Y:S01]  /*9ef0*/  VIADD R5, R93, 0x8 ;  /* 0x000000085d057836 */ /* 0x000fe20000000000 */
[----:B------:R-:W-:Y:S02]  /*9f00*/  SHF.R.U64 R8, R8, 0x3, RZ ;  /* 0x0000000308087819 */ /* 0x000fe400000012ff */
[----:B------:R-:W-:Y:S02]  /*9f10*/  MOV R84, R20 ;  /* 0x0000001400547202 */ /* 0x000fe40000000f00 */
[----:B------:R-:W-:Y:S01]  /*9f20*/  MOV R21, R6 ;  /* 0x0000000600157202 */ /* 0x000fe20000000f00 */
[----:B------:R-:W-:Y:S01]  /*9f30*/  IMAD.U32 R7, RZ, RZ, UR11 ;  /* 0x0000000bff077e24 */ /* 0x000fe2000f8e00ff */
[----:B------:R-:W-:Y:S01]  /*9f40*/  LOP3.LUT P1, RZ, R19, 0x3, RZ, 0xc0, !PT ;  /* 0x0000000313ff7812 */ /* 0x000fe2000782c0ff */
[----:B------:R-:W-:Y:S01]  /*9f50*/  IMAD.U32 R7, RZ, RZ, UR5 ;  /* 0x00000005ff077e24 */ /* 0x000fe2000f8e00ff */
[----:B------:R-:W-:Y:S01]  /*9f60*/  IADD3 R29, P6, R16, 0x60, RZ ;  /* 0x00000060101d7810 */ /* 0x000fe20007fde0ff */
[----:B------:R-:W-:Y:S01]  /*9f70*/  ULDC UR5, c[0x0][0xa88] ;  /* 0x0002a20000057ab9 */ /* 0x000fe20000000800 */
[----:B------:R-:W-:Y:S01]  /*9f80*/  LOP3.LUT R8, R8, R9, RZ, 0x3c, !PT ;  /* 0x0000000908087212 */ /* 0x000fe200078e3cff */
[----:B------:R-:W-:Y:S01]  /*9f90*/  IMAD.X R9, RZ, RZ, R17, P2 ;  /* 0x000000ffff097224 */ /* 0x000fe200010e0611 */
[----:B------:R-:W-:Y:S01]  /*9fa0*/  ISETP.GE.OR P2, PT, R5, UR5, P1 ;  /* 0x0000000505007c0c */ /* 0x000fe20008f46670 */
[----:B------:R-:W-:Y:S01]  /*9fb0*/  IMAD.U32 R6, RZ, RZ, UR10 ;  /* 0x0000000aff067e24 */ /* 0x000fe2000f8e00ff */
[----:B------:R-:W-:-:S02]  /*9fc0*/  LOP3.LUT R28, R29, 0x380, RZ, 0xc0, !PT ;  /* 0x000003801d1c7812 */ /* 0x000fc400078ec0ff */
[----:B------:R-:W-:Y:S02]  /*9fd0*/  F2FP.BF16.F32.PACK_AB R33, R60, R33 ;  /* 0x000000213c21723e */ /* 0x000fe400000010ff */
[----:B------:R-:W-:Y:S02]  /*9fe0*/  SHF.R.U64 R28, R28, 0x3, RZ ;  /* 0x000000031c1c7819 */ /* 0x000fe400000012ff */
[----:B------:R-:W-:Y:S02]  /*9ff0*/  SEL R53, R33, R32, P0 ;  /* 0x0000002021357207 */ /* 0x000fe40000000000 */
[----:B------:R-:W-:Y:S02]  /*a000*/  SEL R52, R32, R33, P0 ;  /* 0x0000002120347207 */ /* 0x000fe40000000000 */
[----:B------:R-:W-:Y:S02]  /*a010*/  F2FP.BF16.F32.PACK_AB R42, R71, R42 ;  /* 0x0000002a472a723e */ /* 0x000fe400000010ff */
[----:B------:R-:W-:-:S02]  /*a020*/  IADD3 R33, P4, R16, 0x20, RZ ;  /* 0x0000002010217810 */ /* 0x000fc40007f9e0ff */
[----:B------:R-:W-:Y:S02]  /*a030*/  IADD3 R31, P5, R16, 0x40, RZ ;  /* 0x00000040101f7810 */ /* 0x000fe40007fbe0ff */
[----:B------:R-:W-:Y:S01]  /*a040*/  LOP3.LUT R28, R28, R29, RZ, 0x3c, !PT ;  /* 0x0000001d1c1c7212 */ /* 0x000fe200078e3cff */
[----:B------:R-:W-:Y:S01]  /*a050*/  IMAD.X R29, RZ, RZ, R17, P6 ;  /* 0x000000ffff1d7224 */ /* 0x000fe200030e0611 */
[----:B------:R-:W-:Y:S02]  /*a060*/  SEL R71, R11, R12, P0 ;  /* 0x0000000c0b477207 */ /* 0x000fe40000000000 */
[----:B------:R-:W-:Y:S02]  /*a070*/  SEL R60, R12, R11, P0 ;  /* 0x0000000b0c3c7207 */ /* 0x000fe40000000000 */
[----:B------:R-:W-:Y:S02]  /*a080*/  IADD3 R11, P6, R16, 0x8020, RZ ;  /* 0x00008020100b7810 */ /* 0x000fe40007fde0ff */
[----:B------:R-:W-:-:S02]  /*a090*/  F2FP.BF16.F32.PACK_AB R13, R44, R13 ;  /* 0x0000000d2c0d723e */ /* 0x000fc400000010ff */
[----:B------:R-:W-:Y:S02]  /*a0a0*/  F2FP.BF16.F32.PACK_AB R14, R45, R14 ;  /* 0x0000000e2d0e723e */ /* 0x000fe400000010ff */
[----:B------:R-:W-:Y:S02]  /*a0b0*/  F2FP.BF16.F32.PACK_AB R81, R108, R81 ;  /* 0x000000516c51723e */ /* 0x000fe400000010ff */
[----:B------:R-:W-:Y:S02]  /*a0c0*/  F2FP.BF16.F32.PACK_AB R80, R109, R80 ;  /* 0x000000506d50723e */ /* 0x000fe400000010ff */
[----:B------:R-:W-:Y:S02]  /*a0d0*/  F2FP.BF16.F32.PACK_AB R43, R78, R43 ;  /* 0x0000002b4e2b723e */ /* 0x000fe400000010ff */
[----:B------:R-:W-:Y:S02]  /*a0e0*/  LOP3.LUT R32, R33, 0x380, RZ, 0xc0, !PT ;  /* 0x0000038021207812 */ /* 0x000fe400078ec0ff */
[----:B------:R-:W-:-:S02]  /*a0f0*/  LOP3.LUT R30, R31, 0x380, RZ, 0xc0, !PT ;  /* 0x000003801f1e7812 */ /* 0x000fc400078ec0ff */
[----:B------:R-:W-:Y:S02]  /*a100*/  F2FP.BF16.F32.PACK_AB R51, R86, R51 ;  /* 0x000000335633723e */ /* 0x000fe400000010ff */
[----:B------:R-:W-:Y:S02]  /*a110*/  F2FP.BF16.F32.PACK_AB R58, R87, R58 ;  /* 0x0000003a573a723e */ /* 0x000fe400000010ff */
[----:B------:R-:W-:Y:S02]  /*a120*/  LOP3.LUT R10, R11, 0x380, RZ, 0xc0, !PT ;  /* 0x000003800b0a7812 */ /* 0x000fe400078ec0ff */
[----:B------:R-:W-:Y:S02]  /*a130*/  F2FP.BF16.F32.PACK_AB R49, R76, R49 ;  /* 0x000000314c31723e */ /* 0x000fe400000010ff */
[----:B------:R-:W-:Y:S02]  /*a140*/  F2FP.BF16.F32.PACK_AB R56, R85, R56 ;  /* 0x000000385538723e */ /* 0x000fe400000010ff */
[----:B------:R-:W-:-:S02]  /*a150*/  SEL R45, R13, R14, P0 ;  /* 0x0000000e0d2d7207 */ /* 0x000fc40000000000 */
[----:B------:R-:W-:Y:S02]  /*a160*/  SEL R44, R14, R13, P0 ;  /* 0x0000000d0e2c7207 */ /* 0x000fe40000000000 */
[----:B------:R-:W-:Y:S02]  /*a170*/  SEL R63, R81, R80, P0 ;  /* 0x00000050513f7207 */ /* 0x000fe40000000000 */
[----:B------:R-:W-:Y:S02]  /*a180*/  F2FP.BF16.F32.PACK_AB R59, R94, R59 ;  /* 0x0000003b5e3b723e */ /* 0x000fe400000010ff */
[----:B------:R-:W-:Y:S02]  /*a190*/  F2FP.BF16.F32.PACK_AB R66, R95, R66 ;  /* 0x000000425f42723e */ /* 0x000fe400000010ff */
[----:B------:R-:W-:Y:S02]  /*a1a0*/  SEL R80, R80, R81, P0 ;  /* 0x0000005150507207 */ /* 0x000fe40000000000 */
[----:B------:R-:W-:-:S02]  /*a1b0*/  SEL R85, R43, R50, P0 ;  /* 0x000000322b557207 */ /* 0x000fc40000000000 */
[----:B------:R-:W-:Y:S02]  /*a1c0*/  SHF.R.U64 R32, R32, 0x3, RZ ;  /* 0x0000000320207819 */ /* 0x000fe400000012ff */
[----:B------:R-:W-:Y:S02]  /*a1d0*/  SHF.R.U64 R30, R30, 0x3, RZ ;  /* 0x000000031e1e7819 */ /* 0x000fe400000012ff */
[----:B------:R-:W-:Y:S02]  /*a1e0*/  SEL R55, R41, R40, P0 ;  /* 0x0000002829377207 */ /* 0x000fe40000000000 */
[----:B------:R-:W-:Y:S02]  /*a1f0*/  SEL R81, R35, R42, P0 ;  /* 0x0000002a23517207 */ /* 0x000fe40000000000 */
[----:B------:R-:W-:Y:S02]  /*a200*/  SEL R50, R50, R43, P0 ;  /* 0x0000002b32327207 */ /* 0x000fe40000000000 */
[----:B------:R-:W-:-:S02]  /*a210*/  F2FP.BF16.F32.PACK_AB R67, R102, R67 ;  /* 0x000000436643723e */ /* 0x000fc400000010ff */
[----:B------:R-:W-:Y:S02]  /*a220*/  F2FP.BF16.F32.PACK_AB R74, R103, R74 ;  /* 0x0000004a674a723e */ /* 0x000fe400000010ff */
[----:B------:R-:W-:Y:S02]  /*a230*/  SEL R40, R40, R41, P0 ;  /* 0x0000002928287207 */ /* 0x000fe40000000000 */
[----:B------:R-:W-:Y:S02]  /*a240*/  SEL R42, R42, R35, P0 ;  /* 0x000000232a2a7207 */ /* 0x000fe40000000000 */
[----:B------:R-:W-:Y:S02]  /*a250*/  SEL R43, R51, R58, P0 ;  /* 0x0000003a332b7207 */ /* 0x000fe40000000000 */
[----:B------:R-:W-:Y:S02]  /*a260*/  SHF.R.U64 R10, R10, 0x3, RZ ;  /* 0x000000030a0a7819 */ /* 0x000fe400000012ff */
[----:B------:R-:W-:-:S02]  /*a270*/  F2FP.BF16.F32.PACK_AB R65, R92, R65 ;  /* 0x000000415c41723e */ /* 0x000fc400000010ff */
[----:B------:R-:W-:Y:S02]  /*a280*/  SEL R41, R49, R48, P0 ;  /* 0x0000003031297207 */ /* 0x000fe40000000000 */
[----:B------:R-:W-:Y:S02]  /*a290*/  SEL R58, R58, R51, P0 ;  /* 0x000000333a3a7207 */ /* 0x000fe40000000000 */
[----:B------:R-:W-:Y:S02]  /*a2a0*/  F2FP.BF16.F32.PACK_AB R75, R110, R75 ;  /* 0x0000004b6e4b723e */ /* 0x000fe400000010ff */
[----:B------:R-:W-:Y:S02]  /*a2b0*/  F2FP.BF16.F32.PACK_AB R82, R111, R82 ;  /* 0x000000526f52723e */ /* 0x000fe400000010ff */
[----:B------:R-:W-:Y:S02]  /*a2c0*/  SEL R48, R48, R49, P0 ;  /* 0x0000003130307207 */ /* 0x000fe40000000000 */
[----:B------:R-:W-:-:S02]  /*a2d0*/  SEL R51, R59, R66, P0 ;  /* 0x000000423b337207 */ /* 0x000fc40000000000 */
[----:B------:R-:W-:Y:S01]  /*a2e0*/  LOP3.LUT R32, R32, R33, RZ, 0x3c, !PT ;  /* 0x0000002120207212 */ /* 0x000fe200078e3cff */
[--C-:B------:R-:W-:Y:S01]  /*a2f0*/  IMAD.X R33, RZ, RZ, R17.reuse, P4 ;  /* 0x000000ffff217224 */ /* 0x100fe200020e0611 */
[----:B------:R-:W-:Y:S01]  /*a300*/  LOP3.LUT R30, R30, R31, RZ, 0x3c, !PT ;  /* 0x0000001f1e1e7212 */ /* 0x000fe200078e3cff */
[----:B------:R-:W-:Y:S01]  /*a310*/  IMAD.X R31, RZ, RZ, R17, P5 ;  /* 0x000000ffff1f7224 */ /* 0x000fe200028e0611 */
[----:B------:R-:W-:Y:S02]  /*a320*/  SEL R49, R57, R56, P0 ;  /* 0x0000003839317207 */ /* 0x000fe40000000000 */
[----:B------:R-:W-:Y:S02]  /*a330*/  SEL R66, R66, R59, P0 ;  /* 0x0000003b42427207 */ /* 0x000fe40000000000 */
[----:B------:R-:W-:Y:S02]  /*a340*/  F2FP.BF16.F32.PACK_AB R89, R116, R89 ;  /* 0x000000597459723e */ /* 0x000fe400000010ff */
[----:B------:R-:W-:-:S02]  /*a350*/  F2FP.BF16.F32.PACK_AB R83, R118, R83 ;  /* 0x000000537653723e */ /* 0x000fc400000010ff */
[----:B------:R-:W-:Y:S02]  /*a360*/  F2FP.BF16.F32.PACK_AB R88, R117, R88 ;  /* 0x000000587558723e */ /* 0x000fe400000010ff */
[----:B------:R-:W-:Y:S02]  /*a370*/  F2FP.BF16.F32.PACK_AB R90, R119, R90 ;  /* 0x0000005a775a723e */ /* 0x000fe400000010ff */
[----:B------:R-:W-:Y:S02]  /*a380*/  SEL R56, R56, R57, P0 ;  /* 0x0000003938387207 */ /* 0x000fe40000000000 */
[----:B------:R-:W-:Y:S02]  /*a390*/  SEL R59, R67, R74, P0 ;  /* 0x0000004a433b7207 */ /* 0x000fe40000000000 */
[C---:B------:R-:W-:Y:S02]  /*a3a0*/  IADD3 R15, P4, R16.reuse, 0x4060, RZ ;  /* 0x00004060100f7810 */ /* 0x040fe40007f9e0ff */
[----:B------:R-:W-:-:S02]  /*a3b0*/  IADD3 R13, P5, R16, 0x8000, RZ ;  /* 0x00008000100d7810 */ /* 0x000fc40007fbe0ff */
[----:B------:R-:W-:Y:S01]  /*a3c0*/  LOP3.LUT R10, R10, R11, RZ, 0x3c, !PT ;  /* 0x0000000b0a0a7212 */ /* 0x000fe200078e3cff */
[----:B------:R-:W-:Y:S01]  /*a3d0*/  IMAD.X R11, RZ, RZ, R17, P6 ;  /* 0x000000ffff0b7224 */ /* 0x000fe200030e0611 */
[----:B------:R-:W-:Y:S02]  /*a3e0*/  SEL R57, R65, R64, P0 ;  /* 0x0000004041397207 */ /* 0x000fe40000000000 */
[----:B------:R-:W-:Y:S02]  /*a3f0*/  SEL R74, R74, R67, P0 ;  /* 0x000000434a4a7207 */ /* 0x000fe40000000000 */
[----:B------:R-:W-:Y:S02]  /*a400*/  SEL R64, R64, R65, P0 ;  /* 0x0000004140407207 */ /* 0x000fe40000000000 */
[----:B------:R-:W-:Y:S02]  /*a410*/  SEL R67, R75, R82, P0 ;  /* 0x000000524b437207 */ /* 0x000fe40000000000 */
[----:B------:R-:W-:-:S02]  /*a420*/  SEL R82, R82, R75, P0 ;  /* 0x0000004b52527207 */ /* 0x000fc40000000000 */
[----:B------:R-:W-:Y:S02]  /*a430*/  SEL R65, R89, R88, P0 ;  /* 0x0000005859417207 */ /* 0x000fe40000000000 */
[----:B------:R-:W-:Y:S02]  /*a440*/  SEL R75, R83, R90, P0 ;  /* 0x0000005a534b7207 */ /* 0x000fe40000000000 */
[----:B------:R-:W-:Y:S02]  /*a450*/  LOP3.LUT R14, R15, 0x380, RZ, 0xc0, !PT ;  /* 0x000003800f0e7812 */ /* 0x000fe400078ec0ff */
[----:B------:R-:W-:Y:S02]  /*a460*/  LOP3.LUT R35, R16, 0x380, RZ, 0xc0, !PT ;  /* 0x0000038010237812 */ /* 0x000fe400078ec0ff */
[----:B--2---:R-:W-:Y:S01]  /*a470*/  LOP3.LUT R5, R4, 0x2, RZ, 0x3c, !PT ;  /* 0x0000000204057812 */ /* 0x004fe200078e3cff */
[----:B------:R-:W-:Y:S01]  /*a480*/  SHFL.IDX PT, R37, R37, R4, 0x1c1f ;  /* 0x001c1f0425257589 */ /* 0x000fe200000e0000 */
[----:B------:R-:W-:-:S02]  /*a490*/  LOP3.LUT R12, R13, 0x380, RZ, 0xc0, !PT ;  /* 0x000003800d0c7812 */ /* 0x000fc400078ec0ff */
[----:B------:R-:W-:Y:S01]  /*a4a0*/  SEL R88, R88, R89, P0 ;  /* 0x0000005958587207 */ /* 0x000fe20000000000 */
[----:B------:R-:W1:Y:S01]  /*a4b0*/  SHFL.IDX PT, R36, R36, R5, 0x1c1f ;  /* 0x001c1f0524247589 */ /* 0x000e6200000e0000 */
[----:B------:R-:W-:Y:S02]  /*a4c0*/  SEL R90, R90, R83, P0 ;  /* 0x000000535a5a7207 */ /* 0x000fe40000000000 */
[----:B------:R-:W-:Y:S01]  /*a4d0*/  MOV R76, R10 ;  /* 0x0000000a004c7202 */ /* 0x000fe20000000f00 */
[----:B------:R-:W-:Y:S01]  /*a4e0*/  SHFL.IDX PT, R69, R69, R4, 0x1c1f ;  /* 0x001c1f0445457589 */ /* 0x000fe200000e0000 */
[----:B------:R-:W-:Y:S02]  /*a4f0*/  MOV R20, R8 ;  /* 0x0000000800147202 */ /* 0x000fe40000000f00 */
[----:B------:R-:W-:Y:S01]  /*a500*/  SHF.R.U64 R14, R14, 0x3, RZ ;  /* 0x000000030e0e7819 */ /* 0x000fe200000012ff */
[----:B------:R-:W2:Y:S01]  /*a510*/  SHFL.IDX PT, R54, R54, R5, 0x1c1f ;  /* 0x001c1f0536367589 */ /* 0x000ea200000e0000 */
[----:B------:R-:W-:-:S02]  /*a520*/  SHF.R.U64 R35, R35, 0x3, RZ ;  /* 0x0000000323237819 */ /* 0x000fc400000012ff */
[----:B------:R-:W-:Y:S01]  /*a530*/  SHF.R.U64 R12, R12, 0x3, RZ ;  /* 0x000000030c0c7819 */ /* 0x000fe200000012ff */
[----:B------:R-:W-:Y:S01]  /*a540*/  SHFL.IDX PT, R39, R39, R4, 0x1c1f ;  /* 0x001c1f0427277589 */ /* 0x000fe200000e0000 */
[----:B------:R-:W-:Y:S01]  /*a550*/  LOP3.LUT R14, R14, R15, RZ, 0x3c, !PT ;  /* 0x0000000f0e0e7212 */ /* 0x000fe200078e3cff */
[--C-:B------:R-:W-:Y:S01]  /*a560*/  IMAD.X R15, RZ, RZ, R17.reuse, P4 ;  /* 0x000000ffff0f7224 */ /* 0x100fe200020e0611 */
[----:B------:R-:W-:Y:S01]  /*a570*/  LOP3.LUT R34, R35, R16, RZ, 0x3c, !PT ;  /* 0x0000001023227212 */ /* 0x000fe200078e3cff */
[----:B------:R-:W3:Y:S01]  /*a580*/  SHFL.IDX PT, R38, R38, R5, 0x1c1f ;  /* 0x001c1f0526267589 */ /* 0x000ee200000e0000 */
[----:B------:R-:W-:Y:S01]  /*a590*/  LOP3.LUT R12, R12, R13, RZ, 0x3c, !PT ;  /* 0x0000000d0c0c7212 */ /* 0x000fe200078e3cff */
[--C-:B------:R-:W-:Y:S01]  /*a5a0*/  IMAD.MOV.U32 R35, RZ, RZ, R17.reuse ;  /* 0x000000ffff237224 */ /* 0x100fe200078e0011 */
[----:B------:R-:W-:Y:S01]  /*a5b0*/  MOV R83, R14 ;  /* 0x0000000e00537202 */ /* 0x000fe20000000f00 */
[----:B------:R-:W-:Y:S01]  /*a5c0*/  SHFL.IDX PT, R71, R71, R4, 0x1c1f ;  /* 0x001c1f0447477589 */ /* 0x000fe200000e0000 */
[----:B------:R-:W-:Y:S01]  /*a5d0*/  IMAD.X R13, RZ, RZ, R17, P5 ;  /* 0x000000ffff0d7224 */ /* 0x000fe200028e0611 */
[----:B------:R-:W-:-:S02]  /*a5e0*/  MOV R33, R32 ;  /* 0x0000002000217202 */ /* 0x000fc40000000f00 */
[----:B------:R-:W4:Y:S01]  /*a5f0*/  SHFL.IDX PT, R60, R60, R5, 0x1c1f ;  /* 0x001c1f053c3c7589 */ /* 0x000f2200000e0000 */
[----:B-1----:R-:W-:Y:S02]  /*a600*/  SEL R8, R37, R36, P0 ;  /* 0x0000002425087207 */ /* 0x002fe40000000000 */
[----:B------:R-:W-:Y:S01]  /*a610*/  SEL R10, R36, R37, P0 ;  /* 0x00000025240a7207 */ /* 0x000fe20000000000 */
[----:B------:R-:W-:Y:S01]  /*a620*/  SHFL.IDX PT, R45, R45, R4, 0x1c1f ;  /* 0x001c1f042d2d7589 */ /* 0x000fe200000e0000 */
[----:B------:R-:W1:Y:S01]  /*a630*/  LDC.64 R36, c[0x0][0xb78] ;  /* 0x0002de00ff247b82 */ /* 0x000e620000000a00 */
[----:B------:R-:W-:Y:S02]  /*a640*/  MOV R34, R34 ;  /* 0x0000002200227202 */ /* 0x000fe40000000f00 */
[----:B------:R-:W-:Y:S01]  /*a650*/  SHFL.IDX PT, R73, R73, R4, 0x1c1f ;  /* 0x001c1f0449497589 */ /* 0x000fe200000e0000 */
[----:B------:R-:W-:Y:S02]  /*a660*/  MOV R78, R12 ;  /* 0x0000000c004e7202 */ /* 0x000fe40000000f00 */
[----:B--2---:R-:W-:Y:S01]  /*a670*/  SEL R9, R69, R54, P0 ;  /* 0x0000003645097207 */ /* 0x004fe20000000000 */
[----:B------:R-:W2:Y:S01]  /*a680*/  SHFL.IDX PT, R44, R44, R5, 0x1c1f ;  /* 0x001c1f052c2c7589 */ /* 0x000ea200000e0000 */
[----:B------:R-:W-:-:S02]  /*a690*/  SEL R11, R54, R69, P0 ;  /* 0x00000045360b7207 */ /* 0x000fc40000000000 */
[----:B------:R-:W-:Y:S01]  /*a6a0*/  MOV R87, R26 ;  /* 0x0000001a00577202 */ /* 0x000fe20000000f00 */
[----:B------:R-:W5:Y:S01]  /*a6b0*/  SHFL.IDX PT, R62, R62, R5, 0x1c1f ;  /* 0x001c1f053e3e7589 */ /* 0x000f6200000e0000 */
[----:B---3--:R-:W-:Y:S02]  /*a6c0*/  SEL R12, R39, R38, P0 ;  /* 0x00000026270c7207 */ /* 0x008fe40000000000 */
[----:B------:R-:W-:Y:S01]  /*a6d0*/  SEL R14, R38, R39, P0 ;  /* 0x00000027260e7207 */ /* 0x000fe20000000000 */
[----:B------:R-:W-:Y:S01]  /*a6e0*/  BAR.SYNC.DEFER_BLOCKING 0x1, 0x100 ;  /* 0x0044000000007b1d */ /* 0x000fe20000010000 */
[----:B------:R-:W-:Y:S02]  /*a6f0*/  MOV R86, R24 ;  /* 0x0000001800567202 */ /* 0x000fe40000000f00 */
[----:B------:R-:W-:Y:S02]  /*a700*/  MOV R91, R30 ;  /* 0x0000001e005b7202 */ /* 0x000fe40000000f00 */
[----:B----4-:R-:W-:-:S02]  /*a710*/  SEL R13, R71, R60, P0 ;  /* 0x0000003c470d7207 */ /* 0x010fc40000000000 */
[----:B------:R-:W-:Y:S01]  /*a720*/  SEL R15, R60, R71, P0 ;  /* 0x000000473c0f7207 */ /* 0x000fe20000000000 */
[----:B------:R-:W-:Y:S01]  /*a730*/  SHFL.IDX PT, R47, R47, R4, 0x1c1f ;  /* 0x001c1f042f2f7589 */ /* 0x000fe200000e0000 */
[----:B------:R-:W-:Y:S01]  /*a740*/  MOV R89, R28 ;  /* 0x0000001c00597202 */ /* 0x000fe20000000f00 */
[----:B-1----:R-:W-:Y:S01]  /*a750*/  IMAD.WIDE.U32 R6, R36, UR44, R6 ;  /* 0x0000002c24067c25 */ /* 0x002fe2000f8e0006 */
[C---:B------:R-:W-:Y:S01]  /*a760*/  ISETP.GE.OR P1, PT, R93.reuse, UR5, P1 ;  /* 0x000000055d007c0c */ /* 0x040fe20008f26670 */
[----:B------:R-:W-:Y:S01]  /*a770*/  SHFL.IDX PT, R77, R77, R4, 0x1c1f ;  /* 0x001c1f044d4d7589 */ /* 0x000fe200000e0000 */
[----:B------:R-:W-:-:S03]  /*a780*/  IADD3 R6, P3, R93, R6, RZ ;  /* 0x000000065d067210 */ /* 0x000fc60007f7e0ff */
[----:B------:R-:W1:Y:S01]  /*a790*/  SHFL.IDX PT, R46, R46, R5, 0x1c1f ;  /* 0x001c1f052e2e7589 */ /* 0x000e6200000e0000 */
[----:B--2---:R-:W-:Y:S02]  /*a7a0*/  SEL R24, R45, R44, P0 ;  /* 0x0000002c2d187207 */ /* 0x004fe40000000000 */
[----:B------:R-:W-:Y:S01]  /*a7b0*/  SEL R26, R44, R45, P0 ;  /* 0x0000002d2c1a7207 */ /* 0x000fe20000000000 */
[----:B------:R-:W2:Y:S01]  /*a7c0*/  SHFL.IDX PT, R68, R68, R5, 0x1c1f ;  /* 0x001c1f0544447589 */ /* 0x000ea200000e0000 */
[----:B-----5:R-:W-:Y:S02]  /*a7d0*/  SEL R25, R73, R62, P0 ;  /* 0x0000003e49197207 */ /* 0x020fe40000000000 */
[----:B------:R-:W-:Y:S01]  /*a7e0*/  SEL R27, R62, R73, P0 ;  /* 0x000000493e1b7207 */ /* 0x000fe20000000000 */
[----:B------:R-:W-:Y:S04]  /*a7f0*/  SHFL.IDX PT, R53, R53, R4, 0x1c1f ;  /* 0x001c1f0435357589 */ /* 0x000fe800000e0000 */
[----:B------:R-:W-:Y:S04]  /*a800*/  SHFL.IDX PT, R79, R79, R4, 0x1c1f ;  /* 0x001c1f044f4f7589 */ /* 0x000fe800000e0000 */
[----:B------:R-:W3:Y:S04]  /*a810*/  SHFL.IDX PT, R52, R52, R5, 0x1c1f ;  /* 0x001c1f0534347589 */ /* 0x000ee800000e0000 */
[----:B------:R-:W4:Y:S04]  /*a820*/  SHFL.IDX PT, R70, R70, R5, 0x1c1f ;  /* 0x001c1f0546467589 */ /* 0x000f2800000e0000 */
[----:B------:R-:W-:Y:S01]  /*a830*/  SHFL.IDX PT, R55, R55, R4, 0x1c1f ;  /* 0x001c1f0437377589 */ /* 0x000fe200000e0000 */
[----:B-1----:R-:W-:-:S02]  /*a840*/  SEL R28, R47, R46, P0 ;  /* 0x0000002e2f1c7207 */ /* 0x002fc40000000000 */
[----:B------:R-:W-:Y:S01]  /*a850*/  SEL R30, R46, R47, P0 ;  /* 0x0000002f2e1e7207 */ /* 0x000fe20000000000 */
[----:B------:R-:W-:Y:S01]  /*a860*/  SHFL.IDX PT, R81, R81, R4, 0x1c1f ;  /* 0x001c1f0451517589 */ /* 0x000fe200000e0000 */
[----:B--2---:R-:W-:Y:S02]  /*a870*/  SEL R29, R77, R68, P0 ;  /* 0x000000444d1d7207 */ /* 0x004fe40000000000 */
[----:B------:R-:W-:Y:S01]  /*a880*/  SEL R31, R68, R77, P0 ;  /* 0x0000004d441f7207 */ /* 0x000fe20000000000 */
[----:B------:R-:W1:Y:S04]  /*a890*/  SHFL.IDX PT, R40, R40, R5, 0x1c1f ;  /* 0x001c1f0528287589 */ /* 0x000e6800000e0000 */
[----:B------:R-:W2:Y:S04]  /*a8a0*/  SHFL.IDX PT, R42, R42, R5, 0x1c1f ;  /* 0x001c1f052a2a7589 */ /* 0x000ea800000e0000 */
[----:B------:R-:W-:Y:S01]  /*a8b0*/  SHFL.IDX PT, R41, R41, R4, 0x1c1f ;  /* 0x001c1f0429297589 */ /* 0x000fe200000e0000 */
[----:B---3--:R-:W-:-:S03]  /*a8c0*/  SEL R32, R53, R52, P0 ;  /* 0x0000003435207207 */ /* 0x008fc60000000000 */
[----:B------:R-:W-:Y:S01]  /*a8d0*/  SHFL.IDX PT, R85, R85, R4, 0x1c1f ;  /* 0x001c1f0455557589 */ /* 0x000fe200000e0000 */
[----:B----4-:R-:W-:-:S03]  /*a8e0*/  SEL R35, R70, R79, P0 ;  /* 0x0000004f46237207 */ /* 0x010fc60000000000 */
[----:B------:R-:W3:Y:S04]  /*a8f0*/  SHFL.IDX PT, R48, R48, R5, 0x1c1f ;  /* 0x001c1f0530307589 */ /* 0x000ee800000e0000 */
[----:B------:R-:W4:Y:S04]  /*a900*/  SHFL.IDX PT, R50, R50, R5, 0x1c1f ;  /* 0x001c1f0532327589 */ /* 0x000f2800000e0000 */
[----:B------:R-:W-:Y:S04]  /*a910*/  SHFL.IDX PT, R49, R49, R4, 0x1c1f ;  /* 0x001c1f0431317589 */ /* 0x000fe800000e0000 */
[----:B------:R-:W-:Y:S04]  /*a920*/  SHFL.IDX PT, R43, R43, R4, 0x1c1f ;  /* 0x001c1f042b2b7589 */ /* 0x000fe800000e0000 */
[----:B------:R-:W5:Y:S04]  /*a930*/  SHFL.IDX PT, R56, R56, R5, 0x1c1f ;  /* 0x001c1f0538387589 */ /* 0x000f6800000e0000 */
[----:B------:R-:W5:Y:S04]  /*a940*/  SHFL.IDX PT, R58, R58, R5, 0x1c1f ;  /* 0x001c1f053a3a7589 */ /* 0x000f6800000e0000 */
[----:B------:R-:W-:Y:S04]  /*a950*/  SHFL.IDX PT, R57, R57, R4, 0x1c1f ;  /* 0x001c1f0439397589 */ /* 0x000fe800000e0000 */
[----:B------:R-:W-:Y:S04]  /*a960*/  SHFL.IDX PT, R51, R51, R4, 0x1c1f ;  /* 0x001c1f0433337589 */ /* 0x000fe800000e0000 */
[----:B------:R-:W-:Y:S04]  /*a970*/  SHFL.IDX PT, R64, R64, R5, 0x1c1f ;  /* 0x001c1f0540407589 */ /* 0x000fe800000e0000 */
[----:B------:R-:W-:Y:S04]  /*a980*/  SHFL.IDX PT, R66, R66, R5, 0x1c1f ;  /* 0x001c1f0542427589 */ /* 0x000fe800000e0000 */
[----:B------:R-:W-:Y:S04]  /*a990*/  SHFL.IDX PT, R61, R61, R4, 0x1c1f ;  /* 0x001c1f043d3d7589 */ /* 0x000fe800000e0000 */
[----:B------:R-:W-:Y:S04]  /*a9a0*/  SHFL.IDX PT, R59, R59, R4, 0x1c1f ;  /* 0x001c1f043b3b7589 */ /* 0x000fe800000e0000 */
[----:B------:R-:W5:Y:S04]  /*a9b0*/  SHFL.IDX PT, R72, R72, R5, 0x1c1f ;  /* 0x001c1f0548487589 */ /* 0x000f6800000e0000 */
[----:B------:R-:W5:Y:S04]  /*a9c0*/  SHFL.IDX PT, R74, R74, R5, 0x1c1f ;  /* 0x001c1f054a4a7589 */ /* 0x000f6800000e0000 */
[----:B------:R-:W-:Y:S04]  /*a9d0*/  SHFL.IDX PT, R63, R63, R4, 0x1c1f ;  /* 0x001c1f043f3f7589 */ /* 0x000fe800000e0000 */
[----:B------:R-:W-:Y:S04]  /*a9e0*/  SHFL.IDX PT, R67, R67, R4, 0x1c1f ;  /* 0x001c1f0443437589 */ /* 0x000fe800000e0000 */
[----:B------:R-:W5:Y:S04]  /*a9f0*/  SHFL.IDX PT, R80, R80, R5, 0x1c1f ;  /* 0x001c1f0550507589 */ /* 0x000f6800000e0000 */
[----:B------:R-:W5:Y:S04]  /*aa00*/  SHFL.IDX PT, R82, R82, R5, 0x1c1f ;  /* 0x001c1f0552527589 */ /* 0x000f6800000e0000 */
[----:B------:R-:W-:Y:S04]  /*aa10*/  SHFL.IDX PT, R65, R65, R4, 0x1c1f ;  /* 0x001c1f0441417589 */ /* 0x000fe800000e0000 */
[----:B------:R1:W-:Y:S04]  /*aa20*/  SHFL.IDX PT, R75, R75, R4, 0x1c1f ;  /* 0x001c1f044b4b7589 */ /* 0x0003e800000e0000 */
[----:B------:R-:W-:Y:S04]  /*aa30*/  SHFL.IDX PT, R88, R88, R5, 0x1c1f ;  /* 0x001c1f0558587589 */ /* 0x000fe800000e0000 */
[----:B------:R2:W5:Y:S01]  /*aa40*/  SHFL.IDX PT, R90, R90, R5, 0x1c1f ;  /* 0x001c1f055a5a7589 */ /* 0x00056200000e0000 */
[----:B-1----:R-:W-:Y:S01]  /*aa50*/  IMAD R4, R36, UR4, RZ ;  /* 0x0000000424047c24 */ /* 0x002fe2000f8e02ff */
[----:B------:R-:W-:-:S02]  /*aa60*/  ULDC.64 UR4, c[0x0][0xb40] ;  /* 0x0002d00000047ab9 */ /* 0x000fc40000000a00 */
[----:B------:R1:W-:Y:S01]  /*aa70*/  STSM.16.M88.4 [R34], R8 ;  /* 0x0000000822007844 */ /* 0x0003e20000000200 */
[----:B------:R-:W-:-:S03]  /*aa80*/  IMAD R4, R37, UR44, R4 ;  /* 0x0000002c25047c24 */ /* 0x000fc6000f8e0204 */
[----:B------:R3:W-:Y:S01]  /*aa90*/  STSM.16.M88.4 [R33], R12 ;  /* 0x0000000c21007844 */ /* 0x0007e20000000200 */
[----:B--2---:R-:W-:-:S03]  /*aaa0*/  SHF.R.S32.HI R5, RZ, 0x1f, R93 ;  /* 0x0000001fff057819 */ /* 0x004fc6000001145d */
        /* <DEDUP_REMOVED lines=8> */
[----:B---3--:R-:W-:Y:S02]  /*ab30*/  SEL R33, R79, R70, P0 ;  /* 0x000000464f217207 */ /* 0x008fe40000000000 */
[----:B------:R-:W-:Y:S02]  /*ab40*/  SEL R10, R40, R55, P0 ;  /* 0x00000037280a7207 */ /* 0x000fe40000000000 */
[----:B------:R-:W-:Y:S01]  /*ab50*/  SEL R9, R81, R42, P0 ;  /* 0x0000002a51097207 */ /* 0x000fe20000000000 */
[----:B------:R-:W-:Y:S01]  /*ab60*/  STSM.16.M88.4 [R87], R32 ;  /* 0x0000002057007844 */ /* 0x000fe20000000200 */
[----:B------:R-:W-:-:S02]  /*ab70*/  SEL R11, R42, R81, P0 ;  /* 0x000000512a0b7207 */ /* 0x000fc40000000000 */
[----:B------:R-:W-:Y:S02]  /*ab80*/  SEL R12, R41, R48, P0 ;  /* 0x00000030290c7207 */ /* 0x000fe40000000000 */
[----:B------:R-:W-:Y:S01]  /*ab90*/  SEL R14, R48, R41, P0 ;  /* 0x00000029300e7207 */ /* 0x000fe20000000000 */
[----:B------:R1:W-:Y:S01]  /*aba0*/  STSM.16.M88.4 [R86], R8 ;  /* 0x0000000856007844 */ /* 0x0003e20000000200 */
[----:B----4-:R-:W-:Y:S02]  /*abb0*/  SEL R13, R85, R50, P0 ;  /* 0x00000032550d7207 */ /* 0x010fe40000000000 */
[----:B------:R-:W-:Y:S02]  /*abc0*/  SEL R15, R50, R85, P0 ;  /* 0x00000055320f7207 */ /* 0x000fe40000000000 */
[----:B-----5:R-:W-:Y:S02]  /*abd0*/  SEL R24, R49, R56, P0 ;  /* 0x0000003831187207 */ /* 0x020fe40000000000 */
[----:B------:R-:W-:Y:S01]  /*abe0*/  SEL R26, R56, R49, P0 ;  /* 0x00000031381a7207 */ /* 0x000fe20000000000 */
[----:B------:R3:W-:Y:S01]  /*abf0*/  STSM.16.M88.4 [R84], R12 ;  /* 0x0000000c54007844 */ /* 0x0007e20000000200 */
[----:B------:R-:W-:-:S02]  /*ac00*/  SEL R25, R43, R58, P0 ;  /* 0x0000003a2b197207 */ /* 0x000fc40000000000 */
[----:B------:R-:W-:Y:S02]  /*ac10*/  SEL R27, R58, R43, P0 ;  /* 0x0000002b3a1b7207 */ /* 0x000fe40000000000 */
[----:B--2---:R-:W-:Y:S02]  /*ac20*/  SEL R28, R61, R72, P0 ;  /* 0x000000483d1c7207 */ /* 0x004fe40000000000 */
        /* <DEDUP_REMOVED lines=9> */
[----:B---3--:R-:W-:Y:S02]  /*acc0*/  SEL R12, R63, R80, P0 ;  /* 0x000000503f0c7207 */ /* 0x008fe40000000000 */
        /* <DEDUP_REMOVED lines=39> */
[----:B------:R1:W-:Y:S01]  /*af40*/  UTMASTG.5D [UR40], [UR4] ;  /* 0x00000028040073b5 */ /* 0x0003e20008020000 */
[----:B------:R-:W-:-:S02]  /*af50*/  UMOV UR8, 0x1 ;  /* 0x0000000100087882 */ /* 0x000fc40000000000 */
[----:B------:R-:W-:Y:S02]  /*af60*/  UPRMT UR7, URZ, 0x654, UR6 ;  /* 0x000006543f077896 */ /* 0x000fe40008000006 */
[----:B------:R-:W-:Y:S01]  /*af70*/  UPRMT UR6, UR8, 0x654, UR6 ;  /* 0x0000065408067896 */ /* 0x000fe20008000006 */
[----:B------:R0:W-:Y:S01]  /*af80*/  UTMACMDFLUSH ;  /* 0x00000000000079b7 */ /* 0x0001e20000000000 */
[----:B------:R-:W-:-:S05]  /*af90*/  DEPBAR.LE SB0, 0x0 ;  /* 0x000080000000791a */ /* 0x000fca0000000000 */
[----:B------:R-:W-:Y:S02]  /*afa0*/  SYNCS.ARRIVE.TRANS64.RED.A1T0 RZ, [UR7], RZ ;  /* 0x000000ffffff79a7 */ /* 0x000fe40008100407 */
[----:B-1----:R-:W-:Y:S03]  /*afb0*/  SYNCS.ARRIVE.TRANS64.RED.A1T0 RZ, [UR6], RZ ;  /* 0x000000ffffff79a7 */ /* 0x002fe60008100406 */
.L_x_153:
[----:B------:R-:W-:Y:S05]  /*afc0*/  BSYNC B0 ;  /* 0x0000000000007941 */ /* 0x000fea0003800000 */
.L_x_152:
        /* <DEDUP_REMOVED lines=10> */
.L_x_126:
[----:B------:R-:W-:-:S08]  /*b070*/  NOP ;  /* 0x0000000000007918 */ /* 0x000fd00000000000 */
[----:B--2---:R-:W1:-:S00]  /*b080*/  USETMAXREG.DEALLOC.CTAPOOL 0x18 ;  /* 0x00000018000079c8 */ /* 0x004e4000080e0500 */
[----:B-1----:R-:W1:Y:S01]  /*b090*/  LDC R2, c[0x0][0xda4] ;  /* 0x00036900ff027b82 */ /* 0x002e620000000800 */
[----:B------:R-:W-:Y:S01]  /*b0a0*/  UMOV UR47, 0x1 ;  /* 0x00000001002f7882 */ /* 0x000fe20000000000 */
[----:B------:R-:W-:Y:S02]  /*b0b0*/  IMAD.MOV.U32 R17, RZ, RZ, RZ ;  /* 0x000000ffff117224 */ /* 0x000fe400078e00ff */
[----:B------:R-:W-:Y:S01]  /*b0c0*/  IMAD.MOV.U32 R18, RZ, RZ, 0x1 ;  /* 0x00000001ff127424 */ /* 0x000fe200078e00ff */
[----:B-1----:R-:W-:-:S13]  /*b0d0*/  ISETP.LE.AND P0, PT, R2, UR49, PT ;  /* 0x0000003102007c0c */ /* 0x002fda000bf03270 */
[----:B------:R-:W-:Y:S05]  /*b0e0*/  @P0 BRA `(.L_x_155) ;  /* 0x0000003000d00947 */ /* 0x000fea0003800000 */
[----:B------:R-:W2:Y:S01]  /*b0f0*/  LDL.LU R6, [R1] ;  /* 0x0000000001067983 */ /* 0x000ea20000300800 */
[----:B------:R-:W1:Y:S02]  /*b100*/  S2R R9, SR_TID.X ;  /* 0x0000000000097919 */ /* 0x000e640000002100 */
[----:B-1----:R-:W-:Y:S01]  /*b110*/  IMAD.SHL.U32 R0, R9, 0x40, RZ ;  /* 0x0000004009007824 */ /* 0x002fe200078e00ff */
[----:B------:R-:W-:-:S04]  /*b120*/  SHF.R.U32.HI R3, RZ, 0x1, R9 ;  /* 0x00000001ff037819 */ /* 0x000fc80000011609 */
[----:B------:R-:W-:Y:S02]  /*b130*/  LOP3.LUT R2, R0, 0x180, RZ, 0xc0, !PT ;  /* 0x0000018000027812 */ /* 0x000fe400078ec0ff */
[C---:B------:R-:W-:Y:S02]  /*b140*/  LOP3.LUT R8, R9.reuse, 0x7f, RZ, 0xc0, !PT ;  /* 0x0000007f09087812 */ /* 0x040fe400078ec0ff */
[----:B------:R-:W-:Y:S01]  /*b150*/  LOP3.LUT R2, R2, 0x30, R3, 0xf8, !PT ;  /* 0x0000003002027812 */ /* 0x000fe200078ef803 */
[C---:B------:R-:W-:Y:S01]  /*b160*/  IMAD.SHL.U32 R3, R9.reuse, 0x8, RZ ;  /* 0x0000000809037824 */ /* 0x040fe200078e00ff */
[C---:B------:R-:W-:Y:S01]  /*b170*/  ISETP.NE.AND P1, PT, R8.reuse, RZ, PT ;  /* 0x000000ff0800720c */ /* 0x040fe20003f25270 */
[----:B------:R-:W-:Y:S01]  /*b180*/  IMAD.SHL.U32 R4, R8, 0x10, RZ ;  /* 0x0000001008047824 */ /* 0x000fe200078e00ff */
[C---:B------:R-:W-:Y:S02]  /*b190*/  LOP3.LUT P0, RZ, R9.reuse, 0x1f, RZ, 0xc0, !PT ;  /* 0x0000001f09ff7812 */ /* 0x040fe4000780c0ff */
[----:B------:R-:W-:Y:S01]  /*b1a0*/  LOP3.LUT R3, R2, 0x30, R3, 0x78, !PT ;  /* 0x0000003002037812 */ /* 0x000fe200078e7803 */
[----:B------:R-:W-:Y:S01]  /*b1b0*/  IMAD.SHL.U32 R2, R9, 0x20, RZ ;  /* 0x0000002009027824 */ /* 0x000fe200078e00ff */
[----:B------:R-:W-:-:S02]  /*b1c0*/  LOP3.LUT R5, R4, 0x600, RZ, 0xc0, !PT ;  /* 0x0000060004057812 */ /* 0x000fc400078ec0ff */
[----:B------:R-:W-:Y:S02]  /*b1d0*/  ISETP.NE.OR P0, PT, R8, RZ, !P0 ;  /* 0x000000ff0800720c */ /* 0x000fe40004705670 */
[----:B------:R-:W-:Y:S01]  /*b1e0*/  LOP3.LUT R4, R2, 0x80, RZ, 0xc0, !PT ;  /* 0x0000008002047812 */ /* 0x000fe200078ec0ff */
[----:B------:R-:W-:Y:S01]  /*b1f0*/  IMAD.SHL.U32 R7, R9, 0x4, RZ ;  /* 0x0000000409077824 */ /* 0x000fe200078e00ff */
[----:B------:R-:W-:Y:S02]  /*b200*/  LOP3.LUT R5, R5, 0x60, R2, 0xf8, !PT ;  /* 0x0000006005057812 */ /* 0x000fe400078ef802 */
[----:B------:R-:W-:Y:S02]  /*b210*/  LOP3.LUT R4, R4, 0x10, R9, 0xf8, !PT ;  /* 0x0000001004047812 */ /* 0x000fe400078ef809 */
[----:B------:R-:W-:Y:S02]  /*b220*/  LOP3.LUT R0, R3, 0x640, R0, 0xf8, !PT ;  /* 0x0000064003007812 */ /* 0x000fe400078ef800 */
[----:B------:R-:W-:-:S02]  /*b230*/  LOP3.LUT R4, R4, 0x10, R7, 0x78, !PT ;  /* 0x0000001004047812 */ /* 0x000fc400078e7807 */
[----:B------:R-:W-:Y:S01]  /*b240*/  LOP3.LUT R5, R5, 0x100, R2, 0xf8, !PT ;  /* 0x0000010005057812 */ /* 0x000fe200078ef802 */
[----:B------:R1:W-:Y:S03]  /*b250*/  STL [R1+0x10], R0 ;  /* 0x0000100001007387 */ /* 0x0003e60000100800 */
[----:B-1----:R-:W-:-:S05]  /*b260*/  LOP3.LUT R0, R5, R4, RZ, 0xfc, !PT ;  /* 0x0000000405007212 */ /* 0x002fca00078efcff */
[----:B------:R1:W-:Y:S01]  /*b270*/  STL [R1+0xc], R0 ;  /* 0x00000c0001007387 */ /* 0x0003e20000100800 */
[----:B------:R-:W-:Y:S02]  /*b280*/  IMAD.MOV.U32 R17, RZ, RZ, RZ ;  /* 0x000000ffff117224 */ /* 0x000fe400078e00ff */
[----:B------:R-:W-:Y:S01]  /*b290*/  IMAD.MOV.U32 R18, RZ, RZ, 0x1 ;  /* 0x00000001ff127424 */ /* 0x000fe200078e00ff */
[----:B------:R-:W-:Y:S02]  /*b2a0*/  ULOP3.LUT UR43, UR46, 0x1, URZ, 0xfc, !UPT ;  /* 0x000000012e2b7892 */ /* 0x000fe4000f8efc3f */
[----:B------:R-:W-:Y:S01]  /*b2b0*/  ULOP3.LUT UR48, UR46, 0x2, URZ, 0xfc, !UPT ;  /* 0x000000022e307892 */ /* 0x000fe2000f8efc3f */
[----:B------:R-:W-:Y:S01]  /*b2c0*/  ULDC.64 UR52, c[0x0][0x198] ;  /* 0x0000660000347ab9 */ /* 0x000fe20000000a00 */
[----:B------:R-:W-:Y:S01]  /*b2d0*/  ULDC UR44, c[0x0][0xc] ;  /* 0x00000300002c7ab9 */ /* 0x000fe20000000800 */
[----:B------:R-:W-:Y:S01]  /*b2e0*/  UMOV UR47, URZ ;  /* 0x0000003f002f7c82 */ /* 0x000fe20008000000 */
[----:B--2---:R-:W-:-:S04]  /*b2f0*/  LOP3.LUT R6, R6, 0xfffffffe, RZ, 0xc0, !PT ;  /* 0xfffffffe06067812 */ /* 0x004fc800078ec0ff */
[----:B------:R-:W-:-:S04]  /*b300*/  @P1 LOP3.LUT R6, R6, 0x1, RZ, 0xfc, !PT ;  /* 0x0000000106061812 */ /* 0x000fc800078efcff */
[----:B------:R-:W-:-:S04]  /*b310*/  LOP3.LUT R6, R6, 0xfffffffd, RZ, 0xc0, !PT ;  /* 0xfffffffd06067812 */ /* 0x000fc800078ec0ff */
[----:B------:R-:W-:-:S05]  /*b320*/  @P0 LOP3.LUT R6, R6, 0x2, RZ, 0xfc, !PT ;  /* 0x0000000206060812 */ /* 0x000fca00078efcff */
[----:B------:R1:W-:Y:S02]  /*b330*/  STL [R1], R6 ;  /* 0x0000000601007387 */ /* 0x0003e40000100800 */
.L_x_207:
        /* <DEDUP_REMOVED lines=33> */
[----:B------:R-:W-:Y:S01]  /*b550*/  MOV R2, 0x0 ;  /* 0x0000000000027802 */ /* 0x000fe20000000f00 */
[----:B------:R-:W-:Y:S01]  /*b560*/  ULDC.64 UR6, c[0x4][0xc0] ;  /* 0x0100300000067ab9 */ /* 0x000fe20000000a00 */
[----:B------:R-:W-:Y:S01]  /*b570*/  ULDC.64 UR8, c[0x4][0xc8] ;  /* 0x0100320000087ab9 */ /* 0x000fe20000000a00 */
[----:B------:R-:W-:Y:S01]  /*b580*/  ULDC.64 UR4, c[0x4][0x8] ;  /* 0x0100020000047ab9 */ /* 0x000fe20000000a00 */
[----:B------:R-:W-:Y:S02]  /*b590*/  IMAD.U32 R4, RZ, RZ, UR6 ;  /* 0x00000006ff047e24 */ /* 0x000fe4000f8e00ff */
[----:B------:R-:W2:Y:S01]  /*b5a0*/  LDC.64 R2, c[0x4][R2] ;  /* 0x0100000002027b82 */ /* 0x000ea20000000a00 */
[----:B------:R-:W-:Y:S02]  /*b5b0*/  IMAD.U32 R5, RZ, RZ, UR7 ;  /* 0x00000007ff057e24 */ /* 0x000fe4000f8e00ff */
[----:B-1----:R-:W-:Y:S02]  /*b5c0*/  IMAD.U32 R6, RZ, RZ, UR8 ;  /* 0x00000008ff067e24 */ /* 0x002fe4000f8e00ff */
[----:B------:R-:W-:-:S02]  /*b5d0*/  IMAD.U32 R7, RZ, RZ, UR9 ;  /* 0x00000009ff077e24 */ /* 0x000fc4000f8e00ff */
[----:B------:R-:W-:Y:S02]  /*b5e0*/  IMAD.U32 R10, RZ, RZ, UR4 ;  /* 0x00000004ff0a7e24 */ /* 0x000fe4000f8e00ff */
[----:B------:R-:W-:Y:S02]  /*b5f0*/  IMAD.U32 R11, RZ, RZ, UR5 ;  /* 0x00000005ff0b7e24 */ /* 0x000fe4000f8e00ff */
[----:B------:R-:W-:Y:S02]  /*b600*/  IMAD.MOV.U32 R8, RZ, RZ, 0x70 ;  /* 0x00000070ff087424 */ /* 0x000fe400078e00ff */
[----:B------:R-:W-:Y:S02]  /*b610*/  IMAD.MOV.U32 R12, RZ, RZ, 0x1 ;  /* 0x00000001ff0c7424 */ /* 0x000fe400078e00ff */
[----:B------:R-:W-:-:S07]  /*b620*/  IMAD.MOV.U32 R13, RZ, RZ, RZ ;  /* 0x000000ffff0d7224 */ /* 0x000fce00078e00ff */
[----:B------:R-:W-:-:S07]  /*b630*/  LEPC R20, `(.L_x_156) ;  /* 0x000000001014794e */ /* 0x000fce0000000000 */
[----:B--2---:R-:W-:Y:S05]  /*b640*/  CALL.ABS.NOINC R2 ;  /* 0x0000000002007343 */ /* 0x004fea0003c00000 */
.L_x_156:
[----:B------:R-:W2:Y:S01]  /*b650*/  LDL.LU R2, [R1] ;  /* 0x0000000001027983 */ /* 0x000ea20000300800 */
[----:B------:R-:W-:-:S06]  /*b660*/  UIADD3 UR4, UR40, 0xf200, URZ ;  /* 0x0000f20028047890 */ /* 0x000fcc000fffe03f */
[----:B------:R-:W-:-:S05]  /*b670*/  IMAD.U32 R16, RZ, RZ, UR4 ;  /* 0x00000004ff107e24 */ /* 0x000fca000f8e00ff */
[----:B------:R-:W-:Y:S02]  /*b680*/  LOP3.LUT P0, RZ, R16, 0x1bf, RZ, 0xc0, !PT ;  /* 0x000001bf10ff7812 */ /* 0x000fe4000780c0ff */
[----:B--2---:R-:W-:-:S11]  /*b690*/  LOP3.LUT R2, R2, 0xfffffffb, RZ, 0xc0, !PT ;  /* 0xfffffffb02027812 */ /* 0x004fd600078ec0ff */
[----:B------:R-:W-:-:S05]  /*b6a0*/  @P0 LOP3.LUT R2, R2, 0x4, RZ, 0xfc, !PT ;  /* 0x0000000402020812 */ /* 0x000fca00078efcff */
[----:B------:R2:W-:Y:S01]  /*b6b0*/  STL [R1], R2 ;  /* 0x0000000201007387 */ /* 0x0005e20000100800 */
[----:B------:R-:W-:Y:S05]  /*b6c0*/  @!P0 BRA `(.L_x_157) ;  /* 0x0000000000408947 */ /* 0x000fea0003800000 */
[----:B--2---:R-:W-:Y:S01]  /*b6d0*/  MOV R2, 0x0 ;  /* 0x0000000000027802 */ /* 0x004fe20000000f00 */
        /* <DEDUP_REMOVED lines=15> */
.L_x_157:
[----:B------:R-:W-:-:S04]  /*b7d0*/  UIADD3 UR4, UR40, 0x200, URZ ;  /* 0x0000020028047890 */ /* 0x000fc8000fffe03f */
[----:B------:R-:W-:-:S06]  /*b7e0*/  ULOP3.LUT UP0, URZ, UR4, 0x9f, URZ, 0xc0, !UPT ;  /* 0x0000009f043f7892 */ /* 0x000fcc000f80c03f */
[----:B------:R-:W-:-:S13]  /*b7f0*/  PLOP3.LUT P0, PT, PT, PT, UP0, 0x80, 0x0 ;  /* 0x000000000000781c */ /* 0x000fda0003f0f008 */
        /* <DEDUP_REMOVED lines=17> */
.L_x_158:
[----:B------:R-:W-:-:S13]  /*b910*/  LOP3.LUT P6, RZ, R16, 0x1bf, RZ, 0xc0, !PT ;  /* 0x000001bf10ff7812 */ /* 0x000fda00078cc0ff */
        /* <DEDUP_REMOVED lines=17> */
.L_x_159:
[----:B------:R-:W-:Y:S01]  /*ba30*/  ULDC.64 UR4, c[0x0][0x9f8] ;  /* 0x00027e0000047ab9 */ /* 0x000fe20000000a00 */
[----:B------:R-:W-:Y:S01]  /*ba40*/  IMAD.U32 R5, RZ, RZ, UR39 ;  /* 0x00000027ff057e24 */ /* 0x000fe2000f8e00ff */
[----:B------:R-:W-:Y:S01]  /*ba50*/  ISETP.NE.U32.AND P0, PT, RZ, UR4, PT ;  /* 0x00000004ff007c0c */ /* 0x000fe2000bf05070 */
[----:B-1----:R-:W-:Y:S01]  /*ba60*/  IMAD.U32 R6, RZ, RZ, UR39 ;  /* 0x00000027ff067e24 */ /* 0x002fe2000f8e00ff */
[----:B------:R-:W1:Y:S01]  /*ba70*/  S2R R16, SR_TID.X ;  /* 0x0000000000107919 */ /* 0x000e620000002100 */
[----:B------:R-:W3:Y:S01]  /*ba80*/  LDC R0, c[0x0][0x428] ;  /* 0x00010a00ff007b82 */ /* 0x000ee20000000800 */
[----:B------:R-:W-:-:S07]  /*ba90*/  ISETP.NE.AND.EX P0, PT, RZ, UR5, PT, P0 ;  /* 0x00000005ff007c0c */ /* 0x000fce000bf05300 */
[----:B------:R-:W4:Y:S08]  /*baa0*/  LDC R4, c[0x0][0xda8] ;  /* 0x00036a00ff047b82 */ /* 0x000f300000000800 */
[----:B--2---:R-:W2:Y:S01]  /*bab0*/  @P0 LDC.64 R2, c[0x0][0x9f8] ;  /* 0x00027e00ff020b82 */ /* 0x004ea20000000a00 */
[----:B------:R-:W5:Y:S01]  /*bac0*/  S2R R21, SR_CgaCtaId ;  /* 0x0000000000157919 */ /* 0x000f620000008800 */
[----:B------:R-:W-:Y:S01]  /*bad0*/  IMAD R7, RZ, RZ, -UR45 ;  /* 0x8000002dff077e24 */ /* 0x000fe2000f8e02ff */
[----:B------:R-:W5:Y:S01]  /*bae0*/  S2R R8, SR_TID.X ;  /* 0x0000000000087919 */ /* 0x000f620000002100 */
[----:B-1----:R-:W-:Y:S01]  /*baf0*/  LOP3.LUT R16, R16, 0x7f, RZ, 0xc0, !PT ;  /* 0x0000007f10107812 */ /* 0x002fe200078ec0ff */
[----:B--2---:R-:W-:-:S05]  /*bb00*/  @P0 IMAD.WIDE R2, R5, 0x4, R2 ;  /* 0x0000000405020825 */ /* 0x004fca00078e0202 */
[----:B------:R1:W2:Y:S01]  /*bb10*/  @P0 LDG.E R6, desc[UR50][R2.64] ;  /* 0x0000003202060981 */ /* 0x0002a2000c1e1900 */
[----:B---3--:R-:W-:Y:S01]  /*bb20*/  ISETP.NE.AND P0, PT, R0, 0x1, PT ;  /* 0x000000010000780c */ /* 0x008fe20003f05270 */
[----:B----4-:R-:W-:Y:S01]  /*bb30*/  IMAD R7, R4, R7, UR49 ;  /* 0x0000003104077e24 */ /* 0x010fe2000f8e0207 */
[----:B------:R-:W-:Y:S01]  /*bb40*/  ISETP.NE.AND P6, PT, R16, RZ, PT ;  /* 0x000000ff1000720c */ /* 0x000fe20003fc5270 */
[----:B------:R-:W-:Y:S01]  /*bb50*/  UMOV UR36, URZ ;  /* 0x0000003f00247c82 */ /* 0x000fe20008000000 */
[----:B------:R-:W-:Y:S01]  /*bb60*/  UMOV UR4, 0x40 ;  /* 0x0000004000047882 */ /* 0x000fe20000000000 */
[----:B------:R-:W-:Y:S01]  /*bb70*/  IMAD.SHL.U32 R7, R7, 0x80, RZ ;  /* 0x0000008007077824 */ /* 0x000fe200078e00ff */
[----:B------:R-:W-:Y:S01]  /*bb80*/  UMOV UR6, UR38 ;  /* 0x0000002600067c82 */ /* 0x000fe20008000000 */
[----:B------:R-:W-:Y:S01]  /*bb90*/  UMOV UR7, UR39 ;  /* 0x0000002700077c82 */ /* 0x000fe20008000000 */
[----:B------:R-:W-:Y:S01]  /*bba0*/  UMOV UR8, 0x80 ;  /* 0x0000008000087882 */ /* 0x000fe20000000000 */
[----:B-1----:R-:W1:Y:S01]  /*bbb0*/  LDC.64 R2, c[0x0][0x3f8] ;  /* 0x0000fe00ff027b82 */ /* 0x002e620000000a00 */
[----:B------:R-:W-:Y:S01]  /*bbc0*/  R2UR UR37, R7 ;  /* 0x00000000072572ca */ /* 0x000fe200000e0000 */
[----:B------:R-:W-:Y:S01]  /*bbd0*/  UMOV UR10, UR38 ;  /* 0x00000026000a7c82 */ /* 0x000fe20008000000 */
[----:B------:R-:W-:Y:S01]  /*bbe0*/  UMOV UR11, UR39 ;  /* 0x00000027000b7c82 */ /* 0x000fe20008000000 */
[----:B-----5:R-:W-:Y:S01]  /*bbf0*/  LOP3.LUT R21, R21, 0x1, RZ, 0xc0, !PT ;  /* 0x0000000115157812 */ /* 0x020fe200078ec0ff */
[----:B------:R-:W-:Y:S01]  /*bc00*/  IMAD.U32 R16, RZ, RZ, UR38 ;  /* 0x00000026ff107e24 */ /* 0x000fe2000f8e00ff */
[----:B------:R-:W-:Y:S01]  /*bc10*/  VOTEU.ALL UP1, P6 ;  /* 0x00000000003f7886 */ /* 0x000fe20003020000 */
[----:B------:R-:W-:Y:S01]  /*bc20*/  SHF.R.U32.HI R8, RZ, 0x5, R8 ;  /* 0x00000005ff087819 */ /* 0x000fe20000011608 */
[----:B------:R-:W3:Y:S01]  /*bc30*/  @P0 LDC R0, c[0x0][0x42c] ;  /* 0x00010b00ff000b82 */ /* 0x000ee20000000800 */
[----:B------:R-:W-:-:S02]  /*bc40*/  IMAD R21, R21, 0x1400, RZ ;  /* 0x0000140015157824 */ /* 0x000fc400078e02ff */
[----:B------:R-:W-:Y:S01]  /*bc50*/  @!UP1 UIADD3 UR12, UP0, UR52, 0x270, URZ ;  /* 0x00000270340c9890 */ /* 0x000fe2000ff1e03f */
[----:B------:R-:W-:Y:S02]  /*bc60*/  LOP3.LUT R8, R8, 0x3, RZ, 0xc0, !PT ;  /* 0x0000000308087812 */ /* 0x000fe400078ec0ff */
[----:B------:R-:W-:Y:S01]  /*bc70*/  UMOV UR5, UR37 ;  /* 0x0000002500057c82 */ /* 0x000fe20008000000 */
[----:B------:R-:W-:Y:S01]  /*bc80*/  @!UP1 UIADD3.X UR13, URZ, UR53, URZ, UP0, !UPT ;  /* 0x000000353f0d9290 */ /* 0x000fe200087fe43f */
[----:B------:R-:W4:Y:S01]  /*bc90*/  @P0 LDC R5, c[0x0][0x430] ;  /* 0x00010c00ff050b82 */ /* 0x000f220000000800 */
[----:B------:R-:W-:Y:S01]  /*bca0*/  UMOV UR9, UR37 ;  /* 0x0000002500097c82 */ /* 0x000fe20008000000 */
[----:B-1----:R-:W-:-:S06]  /*bcb0*/  ISETP.NE.U32.AND P1, PT, R2, RZ, PT ;  /* 0x000000ff0200720c */ /* 0x002fcc0003f25070 */
[----:B------:R-:W-:Y:S01]  /*bcc0*/  @!UP1 UTMAPF.L2.4D [UR36], [UR12] ;  /* 0x000000240c0095b8 */ /* 0x000fe20008018000 */
[----:B------:R-:W-:Y:S01]  /*bcd0*/  ISETP.NE.AND.EX P1, PT, R3, RZ, PT, P1 ;  /* 0x000000ff0300720c */ /* 0x000fe20003f25310 */
[----:B---3--:R-:W-:Y:S01]  /*bce0*/  @P0 IMAD.HI.U32 R0, R0, UR38, RZ ;  /* 0x0000002600000c27 */ /* 0x008fe2000f8e00ff */
[----:B------:R1:W-:Y:S04]  /*bcf0*/  @!UP1 UTMAPF.L2.4D [UR4], [UR12] ;  /* 0x000000040c0095b8 */ /* 0x0003e80008018000 */
[----:B----4-:R-:W-:Y:S01]  /*bd00*/  @P0 SHF.R.U32.HI R16, RZ, R5, R0 ;  /* 0x00000005ff100219 */ /* 0x010fe20000011600 */
[----:B------:R3:W-:Y:S01]  /*bd10*/  @!UP1 UTMAPF.L2.4D [UR8], [UR12] ;  /* 0x000000080c0095b8 */ /* 0x0007e20008018000 */
[----:B-1----:R-:W-:Y:S01]  /*bd20*/  UMOV UR4, 0xffffffff ;  /* 0xffffffff00047882 */ /* 0x002fe20000000000 */
[--C-:B--2---:R-:W-:Y:S01]  /*bd30*/  SHF.R.S32.HI R20, RZ, 0x1f, R6.reuse ;  /* 0x0000001fff147819 */ /* 0x104fe20000011406 */
[----:B------:R-:W-:Y:S01]  /*bd40*/  IMAD.MOV.U32 R19, RZ, RZ, R6 ;  /* 0x000000ffff137224 */ /* 0x000fe200078e0006 */
[----:B------:R-:W-:Y:S01]  /*bd50*/  SEL R0, R6, RZ, !P1 ;  /* 0x000000ff06007207 */ /* 0x000fe20004800000 */
[----:B---3--:R-:W-:Y:S06]  /*bd60*/  BRA.DIV UR4, `(.L_x_160) ;  /* 0x0000002e04007947 */ /* 0x008fec000b800000 */
[----:B------:R1:W2:Y:S02]  /*bd70*/  SHFL.IDX PT, R14, R8, RZ, 0x1f ;  /* 0x00001fff080e7589 */ /* 0x0002a400000e0000 */
.L_x_223:
[----:B--2---:R-:W-:Y:S02]  /*bd80*/  ISETP.NE.AND P0, PT, R14, RZ, PT ;  /* 0x000000ff0e00720c */ /* 0x004fe40003f05270 */
[----:B------:R-:W-:-:S11]  /*bd90*/  PLOP3.LUT P6, PT, PT, PT, PT, 0x8, 0x0 ;  /* 0x000000000000781c */ /* 0x000fd60003fce170 */
[----:B------:R-:W-:Y:S05]  /*bda0*/  @P0 BRA `(.L_x_161) ;  /* 0x0000000800380947 */ /* 0x000fea0003800000 */
[----:B------:R-:W-:-:S06]  /*bdb0*/  UIADD3 UR4, UR41, -0x1, URZ ;  /* 0xffffffff29047890 */ /* 0x000fcc000fffe03f */
[----:B-1----:R-:W-:Y:S01]  /*bdc0*/  IMAD.U32 R8, RZ, RZ, UR4 ;  /* 0x00000004ff087e24 */ /* 0x002fe2000f8e00ff */
[----:B------:R-:W-:-:S03]  /*bdd0*/  UMOV UR4, 0xffffffff ;  /* 0xffffffff00047882 */ /* 0x000fc60000000000 */
[----:B------:R-:W-:Y:S05]  /*bde0*/  BRA.DIV UR4, `(.L_x_162) ;  /* 0x0000002e04007947 */ /* 0x000fea000b800000 */
[----:B------:R-:W-:-:S13]  /*bdf0*/  ELECT P6, URZ, PT ;  /* 0x00000000003f782f */ /* 0x000fda00038c0000 */
.L_x_226:
[----:B------:R-:W-:Y:S05]  /*be00*/  @!P6 BRA `(.L_x_163) ;  /* 0x0000000400a4e947 */ /* 0x000fea0003800000 */
[----:B------:R-:W-:Y:S05]  /*be10*/  @!P1 BRA `(.L_x_164) ;  /* 0x0000000000449947 */ /* 0x000fea0003800000 */
[----:B------:R-:W1:Y:S01]  /*be20*/  LDC R9, c[0x0][0x41c] ;  /* 0x00010700ff097b82 */ /* 0x000e620000000800 */
[----:B------:R-:W-:Y:S01]  /*be30*/  ULDC.64 UR4, c[0x0][0x408] ;  /* 0x0001020000047ab9 */ /* 0x000fe20000000a00 */
[----:B-1----:R-:W-:-:S13]  /*be40*/  ISETP.NE.AND P0, PT, R9, 0x1, PT ;  /* 0x000000010900780c */ /* 0x002fda0003f05270 */
[----:B------:R-:W1:Y:S02]  /*be50*/  @P0 LDC.64 R4, c[0x0][0x420] ;  /* 0x00010800ff040b82 */ /* 0x000e640000000a00 */
        /* <DEDUP_REMOVED lines=13> */
.L_x_164:
[----:B------:R-:W-:Y:S02]  /*bf30*/  LEA R0, R17, UR40, 0x3 ;  /* 0x0000002811007c11 */ /* 0x000fe4000f8e18ff */
[----:B-1----:R-:W-:-:S04]  /*bf40*/  SHF.L.U32 R3, R18, 0x1f, RZ ;  /* 0x0000001f12037819 */ /* 0x002fc800000006ff */
[----:B------:R-:W1:Y:S02]  /*bf50*/  SYNCS.PHASECHK.TRANS64.TRYWAIT P0, [R0+URZ+0x33480], R3 ;  /* 0x03348003000075a7 */ /* 0x000e64000800017f */
[----:B-1----:R-:W-:Y:S05]  /*bf60*/  @!P0 BRA `(.L_x_165) ;  /* 0x0000002800c08947 */ /* 0x002fea0003800000 */
.L_x_227:
[----:B------:R-:W2:Y:S01]  /*bf70*/  S2R R2, SR_TID.X ;  /* 0x0000000000027919 */ /* 0x000ea20000002100 */
[----:B------:R-:W-:Y:S01]  /*bf80*/  UPRMT UR4, UR48, 0x9910, URZ ;  /* 0x0000991030047896 */ /* 0x000fe2000800003f */
[----:B--2---:R-:W-:-:S04]  /*bf90*/  LOP3.LUT R2, R2, 0x7f, RZ, 0xc0, !PT ;  /* 0x0000007f02027812 */ /* 0x004fc800078ec0ff */
[----:B------:R-:W-:Y:S01]  /*bfa0*/  ISETP.NE.AND P0, PT, R2, RZ, PT ;  /* 0x000000ff0200720c */ /* 0x000fe20003f05270 */
[----:B------:R-:W-:-:S05]  /*bfb0*/  IMAD.U32 R2, RZ, RZ, UR4 ;  /* 0x00000004ff027e24 */ /* 0x000fca000f8e00ff */
[----:B------:R-:W-:-:S07]  /*bfc0*/  ISETP.NE.AND P2, PT, R2, 0x2, PT ;  /* 0x000000020200780c */ /* 0x000fce0003f45270 */
[----:B------:R-:W-:-:S04]  /*bfd0*/  @!P0 IMAD.MOV.U32 R5, RZ, RZ, 0x7800 ;  /* 0x00007800ff058424 */ /* 0x000fc800078e00ff */
[----:B------:R2:W-:Y:S02]  /*bfe0*/  @!P0 SYNCS.ARRIVE.TRANS64 RZ, [R0+URZ+0x33470], R5 ;  /* 0x0334700500ff89a7 */ /* 0x0005e4000800003f */
[----:B------:R-:W-:Y:S05]  /*bff0*/  @P2 BRA `(.L_x_166) ;  /* 0x0000000000042947 */ /* 0x000fea0003800000 */
[----:B------:R-:W-:Y:S01]  /*c000*/  BPT.TRAP 0x1 ;  /* 0x000000040000795c */ /* 0x000fe20000300000 */
.L_x_166:
[----:B------:R-:W3:Y:S02]  /*c010*/  LDL R2, [R1] ;  /* 0x0000000001027983 */ /* 0x000ee40000100800 */
[----:B---3--:R-:W-:-:S13]  /*c020*/  LOP3.LUT P0, RZ, R2, 0x2, RZ, 0xc0, !PT ;  /* 0x0000000202ff7812 */ /* 0x008fda000780c0ff */
[----:B------:R-:W-:Y:S05]  /*c030*/  @P0 BRA `(.L_x_167) ;  /* 0x0000000000040947 */ /* 0x000fea0003800000 */
[----:B------:R-:W-:Y:S01]  /*c040*/  BPT.TRAP 0x1 ;  /* 0x000000040000795c */ /* 0x000fe20000300000 */
.L_x_167:
[----:B------:R-:W3:Y:S01]  /*c050*/  S2R R4, SR_CgaCtaId ;  /* 0x0000000000047919 */ /* 0x000ee20000008800 */
[----:B------:R-:W-:Y:S01]  /*c060*/  IMAD R2, R17, 0x7800, R21 ;  /* 0x0000780011027824 */ /* 0x000fe200078e0215 */
[----:B------:R-:W-:Y:S01]  /*c070*/  R2UR UR9, R0 ;  /* 0x00000000000972ca */ /* 0x000fe200000e0000 */
[----:B------:R-:W-:Y:S01]  /*c080*/  UIADD3 UR4, UP0, UR52, 0x470, URZ ;  /* 0x0000047034047890 */ /* 0x000fe2000ff1e03f */
[----:B------:R-:W-:Y:S01]  /*c090*/  R2UR UR12, R16 ;  /* 0x00000000100c72ca */ /* 0x000fe200000e0000 */
[----:B------:R-:W-:Y:S01]  /*c0a0*/  VIADD R2, R2, UR40 ;  /* 0x0000002802027c36 */ /* 0x000fe20008000000 */
[----:B-----5:R-:W-:Y:S01]  /*c0b0*/  R2UR UR13, R6 ;  /* 0x00000000060d72ca */ /* 0x020fe200000e0000 */
[----:B------:R-:W-:Y:S01]  /*c0c0*/  UIADD3.X UR5, URZ, UR53, URZ, UP0, !UPT ;  /* 0x000000353f057290 */ /* 0x000fe200087fe43f */
[----:B------:R-:W-:Y:S02]  /*c0d0*/  UMOV UR10, URZ ;  /* 0x0000003f000a7c82 */ /* 0x000fe40008000000 */
[----:B------:R-:W-:Y:S01]  /*c0e0*/  R2UR UR15, R2 ;  /* 0x00000000020f72ca */ /* 0x000fe200000e0000 */
[----:B------:R-:W-:Y:S01]  /*c0f0*/  UMOV UR17, 0x30000 ;  /* 0x0003000000117882 */ /* 0x000fe20000000000 */
[----:B------:R-:W-:Y:S01]  /*c100*/  UMOV UR6, 0x0 ;  /* 0x0000000000067882 */ /* 0x000fe20000000000 */
[----:B------:R-:W-:Y:S01]  /*c110*/  UMOV UR7, 0x14f00000 ;  /* 0x14f0000000077882 */ /* 0x000fe20000000000 */
[----:B------:R-:W-:Y:S01]  /*c120*/  UMOV UR16, 0x40 ;  /* 0x0000004000107882 */ /* 0x000fe20000000000 */
[----:B------:R-:W-:-:S08]  /*c130*/  UIADD3 UR9, UR9, 0x33470, URZ ;  /* 0x0003347009097890 */ /* 0x000fd0000fffe03f */
[----:B------:R-:W-:Y:S02]  /*c140*/  UIADD3 UR8, UR15, 0xf200, URZ ;  /* 0x0000f2000f087890 */ /* 0x000fe4000fffe03f */
[----:B------:R-:W-:Y:S02]  /*c150*/  UIADD3 UR14, UR15, 0x11a00, URZ ;  /* 0x00011a000f0e7890 */ /* 0x000fe4000fffe03f */
[----:B------:R-:W-:Y:S01]  /*c160*/  UIADD3 UR15, UR15, 0x14200, URZ ;  /* 0x000142000f0f7890 */ /* 0x000fe2000fffe03f */
[----:B---3--:R-:W-:-:S05]  /*c170*/  LOP3.LUT R4, R4, 0x1, RZ, 0xc0, !PT ;  /* 0x0000000104047812 */ /* 0x008fca00078ec0ff */
[----:B------:R-:W-:-:S04]  /*c180*/  IMAD R4, R4, 0x50, RZ ;  /* 0x0000005004047824 */ /* 0x000fc800078e02ff */
[----:B------:R-:W-:-:S05]  /*c190*/  IMAD R8, R8, 0xa0, R4 ;  /* 0x000000a008087824 */ /* 0x000fca00078e0204 */
[----:B------:R-:W-:-:S13]  /*c1a0*/  R2UR UR11, R8 ;  /* 0x00000000080b72ca */ /* 0x000fda00000e0000 */
[----:B------:R3:W-:Y:S02]  /*c1b0*/  UTMALDG.4D.MULTICAST [UR8], [UR4], UR17, desc[UR6] ;  /* 0x00000608040073b4 */ /* 0x0007e40008019811 */
[----:B---3--:R-:W-:Y:S01]  /*c1c0*/  UMOV UR8, UR14 ;  /* 0x0000000e00087c82 */ /* 0x008fe20008000000 */
[----:B------:R-:W-:Y:S01]  /*c1d0*/  UMOV UR10, UR16 ;  /* 0x00000010000a7c82 */ /* 0x000fe20008000000 */
[----:B------:R-:W-:Y:S01]  /*c1e0*/  UMOV UR14, 0x80 ;  /* 0x00000080000e7882 */ /* 0x000fe20000000000 */
[----:B------:R3:W-:Y:S02]  /*c1f0*/  UTMALDG.4D.MULTICAST [UR8], [UR4], UR17, desc[UR6] ;  /* 0x00000608040073b4 */ /* 0x0007e40008019811 */
[----:B---3--:R-:W-:Y:S01]  /*c200*/  UMOV UR8, UR15 ;  /* 0x0000000f00087c82 */ /* 0x008fe20008000000 */
[----:B------:R-:W-:Y:S02]  /*c210*/  UMOV UR10, UR14 ;  /* 0x0000000e000a7c82 */ /* 0x000fe40008000000 */
[----:B------:R3:W-:Y:S01]  /*c220*/  UTMALDG.4D.MULTICAST [UR8], [UR4], UR17, desc[UR6] ;  /* 0x00000608040073b4 */ /* 0x0007e20008019811 */
[----:B------:R-:W4:Y:S02]  /*c230*/  SYNCS.PHASECHK.TRANS64.TRYWAIT P0, [R0+URZ+0x33440], R3 ;  /* 0x03344003000075a7 */ /* 0x000f24000800017f */
[----:B---34-:R-:W-:Y:S05]  /*c240*/  @!P0 BRA `(.L_x_168) ;  /* 0x00000028001c8947 */ /* 0x018fea0003800000 */
.L_x_228:
[----:B------:R-:W4:Y:S02]  /*c250*/  S2R R4, SR_TID.X ;  /* 0x0000000000047919 */ /* 0x000f240000002100 */
[----:B----4-:R-:W-:-:S04]  /*c260*/  LOP3.LUT R4, R4, 0x7f, RZ, 0xc0, !PT ;  /* 0x0000007f04047812 */ /* 0x010fc800078ec0ff */
[----:B------:R-:W-:-:S13]  /*c270*/  ISETP.NE.AND P0, PT, R4, RZ, PT ;  /* 0x000000ff0400720c */ /* 0x000fda0003f05270 */
[----:B-1-3--:R-:W-:-:S04]  /*c280*/  @!P0 IMAD.MOV.U32 R3, RZ, RZ, 0x7800 ;  /* 0x00007800ff038424 */ /* 0x00afc800078e00ff */
[----:B------:R1:W-:Y:S01]  /*c290*/  @!P0 SYNCS.ARRIVE.TRANS64 RZ, [R0+URZ+0x33430], R3 ;  /* 0x0334300300ff89a7 */ /* 0x0003e2000800003f */
[----:B------:R-:W-:Y:S05]  /*c2a0*/  @P2 BRA `(.L_x_169) ;  /* 0x0000000000042947 */ /* 0x000fea0003800000 */
[----:B------:R-:W-:Y:S01]  /*c2b0*/  BPT.TRAP 0x1 ;  /* 0x000000040000795c */ /* 0x000fe20000300000 */
.L_x_169:
[----:B-1----:R-:W3:Y:S02]  /*c2c0*/  LDL R3, [R1] ;  /* 0x0000000001037983 */ /* 0x002ee40000100800 */
[----:B---3--:R-:W-:-:S13]  /*c2d0*/  LOP3.LUT P0, RZ, R3, 0x2, RZ, 0xc0, !PT ;  /* 0x0000000203ff7812 */ /* 0x008fda000780c0ff */
[----:B------:R-:W-:Y:S05]  /*c2e0*/  @P0 BRA `(.L_x_170) ;  /* 0x0000000000040947 */ /* 0x000fea0003800000 */
[----:B------:R-:W-:Y:S01]  /*c2f0*/  BPT.TRAP 0x1 ;  /* 0x000000040000795c */ /* 0x000fe20000300000 */
.L_x_170:
        /* <DEDUP_REMOVED lines=10> */
[----:B------:R-:W-:Y:S01]  /*c3a0*/  UMOV UR7, 0x14f00000 ;  /* 0x14f0000000077882 */ /* 0x000fe20000000000 */
[----:B------:R-:W-:Y:S01]  /*c3b0*/  UMOV UR16, 0x40 ;  /* 0x0000004000107882 */ /* 0x000fe20000000000 */
[----:B--2---:R-:W-:Y:S01]  /*c3c0*/  IMAD.MOV.U32 R0, RZ, RZ, R6 ;  /* 0x000000ffff007224 */ /* 0x004fe200078e0006 */
[----:B------:R-:W-:-:S02]  /*c3d0*/  UIADD3 UR8, UR15, 0x24200, URZ ;  /* 0x000242000f087890 */ /* 0x000fc4000fffe03f */
[----:B------:R-:W-:Y:S02]  /*c3e0*/  UIADD3 UR9, UR9, 0x33430, URZ ;  /* 0x0003343009097890 */ /* 0x000fe4000fffe03f */
[----:B------:R-:W-:Y:S02]  /*c3f0*/  UIADD3 UR14, UR15, 0x26a00, URZ ;  /* 0x00026a000f0e7890 */ /* 0x000fe4000fffe03f */
[----:B------:R-:W-:-:S05]  /*c400*/  UIADD3 UR15, UR15, 0x29200, URZ ;  /* 0x000292000f0f7890 */ /* 0x000fca000fffe03f */
[----:B------:R1:W-:Y:S02]  /*c410*/  UTMALDG.4D.MULTICAST [UR8], [UR4], UR17, desc[UR6] ;  /* 0x00000608040073b4 */ /* 0x0003e40008019811 */
[----:B-1----:R-:W-:Y:S01]  /*c420*/  UMOV UR8, UR14 ;  /* 0x0000000e00087c82 */ /* 0x002fe20008000000 */
[----:B------:R-:W-:Y:S01]  /*c430*/  UMOV UR10, UR16 ;  /* 0x00000010000a7c82 */ /* 0x000fe20008000000 */
[----:B------:R-:W-:Y:S01]  /*c440*/  UMOV UR14, 0x80 ;  /* 0x00000080000e7882 */ /* 0x000fe20000000000 */
[----:B------:R1:W-:Y:S02]  /*c450*/  UTMALDG.4D.MULTICAST [UR8], [UR4], UR17, desc[UR6] ;  /* 0x00000608040073b4 */ /* 0x0003e40008019811 */
[----:B-1----:R-:W-:Y:S01]  /*c460*/  UMOV UR8, UR15 ;  /* 0x0000000f00087c82 */ /* 0x002fe20008000000 */
[----:B------:R-:W-:Y:S02]  /*c470*/  UMOV UR10, UR14 ;  /* 0x0000000e000a7c82 */ /* 0x000fe40008000000 */
[----:B------:R1:W-:Y:S02]  /*c480*/  UTMALDG.4D.MULTICAST [UR8], [UR4], UR17, desc[UR6] ;  /* 0x00000608040073b4 */ /* 0x0003e40008019811 */
[----:B-1----:R-:W-:Y:S01]  /*c490*/  NOP ;  /* 0x0000000000007918 */ /* 0x002fe20000000000 */
.L_x_163:
        /* <DEDUP_REMOVED lines=10> */
[----:B------:R-:W-:Y:S01]  /*c540*/  @P0 IMAD.MOV.U32 R2, RZ, RZ, 0x6000 ;  /* 0x00006000ff020424 */ /* 0x000fe200078e00ff */
        /* <DEDUP_REMOVED lines=20> */
.L_x_161:
[----:B------:R-:W-:-:S06]  /*c690*/  ULOP3.LUT UR4, UR47, 0x1, URZ, 0xc, !UPT ;  /* 0x000000012f047892 */ /* 0x000fcc000f8e0c3f */
[----:B------:R-:W-:-:S05]  /*c6a0*/  IMAD.U32 R2, RZ, RZ, UR4 ;  /* 0x00000004ff027e24 */ /* 0x000fca000f8e00ff */
[----:B------:R-:W-:-:S04]  /*c6b0*/  SHF.L.U32 R2, R2, 0x1f, RZ ;  /* 0x0000001f02027819 */ /* 0x000fc800000006ff */
[----:B------:R-:W2:Y:S02]  /*c6c0*/  SYNCS.PHASECHK.TRANS64.TRYWAIT P0, [UR40+0x33420], R2 ;  /* 0x03342002ff0075a7 */ /* 0x000ea40008000168 */
[----:B--2---:R-:W-:Y:S05]  /*c6d0*/  @!P0 BRA `(.L_x_171) ;  /* 0x00000024000c8947 */ /* 0x004fea0003800000 */
.L_x_229:
[----:B------:R-:W-:-:S06]  /*c6e0*/  UISETP.GE.AND UP0, UPT, UR42, 0xa1, UPT ;  /* 0x000000a12a00788c */ /* 0x000fcc000bf06270 */
[----:B------:R-:W-:-:S13]  /*c6f0*/  PLOP3.LUT P0, PT, PT, PT, UP0, 0x80, 0x0 ;  /* 0x000000000000781c */ /* 0x000fda0003f0f008 */
[----:B------:R-:W-:Y:S05]  /*c700*/  @!P0 BRA `(.L_x_172) ;  /* 0x0000001400048947 */ /* 0x000fea0003800000 */
[----:B------:R-:W-:Y:S01]  /*c710*/  UIADD3 UR4, UR41, -0x2, URZ ;  /* 0xfffffffe29047890 */ /* 0x000fe2000fffe03f */
[----:B--2---:R-:W-:Y:S02]  /*c720*/  IMAD.MOV.U32 R2, RZ, RZ, R18 ;  /* 0x000000ffff027224 */ /* 0x004fe400078e0012 */
[----:B-1----:R-:W-:-:S03]  /*c730*/  IMAD.MOV.U32 R8, RZ, RZ, R17 ;  /* 0x000000ffff087224 */ /* 0x002fc600078e0011 */
[----:B------:R-:W-:-:S07]  /*c740*/  IMAD.U32 R3, RZ, RZ, UR4 ;  /* 0x00000004ff037e24 */ /* 0x000fce000f8e00ff */
.L_x_199:
[----:B------:R-:W-:Y:S01]  /*c750*/  VIADD R17, R8, 0x1 ;  /* 0x0000000108117836 */ /* 0x000fe20000000000 */
[----:B------:R-:W-:Y:S04]  /*c760*/  BSSY B0, `(.L_x_173) ;  /* 0x00000b0000007945 */ /* 0x000fe80003800000 */
[----:B------:R-:W-:-:S04]  /*c770*/  ISETP.NE.AND P0, PT, R17, 0x2, PT ;  /* 0x000000021100780c */ /* 0x000fc80003f05270 */
[----:B------:R-:W-:Y:S02]  /*c780*/  SEL R5, RZ, 0x1, P0 ;  /* 0x00000001ff057807 */ /* 0x000fe40000000000 */
[----:B------:R-:W-:Y:S02]  /*c790*/  SEL R17, R17, RZ, P0 ;  /* 0x000000ff11117207 */ /* 0x000fe40000000000 */
[----:B------:R-:W-:Y:S01]  /*c7a0*/  LOP3.LUT R18, R2, R5, RZ, 0x3c, !PT ;  /* 0x0000000502127212 */ /* 0x000fe200078e3cff */
[----:B--2---:R-:W-:Y:S06]  /*c7b0*/  @!P6 BRA `(.L_x_174) ;  /* 0x0000000800a8e947 */ /* 0x004fec0003800000 */
[----:B------:R-:W-:Y:S01]  /*c7c0*/  IMAD.MOV.U32 R9, RZ, RZ, R3 ;  /* 0x000000ffff097224 */ /* 0x000fe200078e0003 */
[----:B------:R-:W-:Y:S06]  /*c7d0*/  @!P1 BRA `(.L_x_175) ;  /* 0x0000000000489947 */ /* 0x000fec0003800000 */
        /* <DEDUP_REMOVED lines=13> */
[----:B------:R-:W-:Y:S02]  /*c8b0*/  ULDC.64 UR4, c[0x0][0x3f8] ;  /* 0x0000fe0000047ab9 */ /* 0x000fe40000000a00 */
[----:B------:R-:W-:Y:S01]  /*c8c0*/  LEA R6, P0, R4, UR4, 0x2 ;  /* 0x0000000404067c11 */ /* 0x000fe2000f8010ff */
[----:B------:R-:W-:-:S05]  /*c8d0*/  IMAD.IADD R0, R0, 0x1, R5 ;  /* 0x0000000100007824 */ /* 0x000fca00078e0205 */
[----:B------:R-:W-:-:S05]  /*c8e0*/  LEA.HI.X R7, R4, UR5, R0, 0x2, P0 ;  /* 0x0000000504077c11 */ /* 0x000fca00080f1400 */
[----:B------:R1:W5:Y:S02]  /*c8f0*/  LDG.E R0, desc[UR50][R6.64] ;  /* 0x0000003206007981 */ /* 0x000364000c1e1900 */
.L_x_175:
[----:B-1----:R-:W-:Y:S01]  /*c900*/  LEA R6, R17, UR40, 0x3 ;  /* 0x0000002811067c11 */ /* 0x002fe2000f8e18ff */
[----:B------:R-:W-:Y:S01]  /*c910*/  BSSY B1, `(.L_x_176) ;  /* 0x0000004000017945 */ /* 0x000fe20003800000 */
[----:B------:R-:W-:-:S04]  /*c920*/  SHF.L.U32 R5, R18, 0x1f, RZ ;  /* 0x0000001f12057819 */ /* 0x000fc800000006ff */
[----:B------:R-:W1:Y:S02]  /*c930*/  SYNCS.PHASECHK.TRANS64.TRYWAIT P0, [R6+URZ+0x33480], R5 ;  /* 0x03348005060075a7 */ /* 0x000e64000800017f */
[----:B-1----:R-:W-:Y:S05]  /*c940*/  @!P0 BRA `(.L_x_177) ;  /* 0x0000002000888947 */ /* 0x002fea0003800000 */
.L_x_230:
[----:B------:R-:W-:Y:S05]  /*c950*/  BSYNC B1 ;  /* 0x0000000000017941 */ /* 0x000fea0003800000 */
.L_x_176:
[----:B------:R-:W2:Y:S01]  /*c960*/  S2R R4, SR_TID.X ;  /* 0x0000000000047919 */ /* 0x000ea20000002100 */
[----:B------:R-:W-:Y:S01]  /*c970*/  UPRMT UR4, UR48, 0x9910, URZ ;  /* 0x0000991030047896 */ /* 0x000fe2000800003f */
[----:B--2---:R-:W-:-:S04]  /*c980*/  LOP3.LUT R4, R4, 0x7f, RZ, 0xc0, !PT ;  /* 0x0000007f04047812 */ /* 0x004fc800078ec0ff */
[----:B------:R-:W-:-:S13]  /*c990*/  ISETP.NE.AND P0, PT, R4, RZ, PT ;  /* 0x000000ff0400720c */ /* 0x000fda0003f05270 */
[----:B------:R-:W-:-:S04]  /*c9a0*/  @!P0 IMAD.MOV.U32 R4, RZ, RZ, 0x7800 ;  /* 0x00007800ff048424 */ /* 0x000fc800078e00ff */
[----:B------:R2:W-:Y:S02]  /*c9b0*/  @!P0 SYNCS.ARRIVE.TRANS64 RZ, [R6+URZ+0x33470], R4 ;  /* 0x0334700406ff89a7 */ /* 0x0005e4000800003f */
[----:B--2---:R-:W-:-:S05]  /*c9c0*/  IMAD.U32 R4, RZ, RZ, UR4 ;  /* 0x00000004ff047e24 */ /* 0x004fca000f8e00ff */
[----:B------:R-:W-:-:S13]  /*c9d0*/  ISETP.NE.AND P2, PT, R4, 0x2, PT ;  /* 0x000000020400780c */ /* 0x000fda0003f45270 */
[----:B------:R-:W-:Y:S05]  /*c9e0*/  @P2 BRA `(.L_x_178) ;  /* 0x0000000000042947 */ /* 0x000fea0003800000 */
[----:B------:R-:W-:Y:S01]  /*c9f0*/  BPT.TRAP 0x1 ;  /* 0x000000040000795c */ /* 0x000fe20000300000 */
.L_x_178:
[----:B------:R-:W2:Y:S01]  /*ca00*/  LDL R4, [R1] ;  /* 0x0000000001047983 */ /* 0x000ea20000100800 */
[----:B------:R-:W-:Y:S01]  /*ca10*/  BSSY B1, `(.L_x_179) ;  /* 0x0000004000017945 */ /* 0x000fe20003800000 */
[----:B--2---:R-:W-:-:S13]  /*ca20*/  LOP3.LUT P0, RZ, R4, 0x2, RZ, 0xc0, !PT ;  /* 0x0000000204ff7812 */ /* 0x004fda000780c0ff */
[----:B------:R-:W-:Y:S05]  /*ca30*/  @P0 BRA `(.L_x_180) ;  /* 0x0000000000040947 */ /* 0x000fea0003800000 */
[----:B------:R-:W-:Y:S01]  /*ca40*/  BPT.TRAP 0x1 ;  /* 0x000000040000795c */ /* 0x000fe20000300000 */
.L_x_180:
[----:B------:R-:W-:Y:S05]  /*ca50*/  BSYNC B1 ;  /* 0x0000000000017941 */ /* 0x000fea0003800000 */
.L_x_179:
[----:B------:R-:W2:Y:S01]  /*ca60*/  S2R R7, SR_CgaCtaId ;  /* 0x0000000000077919 */ /* 0x000ea20000008800 */
[----:B------:R-:W-:Y:S01]  /*ca70*/  IMAD.MOV.U32 R13, RZ, RZ, RZ ;  /* 0x000000ffff0d7224 */ /* 0x000fe200078e00ff */
[----:B------:R-:W-:Y:S01]  /*ca80*/  R2UR UR12, R16 ;  /* 0x00000000100c72ca */ /* 0x000fe200000e0000 */
[----:B------:R-:W-:Y:S01]  /*ca90*/  IMAD R4, R17, 0x7800, R21 ;  /* 0x0000780011047824 */ /* 0x000fe200078e0215 */
[----:B------:R-:W-:Y:S01]  /*caa0*/  UIADD3 UR4, UP0, UR52, 0x470, URZ ;  /* 0x0000047034047890 */ /* 0x000fe2000ff1e03f */
[----:B------:R-:W-:Y:S01]  /*cab0*/  PLOP3.LUT P0, PT, PT, PT, PT, 0x80, 0x0 ;  /* 0x000000000000781c */ /* 0x000fe20003f0f070 */
[----:B------:R-:W-:Y:S01]  /*cac0*/  UMOV UR6, 0x30000 ;  /* 0x0003000000067882 */ /* 0x000fe20000000000 */
[----:B------:R-:W-:Y:S01]  /*cad0*/  R2UR UR10, R13 ;  /* 0x000000000d0a72ca */ /* 0x000fe200000e0000 */
[----:B------:R-:W-:Y:S01]  /*cae0*/  VIADD R4, R4, UR40 ;  /* 0x0000002804047c36 */ /* 0x000fe20008000000 */
[----:B------:R-:W-:Y:S01]  /*caf0*/  UIADD3.X UR5, URZ, UR53, URZ, UP0, !UPT ;  /* 0x000000353f057290 */ /* 0x000fe200087fe43f */
[----:B------:R-:W-:-:S02]  /*cb00*/  UMOV UR14, 0x0 ;  /* 0x00000000000e7882 */ /* 0x000fc40000000000 */
[----:B------:R-:W-:Y:S01]  /*cb10*/  VIADD R10, R4, 0xf200 ;  /* 0x0000f200040a7836 */ /* 0x000fe20000000000 */
[----:B------:R-:W-:Y:S01]  /*cb20*/  UMOV UR15, 0x14f00000 ;  /* 0x14f00000000f7882 */ /* 0x000fe20000000000 */
[----:B--2---:R-:W-:-:S05]  /*cb30*/  LOP3.LUT R7, R7, 0x1, RZ, 0xc0, !PT ;  /* 0x0000000107077812 */ /* 0x004fca00078ec0ff */
[----:B------:R-:W-:-:S04]  /*cb40*/  IMAD R7, R7, 0x50, RZ ;  /* 0x0000005007077824 */ /* 0x000fc800078e02ff */
[----:B------:R-:W-:Y:S02]  /*cb50*/  IMAD R9, R9, 0xa0, R7 ;  /* 0x000000a009097824 */ /* 0x000fe400078e0207 */
[----:B------:R-:W-:-:S07]  /*cb60*/  VIADD R7, R6, 0x33470 ;  /* 0x0003347006077836 */ /* 0x000fce0000000000 */
.L_x_181:
[----:B------:R-:W-:-:S13]  /*cb70*/  @P0 ELECT P3, URZ, PT ;  /* 0x00000000003f082f */ /* 0x000fda0003860000 */
[----:B-----5:R-:W-:Y:S02]  /*cb80*/  @P3 R2UR UR13, R0 ;  /* 0x00000000000d32ca */ /* 0x020fe400000e0000 */
[----:B------:R-:W-:Y:S02]  /*cb90*/  @P3 R2UR UR11, R9 ;  /* 0x00000000090b32ca */ /* 0x000fe400000e0000 */
[----:B------:R-:W-:Y:S02]  /*cba0*/  @P3 R2UR UR9, R7 ;  /* 0x00000000070932ca */ /* 0x000fe400000e0000 */
[----:B------:R-:W-:Y:S02]  /*cbb0*/  @P3 R2UR UR8, R10 ;  /* 0x000000000a0832ca */ /* 0x000fe400000e0000 */
[----:B------:R-:W-:Y:S02]  /*cbc0*/  @P3 PLOP3.LUT P0, PT, P3, PT, PT, 0x8, 0x0 ;  /* 0x000000000000381c */ /* 0x000fe40001f0e170 */
[----:B------:R-:W-:-:S09]  /*cbd0*/  PLOP3.LUT P3, PT, PT, PT, PT, 0x8, 0x0 ;  /* 0x000000000000781c */ /* 0x000fd20003f6e170 */
[----:B------:R2:W-:Y:S02]  /*cbe0*/  UTMALDG.4D.MULTICAST [UR8], [UR4], UR6, desc[UR14] ;  /* 0x00000e08040073b4 */ /* 0x0005e40008019806 */
[----:B--2---:R-:W-:Y:S05]  /*cbf0*/  @P0 BRA.U.ANY `(.L_x_181) ;  /* 0xfffffffd00dc0947 */ /* 0x004fea000393ffff */
[----:B------:R-:W-:Y:S01]  /*cc00*/  IMAD.MOV.U32 R12, RZ, RZ, 0x40 ;  /* 0x00000040ff0c7424 */ /* 0x000fe200078e00ff */
[----:B------:R-:W-:Y:S01]  /*cc10*/  R2UR UR12, R16 ;  /* 0x00000000100c72ca */ /* 0x000fe200000e0000 */
[----:B------:R-:W-:Y:S01]  /*cc20*/  VIADD R10, R4, 0x11a00 ;  /* 0x00011a00040a7836 */ /* 0x000fe20000000000 */
[----:B------:R-:W-:Y:S01]  /*cc30*/  PLOP3.LUT P0, PT, PT, PT, PT, 0x80, 0x0 ;  /* 0x000000000000781c */ /* 0x000fe20003f0f070 */
[----:B------:R-:W-:Y:S01]  /*cc40*/  UMOV UR6, 0x30000 ;  /* 0x0003000000067882 */ /* 0x000fe20000000000 */
[----:B------:R-:W-:Y:S01]  /*cc50*/  R2UR UR10, R12 ;  /* 0x000000000c0a72ca */ /* 0x000fe200000e0000 */
[----:B------:R-:W-:Y:S01]  /*cc60*/  UMOV UR14, 0x0 ;  /* 0x00000000000e7882 */ /* 0x000fe20000000000 */
[----:B------:R-:W-:-:S13]  /*cc70*/  UMOV UR15, 0x14f00000 ;  /* 0x14f00000000f7882 */ /* 0x000fda0000000000 */
.L_x_182:
[----:B------:R-:W-:-:S13]  /*cc80*/  @P0 ELECT P3, URZ, PT ;  /* 0x00000000003f082f */ /* 0x000fda0003860000 */
[----:B------:R-:W-:Y:S02]  /*cc90*/  @P3 R2UR UR13, R0 ;  /* 0x00000000000d32ca */ /* 0x000fe400000e0000 */
        /* <DEDUP_REMOVED lines=15> */
.L_x_183:
        /* <DEDUP_REMOVED lines=9> */
[----:B------:R-:W2:Y:S01]  /*ce20*/  SYNCS.PHASECHK.TRANS64.TRYWAIT P0, [R6+URZ+0x33440], R5 ;  /* 0x03344005060075a7 */ /* 0x000ea2000800017f */
[----:B------:R-:W-:Y:S04]  /*ce30*/  BSSY B1, `(.L_x_184) ;  /* 0x0000002000017945 */ /* 0x000fe80003800000 */
[----:B--2---:R-:W-:Y:S05]  /*ce40*/  @!P0 BRA `(.L_x_185) ;  /* 0x0000001c005c8947 */ /* 0x004fea0003800000 */
.L_x_231:
[----:B------:R-:W-:Y:S05]  /*ce50*/  BSYNC B1 ;  /* 0x0000000000017941 */ /* 0x000fea0003800000 */
.L_x_184:
[----:B------:R-:W3:Y:S02]  /*ce60*/  S2R R7, SR_TID.X ;  /* 0x0000000000077919 */ /* 0x000ee40000002100 */
[----:B---3--:R-:W-:-:S04]  /*ce70*/  LOP3.LUT R7, R7, 0x7f, RZ, 0xc0, !PT ;  /* 0x0000007f07077812 */ /* 0x008fc800078ec0ff */
[----:B------:R-:W-:-:S13]  /*ce80*/  ISETP.NE.AND P0, PT, R7, RZ, PT ;  /* 0x000000ff0700720c */ /* 0x000fda0003f05270 */
[----:B-12---:R-:W-:-:S04]  /*ce90*/  @!P0 IMAD.MOV.U32 R5, RZ, RZ, 0x7800 ;  /* 0x00007800ff058424 */ /* 0x006fc800078e00ff */
[----:B------:R1:W-:Y:S01]  /*cea0*/  @!P0 SYNCS.ARRIVE.TRANS64 RZ, [R6+URZ+0x33430], R5 ;  /* 0x0334300506ff89a7 */ /* 0x0003e2000800003f */
[----:B------:R-:W-:Y:S05]  /*ceb0*/  @P2 BRA `(.L_x_186) ;  /* 0x0000000000042947 */ /* 0x000fea0003800000 */
[----:B------:R-:W-:Y:S01]  /*cec0*/  BPT.TRAP 0x1 ;  /* 0x000000040000795c */ /* 0x000fe20000300000 */
.L_x_186:
[----:B-1----:R-:W2:Y:S01]  /*ced0*/  LDL R5, [R1] ;  /* 0x0000000001057983 */ /* 0x002ea20000100800 */
[----:B------:R-:W-:Y:S01]  /*cee0*/  BSSY B1, `(.L_x_187) ;  /* 0x0000004000017945 */ /* 0x000fe20003800000 */
[----:B--2---:R-:W-:-:S13]  /*cef0*/  LOP3.LUT P0, RZ, R5, 0x2, RZ, 0xc0, !PT ;  /* 0x0000000205ff7812 */ /* 0x004fda000780c0ff */
[----:B------:R-:W-:Y:S05]  /*cf00*/  @P0 BRA `(.L_x_188) ;  /* 0x0000000000040947 */ /* 0x000fea0003800000 */
[----:B------:R-:W-:Y:S01]  /*cf10*/  BPT.TRAP 0x1 ;  /* 0x000000040000795c */ /* 0x000fe20000300000 */
.L_x_188:
[----:B------:R-:W-:Y:S05]  /*cf20*/  BSYNC B1 ;  /* 0x0000000000017941 */ /* 0x000fea0003800000 */
.L_x_187:
[----:B------:R-:W-:Y:S01]  /*cf30*/  R2UR UR10, R13 ;  /* 0x000000000d0a72ca */ /* 0x000fe200000e0000 */
[----:B------:R-:W-:Y:S01]  /*cf40*/  UIADD3 UR4, UP0, UR52, 0x370, URZ ;  /* 0x0000037034047890 */ /* 0x000fe2000ff1e03f */
[----:B------:R-:W-:Y:S01]  /*cf50*/  R2UR UR12, R16 ;  /* 0x00000000100c72ca */ /* 0x000fe200000e0000 */
[----:B------:R-:W-:Y:S01]  /*cf60*/  VIADD R6, R6, 0x33430 ;  /* 0x0003343006067836 */ /* 0x000fe20000000000 */
[----:B------:R-:W-:Y:S01]  /*cf70*/  PLOP3.LUT P0, PT, PT, PT, PT, 0x80, 0x0 ;  /* 0x000000000000781c */ /* 0x000fe20003f0f070 */
[----:B------:R-:W-:Y:S01]  /*cf80*/  VIADD R5, R4, 0x24200 ;  /* 0x0002420004057836 */ /* 0x000fe20000000000 */
[----:B------:R-:W-:Y:S01]  /*cf90*/  UIADD3.X UR5, URZ, UR53, URZ, UP0, !UPT ;  /* 0x000000353f057290 */ /* 0x000fe200087fe43f */
[----:B------:R-:W-:Y:S01]  /*cfa0*/  UMOV UR6, 0x30000 ;  /* 0x0003000000067882 */ /* 0x000fe20000000000 */
[----:B------:R-:W-:Y:S01]  /*cfb0*/  UMOV UR14, 0x0 ;  /* 0x00000000000e7882 */ /* 0x000fe20000000000 */
[----:B------:R-:W-:-:S09]  /*cfc0*/  UMOV UR15, 0x14f00000 ;  /* 0x14f00000000f7882 */ /* 0x000fd20000000000 */
.L_x_189:
        /* <DEDUP_REMOVED lines=8> */
[----:B-1----:R-:W-:Y:S05]  /*d050*/  @P0 BRA.U.ANY `(.L_x_189) ;  /* 0xfffffffd00dc0947 */ /* 0x002fea000393ffff */
[----:B------:R-:W-:Y:S01]  /*d060*/  R2UR UR10, R12 ;  /* 0x000000000c0a72ca */ /* 0x000fe200000e0000 */
[----:B------:R-:W-:Y:S01]  /*d070*/  VIADD R5, R4, 0x26a00 ;  /* 0x00026a0004057836 */ /* 0x000fe20000000000 */
[----:B------:R-:W-:Y:S01]  /*d080*/  R2UR UR12, R16 ;  /* 0x00000000100c72ca */ /* 0x000fe200000e0000 */
[----:B------:R-:W-:Y:S01]  /*d090*/  UMOV UR6, 0x30000 ;  /* 0x0003000000067882 */ /* 0x000fe20000000000 */
[----:B------:R-:W-:Y:S01]  /*d0a0*/  PLOP3.LUT P0, PT, PT, PT, PT, 0x80, 0x0 ;  /* 0x000000000000781c */ /* 0x000fe20003f0f070 */
[----:B------:R-:W-:Y:S01]  /*d0b0*/  UMOV UR14, 0x0 ;  /* 0x00000000000e7882 */ /* 0x000fe20000000000 */
[----:B------:R-:W-:-:S11]  /*d0c0*/  UMOV UR15, 0x14f00000 ;  /* 0x14f00000000f7882 */ /* 0x000fd60000000000 */
.L_x_190:
        /* <DEDUP_REMOVED lines=16> */
.L_x_191:
        /* <DEDUP_REMOVED lines=9> */
.L_x_174:
[----:B------:R-:W-:Y:S05]  /*d260*/  BSYNC B0 ;  /* 0x0000000000007941 */ /* 0x000fea0003800000 */
.L_x_173:
[----:B------:R-:W-:-:S05]  /*d270*/  IMAD.U32 R4, RZ, RZ, UR43 ;  /* 0x0000002bff047e24 */ /* 0x000fca000f8e00ff */
[----:B------:R-:W-:-:S13]  /*d280*/  ISETP.NE.AND P0, PT, R4, 0x3, PT ;  /* 0x000000030400780c */ /* 0x000fda0003f05270 */
[----:B------:R-:W-:Y:S05]  /*d290*/  @!P0 BRA `(.L_x_192) ;  /* 0x0000000000048947 */ /* 0x000fea0003800000 */
[----:B------:R-:W-:Y:S01]  /*d2a0*/  BPT.TRAP 0x1 ;  /* 0x000000040000795c */ /* 0x000fe20000300000 */
.L_x_192:
[----:B------:R-:W-:Y:S01]  /*d2b0*/  IMAD.U32 R4, RZ, RZ, UR48 ;  /* 0x00000030ff047e24 */ /* 0x000fe2000f8e00ff */
[----:B------:R-:W-:Y:S01]  /*d2c0*/  LEA R13, R8, UR40, 0x3 ;  /* 0x00000028080d7c11 */ /* 0x000fe2000f8e18ff */
[----:B------:R-:W-:Y:S03]  /*d2d0*/  BSSY B0, `(.L_x_193) ;  /* 0x0000006000007945 */ /* 0x000fe60003800000 */
[----:B------:R-:W-:Y:S02]  /*d2e0*/  ISETP.NE.AND P2, PT, R4, 0x3, PT ;  /* 0x000000030400780c */ /* 0x000fe40003f45270 */
[----:B------:R-:W-:-:S04]  /*d2f0*/  LOP3.LUT R4, R2, 0x1, RZ, 0x3c, !PT ;  /* 0x0000000102047812 */ /* 0x000fc800078e3cff */
[----:B------:R-:W-:-:S04]  /*d300*/  SHF.L.U32 R4, R4, 0x1f, RZ ;  /* 0x0000001f04047819 */ /* 0x000fc800000006ff */
[----:B------:R-:W1:Y:S02]  /*d310*/  SYNCS.PHASECHK.TRANS64.TRYWAIT P3, [R13+URZ+0x33470], R4 ;  /* 0x033470040d0075a7 */ /* 0x000e64000806017f */
[----:B-1----:R-:W-:Y:S05]  /*d320*/  @!P3 BRA `(.L_x_194) ;  /* 0x000000180038b947 */ /* 0x002fea0003800000 */
.L_x_232:
[----:B------:R-:W-:Y:S05]  /*d330*/  BSYNC B0 ;  /* 0x0000000000007941 */ /* 0x000fea0003800000 */
.L_x_193:
[----:B------:R-:W-:Y:S05]  /*d340*/  @!P2 BRA `(.L_x_195) ;  /* 0x000000000004a947 */ /* 0x000fea0003800000 */
[----:B------:R-:W-:Y:S01]  /*d350*/  BPT.TRAP 0x1 ;  /* 0x000000040000795c */ /* 0x000fe20000300000 */
.L_x_195:
[----:B------:R-:W-:Y:S01]  /*d360*/  SHF.L.U32 R2, R2, 0x1f, RZ ;  /* 0x0000001f02027819 */ /* 0x000fe200000006ff */
[----:B------:R-:W-:-:S03]  /*d370*/  IMAD R10, R8, 0x7800, RZ ;  /* 0x00007800080a7824 */ /* 0x000fc600078e02ff */
[----:B------:R-:W2:Y:S02]  /*d380*/  SYNCS.PHASECHK.TRANS64.TRYWAIT P3, [R13+URZ+0x33460], R2 ;  /* 0x033460020d0075a7 */ /* 0x000ea4000806017f */
[----:B--2---:R-:W-:Y:S05]  /*d390*/  @!P3 BRA `(.L_x_196) ;  /* 0x000000180030b947 */ /* 0x004fea0003800000 */
.L_x_233:
[----:B-1----:R-:W2:Y:S04]  /*d3a0*/  LDL R4, [R1+0x10] ;  /* 0x0000100001047983 */ /* 0x002ea80000100800 */
[----:B------:R-:W3:Y:S01]  /*d3b0*/  LDL R11, [R1+0xc] ;  /* 0x00000c00010b7983 */ /* 0x000ee20000100800 */
[----:B------:R-:W-:Y:S05]  /*d3c0*/  WARPSYNC.ALL ;  /* 0x0000000000007948 */ /* 0x000fea0003800000 */
[----:B--2---:R-:W-:-:S02]  /*d3d0*/  LOP3.LUT R2, R10, R4, RZ, 0xfc, !PT ;  /* 0x000000040a027212 */ /* 0x004fc400078efcff */
[----:B---3--:R-:W-:-:S03]  /*d3e0*/  LOP3.LUT R12, R10, R11, RZ, 0xfc, !PT ;  /* 0x0000000b0a0c7212 */ /* 0x008fc600078efcff */
[----:B------:R-:W1:Y:S02]  /*d3f0*/  LDSM.16.MT88.4 R4, [R2+UR40+0xf200] ;  /* 0x00f200280204783b */ /* 0x000e640008004200 */
        /* <DEDUP_REMOVED lines=98> */
.L_x_197:
[----:B--2---:R2:W-:Y:S01]  /*da20*/  SYNCS.ARRIVE.TRANS64.A1T0 RZ, [R13+URZ+0x33450], RZ ;  /* 0x033450ff0dff79a7 */ /* 0x0045e2000810003f */
[----:B------:R-:W-:Y:S06]  /*da30*/  BAR.SYNC.DEFER_BLOCKING 0x2, 0x80 ;  /* 0x0082000000007b1d */ /* 0x000fec0000010000 */
[----:B------:R-:W-:Y:S05]  /*da40*/  @!P0 BRA `(.L_x_198) ;  /* 0x0000000000048947 */ /* 0x000fea0003800000 */
[----:B------:R-:W-:Y:S01]  /*da50*/  BPT.TRAP 0x1 ;  /* 0x000000040000795c */ /* 0x000fe20000300000 */
.L_x_198:
[----:B------:R-:W3:Y:S04]  /*da60*/  LDL R4, [R1+0x4] ;  /* 0x0000040001047983 */ /* 0x000ee80000100800 */
[----:B------:R-:W4:Y:S01]  /*da70*/  LDL R2, [R1+0x8] ;  /* 0x0000080001027983 */ /* 0x000f220000100800 */
[----:B---3--:R-:W-:-:S13]  /*da80*/  ISETP.NE.AND P0, PT, R4, RZ, PT ;  /* 0x000000ff0400720c */ /* 0x008fda0003f05270 */
[----:B--2---:R-:W-:-:S05]  /*da90*/  @P0 VIADD R13, R13, 0x33480 ;  /* 0x000334800d0d0836 */ /* 0x004fca0000000000 */
[----:B----4-:R-:W-:-:S04]  /*daa0*/  @P0 PRMT R13, R2, 0x654, R13 ;  /* 0x00000654020d0816 */ /* 0x010fc8000000000d */
[----:B------:R2:W-:Y:S01]  /*dab0*/  @P0 SYNCS.ARRIVE.TRANS64.RED.A1T0 RZ, [R13+URZ], RZ ;  /* 0x000000ff0dff09a7 */ /* 0x0005e2000810043f */
[----:B------:R-:W-:Y:S02]  /*dac0*/  BPT.TRAP 0x1 ;  /* 0x000000040000795c */ /* 0x000fe40000300000 */
[C---:B------:R-:W-:Y:S01]  /*dad0*/  ISETP.GT.AND P0, PT, R3.reuse, RZ, PT ;  /* 0x000000ff0300720c */ /* 0x040fe20003f04270 */
[----:B------:R-:W-:Y:S02]  /*dae0*/  VIADD R3, R3, 0xffffffff ;  /* 0xffffffff03037836 */ /* 0x000fe40000000000 */
[----:B------:R-:W-:Y:S02]  /*daf0*/  IMAD.MOV.U32 R2, RZ, RZ, R18 ;  /* 0x000000ffff027224 */ /* 0x000fe400078e0012 */
[----:B-1----:R-:W-:-:S08]  /*db00*/  IMAD.MOV.U32 R8, RZ, RZ, R17 ;  /* 0x000000ffff087224 */ /* 0x002fd000078e0011 */
[----:B------:R-:W-:Y:S05]  /*db10*/  @P0 BRA `(.L_x_199) ;  /* 0xffffffec000c0947 */ /* 0x000fea000383ffff */
.L_x_172:
[----:B------:R-:W-:-:S05]  /*db20*/  IMAD.U32 R0, RZ, RZ, UR43 ;  /* 0x0000002bff007e24 */ /* 0x000fca000f8e00ff */
[----:B------:R-:W-:-:S13]  /*db30*/  ISETP.NE.AND P0, PT, R0, 0x3, PT ;  /* 0x000000030000780c */ /* 0x000fda0003f05270 */
[----:B------:R-:W-:Y:S05]  /*db40*/  @!P0 BRA `(.L_x_200) ;  /* 0x0000000000048947 */ /* 0x000fea0003800000 */
[----:B------:R-:W-:Y:S01]  /*db50*/  BPT.TRAP 0x1 ;  /* 0x000000040000795c */ /* 0x000fe20000300000 */
.L_x_200:
        /* <DEDUP_REMOVED lines=8> */
.L_x_234:
[----:B------:R-:W-:Y:S05]  /*dbe0*/  BSYNC B0 ;  /* 0x0000000000007941 */ /* 0x000fea0003800000 */
.L_x_201:
[----:B------:R-:W-:Y:S05]  /*dbf0*/  @!P1 BRA `(.L_x_203) ;  /* 0x0000000000049947 */ /* 0x000fea0003800000 */
[----:B------:R-:W-:Y:S01]  /*dc00*/  BPT.TRAP 0x1 ;  /* 0x000000040000795c */ /* 0x000fe20000300000 */
.L_x_203:
[----:B--2---:R-:W-:-:S04]  /*dc10*/  SHF.L.U32 R0, R18, 0x1f, RZ ;  /* 0x0000001f12007819 */ /* 0x004fc800000006ff */
[----:B------:R-:W2:Y:S02]  /*dc20*/  SYNCS.PHASECHK.TRANS64.TRYWAIT P2, [R3+URZ+0x33460], R0 ;  /* 0x03346000030075a7 */ /* 0x000ea4000804017f */
[----:B--2---:R-:W-:Y:S05]  /*dc30*/  @!P2 BRA `(.L_x_204) ;  /* 0x000000100030a947 */ /* 0x004fea0003800000 */
.L_x_235:
[----:B------:R-:W3:Y:S04]  /*dc40*/  LDL R2, [R1+0x10] ;  /* 0x0000100001027983 */ /* 0x000ee80000100800 */
[----:B-1----:R-:W4:Y:S01]  /*dc50*/  LDL R8, [R1+0xc] ;  /* 0x00000c0001087983 */ /* 0x002f220000100800 */
[----:B--2---:R-:W-:Y:S01]  /*dc60*/  IMAD R0, R17, 0x7800, RZ ;  /* 0x0000780011007824 */ /* 0x004fe200078e02ff */
[----:B------:R-:W-:Y:S05]  /*dc70*/  WARPSYNC.ALL ;  /* 0x0000000000007948 */ /* 0x000fea0003800000 */
[----:B---3--:R-:W-:-:S02]  /*dc80*/  LOP3.LUT R2, R0, R2, RZ, 0xfc, !PT ;  /* 0x0000000200027212 */ /* 0x008fc400078efcff */
[----:B----4-:R-:W-:-:S03]  /*dc90*/  LOP3.LUT R0, R0, R8, RZ, 0xfc, !PT ;  /* 0x0000000800007212 */ /* 0x010fc600078efcff */
        /* <DEDUP_REMOVED lines=99> */
.L_x_205:
[----:B--2---:R2:W-:Y:S01]  /*e2d0*/  SYNCS.ARRIVE.TRANS64.A1T0 RZ, [R3+URZ+0x33450], RZ ;  /* 0x033450ff03ff79a7 */ /* 0x0045e2000810003f */
[----:B------:R-:W-:Y:S06]  /*e2e0*/  BAR.SYNC.DEFER_BLOCKING 0x2, 0x80 ;  /* 0x0082000000007b1d */ /* 0x000fec0000010000 */
[----:B------:R-:W-:Y:S05]  /*e2f0*/  @!P0 BRA `(.L_x_206) ;  /* 0x0000000000048947 */ /* 0x000fea0003800000 */
[----:B------:R-:W-:Y:S01]  /*e300*/  BPT.TRAP 0x1 ;  /* 0x000000040000795c */ /* 0x000fe20000300000 */
.L_x_206:
[----:B------:R-:W3:Y:S04]  /*e310*/  LDL R2, [R1+0x4] ;  /* 0x0000040001027983 */ /* 0x000ee80000100800 */
[----:B-1----:R-:W4:Y:S01]  /*e320*/  LDL R0, [R1+0x8] ;  /* 0x0000080001007983 */ /* 0x002f220000100800 */
[----:B---3--:R-:W-:-:S13]  /*e330*/  ISETP.NE.AND P0, PT, R2, RZ, PT ;  /* 0x000000ff0200720c */ /* 0x008fda0003f05270 */
[----:B--2---:R-:W-:-:S05]  /*e340*/  @P0 VIADD R3, R3, 0x33480 ;  /* 0x0003348003030836 */ /* 0x004fca0000000000 */
[----:B----4-:R-:W-:-:S04]  /*e350*/  @P0 PRMT R3, R0, 0x654, R3 ;  /* 0x0000065400030816 */ /* 0x010fc80000000003 */
[----:B------:R1:W-:Y:S01]  /*e360*/  @P0 SYNCS.ARRIVE.TRANS64.RED.A1T0 RZ, [R3+URZ], RZ ;  /* 0x000000ff03ff09a7 */ /* 0x0003e2000810043f */
[----:B------:R-:W-:Y:S02]  /*e370*/  BPT.TRAP 0x1 ;  /* 0x000000040000795c */ /* 0x000fe40000300000 */
[----:B------:R-:W2:Y:S01]  /*e380*/  LDC R0, c[0x0][0xda4] ;  /* 0x00036900ff007b82 */ /* 0x000ea20000000800 */
[----:B------:R-:W-:Y:S01]  /*e390*/  UIADD3 UR49, UR44, UR49, URZ ;  /* 0x000000312c317290 */ /* 0x000fe2000fffe03f */
[----:B------:R-:W-:Y:S01]  /*e3a0*/  VIADD R17, R17, 0x1 ;  /* 0x0000000111117836 */ /* 0x000fe20000000000 */
[----:B------:R-:W-:-:S04]  /*e3b0*/  UIADD3 UR47, UR47, 0x1, URZ ;  /* 0x000000012f2f7890 */ /* 0x000fc8000fffe03f */
[----:B------:R-:W-:-:S04]  /*e3c0*/  ISETP.NE.AND P0, PT, R17, 0x2, PT ;  /* 0x000000021100780c */ /* 0x000fc80003f05270 */
[----:B-1----:R-:W-:Y:S02]  /*e3d0*/  SEL R3, RZ, 0x1, P0 ;  /* 0x00000001ff037807 */ /* 0x002fe40000000000 */
[----:B------:R-:W-:Y:S02]  /*e3e0*/  SEL R17, R17, RZ, P0 ;  /* 0x000000ff11117207 */ /* 0x000fe40000000000 */
[----:B------:R-:W-:Y:S02]  /*e3f0*/  LOP3.LUT R18, R18, R3, RZ, 0x3c, !PT ;  /* 0x0000000312127212 */ /* 0x000fe400078e3cff */
[----:B--2---:R-:W-:-:S13]  /*e400*/  ISETP.LE.AND P1, PT, R0, UR49, PT ;  /* 0x0000003100007c0c */ /* 0x004fda000bf23270 */
[----:B------:R-:W-:Y:S05]  /*e410*/  @!P1 BRA `(.L_x_207) ;  /* 0xffffffcc00c89947 */ /* 0x000fea000383ffff */
[----:B------:R-:W-:-:S12]  /*e420*/  ULOP3.LUT UR47, UR47, 0x1, URZ, 0xc, !UPT ;  /* 0x000000012f2f7892 */ /* 0x000fd8000f8e0c3f */
.L_x_155:
[----:B------:R-:W1:Y:S01]  /*e430*/  S2R R3, SR_CgaCtaId ;  /* 0x0000000000037919 */ /* 0x000e620000008800 */
[----:B------:R-:W-:-:S04]  /*e440*/  MOV R0, 0x400 ;  /* 0x0000040000007802 */ /* 0x000fc80000000f00 */
[----:B-1----:R-:W-:Y:S01]  /*e450*/  LEA R6, R3, R0, 0x18 ;  /* 0x0000000003067211 */ /* 0x002fe200078ec0ff */
[----:B------:R-:W-:-:S05]  /*e460*/  IMAD.U32 R0, RZ, RZ, UR47 ;  /* 0x0000002fff007e24 */ /* 0x000fca000f8e00ff */
[----:B------:R-:W-:-:S04]  /*e470*/  SHF.L.U32 R0, R0, 0x1f, RZ ;  /* 0x0000001f00007819 */ /* 0x000fc800000006ff */
[----:B------:R-:W1:Y:S02]  /*e480*/  SYNCS.PHASECHK.TRANS64.TRYWAIT P0, [R6+URZ+0x33420], R0 ;  /* 0x03342000060075a7 */ /* 0x000e64000800017f */
[----:B-1----:R-:W-:Y:S05]  /*e490*/  @!P0 BRA `(.L_x_208) ;  /* 0x00000008002c8947 */ /* 0x002fea0003800000 */
.L_x_236:
        /* <DEDUP_REMOVED lines=14> */
.L_x_211:
        /* <DEDUP_REMOVED lines=12> */
.L_x_237:
[----:B------:R-:W2:Y:S02]  /*e640*/  SYNCS.PHASECHK.TRANS64.TRYWAIT P1, [R7+URZ], R0 ;  /* 0x00000000070075a7 */ /* 0x000ea4000802017f */
[----:B--2---:R-:W-:Y:S05]  /*e650*/  @!P1 BRA `(.L_x_213) ;  /* 0x0000000400e49947 */ /* 0x004fea0003800000 */
.L_x_238:
[----:B------:R-:W-:Y:S05]  /*e660*/  @!P0 BRA `(.L_x_214) ;  /* 0x0000000000048947 */ /* 0x000fea0003800000 */
[----:B------:R-:W-:Y:S01]  /*e670*/  BPT.TRAP 0x1 ;  /* 0x000000040000795c */ /* 0x000fe20000300000 */
.L_x_214:
[----:B------:R-:W-:-:S04]  /*e680*/  IMAD R17, R17, 0x8, R6 ;  /* 0x0000000811117824 */ /* 0x000fc800078e0206 */
[----:B------:R-:W3:Y:S02]  /*e690*/  SYNCS.PHASECHK.TRANS64.TRYWAIT P1, [R17+URZ+0x33460], R4 ;  /* 0x03346004110075a7 */ /* 0x000ee4000802017f */
[----:B---3--:R-:W-:Y:S05]  /*e6a0*/  @!P1 BRA `(.L_x_215) ;  /* 0x0000000400e49947 */ /* 0x008fea0003800000 */
.L_x_239:
[----:B------:R-:W-:Y:S05]  /*e6b0*/  @!P0 BRA `(.L_x_216) ;  /* 0x0000000000048947 */ /* 0x000fea0003800000 */
[----:B------:R-:W-:Y:S01]  /*e6c0*/  BPT.TRAP 0x1 ;  /* 0x000000040000795c */ /* 0x000fe20000300000 */
.L_x_216:
[----:B------:R-:W-:-:S04]  /*e6d0*/  IMAD R3, R3, 0x8, R6 ;  /* 0x0000000803037824 */ /* 0x000fc800078e0206 */
[----:B------:R-:W4:Y:S02]  /*e6e0*/  SYNCS.PHASECHK.TRANS64.TRYWAIT P1, [R3+URZ+0x33460], R0 ;  /* 0x03346000030075a7 */ /* 0x000f24000802017f */
[----:B----4-:R-:W-:Y:S05]  /*e6f0*/  @!P1 BRA `(.L_x_217) ;  /* 0x0000000400e49947 */ /* 0x010fea0003800000 */
.L_x_240:
[----:B------:R-:W-:Y:S05]  /*e700*/  @!P0 BRA `(.L_x_218) ;  /* 0x0000000000048947 */ /* 0x000fea0003800000 */
[----:B------:R-:W-:Y:S01]  /*e710*/  BPT.TRAP 0x1 ;  /* 0x000000040000795c */ /* 0x000fe20000300000 */
.L_x_218:
[----:B------:R-:W5:Y:S02]  /*e720*/  SYNCS.PHASECHK.TRANS64.TRYWAIT P0, [R17+URZ+0x33480], R4 ;  /* 0x03348004110075a7 */ /* 0x000f64000800017f */
[----:B-----5:R-:W-:Y:S05]  /*e730*/  @!P0 BRA `(.L_x_219) ;  /* 0x0000000400e88947 */ /* 0x020fea0003800000 */
.L_x_220:
[----:B------:R1:W1:Y:S02]  /*e740*/  SYNCS.PHASECHK.TRANS64.TRYWAIT P0, [R3+URZ+0x33480], R0 ;  /* 0x03348000030075a7 */ /* 0x000264000800017f */
[----:B-1----:R-:W-:Y:S05]  /*e750*/  @!P0 NANOSLEEP.SYNCS 0x989680 ;  /* 0x009896800000895d */ /* 0x002fea0003900000 */
[----:B------:R-:W1:Y:S02]  /*e760*/  @!P0 SYNCS.PHASECHK.TRANS64 P0, [R3+URZ+0x33480], R0 ;  /* 0x03348000030085a7 */ /* 0x000e64000800007f */
[----:B-1----:R-:W-:Y:S05]  /*e770*/  @!P0 BRA `(.L_x_220) ;  /* 0xfffffffc00f08947 */ /* 0x002fea000383ffff */
.L_x_210:
[----:B------:R-:W-:Y:S05]  /*e780*/  BSYNC B0 ;  /* 0x0000000000007941 */ /* 0x000fea0003800000 */
.L_x_209:
[----:B------:R-:W-:Y:S05]  /*e790*/  EXIT ;  /* 0x000000000000794d */ /* 0x000fea0003800000 */
.L_x_129:
[----:B-1----:R-:W-:-:S04]  /*e7a0*/  IMAD.U32 R3, RZ, RZ, UR38 ;  /* 0x00000026ff037e24 */ /* 0x002fc8000f8e00ff */
[----:B------:R1:W2:Y:S03]  /*e7b0*/  SYNCS.PHASECHK.TRANS64.TRYWAIT P1, [R3+URZ+0x33400], R8 ;  /* 0x03340008030075a7 */ /* 0x0002a6000802017f */
[----:B--2---:R-:W-:Y:S05]  /*e7c0*/  @!P1 NANOSLEEP.SYNCS 0x989680 ;  /* 0x009896800000995d */ /* 0x004fea0003900000 */
[----:B------:R-:W2:Y:S02]  /*e7d0*/  @!P1 SYNCS.PHASECHK.TRANS64 P1, [R3+URZ+0x33400], R8 ;  /* 0x03340008030095a7 */ /* 0x000ea4000802007f */
[----:B--2---:R-:W-:Y:S05]  /*e7e0*/  @!P1 BRA `(.L_x_129) ;  /* 0xfffffffc00ec9947 */ /* 0x004fea000383ffff */
[----:B------:R-:W-:Y:S05]  /*e7f0*/  BRA `(.L_x_221) ;  /* 0xffffff3000887947 */ /* 0x000fea000383ffff */
.L_x_133:
[----:B--2---:R2:W3:Y:S02]  /*e800*/  SYNCS.PHASECHK.TRANS64.TRYWAIT P1, [R3+URZ+0x33430], R4 ;  /* 0x03343004030075a7 */ /* 0x0044e4000802017f */
[----:B---3--:R-:W-:Y:S05]  /*e810*/  @!P1 NANOSLEEP.SYNCS 0x989680 ;  /* 0x009896800000995d */ /* 0x008fea0003900000 */
[----:B------:R-:W3:Y:S02]  /*e820*/  @!P1 SYNCS.PHASECHK.TRANS64 P1, [R3+URZ+0x33430], R4 ;  /* 0x03343004030095a7 */ /* 0x000ee4000802007f */
[----:B---3--:R-:W-:Y:S05]  /*e830*/  @!P1 BRA `(.L_x_133) ;  /* 0xfffffffc00f09947 */ /* 0x008fea000383ffff */
[----:B------:R-:W-:Y:S05]  /*e840*/  BRA `(.L_x_132) ;  /* 0xffffff3000a47947 */ /* 0x000fea000383ffff */
.L_x_139:
[----:B--2---:R-:W-:-:S04]  /*e850*/  IMAD.U32 R8, RZ, RZ, UR6 ;  /* 0x00000006ff087e24 */ /* 0x004fc8000f8e00ff */
[----:B------:R2:W3:Y:S03]  /*e860*/  SYNCS.PHASECHK.TRANS64.TRYWAIT P1, [R8+URZ+0x33430], R7 ;  /* 0x03343007080075a7 */ /* 0x0004e6000802017f */
[----:B---3--:R-:W-:Y:S05]  /*e870*/  @!P1 NANOSLEEP.SYNCS 0x989680 ;  /* 0x009896800000995d */ /* 0x008fea0003900000 */
[----:B------:R-:W3:Y:S02]  /*e880*/  @!P1 SYNCS.PHASECHK.TRANS64 P1, [R8+URZ+0x33430], R7 ;  /* 0x03343007080095a7 */ /* 0x000ee4000802007f */
[----:B---3--:R-:W-:Y:S05]  /*e890*/  @!P1 BRA `(.L_x_139) ;  /* 0xfffffffc00ec9947 */ /* 0x008fea000383ffff */
[----:B------:R-:W-:Y:S05]  /*e8a0*/  BRA `(.L_x_136) ;  /* 0xffffff6c00487947 */ /* 0x000fea000383ffff */
.L_x_143:
[----:B--2---:R-:W-:-:S04]  /*e8b0*/  IMAD.U32 R8, RZ, RZ, UR6 ;  /* 0x00000006ff087e24 */ /* 0x004fc8000f8e00ff */
[----:B------:R2:W3:Y:S03]  /*e8c0*/  SYNCS.PHASECHK.TRANS64.TRYWAIT P1, [R8+URZ+0x33450], R7 ;  /* 0x03345007080075a7 */ /* 0x0004e6000802017f */
[----:B---3--:R-:W-:Y:S05]  /*e8d0*/  @!P1 NANOSLEEP.SYNCS 0x989680 ;  /* 0x009896800000995d */ /* 0x008fea0003900000 */
[----:B------:R-:W3:Y:S02]  /*e8e0*/  @!P1 SYNCS.PHASECHK.TRANS64 P1, [R8+URZ+0x33450], R7 ;  /* 0x03345007080095a7 */ /* 0x000ee4000802007f */
[----:B---3--:R-:W-:Y:S05]  /*e8f0*/  @!P1 BRA `(.L_x_143) ;  /* 0xfffffffc00ec9947 */ /* 0x008fea000383ffff */
[----:B------:R-:W-:Y:S05]  /*e900*/  BRA `(.L_x_140) ;  /* 0xffffff7800487947 */ /* 0x000fea000383ffff */
.L_x_150:
[----:B--2---:R-:W-:-:S04]  /*e910*/  IMAD.U32 R5, RZ, RZ, UR4 ;  /* 0x00000004ff057e24 */ /* 0x004fc8000f8e00ff */
[----:B------:R2:W3:Y:S03]  /*e920*/  SYNCS.PHASECHK.TRANS64.TRYWAIT P1, [R5+URZ+0x33450], R0 ;  /* 0x03345000050075a7 */ /* 0x0004e6000802017f */
[----:B---3--:R-:W-:Y:S05]  /*e930*/  @!P1 NANOSLEEP.SYNCS 0x989680 ;  /* 0x009896800000995d */ /* 0x008fea0003900000 */
[----:B------:R-:W3:Y:S02]  /*e940*/  @!P1 SYNCS.PHASECHK.TRANS64 P1, [R5+URZ+0x33450], R0 ;  /* 0x03345000050095a7 */ /* 0x000ee4000802007f */
[----:B---3--:R-:W-:Y:S05]  /*e950*/  @!P1 BRA `(.L_x_150) ;  /* 0xfffffffc00ec9947 */ /* 0x008fea000383ffff */
[----:B------:R-:W-:Y:S05]  /*e960*/  BRA `(.L_x_149) ;  /* 0xffffffa400287947 */ /* 0x000fea000383ffff */
.L_x_160:
[----:B------:R-:W-:Y:S02]  /*e970*/  IMAD.MOV.U32 R13, RZ, RZ, R8 ;  /* 0x000000ffff0d7224 */ /* 0x000fe400078e0008 */
[----:B------:R-:W-:Y:S02]  /*e980*/  IMAD.MOV.U32 R12, RZ, RZ, RZ ;  /* 0x000000ffff0c7224 */ /* 0x000fe400078e00ff */
[----:B------:R-:W-:Y:S02]  /*e990*/  IMAD.MOV.U32 R11, RZ, RZ, 0x1f ;  /* 0x0000001fff0b7424 */ /* 0x000fe400078e00ff */
[----:B------:R-:W-:-:S07]  /*e9a0*/  IMAD.MOV.U32 R15, RZ, RZ, -0x1 ;  /* 0xffffffffff0f7424 */ /* 0x000fce00078e00ff */
[----:B------:R-:W-:Y:S05]  /*e9b0*/  WARPSYNC.COLLECTIVE R15, `(.L_x_222) ;  /* 0x000000000f087348 */ /* 0x000fea0003c00000 */
[----:B------:R1:W2:Y:S02]  /*e9c0*/  SHFL.IDX P6, R14, R13, R12, R11 ;  /* 0x0000000c0d0e7389 */ /* 0x0002a400000c000b */
[----:B-12---:R-:W-:Y:S01]  /*e9d0*/  ENDCOLLECTIVE ;  /* 0x000000000000791b */ /* 0x006fe20003800000 */
.L_x_222:
[----:B------:R-:W-:Y:S05]  /*e9e0*/  BRA `(.L_x_223) ;  /* 0xffffffd000e47947 */ /* 0x000fea000383ffff */
.L_x_162:
[----:B------:R-:W-:Y:S01]  /*e9f0*/  BSSY B0, `(.L_x_224) ;  /* 0x0000006000007945 */ /* 0x000fe20003800000 */
[----:B------:R-:W-:-:S07]  /*ea00*/  IMAD.MOV.U32 R15, RZ, RZ, -0x1 ;  /* 0xffffffffff0f7424 */ /* 0x000fce00078e00ff */
[----:B------:R-:W-:Y:S05]  /*ea10*/  WARPSYNC.COLLECTIVE R15, `(.L_x_225) ;  /* 0x000000000f0c7348 */ /* 0x000fea0003c00000 */
[----:B------:R-:W-:Y:S02]  /*ea20*/  ELECT P6, UR62, PT ;  /* 0x00000000003e782f */ /* 0x000fe400038c0000 */
[----:B------:R-:W-:Y:S01]  /*ea30*/  MOV R14, UR62 ;  /* 0x0000003e000e7c02 */ /* 0x000fe20008000f00 */
[----:B------:R-:W-:Y:S10]  /*ea40*/  ENDCOLLECTIVE ;  /* 0x000000000000791b */ /* 0x000ff40003800000 */
.L_x_225:
[----:B------:R-:W-:Y:S05]  /*ea50*/  BSYNC B0 ;  /* 0x0000000000007941 */ /* 0x000fea0003800000 */
.L_x_224:
[----:B------:R-:W-:Y:S05]  /*ea60*/  BRA `(.L_x_226) ;  /* 0xffffffd000e47947 */ /* 0x000fea000383ffff */
.L_x_165:
[----:B-1----:R1:W2:Y:S02]  /*ea70*/  SYNCS.PHASECHK.TRANS64.TRYWAIT P0, [R0+URZ+0x33480], R3 ;  /* 0x03348003000075a7 */ /* 0x0022a4000800017f */
[----:B--2---:R-:W-:Y:S05]  /*ea80*/  @!P0 NANOSLEEP.SYNCS 0x989680 ;  /* 0x009896800000895d */ /* 0x004fea0003900000 */
[----:B------:R-:W2:Y:S02]  /*ea90*/  @!P0 SYNCS.PHASECHK.TRANS64 P0, [R0+URZ+0x33480], R3 ;  /* 0x03348003000085a7 */ /* 0x000ea4000800007f */
[----:B--2---:R-:W-:Y:S05]  /*eaa0*/  @!P0 BRA `(.L_x_165) ;  /* 0xfffffffc00f08947 */ /* 0x004fea000383ffff */
[----:B------:R-:W-:Y:S05]  /*eab0*/  BRA `(.L_x_227) ;  /* 0xffffffd4002c7947 */ /* 0x000fea000383ffff */
.L_x_168:
[----:B---3--:R3:W4:Y:S02]  /*eac0*/  SYNCS.PHASECHK.TRANS64.TRYWAIT P0, [R0+URZ+0x33440], R3 ;  /* 0x03344003000075a7 */ /* 0x008724000800017f */
[----:B----4-:R-:W-:Y:S05]  /*ead0*/  @!P0 NANOSLEEP.SYNCS 0x989680 ;  /* 0x009896800000895d */ /* 0x010fea0003900000 */
[----:B------:R-:W4:Y:S02]  /*eae0*/  @!P0 SYNCS.PHASECHK.TRANS64 P0, [R0+URZ+0x33440], R3 ;  /* 0x03344003000085a7 */ /* 0x000f24000800007f */
[----:B----4-:R-:W-:Y:S05]  /*eaf0*/  @!P0 BRA `(.L_x_168) ;  /* 0xfffffffc00f08947 */ /* 0x010fea000383ffff */
[----:B------:R-:W-:Y:S05]  /*eb00*/  BRA `(.L_x_228) ;  /* 0xffffffd400d07947 */ /* 0x000fea000383ffff */
.L_x_171:
[----:B--2---:R-:W-:-:S04]  /*eb10*/  IMAD.U32 R3, RZ, RZ, UR40 ;  /* 0x00000028ff037e24 */ /* 0x004fc8000f8e00ff */
[----:B------:R2:W3:Y:S03]  /*eb20*/  SYNCS.PHASECHK.TRANS64.TRYWAIT P0, [R3+URZ+0x33420], R2 ;  /* 0x03342002030075a7 */ /* 0x0004e6000800017f */
[----:B---3--:R-:W-:Y:S05]  /*eb30*/  @!P0 NANOSLEEP.SYNCS 0x989680 ;  /* 0x009896800000895d */ /* 0x008fea0003900000 */
[----:B------:R-:W3:Y:S02]  /*eb40*/  @!P0 SYNCS.PHASECHK.TRANS64 P0, [R3+URZ+0x33420], R2 ;  /* 0x03342002030085a7 */ /* 0x000ee4000800007f */
[----:B---3--:R-:W-:Y:S05]  /*eb50*/  @!P0 BRA `(.L_x_171) ;  /* 0xfffffffc00ec8947 */ /* 0x008fea000383ffff */
[----:B------:R-:W-:Y:S05]  /*eb60*/  BRA `(.L_x_229) ;  /* 0xffffffd800dc7947 */ /* 0x000fea000383ffff */
.L_x_177:
[----:B-1----:R1:W2:Y:S02]  /*eb70*/  SYNCS.PHASECHK.TRANS64.TRYWAIT P0, [R6+URZ+0x33480], R5 ;  /* 0x03348005060075a7 */ /* 0x0022a4000800017f */
[----:B--2---:R-:W-:Y:S05]  /*eb80*/  @!P0 NANOSLEEP.SYNCS 0x989680 ;  /* 0x009896800000895d */ /* 0x004fea0003900000 */
[----:B------:R-:W2:Y:S02]  /*eb90*/  @!P0 SYNCS.PHASECHK.TRANS64 P0, [R6+URZ+0x33480], R5 ;  /* 0x03348005060085a7 */ /* 0x000ea4000800007f */
[----:B--2---:R-:W-:Y:S05]  /*eba0*/  @!P0 BRA `(.L_x_177) ;  /* 0xfffffffc00f08947 */ /* 0x004fea000383ffff */
[----:B------:R-:W-:Y:S05]  /*ebb0*/  BRA `(.L_x_230) ;  /* 0xffffffdc00647947 */ /* 0x000fea000383ffff */
.L_x_185:
[----:B--2---:R2:W3:Y:S02]  /*ebc0*/  SYNCS.PHASECHK.TRANS64.TRYWAIT P0, [R6+URZ+0x33440], R5 ;  /* 0x03344005060075a7 */ /* 0x0044e4000800017f */
[----:B---3--:R-:W-:Y:S05]  /*ebd0*/  @!P0 NANOSLEEP.SYNCS 0x989680 ;  /* 0x009896800000895d */ /* 0x008fea0003900000 */
[----:B------:R-:W3:Y:S02]  /*ebe0*/  @!P0 SYNCS.PHASECHK.TRANS64 P0, [R6+URZ+0x33440], R5 ;  /* 0x03344005060085a7 */ /* 0x000ee4000800007f */
[----:B---3--:R-:W-:Y:S05]  /*ebf0*/  @!P0 BRA `(.L_x_185) ;  /* 0xfffffffc00f08947 */ /* 0x008fea000383ffff */
[----:B------:R-:W-:Y:S05]  /*ec00*/  BRA `(.L_x_231) ;  /* 0xffffffe000907947 */ /* 0x000fea000383ffff */
.L_x_194:
[----:B-1----:R1:W2:Y:S02]  /*ec10*/  SYNCS.PHASECHK.TRANS64.TRYWAIT P3, [R13+URZ+0x33470], R4 ;  /* 0x033470040d0075a7 */ /* 0x0022a4000806017f */
[----:B--2---:R-:W-:Y:S05]  /*ec20*/  @!P3 NANOSLEEP.SYNCS 0x989680 ;  /* 0x009896800000b95d */ /* 0x004fea0003900000 */
[----:B------:R-:W2:Y:S02]  /*ec30*/  @!P3 SYNCS.PHASECHK.TRANS64 P3, [R13+URZ+0x33470], R4 ;  /* 0x033470040d00b5a7 */ /* 0x000ea4000806007f */
[----:B--2---:R-:W-:Y:S05]  /*ec40*/  @!P3 BRA `(.L_x_194) ;  /* 0xfffffffc00f0b947 */ /* 0x004fea000383ffff */
[----:B------:R-:W-:Y:S05]  /*ec50*/  BRA `(.L_x_232) ;  /* 0xffffffe400b47947 */ /* 0x000fea000383ffff */
.L_x_196:
[----:B--2---:R2:W3:Y:S02]  /*ec60*/  SYNCS.PHASECHK.TRANS64.TRYWAIT P3, [R13+URZ+0x33460], R2 ;  /* 0x033460020d0075a7 */ /* 0x0044e4000806017f */
[----:B---3--:R-:W-:Y:S05]  /*ec70*/  @!P3 NANOSLEEP.SYNCS 0x989680 ;  /* 0x009896800000b95d */ /* 0x008fea0003900000 */
[----:B------:R-:W3:Y:S02]  /*ec80*/  @!P3 SYNCS.PHASECHK.TRANS64 P3, [R13+URZ+0x33460], R2 ;  /* 0x033460020d00b5a7 */ /* 0x000ee4000806007f */
[----:B---3--:R-:W-:Y:S05]  /*ec90*/  @!P3 BRA `(.L_x_196) ;  /* 0xfffffffc00f0b947 */ /* 0x008fea000383ffff */
[----:B------:R-:W-:Y:S05]  /*eca0*/  BRA `(.L_x_233) ;  /* 0xffffffe400bc7947 */ /* 0x000fea000383ffff */
.L_x_202:
[----:B--2---:R2:W3:Y:S02]  /*ecb0*/  SYNCS.PHASECHK.TRANS64.TRYWAIT P2, [R3+URZ+0x33470], R0 ;  /* 0x03347000030075a7 */ /* 0x0044e4000804017f */
[----:B---3--:R-:W-:Y:S05]  /*ecc0*/  @!P2 NANOSLEEP.SYNCS 0x989680 ;  /* 0x009896800000a95d */ /* 0x008fea0003900000 */
[----:B------:R-:W3:Y:S02]  /*ecd0*/  @!P2 SYNCS.PHASECHK.TRANS64 P2, [R3+URZ+0x33470], R0 ;  /* 0x033470000300a5a7 */ /* 0x000ee4000804007f */
[----:B---3--:R-:W-:Y:S05]  /*ece0*/  @!P2 BRA `(.L_x_202) ;  /* 0xfffffffc00f0a947 */ /* 0x008fea000383ffff */
[----:B------:R-:W-:Y:S05]  /*ecf0*/  BRA `(.L_x_234) ;  /* 0xffffffec00b87947 */ /* 0x000fea000383ffff */
.L_x_204:
[----:B--2---:R2:W3:Y:S02]  /*ed00*/  SYNCS.PHASECHK.TRANS64.TRYWAIT P2, [R3+URZ+0x33460], R0 ;  /* 0x03346000030075a7 */ /* 0x0044e4000804017f */
[----:B---3--:R-:W-:Y:S05]  /*ed10*/  @!P2 NANOSLEEP.SYNCS 0x989680 ;  /* 0x009896800000a95d */ /* 0x008fea0003900000 */
[----:B------:R-:W3:Y:S02]  /*ed20*/  @!P2 SYNCS.PHASECHK.TRANS64 P2, [R3+URZ+0x33460], R0 ;  /* 0x033460000300a5a7 */ /* 0x000ee4000804007f */
[----:B---3--:R-:W-:Y:S05]  /*ed30*/  @!P2 BRA `(.L_x_204) ;  /* 0xfffffffc00f0a947 */ /* 0x008fea000383ffff */
[----:B------:R-:W-:Y:S05]  /*ed40*/  BRA `(.L_x_235) ;  /* 0xffffffec00bc7947 */ /* 0x000fea000383ffff */
.L_x_208:
[----:B-1----:R1:W2:Y:S02]  /*ed50*/  SYNCS.PHASECHK.TRANS64.TRYWAIT P0, [R6+URZ+0x33420], R0 ;  /* 0x03342000060075a7 */ /* 0x0022a4000800017f */
[----:B--2---:R-:W-:Y:S05]  /*ed60*/  @!P0 NANOSLEEP.SYNCS 0x989680 ;  /* 0x009896800000895d */ /* 0x004fea0003900000 */
[----:B------:R-:W2:Y:S02]  /*ed70*/  @!P0 SYNCS.PHASECHK.TRANS64 P0, [R6+URZ+0x33420], R0 ;  /* 0x03342000060085a7 */ /* 0x000ea4000800007f */
[----:B--2---:R-:W-:Y:S05]  /*ed80*/  @!P0 BRA `(.L_x_208) ;  /* 0xfffffffc00f08947 */ /* 0x004fea000383ffff */
[----:B------:R-:W-:Y:S05]  /*ed90*/  BRA `(.L_x_236) ;  /* 0xfffffff400c07947 */ /* 0x000fea000383ffff */
.L_x_212:
[----:B-1----:R1:W2:Y:S02]  /*eda0*/  SYNCS.PHASECHK.TRANS64.TRYWAIT P1, [R5+URZ], R4 ;  /* 0x00000004050075a7 */ /* 0x0022a4000802017f */
[----:B--2---:R-:W-:Y:S05]  /*edb0*/  @!P1 NANOSLEEP.SYNCS 0x989680 ;  /* 0x009896800000995d */ /* 0x004fea0003900000 */
[----:B------:R-:W2:Y:S02]  /*edc0*/  @!P1 SYNCS.PHASECHK.TRANS64 P1, [R5+URZ], R4 ;  /* 0x00000004050095a7 */ /* 0x000ea4000802007f */
[----:B--2---:R-:W-:Y:S05]  /*edd0*/  @!P1 BRA `(.L_x_212) ;  /* 0xfffffffc00f09947 */ /* 0x004fea000383ffff */
[----:B------:R-:W-:Y:S05]  /*ede0*/  BRA `(.L_x_237) ;  /* 0xfffffff800147947 */ /* 0x000fea000383ffff */
.L_x_213:
[----:B--2---:R2:W3:Y:S02]  /*edf0*/  SYNCS.PHASECHK.TRANS64.TRYWAIT P1, [R7+URZ], R0 ;  /* 0x00000000070075a7 */ /* 0x0044e4000802017f */
[----:B---3--:R-:W-:Y:S05]  /*ee00*/  @!P1 NANOSLEEP.SYNCS 0x989680 ;  /* 0x009896800000995d */ /* 0x008fea0003900000 */
[----:B------:R-:W3:Y:S02]  /*ee10*/  @!P1 SYNCS.PHASECHK.TRANS64 P1, [R7+URZ], R0 ;  /* 0x00000000070095a7 */ /* 0x000ee4000802007f */
[----:B---3--:R-:W-:Y:S05]  /*ee20*/  @!P1 BRA `(.L_x_213) ;  /* 0xfffffffc00f09947 */ /* 0x008fea000383ffff */
[----:B------:R-:W-:Y:S05]  /*ee30*/  BRA `(.L_x_238) ;  /* 0xfffffff800087947 */ /* 0x000fea000383ffff */
.L_x_215:
[----:B---3--:R3:W4:Y:S02]  /*ee40*/  SYNCS.PHASECHK.TRANS64.TRYWAIT P1, [R17+URZ+0x33460], R4 ;  /* 0x03346004110075a7 */ /* 0x008724000802017f */
[----:B----4-:R-:W-:Y:S05]  /*ee50*/  @!P1 NANOSLEEP.SYNCS 0x989680 ;  /* 0x009896800000995d */ /* 0x010fea0003900000 */
[----:B------:R-:W4:Y:S02]  /*ee60*/  @!P1 SYNCS.PHASECHK.TRANS64 P1, [R17+URZ+0x33460], R4 ;  /* 0x03346004110095a7 */ /* 0x000f24000802007f */
[----:B----4-:R-:W-:Y:S05]  /*ee70*/  @!P1 BRA `(.L_x_215) ;  /* 0xfffffffc00f09947 */ /* 0x010fea000383ffff */
[----:B------:R-:W-:Y:S05]  /*ee80*/  BRA `(.L_x_239) ;  /* 0xfffffff800087947 */ /* 0x000fea000383ffff */
.L_x_217:
[----:B----4-:R4:W1:Y:S02]  /*ee90*/  SYNCS.PHASECHK.TRANS64.TRYWAIT P1, [R3+URZ+0x33460], R0 ;  /* 0x03346000030075a7 */ /* 0x010864000802017f */
[----:B-1----:R-:W-:Y:S05]  /*eea0*/  @!P1 NANOSLEEP.SYNCS 0x989680 ;  /* 0x009896800000995d */ /* 0x002fea0003900000 */
[----:B------:R-:W1:Y:S02]  /*eeb0*/  @!P1 SYNCS.PHASECHK.TRANS64 P1, [R3+URZ+0x33460], R0 ;  /* 0x03346000030095a7 */ /* 0x000e64000802007f */
[----:B-1----:R-:W-:Y:S05]  /*eec0*/  @!P1 BRA `(.L_x_217) ;  /* 0xfffffffc00f09947 */ /* 0x002fea000383ffff */
[----:B------:R-:W-:Y:S05]  /*eed0*/  BRA `(.L_x_240) ;  /* 0xfffffff800087947 */ /* 0x000fea000383ffff */
.L_x_219:
[----:B------:R1:W1:Y:S02]  /*eee0*/  SYNCS.PHASECHK.TRANS64.TRYWAIT P0, [R17+URZ+0x33480], R4 ;  /* 0x03348004110075a7 */ /* 0x000264000800017f */
[----:B-1----:R-:W-:Y:S05]  /*eef0*/  @!P0 NANOSLEEP.SYNCS 0x989680 ;  /* 0x009896800000895d */ /* 0x002fea0003900000 */
[----:B------:R-:W1:Y:S02]  /*ef00*/  @!P0 SYNCS.PHASECHK.TRANS64 P0, [R17+URZ+0x33480], R4 ;  /* 0x03348004110085a7 */ /* 0x000e64000800007f */
[----:B-1----:R-:W-:Y:S05]  /*ef10*/  @!P0 BRA `(.L_x_219) ;  /* 0xfffffffc00f08947 */ /* 0x002fea000383ffff */
[----:B------:R-:W-:Y:S05]  /*ef20*/  BRA `(.L_x_220) ;  /* 0xfffffff800047947 */ /* 0x000fea000383ffff */
.L_x_241:
        /* <DEDUP_REMOVED lines=13> */
.L_x_2701:


//--------------------- .text._ZN7cutlass13device_kernelIN5flash11enable_sm90INS1_16FlashAttnFwdSm90INS1_25CollectiveMainloopFwdSm90ILi2EN4cute5tupleIJNS5_1CILi1EEES8_S8_EEENS6_IJNS7_ILi128EEENS7_ILi160EEENS7_ILi192EEEEEELi192ENS_12float_e4m3_tEfNS_4arch4Sm90ELb0ELb0ELb1ELb1ELb0ELb0ELb0ELb1ELb1ELb0ELb0ELb0EEENS1_21CollectiveEpilogueFwdINS6_IJSA_SC_SB_EEES9_NS_10bfloat16_tESG_Li256ELb1ELb0ELb0ELb1EEENS1_36VarlenDynamicPersistentTileSchedulerILi128ELi160ELi256ELi128ELb0ELb0ELb1ELb0ELb1ELb1EEEEEEEEEvNT_6ParamsE --------------------------
	.section	.text._ZN7cutlass13device_kernelIN5flash11enable_sm90INS1_16FlashAttnFwdSm90INS1_25CollectiveMainloopFwdSm90ILi2EN4cute5tupleIJNS5_1CILi1EEES8_S8_EEENS6_IJNS7_ILi128EEENS7_ILi160EEENS7_ILi192EEEEEELi192ENS_12float_e4m3_tEfNS_4arch4Sm90ELb0ELb0ELb1ELb1ELb0ELb0ELb0ELb1ELb1ELb0ELb0ELb0EEENS1_21CollectiveEpilogueFwdINS6_IJSA_SC_SB_EEES9_NS_10bfloat16_tESG_Li256ELb1ELb0ELb0ELb1EEENS1_36VarlenDynamicPersistentTileSchedulerILi128ELi160ELi256ELi128ELb0ELb0ELb1ELb0ELb1ELb1EEEEEEEEEvNT_6ParamsE,"ax",@progbits
	.align	128
.text._ZN7cutlass13device_kernelIN5flash11enable_sm90INS1_16FlashAttnFwdSm90INS1_25CollectiveMainloopFwdSm90ILi2EN4cute5tupleIJNS5_1CILi1EEES8_S8_EEENS6_IJNS7_ILi128EEENS7_ILi160EEENS7_ILi192EEEEEELi192ENS_12float_e4m3_tEfNS_4arch4Sm90ELb0ELb0ELb1ELb1ELb0ELb0ELb0ELb1ELb1ELb0ELb0ELb0EEENS1_21CollectiveEpilogueFwdINS6_IJSA_SC_SB_EEES9_NS_10bfloat16_tESG_Li256ELb1ELb0ELb0ELb1EEENS1_36VarlenDynamicPersistentTileSchedulerILi128ELi160ELi256ELi128ELb0ELb0ELb1ELb0ELb1ELb1EEEEEEEEEvNT_6ParamsE:
        .type           _ZN7cutlass13device_kernelIN5flash11enable_sm90INS1_16FlashAttnFwdSm90INS1_25CollectiveMainloopFwdSm90ILi2EN4cute5tupleIJNS5_1CILi1EEES8_S8_EEENS6_IJNS7_ILi128EEENS7_ILi160EEENS7_ILi192EEEEEELi192ENS_12float_e4m3_tEfNS_4arch4Sm90ELb0ELb0ELb1ELb1ELb0ELb0ELb0ELb1ELb1ELb0ELb0ELb0EEENS1_21CollectiveEpilogueFwdINS6_IJSA_SC_SB_EEES9_NS_10bfloat16_tESG_Li256ELb1ELb0ELb0ELb1EEENS1_36VarlenDynamicPersistentTileSchedulerILi128ELi160ELi256ELi128ELb0ELb0ELb1ELb0ELb1ELb1EEEEEEEEEvNT_6ParamsE,@function
        .size           _ZN7cutlass13device_kernelIN5flash11enable_sm90INS1_16FlashAttnFwdSm90INS1_25CollectiveMainloopFwdSm90ILi2EN4cute5tupleIJNS5_1CILi1EEES8_S8_EEENS6_IJNS7_ILi128EEENS7_ILi160EEENS7_ILi192EEEEEELi192ENS_12float_e4m3_tEfNS_4arch4Sm90ELb0ELb0ELb1ELb1ELb0ELb0ELb0ELb1ELb1ELb0ELb0ELb0EEENS1_21CollectiveEpilogueFwdINS6_IJSA_SC_SB_EEES9_NS_10bfloat16_tESG_Li256ELb1ELb0ELb0ELb1EEENS1_36VarlenDynamicPersistentTileSchedulerILi128ELi160ELi256ELi128ELb0ELb0ELb1ELb0ELb1ELb1EEEEEEEEEvNT_6ParamsE,(.L_x_2702 - _ZN7cutlass13device_kernelIN5flash11enable_sm90INS1_16FlashAttnFwdSm90INS1_25CollectiveMainloopFwdSm90ILi2EN4cute5tupleIJNS5_1CILi1EEES8_S8_EEENS6_IJNS7_ILi128EEENS7_ILi160EEENS7_ILi192EEEEEELi192ENS_12float_e4m3_tEfNS_4arch4Sm90ELb0ELb0ELb1ELb1ELb0ELb0ELb0ELb1ELb1ELb0ELb0ELb0EEENS1_21CollectiveEpilogueFwdINS6_IJSA_SC_SB_EEES9_NS_10bfloat16_tESG_Li256ELb1ELb0ELb0ELb1EEENS1_36VarlenDynamicPersistentTileSchedulerILi128ELi160ELi256ELi128ELb0ELb0ELb1ELb0ELb1ELb1EEEEEEEEEvNT_6ParamsE)
        .other          _ZN7cutlass13device_kernelIN5flash11enable_sm90INS1_16FlashAttnFwdSm90INS1_25CollectiveMainloopFwdSm90ILi2EN4cute5tupleIJNS5_1CILi1EEES8_S8_EEENS6_IJNS7_ILi128EEENS7_ILi160EEENS7_ILi192EEEEEELi192ENS_12float_e4m3_tEfNS_4arch4Sm90ELb0ELb0ELb1ELb1ELb0ELb0ELb0ELb1ELb1ELb0ELb0ELb0EEENS1_21CollectiveEpilogueFwdINS6_IJSA_SC_SB_EEES9_NS_10bfloat16_tESG_Li256ELb1ELb0ELb0ELb1EEENS1_36VarlenDynamicPersistentTileSchedulerILi128ELi160ELi256ELi128ELb0ELb0ELb1ELb0ELb1ELb1EEEEEEEEEvNT_6ParamsE,@"STO_CUDA_ENTRY STV_DEFAULT"
_ZN7cutlass13device_kernelIN5flash11enable_sm90INS1_16FlashAttnFwdSm90INS1_25CollectiveMainloopFwdSm90ILi2EN4cute5tupleIJNS5_1CILi1EEES8_S8_EEENS6_IJNS7_ILi128EEENS7_ILi160EEENS7_ILi192EEEEEELi192ENS_12float_e4m3_tEfNS_4arch4Sm90ELb0ELb0ELb1ELb1ELb0ELb0ELb0ELb1ELb1ELb0ELb0ELb0EEENS1_21CollectiveEpilogueFwdINS6_IJSA_SC_SB_EEES9_NS_10bfloat16_tESG_Li256ELb1ELb0ELb0ELb1EEENS1_36VarlenDynamicPersistentTileSchedulerILi128ELi160ELi256ELi128ELb0ELb0ELb1ELb0ELb1ELb1EEEEEEEEEvNT_6ParamsE:
[----:B------:R-:W0:Y:S02]  /*0000*/  LDC R1, c[0x0][0x28] ;  /* 0x00000a00ff017b82 */ /* 0x000e240000000800 */
[----:B0-----:R-:W-:Y:S01]  /*0010*/  VIADD R1, R1, 0xffffffe0 ;  /* 0xffffffe001017836 */ /* 0x001fe20000000000 */
[----:B------:R-:W0:Y:S01]  /*0020*/  S2R R3, SR_TID.X ;  /* 0x0000000000037919 */ /* 0x000e220000002100 */
[----:B------:R-:W-:Y:S01]  /*0030*/  ELECT P0, URZ, PT ;  /* 0x00000000003f782f */ /* 0x000fe20003800000 */
[----:B------:R-:W-:Y:S01]  /*0040*/  BSSY B0, `(.L_x_242) ;  /* 0x0000011000007945 */ /* 0x000fe20003800000 */
[--C-:B0-----:R-:W-:Y:S02]  /*0050*/  SHF.R.U32.HI R0, RZ, 0x5, R3.reuse ;  /* 0x00000005ff007819 */ /* 0x101fe40000011603 */
[----:B------:R-:W-:-:S03]  /*0060*/  SHF.R.U32.HI R22, RZ, 0x7, R3 ;  /* 0x00000007ff167819 */ /* 0x000fc60000011603 */
[----:B------:R-:W0:Y:S02]  /*0070*/  SHFL.IDX PT, R2, R0, RZ, 0x1f ;  /* 0x00001fff00027589 */ /* 0x000e2400000e0000 */
[----:B0-----:R-:W-:-:S13]  /*0080*/  ISETP.EQ.AND P0, PT, R2, RZ, P0 ;  /* 0x000000ff0200720c */ /* 0x001fda0000702270 */
[----:B------:R-:W-:Y:S05]  /*0090*/  @!P0 BRA `(.L_x_243) ;  /* 0x00000000002c8947 */ /* 0x000fea0003800000 */
[----:B------:R-:W-:Y:S02]  /*00a0*/  ULDC.64 UR4, c[0x0][0x198] ;  /* 0x0000660000047ab9 */ /* 0x000fe40000000a00 */
[----:B------:R-:W-:Y:S02]  /*00b0*/  UIADD3 UR6, UP0, UR4, 0x270, URZ ;  /* 0x0000027004067890 */ /* 0x000fe4000ff1e03f */
[----:B------:R-:W-:Y:S02]  /*00c0*/  UIADD3 UR8, UP1, UR4, 0x370, URZ ;  /* 0x0000037004087890 */ /* 0x000fe4000ff3e03f */
[----:B------:R-:W-:Y:S02]  /*00d0*/  UIADD3 UR4, UP2, UR4, 0x470, URZ ;  /* 0x0000047004047890 */ /* 0x000fe4000ff5e03f */
[----:B------:R-:W-:Y:S02]  /*00e0*/  UIADD3.X UR7, URZ, UR5, URZ, UP0, !UPT ;  /* 0x000000053f077290 */ /* 0x000fe400087fe43f */
[----:B------:R-:W-:-:S02]  /*00f0*/  UIADD3.X UR9, URZ, UR5, URZ, UP1, !UPT ;  /* 0x000000053f097290 */ /* 0x000fc40008ffe43f */
[----:B------:R-:W-:-:S05]  /*0100*/  UIADD3.X UR5, URZ, UR5, URZ, UP2, !UPT ;  /* 0x000000053f057290 */ /* 0x000fca00097fe43f */
[----:B------:R0:W-:Y:S02]  /*0110*/  UTMACCTL.PF [UR6] ;  /* 0x00000000060079b9 */ /* 0x0001e40008040000 */
[----:B------:R0:W-:Y:S02]  /*0120*/  UTMACCTL.PF [UR8] ;  /* 0x00000000080079b9 */ /* 0x0001e40008040000 */
[----:B------:R0:W-:Y:S02]  /*0130*/  UTMACCTL.PF [UR4] ;  /* 0x00000000040079b9 */ /* 0x0001e40008040000 */
[----:B0-----:R-:W-:Y:S01]  /*0140*/  NOP ;  /* 0x0000000000007918 */ /* 0x001fe20000000000 */
.L_x_243:
[----:B------:R-:W-:Y:S05]  /*0150*/  BSYNC B0 ;  /* 0x0000000000007941 */ /* 0x000fea0003800000 */
.L_x_242:
[----:B------:R-:W-:Y:S01]  /*0160*/  VOTEU.ANY UP0, P0 ;  /* 0x00000000003f7886 */ /* 0x000fe20000000100 */
[----:B------:R-:W0:Y:S01]  /*0170*/  SHFL.IDX PT, R3, R22, RZ, 0x1f ;  /* 0x00001fff16037589 */ /* 0x000e2200000e0000 */
[----:B------:R-:W-:Y:S01]  /*0180*/  UMOV UR4, 0x1 ;  /* 0x0000000100047882 */ /* 0x000fe20000000000 */
[----:B------:R-:W-:Y:S01]  /*0190*/  UMOV UR7, 0x100 ;  /* 0x0000010000077882 */ /* 0x000fe20000000000 */
[----:B------:R-:W-:Y:S01]  /*01a0*/  VOTEU.ANY UP1, P0 ;  /* 0x00000000003f7886 */ /* 0x000fe20000020100 */
[----:B------:R-:W1:Y:S01]  /*01b0*/  @UP0 S2UR UR8, SR_CgaCtaId ;  /* 0x00000000000809c3 */ /* 0x000e620000008800 */
[----:B------:R-:W2:Y:S01]  /*01c0*/  SHFL.IDX PT, R2, R0, RZ, 0x1f ;  /* 0x00001fff00027589 */ /* 0x000ea200000e0000 */
[----:B------:R-:W-:Y:S01]  /*01d0*/  @UP0 UMOV UR6, 0x400 ;  /* 0x0000040000060882 */ /* 0x000fe20000000000 */
[----:B------:R-:W-:-:S04]  /*01e0*/  @UP0 UIADD3 UR4, -UR4, 0x100000, URZ ;  /* 0x0010000004040890 */ /* 0x000fc8000fffe13f */
[----:B------:R-:W-:Y:S02]  /*01f0*/  @UP0 USHF.L.U32 UR5, UR4, 0xb, URZ ;  /* 0x0000000b04050899 */ /* 0x000fe4000800063f */
[----:B------:R-:W-:Y:S01]  /*0200*/  @UP0 USHF.L.U32 UR4, UR4, 0x1, URZ ;  /* 0x0000000104040899 */ /* 0x000fe2000800063f */
[----:B------:R-:W-:Y:S01]  /*0210*/  VOTEU.ANY UP2, P0 ;  /* 0x00000000003f7886 */ /* 0x000fe20000040100 */
[----:B0-----:R-:W-:Y:S01]  /*0220*/  R2UR UR9, R3 ;  /* 0x00000000030972ca */ /* 0x001fe200000e0000 */
[----:B-1----:R-:W-:Y:S01]  /*0230*/  @UP0 ULEA UR8, UR8, UR6, 0x18 ;  /* 0x0000000608080291 */ /* 0x002fe2000f8ec03f */
[----:B--2---:R-:W-:Y:S01]  /*0240*/  ISETP.NE.AND P1, PT, R2, RZ, PT ;  /* 0x000000ff0200720c */ /* 0x004fe20003f25270 */
[----:B------:R-:W-:-:S04]  /*0250*/  @UP0 UIADD3 UR6, -UR7, 0x100000, URZ ;  /* 0x0010000007060890 */ /* 0x000fc8000fffe13f */
[----:B------:R-:W-:Y:S02]  /*0260*/  @UP0 USHF.L.U32 UR7, UR6, 0xb, URZ ;  /* 0x0000000b06070899 */ /* 0x000fe4000800063f */
[----:B------:R-:W-:-:S04]  /*0270*/  @UP0 USHF.L.U32 UR6, UR6, 0x1, URZ ;  /* 0x0000000106060899 */ /* 0x000fc8000800063f */
[----:B------:R-:W-:Y:S01]  /*0280*/  UISETP.NE.AND UP0, UPT, UR9, URZ, UPT ;  /* 0x0000003f0900728c */ /* 0x000fe2000bf05270 */
[----:B------:R-:W0:Y:S02]  /*0290*/  FENCE.VIEW.ASYNC.S ;  /* 0x00000000000073c6 */ /* 0x000e240000000000 */
[----:B0-----:R0:W1:Y:S05]  /*02a0*/  @UP1 SYNCS.EXCH.64 URZ, [UR8+0x33400], UR4 ;  /* 0x03340004083f15b2 */ /* 0x00106a0008000100 */
[----:B------:R0:W2:Y:S01]  /*02b0*/  @UP2 SYNCS.EXCH.64 URZ, [UR8+0x33420], UR6 ;  /* 0x03342006083f25b2 */ /* 0x0000a20008000100 */
[----:B------:R-:W-:Y:S05]  /*02c0*/  @P1 BRA `(.L_x_244) ;  /* 0x0000000000481947 */ /* 0x000fea0003800000 */
[----:B0-----:R-:W0:Y:S01]  /*02d0*/  S2UR UR5, SR_CgaCtaId ;  /* 0x00000000000579c3 */ /* 0x001e220000008800 */
[----:B------:R-:W-:Y:S01]  /*02e0*/  UMOV UR4, 0x400 ;  /* 0x0000040000047882 */ /* 0x000fe20000000000 */
[----:B------:R-:W-:Y:S01]  /*02f0*/  UMOV UR6, 0x1 ;  /* 0x0000000100067882 */ /* 0x000fe20000000000 */
[----:B------:R-:W-:Y:S01]  /*0300*/  UMOV UR9, 0x2 ;  /* 0x0000000200097882 */ /* 0x000fe20000000000 */
[----:B------:R-:W-:-:S04]  /*0310*/  UIADD3 UR6, -UR6, 0x100000, URZ ;  /* 0x0010000006067890 */ /* 0x000fc8000fffe13f */
[----:B------:R-:W-:Y:S02]  /*0320*/  USHF.L.U32 UR7, UR6, 0xb, URZ ;  /* 0x0000000b06077899 */ /* 0x000fe4000800063f */
[----:B------:R-:W-:Y:S01]  /*0330*/  USHF.L.U32 UR6, UR6, 0x1, URZ ;  /* 0x0000000106067899 */ /* 0x000fe2000800063f */
[----:B------:R-:W-:Y:S01]  /*0340*/  ELECT P0, URZ, PT ;  /* 0x00000000003f782f */ /* 0x000fe20003800000 */
[----:B0-----:R-:W-:Y:S02]  /*0350*/  ULEA UR8, UR5, UR4, 0x18 ;  /* 0x0000000405087291 */ /* 0x001fe4000f8ec03f */
[----:B------:R-:W-:-:S04]  /*0360*/  UIADD3 UR4, -UR9, 0x100000, URZ ;  /* 0x0010000009047890 */ /* 0x000fc8000fffe13f */
[----:B------:R-:W-:Y:S02]  /*0370*/  USHF.L.U32 UR5, UR4, 0xb, URZ ;  /* 0x0000000b04057899 */ /* 0x000fe4000800063f */
[----:B------:R-:W-:Y:S01]  /*0380*/  USHF.L.U32 UR4, UR4, 0x1, URZ ;  /* 0x0000000104047899 */ /* 0x000fe2000800063f */
[----:B------:R-:W0:Y:S03]  /*0390*/  FENCE.VIEW.ASYNC.S ;  /* 0x00000000000073c6 */ /* 0x000e260000000000 */
[----:B0-----:R3:W4:Y:S08]  /*03a0*/  SYNCS.EXCH.64 URZ, [UR8+0x33430], UR6 ;  /* 0x03343006083f75b2 */ /* 0x0017300008000100 */
[----:B------:R3:W0:Y:S01]  /*03b0*/  SYNCS.EXCH.64 URZ, [UR8+0x33440], UR4 ;  /* 0x03344004083f75b2 */ /* 0x0006220008000100 */
[----:B------:R3:W0:Y:S01]  /*03c0*/  SYNCS.EXCH.64 URZ, [UR8+0x33438], UR6 ;  /* 0x03343806083f75b2 */ /* 0x0006220008000100 */
[----:B------:R3:W0:Y:S02]  /*03d0*/  SYNCS.EXCH.64 URZ, [UR8+0x33448], UR4 ;  /* 0x03344804083f75b2 */ /* 0x0006240008000100 */
[----:B---3--:R-:W-:Y:S01]  /*03e0*/  NOP ;  /* 0x0000000000007918 */ /* 0x008fe20000000000 */
.L_x_244:
[----:B------:R-:W3:Y:S01]  /*03f0*/  SHFL.IDX PT, R2, R0, RZ, 0x1f ;  /* 0x00001fff00027589 */ /* 0x000ee200000e0000 */
[----:B------:R-:W-:Y:S01]  /*0400*/  NOP ;  /* 0x0000000000007918 */ /* 0x000fe20000000000 */
[----:B---3--:R-:W-:-:S13]  /*0410*/  ISETP.NE.AND P0, PT, R2, RZ, PT ;  /* 0x000000ff0200720c */ /* 0x008fda0003f05270 */
[----:B------:R-:W-:Y:S05]  /*0420*/  @P0 BRA `(.L_x_245) ;  /* 0x0000000000480947 */ /* 0x000fea0003800000 */
[----:B0-----:R-:W0:Y:S01]  /*0430*/  S2UR UR5, SR_CgaCtaId ;  /* 0x00000000000579c3 */ /* 0x001e220000008800 */
[----:B------:R-:W-:Y:S01]  /*0440*/  UMOV UR4, 0x400 ;  /* 0x0000040000047882 */ /* 0x000fe20000000000 */
[----:B------:R-:W-:Y:S01]  /*0450*/  UMOV UR6, 0x80 ;  /* 0x0000008000067882 */ /* 0x000fe20000000000 */
[----:B------:R-:W-:Y:S01]  /*0460*/  UMOV UR7, 0x100 ;  /* 0x0000010000077882 */ /* 0x000fe20000000000 */
[----:B------:R-:W-:Y:S01]  /*0470*/  ELECT P0, URZ, PT ;  /* 0x00000000003f782f */ /* 0x000fe20003800000 */
[----:B0-----:R-:W-:Y:S02]  /*0480*/  ULEA UR8, UR5, UR4, 0x18 ;  /* 0x0000000405087291 */ /* 0x001fe4000f8ec03f */
[----:B------:R-:W-:-:S04]  /*0490*/  UIADD3 UR4, -UR6, 0x100000, URZ ;  /* 0x0010000006047890 */ /* 0x000fc8000fffe13f */
[----:B------:R-:W-:Y:S02]  /*04a0*/  USHF.L.U32 UR5, UR4, 0xb, URZ ;  /* 0x0000000b04057899 */ /* 0x000fe4000800063f */
[----:B------:R-:W-:Y:S02]  /*04b0*/  USHF.L.U32 UR4, UR4, 0x1, URZ ;  /* 0x0000000104047899 */ /* 0x000fe4000800063f */
[----:B------:R-:W-:-:S04]  /*04c0*/  UIADD3 UR6, -UR7, 0x100000, URZ ;  /* 0x0010000007067890 */ /* 0x000fc8000fffe13f */
[----:B------:R-:W-:Y:S02]  /*04d0*/  USHF.L.U32 UR7, UR6, 0xb, URZ ;  /* 0x0000000b06077899 */ /* 0x000fe4000800063f */
[----:B------:R-:W-:Y:S01]  /*04e0*/  USHF.L.U32 UR6, UR6, 0x1, URZ ;  /* 0x0000000106067899 */ /* 0x000fe2000800063f */
[----:B------:R-:W0:Y:S03]  /*04f0*/  FENCE.VIEW.ASYNC.S ;  /* 0x00000000000073c6 */ /* 0x000e260000000000 */
[----:B0-----:R3:W0:Y:S08]  /*0500*/  SYNCS.EXCH.64 URZ, [UR8+0x33450], UR4 ;  /* 0x03345004083f75b2 */ /* 0x0016300008000100 */
[----:B------:R3:W0:Y:S01]  /*0510*/  SYNCS.EXCH.64 URZ, [UR8+0x33460], UR6 ;  /* 0x03346006083f75b2 */ /* 0x0006220008000100 */
[----:B------:R3:W0:Y:S01]  /*0520*/  SYNCS.EXCH.64 URZ, [UR8+0x33458], UR4 ;  /* 0x03345804083f75b2 */ /* 0x0006220008000100 */
[----:B------:R3:W0:Y:S02]  /*0530*/  SYNCS.EXCH.64 URZ, [UR8+0x33468], UR6 ;  /* 0x03346806083f75b2 */ /* 0x0006240008000100 */
[----:B---3--:R-:W-:Y:S01]  /*0540*/  NOP ;  /* 0x0000000000007918 */ /* 0x008fe20000000000 */
.L_x_245:
[----:B------:R-:W3:Y:S01]  /*0550*/  SHFL.IDX PT, R2, R0, RZ, 0x1f ;  /* 0x00001fff00027589 */ /* 0x000ee200000e0000 */
[----:B------:R-:W-:Y:S01]  /*0560*/  NOP ;  /* 0x0000000000007918 */ /* 0x000fe20000000000 */
[----:B---3--:R-:W-:-:S13]  /*0570*/  ISETP.NE.AND P0, PT, R2, RZ, PT ;  /* 0x000000ff0200720c */ /* 0x008fda0003f05270 */
[----:B------:R-:W-:Y:S05]  /*0580*/  @P0 BRA `(.L_x_246) ;  /* 0x0000000000380947 */ /* 0x000fea0003800000 */
[----:B0-----:R-:W0:Y:S01]  /*0590*/  S2UR UR5, SR_CgaCtaId ;  /* 0x00000000000579c3 */ /* 0x001e220000008800 */
[----:B------:R-:W-:Y:S01]  /*05a0*/  UMOV UR4, 0x400 ;  /* 0x0000040000047882 */ /* 0x000fe20000000000 */
[----:B------:R-:W-:Y:S01]  /*05b0*/  UMOV UR7, 0x1 ;  /* 0x0000000100077882 */ /* 0x000fe20000000000 */
[----:B------:R-:W-:Y:S01]  /*05c0*/  ELECT P0, URZ, PT ;  /* 0x00000000003f782f */ /* 0x000fe20003800000 */
[----:B0-----:R-:W-:Y:S02]  /*05d0*/  ULEA UR6, UR5, UR4, 0x18 ;  /* 0x0000000405067291 */ /* 0x001fe4000f8ec03f */
[----:B------:R-:W-:-:S04]  /*05e0*/  UIADD3 UR4, -UR7, 0x100000, URZ ;  /* 0x0010000007047890 */ /* 0x000fc8000fffe13f */
[----:B------:R-:W-:Y:S02]  /*05f0*/  USHF.L.U32 UR5, UR4, 0xb, URZ ;  /* 0x0000000b04057899 */ /* 0x000fe4000800063f */
[----:B------:R-:W-:Y:S01]  /*0600*/  USHF.L.U32 UR4, UR4, 0x1, URZ ;  /* 0x0000000104047899 */ /* 0x000fe2000800063f */
[----:B------:R-:W0:Y:S11]  /*0610*/  FENCE.VIEW.ASYNC.S ;  /* 0x00000000000073c6 */ /* 0x000e360000000000 */
[----:B0-----:R3:W0:Y:S01]  /*0620*/  SYNCS.EXCH.64 URZ, [UR6+0x33470], UR4 ;  /* 0x03347004063f75b2 */ /* 0x0016220008000100 */
[----:B------:R3:W0:Y:S01]  /*0630*/  SYNCS.EXCH.64 URZ, [UR6+0x33480], UR4 ;  /* 0x03348004063f75b2 */ /* 0x0006220008000100 */
[----:B------:R3:W0:Y:S01]  /*0640*/  SYNCS.EXCH.64 URZ, [UR6+0x33478], UR4 ;  /* 0x03347804063f75b2 */ /* 0x0006220008000100 */
[----:B------:R3:W0:Y:S02]  /*0650*/  SYNCS.EXCH.64 URZ, [UR6+0x33488], UR4 ;  /* 0x03348804063f75b2 */ /* 0x0006240008000100 */
[----:B---3--:R-:W-:Y:S01]  /*0660*/  NOP ;  /* 0x0000000000007918 */ /* 0x008fe20000000000 */
.L_x_246:
        /* <DEDUP_REMOVED lines=22> */
.L_x_247:
        /* <DEDUP_REMOVED lines=22> */
.L_x_248:
[----:B------:R-:W-:Y:S01]  /*0930*/  PLOP3.LUT P0, PT, PT, PT, UP0, 0x80, 0x0 ;  /* 0x000000000000781c */ /* 0x000fe20003f0f008 */
[----:B------:R-:W-:Y:S01]  /*0940*/  UMOV UR40, 0x1 ;  /* 0x0000000100287882 */ /* 0x000fe20000000000 */
[----:B------:R-:W-:Y:S01]  /*0950*/  NOP ;  /* 0x0000000000007918 */ /* 0x000fe20000000000 */
[----:B------:R-:W-:Y:S01]  /*0960*/  USEL UR40, UR40, 0x2, !UP0 ;  /* 0x0000000228287887 */ /* 0x000fe2000c000000 */
[----:B------:R-:W-:Y:S01]  /*0970*/  ULDC.64 UR46, c[0x0][0x208] ;  /* 0x00008200002e7ab9 */ /* 0x000fe20000000a00 */
[----:B012-4-:R-:W-:Y:S08]  /*0980*/  BAR.SYNC.DEFER_BLOCKING 0x0 ;  /* 0x0000000000007b1d */ /* 0x017ff00000010000 */
[----:B------:R-:W-:Y:S05]  /*0990*/  @!P0 BRA `(.L_x_249) ;  /* 0x000000c400888947 */ /* 0x000fea0003800000 */
.L_x_250:
[----:B------:R-:W-:-:S08]  /*09a0*/  NOP ;  /* 0x0000000000007918 */ /* 0x000fd00000000000 */
[----:B------:R-:W0:Y:S02]  /*09b0*/  USETMAXREG.TRY_ALLOC.CTAPOOL UP0, 0xf0 ;  /* 0x000000f0000079c8 */ /* 0x000e240008000600 */
[----:B0-----:R-:W-:-:S13]  /*09c0*/  PLOP3.LUT P0, PT, PT, PT, UP0, 0x80, 0x0 ;  /* 0x000000000000781c */ /* 0x001fda0003f0f008 */
[----:B------:R-:W-:Y:S05]  /*09d0*/  @!P0 BRA `(.L_x_250) ;  /* 0xfffffffc00f08947 */ /* 0x000fea000383ffff */
[----:B------:R-:W0:Y:S01]  /*09e0*/  S2R R2, SR_TID.X ;  /* 0x0000000000027919 */ /* 0x000e220000002100 */
[----:B------:R-:W1:Y:S01]  /*09f0*/  S2UR UR5, SR_CgaCtaId ;  /* 0x00000000000579c3 */ /* 0x000e620000008800 */
[----:B------:R-:W-:-:S07]  /*0a00*/  UMOV UR4, 0x400 ;  /* 0x0000040000047882 */ /* 0x000fce0000000000 */
[----:B------:R-:W-:Y:S06]  /*0a10*/  BAR.ARV 0x8, 0x120 ;  /* 0x0204800000007b1d */ /* 0x000fec0000002000 */
[----:B-1----:R-:W-:Y:S01]  /*0a20*/  ULEA UR4, UR5, UR4, 0x18 ;  /* 0x0000000405047291 */ /* 0x002fe2000f8ec03f */
[----:B0-----:R-:W-:-:S04]  /*0a30*/  LOP3.LUT R0, R2, 0xffffff80, RZ, 0xc0, !PT ;  /* 0xffffff8002007812 */ /* 0x001fc800078ec0ff */
[----:B------:R-:W-:-:S13]  /*0a40*/  ISETP.NE.AND P0, PT, R0, 0x80, PT ;  /* 0x000000800000780c */ /* 0x000fda0003f05270 */
[----:B------:R-:W-:Y:S08]  /*0a50*/  @!P0 BAR.ARV 0x9, 0x100 ;  /* 0x0244000000008b1d */ /* 0x000ff00000002000 */
[----:B------:R-:W-:Y:S06]  /*0a60*/  BAR.SYNC.DEFER_BLOCKING 0x5, 0x180 ;  /* 0x0146000000007b1d */ /* 0x000fec0000010000 */
[----:B------:R-:W0:Y:S01]  /*0a70*/  LDS.128 R64, [UR4+0x334d0] ;  /* 0x0334d004ff407984 */ /* 0x000e220008000c00 */
[----:B------:R-:W-:Y:S01]  /*0a80*/  ULDC UR4, c[0x0][0xc14] ;  /* 0x0003050000047ab9 */ /* 0x000fe20000000800 */
[----:B------:R-:W-:Y:S06]  /*0a90*/  BAR.ARV 0x4, 0x180 ;  /* 0x0106000000007b1d */ /* 0x000fec0000002000 */
[----:B0-----:R-:W-:-:S13]  /*0aa0*/  ISETP.GE.AND P0, PT, R67, UR4, PT ;  /* 0x0000000443007c0c */ /* 0x001fda000bf06270 */
[----:B------:R-:W-:Y:S05]  /*0ab0*/  @P0 EXIT ;  /* 0x000000000000094d */ /* 0x000fea0003800000 */
[----:B------:R-:W-:Y:S01]  /*0ac0*/  VIADD R223, R2, 0xffffff80 ;  /* 0xffffff8002df7836 */ /* 0x000fe20000000000 */
[----:B------:R-:W-:Y:S01]  /*0ad0*/  R2UR UR5, R66 ;  /* 0x00000000420572ca */ /* 0x000fe200000e0000 */
[----:B------:R-:W-:Y:S01]  /*0ae0*/  ULOP3.LUT UR44, UR40, 0x1, URZ, 0xfc, !UPT ;  /* 0x00000001282c7892 */ /* 0x000fe2000f8efc3f */
[----:B------:R-:W-:Y:S02]  /*0af0*/  UMOV UR43, URZ ;  /* 0x0000003f002b7c82 */ /* 0x000fe40008000000 */
[----:B------:R-:W-:Y:S01]  /*0b00*/  SHF.R.S32.HI R0, RZ, 0x1f, R223 ;  /* 0x0000001fff007819 */ /* 0x000fe200000114df */
[----:B------:R-:W-:Y:S01]  /*0b10*/  UMOV UR42, URZ ;  /* 0x0000003f002a7c82 */ /* 0x000fe20008000000 */
[----:B------:R-:W-:Y:S02]  /*0b20*/  UMOV UR50, URZ ;  /* 0x0000003f00327c82 */ /* 0x000fe40008000000 */
[CC--:B------:R-:W-:Y:S02]  /*0b30*/  LEA.HI R2, R0.reuse, R223.reuse, RZ, 0x7 ;  /* 0x000000df00027211 */ /* 0x0c0fe400078f38ff */
[----:B------:R-:W-:-:S02]  /*0b40*/  LEA.HI R3, R0, R223, RZ, 0x4 ;  /* 0x000000df00037211 */ /* 0x000fc400078f20ff */
[----:B------:R-:W-:Y:S02]  /*0b50*/  LOP3.LUT R4, R2, 0xffffff80, RZ, 0xc0, !PT ;  /* 0xffffff8002047812 */ /* 0x000fe400078ec0ff */
[----:B------:R-:W-:Y:S02]  /*0b60*/  SHF.R.S32.HI R6, RZ, 0x4, R3 ;  /* 0x00000004ff067819 */ /* 0x000fe40000011403 */
[----:B------:R-:W-:Y:S01]  /*0b70*/  SHF.R.S32.HI R23, RZ, 0x7, R2 ;  /* 0x00000007ff177819 */ /* 0x000fe20000011402 */
[----:B------:R-:W-:Y:S01]  /*0b80*/  IMAD.IADD R19, R223, 0x1, -R4 ;  /* 0x00000001df137824 */ /* 0x000fe200078e0a04 */
[----:B------:R-:W-:Y:S02]  /*0b90*/  LEA.HI R4, R0, R223, RZ, 0x5 ;  /* 0x000000df00047211 */ /* 0x000fe400078f28ff */
[----:B------:R-:W-:Y:S02]  /*0ba0*/  LEA.HI R2, R2, R23, RZ, 0x1 ;  /* 0x0000001702027211 */ /* 0x000fe400078f08ff */
[----:B------:R-:W-:Y:S01]  /*0bb0*/  SHF.R.S32.HI R8, RZ, 0x1f, R19 ;  /* 0x0000001fff087819 */ /* 0x000fe20000011413 */
[----:B------:R-:W-:Y:S01]  /*0bc0*/  IMAD.SHL.U32 R5, R4, 0x20, RZ ;  /* 0x0000002004057824 */ /* 0x000fe200078e00ff */
[----:B------:R-:W-:-:S02]  /*0bd0*/  LOP3.LUT R4, R3, 0x3fffff0, RZ, 0xc0, !PT ;  /* 0x03fffff003047812 */ /* 0x000fc400078ec0ff */
[----:B------:R-:W-:Y:S02]  /*0be0*/  LEA.HI R7, R8, R19, RZ, 0x2 ;  /* 0x0000001308077211 */ /* 0x000fe400078f10ff */
[----:B------:R-:W-:Y:S01]  /*0bf0*/  LEA.HI R3, R3, R6, RZ, 0x1 ;  /* 0x0000000603037211 */ /* 0x000fe200078f08ff */
[----:B------:R-:W-:Y:S01]  /*0c00*/  IMAD.IADD R4, R223, 0x1, -R4 ;  /* 0x00000001df047824 */ /* 0x000fe200078e0a04 */
[--C-:B------:R-:W-:Y:S02]  /*0c10*/  SHF.R.S32.HI R9, RZ, 0x2, R7.reuse ;  /* 0x00000002ff097819 */ /* 0x100fe40000011407 */
[----:B------:R-:W-:Y:S02]  /*0c20*/  SHF.R.S32.HI R10, RZ, 0x1f, R7 ;  /* 0x0000001fff0a7819 */ /* 0x000fe40000011407 */
[----:B------:R-:W-:Y:S02]  /*0c30*/  LOP3.LUT R3, R3, 0x1ffffffe, RZ, 0xc0, !PT ;  /* 0x1ffffffe03037812 */ /* 0x000fe400078ec0ff */
[----:B------:R-:W-:-:S02]  /*0c40*/  LEA.HI R10, R10, R9, RZ, 0x3 ;  /* 0x000000090a0a7211 */ /* 0x000fc400078f18ff */
[----:B------:R-:W-:Y:S01]  /*0c50*/  LOP3.LUT R2, R2, 0x3fffffe, RZ, 0xc0, !PT ;  /* 0x03fffffe02027812 */ /* 0x000fe200078ec0ff */
[----:B------:R-:W-:Y:S01]  /*0c60*/  IMAD.IADD R3, R6, 0x1, -R3 ;  /* 0x0000000106037824 */ /* 0x000fe200078e0a03 */
[----:B------:R-:W-:Y:S02]  /*0c70*/  LOP3.LUT R10, R10, 0xfffffff8, RZ, 0xc0, !PT ;  /* 0xfffffff80a0a7812 */ /* 0x000fe400078ec0ff */
[----:B------:R-:W-:Y:S01]  /*0c80*/  LEA.HI R8, R8, R19, RZ, 0x5 ;  /* 0x0000001308087211 */ /* 0x000fe200078f28ff */
[----:B------:R-:W-:Y:S01]  /*0c90*/  IMAD.IADD R221, R23, 0x1, -R2 ;  /* 0x0000000117dd7824 */ /* 0x000fe200078e0a02 */
[----:B------:R-:W-:Y:S01]  /*0ca0*/  LEA.HI R0, R0, R223, RZ, 0x3 ;  /* 0x000000df00007211 */ /* 0x000fe200078f18ff */
[----:B------:R-:W-:Y:S01]  /*0cb0*/  IMAD.IADD R9, R9, 0x1, -R10 ;  /* 0x0000000109097824 */ /* 0x000fe200078e0a0a */
[----:B------:R-:W-:Y:S02]  /*0cc0*/  LOP3.LUT R5, R5, 0xfffffc00, RZ, 0xc0, !PT ;  /* 0xfffffc0005057812 */ /* 0x000fe400078ec0ff */
[----:B------:R-:W-:-:S02]  /*0cd0*/  LOP3.LUT R6, R7, 0x7ffffffc, RZ, 0xc0, !PT ;  /* 0x7ffffffc07067812 */ /* 0x000fc400078ec0ff */
[----:B------:R-:W-:Y:S01]  /*0ce0*/  SHF.R.S32.HI R8, RZ, 0x5, R8 ;  /* 0x00000005ff087819 */ /* 0x000fe20000011408 */
[----:B------:R-:W-:Y:S01]  /*0cf0*/  IMAD R4, R4, 0x40, R5 ;  /* 0x0000004004047824 */ /* 0x000fe200078e0205 */
[----:B------:R-:W-:Y:S01]  /*0d00*/  LOP3.LUT R2, R0, 0x1ffffff8, RZ, 0xc0, !PT ;  /* 0x1ffffff800027812 */ /* 0x000fe200078ec0ff */
[----:B------:R-:W-:Y:S01]  /*0d10*/  IMAD.MOV.U32 R5, RZ, RZ, -0x2 ;  /* 0xfffffffeff057424 */ /* 0x000fe200078e00ff */
[----:B------:R-:W-:Y:S01]  /*0d20*/  SHF.R.S32.HI R16, RZ, 0x3, R0 ;  /* 0x00000003ff107819 */ /* 0x000fe20000011400 */
[----:B------:R-:W-:Y:S02]  /*0d30*/  IMAD.IADD R6, R19, 0x1, -R6 ;  /* 0x0000000113067824 */ /* 0x000fe400078e0a06 */
[----:B------:R-:W-:Y:S02]  /*0d40*/  IMAD R8, R8, 0x10, R9 ;  /* 0x0000001008087824 */ /* 0x000fe400078e0209 */
[----:B------:R-:W-:Y:S02]  /*0d50*/  IMAD.IADD R2, R223, 0x1, -R2 ;  /* 0x00000001df027824 */ /* 0x000fe400078e0a02 */
[----:B------:R-:W-:-:S02]  /*0d60*/  IMAD R222, R3, 0x8, R4 ;  /* 0x0000000803de7824 */ /* 0x000fc400078e0204 */
[----:B------:R-:W-:Y:S02]  /*0d70*/  IMAD R220, R6, R5, 0xa0 ;  /* 0x000000a006dc7424 */ /* 0x000fe400078e0205 */
[----:B------:R-:W-:Y:S02]  /*0d80*/  IMAD R221, R221, 0x40, R8 ;  /* 0x00000040dddd7824 */ /* 0x000fe400078e0208 */
[----:B------:R-:W-:-:S07]  /*0d90*/  IMAD.SHL.U32 R2, R2, 0x8, RZ ;  /* 0x0000000802027824 */ /* 0x000fce00078e00ff */
.L_x_294:
[----:B0-----:R-:W0:Y:S01]  /*0da0*/  LDC.64 R4, c[0x0][0xc60] ;  /* 0x00031800ff047b82 */ /* 0x001e220000000a00 */
[----:B------:R-:W-:Y:S01]  /*0db0*/  ULDC.64 UR6, c[0x0][0xa28] ;  /* 0x00028a0000067ab9 */ /* 0x000fe20000000a00 */
[----:B------:R-:W-:Y:S01]  /*0dc0*/  ULDC.64 UR8, c[0x0][0xa20] ;  /* 0x0002880000087ab9 */ /* 0x000fe20000000a00 */
[----:B------:R-:W-:Y:S01]  /*0dd0*/  ULDC UR4, c[0x0][0x404] ;  /* 0x0001010000047ab9 */ /* 0x000fe20000000800 */
[----:B0-----:R-:W-:-:S06]  /*0de0*/  IMAD.WIDE R4, R67, 0x4, R4 ;  /* 0x0000000443047825 */ /* 0x001fcc00078e0204 */
[----:B--2---:R-:W2:Y:S01]  /*0df0*/  LDG.E R4, desc[UR46][R4.64] ;  /* 0x0000002e04047981 */ /* 0x004ea2000c1e1900 */
[----:B------:R-:W-:Y:S02]  /*0e00*/  UISETP.NE.U32.AND UP0, UPT, UR6, URZ, UPT ;  /* 0x0000003f0600728c */ /* 0x000fe4000bf05070 */
[----:B------:R-:W-:Y:S02]  /*0e10*/  UISETP.NE.U32.AND UP1, UPT, UR8, URZ, UPT ;  /* 0x0000003f0800728c */ /* 0x000fe4000bf25070 */
[----:B------:R-:W-:Y:S02]  /*0e20*/  UISETP.NE.AND.EX UP0, UPT, UR7, URZ, UPT, UP0 ;  /* 0x0000003f0700728c */ /* 0x000fe4000bf05300 */
[----:B------:R-:W-:-:S04]  /*0e30*/  UISETP.NE.AND.EX UP1, UPT, UR9, URZ, UPT, UP1 ;  /* 0x0000003f0900728c */ /* 0x000fc8000bf25310 */
[----:B------:R-:W-:Y:S02]  /*0e40*/  PLOP3.LUT P0, PT, PT, PT, UP0, 0x80, 0x0 ;  /* 0x000000000000781c */ /* 0x000fe40003f0f008 */
[----:B------:R-:W-:Y:S02]  /*0e50*/  PLOP3.LUT P1, PT, PT, PT, UP1, 0x80, 0x0 ;  /* 0x000000000000781c */ /* 0x000fe40003f2f018 */
[----:B--2---:R-:W-:-:S13]  /*0e60*/  R2UR UR36, R4 ;  /* 0x00000000042472ca */ /* 0x004fda00000e0000 */
[----:B------:R-:W-:Y:S02]  /*0e70*/  USHF.R.S32.HI UR37, URZ, 0x1f, UR36 ;  /* 0x0000001f3f257899 */ /* 0x000fe40008011424 */
[----:B------:R-:W-:Y:S02]  /*0e80*/  @UP0 ULEA UR6, UP2, UR36, UR6, 0x2 ;  /* 0x0000000624060291 */ /* 0x000fe4000f84103f */
[----:B------:R-:W-:Y:S02]  /*0e90*/  @UP1 ULEA UR8, UP3, UR36, UR8, 0x2 ;  /* 0x0000000824081291 */ /* 0x000fe4000f86103f */
[----:B------:R-:W-:Y:S02]  /*0ea0*/  @UP0 ULEA.HI.X UR7, UR36, UR7, UR37, 0x2, UP2 ;  /* 0x0000000724070291 */ /* 0x000fe400090f1425 */
[----:B------:R-:W-:Y:S01]  /*0eb0*/  @UP1 ULEA.HI.X UR9, UR36, UR9, UR37, 0x2, UP3 ;  /* 0x0000000924091291 */ /* 0x000fe200098f1425 */
[----:B------:R-:W-:Y:S02]  /*0ec0*/  IMAD.U32 R4, RZ, RZ, UR6 ;  /* 0x00000006ff047e24 */ /* 0x000fe4000f8e00ff */
[----:B---34-:R-:W-:-:S02]  /*0ed0*/  IMAD.U32 R6, RZ, RZ, UR8 ;  /* 0x00000008ff067e24 */ /* 0x018fc4000f8e00ff */
[----:B------:R-:W-:Y:S01]  /*0ee0*/  IMAD.U32 R5, RZ, RZ, UR7 ;  /* 0x00000007ff057e24 */ /* 0x000fe2000f8e00ff */
[----:B------:R-:W-:Y:S01]  /*0ef0*/  ULDC.64 UR6, c[0x0][0x3f8] ;  /* 0x0000fe0000067ab9 */ /* 0x000fe20000000a00 */
[----:B------:R-:W-:-:S03]  /*0f00*/  IMAD.U32 R7, RZ, RZ, UR9 ;  /* 0x00000009ff077e24 */ /* 0x000fc6000f8e00ff */
[----:B------:R-:W2:Y:S04]  /*0f10*/  @P0 LDG.E R4, desc[UR46][R4.64] ;  /* 0x0000002e04040981 */ /* 0x000ea8000c1e1900 */
[----:B------:R-:W3:Y:S01]  /*0f20*/  @P1 LDG.E R6, desc[UR46][R6.64] ;  /* 0x0000002e06061981 */ /* 0x000ee2000c1e1900 */
[----:B------:R-:W-:Y:S01]  /*0f30*/  UISETP.NE.U32.AND UP0, UPT, UR6, URZ, UPT ;  /* 0x0000003f0600728c */ /* 0x000fe2000bf05070 */
[----:B------:R-:W-:Y:S01]  /*0f40*/  IMAD.MOV.U32 R18, RZ, RZ, R65 ;  /* 0x000000ffff127224 */ /* 0x000fe200078e0041 */
[----:B------:R-:W-:Y:S01]  /*0f50*/  UMOV UR49, URZ ;  /* 0x0000003f00317c82 */ /* 0x000fe20008000000 */
[----:B------:R-:W-:Y:S01]  /*0f60*/  ULDC UR6, c[0x0][0x2e0] ;  /* 0x0000b80000067ab9 */ /* 0x000fe20000000800 */
[----:B------:R-:W-:Y:S01]  /*0f70*/  UISETP.NE.AND.EX UP0, UPT, UR7, URZ, UPT, UP0 ;  /* 0x0000003f0700728c */ /* 0x000fe2000bf05300 */
[----:B------:R-:W-:Y:S01]  /*0f80*/  IMAD.MOV.U32 R3, RZ, RZ, RZ ;  /* 0x000000ffff037224 */ /* 0x000fe200078e00ff */
[----:B------:R-:W-:Y:S01]  /*0f90*/  UMOV UR38, UR5 ;  /* 0x0000000500267c82 */ /* 0x000fe20008000000 */
[----:B------:R-:W-:Y:S01]  /*0fa0*/  IMAD.MOV.U32 R0, RZ, RZ, RZ ;  /* 0x000000ffff007224 */ /* 0x000fe200078e00ff */
[----:B------:R-:W-:Y:S01]  /*0fb0*/  USEL UR4, UR4, 0x1, UP0 ;  /* 0x0000000104047887 */ /* 0x000fe20008000000 */
[----:B------:R-:W-:Y:S01]  /*0fc0*/  IMAD.MOV.U32 R119, RZ, RZ, RZ ;  /* 0x000000ffff777224 */ /* 0x000fe200078e00ff */
[----:B-----5:R-:W-:-:S02]  /*0fd0*/  CS2R R8, SRZ ;  /* 0x0000000000087805 */ /* 0x020fc4000001ff00 */
[----:B------:R-:W-:Y:S01]  /*0fe0*/  CS2R R10, SRZ ;  /* 0x00000000000a7805 */ /* 0x000fe2000001ff00 */
[----:B------:R-:W-:Y:S01]  /*0ff0*/  UIMAD UR4, UR4, UR6, URZ ;  /* 0x00000006040472a4 */ /* 0x000fe2000f8e023f */
[----:B-1----:R-:W-:Y:S02]  /*1000*/  CS2R R12, SRZ ;  /* 0x00000000000c7805 */ /* 0x002fe4000001ff00 */
[----:B------:R-:W-:Y:S01]  /*1010*/  CS2R R14, SRZ ;  /* 0x00000000000e7805 */ /* 0x000fe2000001ff00 */
[----:B------:R-:W-:Y:S01]  /*1020*/  ULDC UR6, c[0x0][0x428] ;  /* 0x00010a0000067ab9 */ /* 0x000fe20000000800 */
[----:B------:R-:W-:Y:S01]  /*1030*/  CS2R R20, SRZ ;  /* 0x0000000000147805 */ /* 0x000fe2000001ff00 */
[----:B------:R-:W-:Y:S01]  /*1040*/  UISETP.NE.AND UP0, UPT, UR6, 0x1, UPT ;  /* 0x000000010600788c */ /* 0x000fe2000bf05270 */
        /* <DEDUP_REMOVED lines=33> */
[----:B------:R-:W-:Y:S01]  /*1260*/  CS2R R132, SRZ ;  /* 0x0000000000847805 */ /* 0x000fe2000001ff00 */
[----:B------:R-:W-:Y:S01]  /*1270*/  IMAD.MOV.U32 R96, RZ, RZ, RZ ;  /* 0x000000ffff607224 */ /* 0x000fe200078e00ff */
[----:B------:R-:W-:Y:S01]  /*1280*/  CS2R R134, SRZ ;  /* 0x0000000000867805 */ /* 0x000fe2000001ff00 */
[----:B------:R-:W-:Y:S02]  /*1290*/  IMAD.MOV.U32 R100, RZ, RZ, RZ ;  /* 0x000000ffff647224 */ /* 0x000fe400078e00ff */
[----:B------:R-:W-:Y:S01]  /*12a0*/  IMAD.MOV.U32 R137, RZ, RZ, RZ ;  /* 0x000000ffff897224 */ /* 0x000fe200078e00ff */
[----:B--2---:R-:W-:Y:S02]  /*12b0*/  @P0 R2UR UR49, R4 ;  /* 0x00000000043102ca */ /* 0x004fe400000e0000 */
[----:B------:R-:W-:-:S02]  /*12c0*/  PLOP3.LUT P0, PT, PT, PT, PT, 0x80, 0x0 ;  /* 0x000000000000781c */ /* 0x000fc40003f0f070 */
[----:B---3--:R-:W-:Y:S01]  /*12d0*/  @P1 R2UR UR4, R6 ;  /* 0x00000000060412ca */ /* 0x008fe200000e0000 */
[----:B------:R-:W-:-:S14]  /*12e0*/  @P1 BRA `(.L_x_251) ;  /* 0x0000000000341947 */ /* 0x000fdc0003800000 */
[----:B------:R-:W-:Y:S02]  /*12f0*/  ULDC.64 UR6, c[0x0][0xa08] ;  /* 0x0002820000067ab9 */ /* 0x000fe40000000a00 */
[----:B------:R-:W-:-:S04]  /*1300*/  ISETP.NE.U32.AND P1, PT, RZ, UR6, PT ;  /* 0x00000006ff007c0c */ /* 0x000fc8000bf25070 */
[----:B------:R-:W-:-:S13]  /*1310*/  ISETP.NE.AND.EX P1, PT, RZ, UR7, PT, P1 ;  /* 0x00000007ff007c0c */ /* 0x000fda000bf25310 */
[----:B------:R-:W-:Y:S05]  /*1320*/  @!P1 BRA `(.L_x_251) ;  /* 0x0000000000249947 */ /* 0x000fea0003800000 */
[----:B------:R-:W-:Y:S02]  /*1330*/  ULDC.64 UR6, c[0x0][0xa08] ;  /* 0x0002820000067ab9 */ /* 0x000fe40000000a00 */
[----:B------:R-:W-:-:S06]  /*1340*/  UIMAD.WIDE UR6, UR36, 0x4, UR6 ;  /* 0x00000004240678a5 */ /* 0x000fcc000f8e0206 */
[----:B------:R-:W-:Y:S02]  /*1350*/  IMAD.U32 R4, RZ, RZ, UR6 ;  /* 0x00000006ff047e24 */ /* 0x000fe4000f8e00ff */
[----:B------:R-:W-:-:S05]  /*1360*/  IMAD.U32 R5, RZ, RZ, UR7 ;  /* 0x00000007ff057e24 */ /* 0x000fca000f8e00ff */
[----:B------:R-:W2:Y:S04]  /*1370*/  LDG.E R7, desc[UR46][R4.64] ;  /* 0x0000002e04077981 */ /* 0x000ea8000c1e1900 */
[----:B------:R-:W3:Y:S01]  /*1380*/  LDG.E R6, desc[UR46][R4.64+0x4] ;  /* 0x0000042e04067981 */ /* 0x000ee2000c1e1900 */
[----:B--2---:R-:W-:Y:S02]  /*1390*/  R2UR UR4, R7 ;  /* 0x00000000070472ca */ /* 0x004fe400000e0000 */
[----:B---3--:R-:W-:-:S13]  /*13a0*/  R2UR UR6, R6 ;  /* 0x00000000060672ca */ /* 0x008fda00000e0000 */
[----:B------:R-:W-:-:S12]  /*13b0*/  UIADD3 UR4, -UR4, UR6, URZ ;  /* 0x0000000604047290 */ /* 0x000fd8000fffe13f */
.L_x_251:
[----:B------:R-:W-:Y:S01]  /*13c0*/  UIADD3 UR49, -UR49, UR4, URZ ;  /* 0x0000000431317290 */ /* 0x000fe2000fffe13f */
[----:B------:R-:W-:Y:S01]  /*13d0*/  IMAD.MOV.U32 R97, RZ, RZ, RZ ;  /* 0x000000ffff617224 */ /* 0x000fe200078e00ff */
[----:B------:R-:W-:Y:S01]  /*13e0*/  @UP0 ULDC UR6, c[0x0][0x42c] ;  /* 0x00010b0000060ab9 */ /* 0x000fe20000000800 */
[----:B------:R-:W-:Y:S01]  /*13f0*/  @UP0 ULDC UR4, c[0x0][0x430] ;  /* 0x00010c0000040ab9 */ /* 0x000fe20000000800 */
[----:B------:R-:W-:Y:S01]  /*1400*/  UISETP.GE.AND UP1, UPT, UR49, 0x1, UPT ;  /* 0x000000013100788c */ /* 0x000fe2000bf26270 */
[----:B------:R-:W-:Y:S01]  /*1410*/  CS2R R104, SRZ ;  /* 0x0000000000687805 */ /* 0x000fe2000001ff00 */
[----:B------:R-:W-:Y:S01]  /*1420*/  UIADD3 UR8, UR49, 0x9f, URZ ;  /* 0x0000009f31087890 */ /* 0x000fe2000fffe03f */
[----:B------:R-:W-:Y:S01]  /*1430*/  IMAD.MOV.U32 R136, RZ, RZ, RZ ;  /* 0x000000ffff887224 */ /* 0x000fe200078e00ff */
[----:B------:R-:W-:Y:S01]  /*1440*/  UIMAD.WIDE.U32 UR6, UR5, UR6, URZ ;  /* 0x00000006050672a5 */ /* 0x000fe2000f8e003f */
[----:B------:R-:W-:Y:S02]  /*1450*/  CS2R R138, SRZ ;  /* 0x00000000008a7805 */ /* 0x000fe4000001ff00 */
[----:B------:R-:W-:Y:S01]  /*1460*/  PLOP3.LUT P1, PT, PT, PT, UP1, 0x80, 0x0 ;  /* 0x000000000000781c */ /* 0x000fe20003f2f018 */
[----:B------:R-:W-:Y:S01]  /*1470*/  UIMAD.WIDE UR8, UR8, 0x66666667, URZ ;  /* 0x66666667080878a5 */ /* 0x000fe2000f8e023f */
[----:B------:R-:W-:Y:S01]  /*1480*/  IMAD.MOV.U32 R101, RZ, RZ, RZ ;  /* 0x000000ffff657224 */ /* 0x000fe200078e00ff */
[----:B------:R-:W-:Y:S01]  /*1490*/  @UP0 USHF.R.U32.HI UR38, URZ, UR4, UR7 ;  /* 0x000000043f260299 */ /* 0x000fe20008011607 */
[----:B------:R-:W-:Y:S01]  /*14a0*/  IMAD.MOV.U32 R108, RZ, RZ, RZ ;  /* 0x000000ffff6c7224 */ /* 0x000fe200078e00ff */
[----:B------:R-:W-:Y:S01]  /*14b0*/  USHF.R.U32.HI UR48, URZ, 0x1f, UR9 ;  /* 0x0000001f3f307899 */ /* 0x000fe20008011609 */
[----:B------:R-:W-:Y:S01]  /*14c0*/  CS2R R140, SRZ ;  /* 0x00000000008c7805 */ /* 0x000fe2000001ff00 */
[----:B------:R-:W-:Y:S01]  /*14d0*/  UMOV UR39, UR5 ;  /* 0x0000000500277c82 */ /* 0x000fe20008000000 */
[----:B------:R-:W-:Y:S01]  /*14e0*/  IMAD.MOV.U32 R112, RZ, RZ, RZ ;  /* 0x000000ffff707224 */ /* 0x000fe200078e00ff */
[----:B------:R-:W-:Y:S01]  /*14f0*/  ULEA.HI.SX32 UR48, UR9, UR48, 0x1a ;  /* 0x0000003009307291 */ /* 0x000fe2000f8fd23f */
[----:B------:R-:W-:-:S03]  /*1500*/  IMAD.MOV.U32 R143, RZ, RZ, RZ ;  /* 0x000000ffff8f7224 */ /* 0x000fc600078e00ff */
[----:B------:R-:W-:Y:S08]  /*1510*/  @!P1 BRA `(.L_x_252) ;  /* 0x0000008c00149947 */ /* 0x000ff00003800000 */
[----:B------:R-:W0:Y:S01]  /*1520*/  SHFL.IDX PT, R0, R23, RZ, 0x1f ;  /* 0x00001fff17007589 */ /* 0x000e2200000e0000 */
[----:B------:R-:W1:Y:S01]  /*1530*/  S2UR UR6, SR_CgaCtaId ;  /* 0x00000000000679c3 */ /* 0x000e620000008800 */
[----:B------:R-:W-:Y:S01]  /*1540*/  UMOV UR5, 0x400 ;  /* 0x0000040000057882 */ /* 0x000fe20000000000 */
[----:B0-----:R-:W-:Y:S01]  /*1550*/  R2UR UR41, R0 ;  /* 0x00000000002972ca */ /* 0x001fe200000e0000 */
[----:B-1----:R-:W-:-:S04]  /*1560*/  ULEA UR5, UR6, UR5, 0x18 ;  /* 0x0000000506057291 */ /* 0x002fc8000f8ec03f */
[----:B------:R-:W-:-:S04]  /*1570*/  UIADD3 UR5, UR5, 0x1e200, URZ ;  /* 0x0001e20005057890 */ /* 0x000fc8000fffe03f */
[----:B------:R-:W-:-:S04]  /*1580*/  ULOP3.LUT UP0, URZ, UR5, 0x9f, URZ, 0xc0, !UPT ;  /* 0x0000009f053f7892 */ /* 0x000fc8000f80c03f */
[----:B------:R-:W-:Y:S02]  /*1590*/  ULEA.HI UR4, UR41, UR41, URZ, 0x1 ;  /* 0x0000002929047291 */ /* 0x000fe4000f8f083f */
[----:B------:R-:W-:Y:S02]  /*15a0*/  PLOP3.LUT P0, PT, PT, PT, UP0, 0x80, 0x0 ;  /* 0x000000000000781c */ /* 0x000fe40003f0f008 */
[----:B------:R-:W-:-:S04]  /*15b0*/  ULOP3.LUT UR4, UR4, 0x3e, URZ, 0xc0, !UPT ;  /* 0x0000003e04047892 */ /* 0x000fc8000f8ec03f */
[----:B------:R-:W-:-:S04]  /*15c0*/  UIADD3 UR4, UR41, -UR4, URZ ;  /* 0x8000000429047290 */ /* 0x000fc8000fffe03f */
[----:B------:R-:W-:-:S04]  /*15d0*/  ULEA UR4, UR4, UR5, 0xc ;  /* 0x0000000504047291 */ /* 0x000fc8000f8e603f */
[----:B------:R-:W-:-:S04]  /*15e0*/  USHF.R.U32.HI UR4, URZ, 0x4, UR4 ;  /* 0x000000043f047899 */ /* 0x000fc80008011604 */
[----:B------:R-:W-:Y:S01]  /*15f0*/  ULOP3.LUT UR51, UR4, 0x3fff, URZ, 0xc0, !UPT ;  /* 0x00003fff04337892 */ /* 0x000fe2000f8ec03f */
[----:B------:R-:W-:Y:S11]  /*1600*/  @!P0 BRA `(.L_x_253) ;  /* 0x0000000000408947 */ /* 0x000ff60003800000 */
[----:B------:R-:W-:Y:S01]  /*1610*/  MOV R0, 0x0 ;  /* 0x0000000000007802 */ /* 0x000fe20000000f00 */
[----:B------:R-:W-:Y:S01]  /*1620*/  ULDC.64 UR4, c[0x4][0xc0] ;  /* 0x0100300000047ab9 */ /* 0x000fe20000000a00 */
[----:B------:R-:W-:Y:S01]  /*1630*/  ULDC.64 UR6, c[0x4][0x28] ;  /* 0x01000a0000067ab9 */ /* 0x000fe20000000a00 */
[----:B------:R-:W-:Y:S01]  /*1640*/  IMAD.U32 R4, RZ, RZ, UR4 ;  /* 0x00000004ff047e24 */ /* 0x000fe2000f8e00ff */
[----:B------:R0:W1:Y:S01]  /*1650*/  LDC.64 R14, c[0x4][R0] ;  /* 0x01000000000e7b82 */ /* 0x0000620000000a00 */
        /* <DEDUP_REMOVED lines=8> */
[----:B0-----:R-:W-:-:S07]  /*16e0*/  IMAD.MOV.U32 R13, RZ, RZ, RZ ;  /* 0x000000ffff0d7224 */ /* 0x001fce00078e00ff */
[----:B------:R-:W-:-:S07]  /*16f0*/  LEPC R20, `(.L_x_253) ;  /* 0x000000001014794e */ /* 0x000fce0000000000 */
[----:B-1----:R-:W-:Y:S05]  /*1700*/  CALL.ABS.NOINC R14 ;  /* 0x000000000e007343 */ /* 0x002fea0003c00000 */
.L_x_253:
        /* <DEDUP_REMOVED lines=10> */
[----:B------:R-:W-:Y:S01]  /*17b0*/  @UP0 ULDC.64 UR14, c[0x0][0x9a8] ;  /* 0x00026a00000e0ab9 */ /* 0x000fe20000000a00 */
[----:B------:R-:W-:Y:S01]  /*17c0*/  @UP0 ULDC.64 UR18, c[0x0][0x9b0] ;  /* 0x00026c0000120ab9 */ /* 0x000fe20000000a00 */
[----:B------:R-:W-:Y:S01]  /*17d0*/  @UP1 ULDC.64 UR16, c[0x0][0x9b8] ;  /* 0x00026e0000101ab9 */ /* 0x000fe20000000a00 */
[----:B------:R-:W-:Y:S02]  /*17e0*/  @UP0 UIMAD UR8, UR37, UR14, URZ ;  /* 0x0000000e250802a4 */ /* 0x000fe4000f8e023f */
[----:B------:R-:W-:Y:S02]  /*17f0*/  @UP1 UIMAD UR10, UR37, UR16, URZ ;  /* 0x00000010250a12a4 */ /* 0x000fe4000f8e023f */
[----:B------:R-:W-:Y:S02]  /*1800*/  @UP0 UIMAD UR15, UR36, UR15, UR8 ;  /* 0x0000000f240f02a4 */ /* 0x000fe4000f8e0208 */
[----:B------:R-:W-:Y:S02]  /*1810*/  @UP1 UIMAD.WIDE.U32 UR8, UR36, UR16, URZ ;  /* 0x00000010240812a5 */ /* 0x000fe4000f8e003f */
[----:B------:R-:W-:-:S02]  /*1820*/  @UP0 UIMAD.WIDE.U32 UR12, UR36, UR14, URZ ;  /* 0x0000000e240c02a5 */ /* 0x000fc4000f8e003f */
[----:B------:R-:W-:Y:S02]  /*1830*/  @UP1 UIMAD UR16, UR36, UR17, UR10 ;  /* 0x00000011241012a4 */ /* 0x000fe4000f8e020a */
[----:B------:R-:W-:Y:S02]  /*1840*/  @UP1 USHF.R.S32.HI UR17, URZ, 0x1f, UR38 ;  /* 0x0000001f3f111899 */ /* 0x000fe40008011426 */
[----:B------:R-:W-:Y:S01]  /*1850*/  @UP0 USHF.R.S32.HI UR14, URZ, 0x1f, UR38 ;  /* 0x0000001f3f0e0899 */ /* 0x000fe20008011426 */
[----:B------:R-:W-:Y:S01]  /*1860*/  @UP1 ULDC.64 UR10, c[0x0][0x9c0] ;  /* 0x00027000000a1ab9 */ /* 0x000fe20000000a00 */
[----:B------:R-:W-:Y:S02]  /*1870*/  @UP0 UIADD3 UR13, UR13, UR15, URZ ;  /* 0x0000000f0d0d0290 */ /* 0x000fe4000fffe03f */
[----:B------:R-:W-:Y:S02]  /*1880*/  @UP1 UIMAD UR15, UR17, UR10, URZ ;  /* 0x0000000a110f12a4 */ /* 0x000fe4000f8e023f */
[----:B------:R-:W-:-:S02]  /*1890*/  @UP0 UIMAD UR14, UR14, UR18, URZ ;  /* 0x000000120e0e02a4 */ /* 0x000fc4000f8e023f */
[----:B------:R-:W-:Y:S02]  /*18a0*/  @UP1 UIADD3 UR9, UR9, UR16, URZ ;  /* 0x0000001009091290 */ /* 0x000fe4000fffe03f */
[----:B------:R-:W-:Y:S02]  /*18b0*/  @UP1 UIMAD UR15, UR38, UR11, UR15 ;  /* 0x0000000b260f12a4 */ /* 0x000fe4000f8e020f */
[----:B------:R-:W-:Y:S02]  /*18c0*/  @UP0 UIMAD UR14, UR38, UR19, UR14 ;  /* 0x00000013260e02a4 */ /* 0x000fe4000f8e020e */
[----:B------:R-:W-:Y:S02]  /*18d0*/  @UP0 UIMAD.WIDE.U32 UR12, UR38, UR18, UR12 ;  /* 0x00000012260c02a5 */ /* 0x000fe4000f8e000c */
[----:B------:R-:W-:Y:S02]  /*18e0*/  @UP1 UIMAD.WIDE.U32 UR10, UR38, UR10, UR8 ;  /* 0x0000000a260a12a5 */ /* 0x000fe4000f8e0008 */
[----:B------:R-:W-:-:S02]  /*18f0*/  @UP0 UIADD3 UR9, UR13, UR14, URZ ;  /* 0x0000000e0d090290 */ /* 0x000fc4000fffe03f */
[----:B------:R-:W-:Y:S02]  /*1900*/  @UP0 ULEA UR6, UP2, UR12, UR6, 0x2 ;  /* 0x000000060c060291 */ /* 0x000fe4000f84103f */
[----:B------:R-:W-:Y:S02]  /*1910*/  @UP1 UIADD3 UR8, UR11, UR15, URZ ;  /* 0x0000000f0b081290 */ /* 0x000fe4000fffe03f */
[----:B------:R-:W-:Y:S02]  /*1920*/  @UP1 ULEA UR4, UP3, UR10, UR4, 0x2 ;  /* 0x000000040a041291 */ /* 0x000fe4000f86103f */
[----:B------:R-:W-:Y:S01]  /*1930*/  @UP0 ULEA.HI.X UR7, UR12, UR7, UR9, 0x2, UP2 ;  /* 0x000000070c070291 */ /* 0x000fe200090f1409 */
[----:B------:R-:W-:Y:S01]  /*1940*/  IMAD.U32 R6, RZ, RZ, UR6 ;  /* 0x00000006ff067e24 */ /* 0x000fe2000f8e00ff */
[----:B------:R-:W-:Y:S02]  /*1950*/  @UP1 ULEA.HI.X UR5, UR10, UR5, UR8, 0x2, UP3 ;  /* 0x000000050a051291 */ /* 0x000fe400098f1408 */
[----:B------:R-:W-:-:S02]  /*1960*/  IMAD.U32 R8, RZ, RZ, UR4 ;  /* 0x00000004ff087e24 */ /* 0x000fc4000f8e00ff */
[----:B------:R-:W-:Y:S02]  /*1970*/  IMAD.U32 R7, RZ, RZ, UR7 ;  /* 0x00000007ff077e24 */ /* 0x000fe4000f8e00ff */
[----:B------:R-:W-:-:S03]  /*1980*/  IMAD.U32 R9, RZ, RZ, UR5 ;  /* 0x00000005ff097e24 */ /* 0x000fc6000f8e00ff */
[----:B------:R0:W2:Y:S04]  /*1990*/  @P0 LDG.E R5, desc[UR46][R6.64] ;  /* 0x0000002e06050981 */ /* 0x0000a8000c1e1900 */
[----:B------:R-:W2:Y:S01]  /*19a0*/  @P1 LDG.E R0, desc[UR46][R8.64] ;  /* 0x0000002e08001981 */ /* 0x000ea2000c1e1900 */
[----:B------:R-:W1:Y:S01]  /*19b0*/  S2UR UR5, SR_CgaCtaId ;  /* 0x00000000000579c3 */ /* 0x000e620000008800 */
[----:B------:R-:W-:Y:S01]  /*19c0*/  ULEA.HI UR4, UR43, UR43, URZ, 0x1 ;  /* 0x0000002b2b047291 */ /* 0x000fe2000f8f083f */
[----:B------:R-:W-:-:S03]  /*19d0*/  MOV R3, 0x400 ;  /* 0x0000040000037802 */ /* 0x000fc60000000f00 */
[----:B------:R-:W-:Y:S01]  /*19e0*/  ULOP3.LUT UR4, UR4, 0xfffffffe, URZ, 0xc0, !UPT ;  /* 0xfffffffe04047892 */ /* 0x000fe2000f8ec03f */
[----:B0-----:R-:W-:-:S03]  /*19f0*/  IMAD.U32 R6, RZ, RZ, UR44 ;  /* 0x0000002cff067e24 */ /* 0x001fc6000f8e00ff */
[----:B------:R-:W-:Y:S02]  /*1a00*/  UIADD3 UR4, UR43, -UR4, URZ ;  /* 0x800000042b047290 */ /* 0x000fe4000fffe03f */
[----:B------:R-:W-:-:S04]  /*1a10*/  ISETP.NE.AND P0, PT, R6, 0x3, PT ;  /* 0x000000030600780c */ /* 0x000fc80003f05270 */
[----:B------:R-:W-:Y:S01]  /*1a20*/  IMAD.U32 R10, RZ, RZ, UR4 ;  /* 0x00000004ff0a7e24 */ /* 0x000fe2000f8e00ff */
[----:B------:R-:W-:-:S04]  /*1a30*/  ULDC UR4, c[0x0][0x9d8] ;  /* 0x0002760000047ab9 */ /* 0x000fc80000000800 */
[----:B------:R-:W-:Y:S01]  /*1a40*/  SHF.L.U32 R10, R10, 0x1f, RZ ;  /* 0x0000001f0a0a7819 */ /* 0x000fe200000006ff */
[----:B-1----:R-:W-:-:S05]  /*1a50*/  IMAD.U32 R4, RZ, RZ, UR5 ;  /* 0x00000005ff047e24 */ /* 0x002fca000f8e00ff */
[----:B------:R-:W-:-:S04]  /*1a60*/  LEA R3, R4, R3, 0x18 ;  /* 0x0000000304037211 */ /* 0x000fc800078ec0ff */
[----:B------:R-:W0:Y:S01]  /*1a70*/  SYNCS.PHASECHK.TRANS64.TRYWAIT P1, [R3+URZ+0x33400], R10 ;  /* 0x0334000a030075a7 */ /* 0x000e22000802017f */
[----:B--2---:R-:W-:-:S04]  /*1a80*/  FMUL.FTZ R0, R5, R0 ;  /* 0x0000000005007220 */ /* 0x004fc80000410000 */
[----:B------:R-:W-:Y:S01]  /*1a90*/  FMUL.FTZ R0, R0, UR4 ;  /* 0x0000000400007c20 */ /* 0x000fe20008410000 */
[----:B0-----:R-:W-:Y:S06]  /*1aa0*/  @!P1 BRA `(.L_x_254) ;  /* 0x0000010000d49947 */ /* 0x001fec0003800000 */
.L_x_383:
[----:B------:R-:W-:Y:S05]  /*1ab0*/  @!P0 BRA `(.L_x_255) ;  /* 0x0000000000048947 */ /* 0x000fea0003800000 */
[----:B------:R-:W-:Y:S01]  /*1ac0*/  BPT.TRAP 0x1 ;  /* 0x000000040000795c */ /* 0x000fe20000300000 */
.L_x_255:
[----:B------:R-:W-:Y:S02]  /*1ad0*/  IMAD.U32 R6, RZ, RZ, UR50 ;  /* 0x00000032ff067e24 */ /* 0x000fe4000f8e00ff */
[----:B------:R-:W-:Y:S02]  /*1ae0*/  IMAD.U32 R7, RZ, RZ, UR42 ;  /* 0x0000002aff077e24 */ /* 0x000fe4000f8e00ff */
[----:B------:R-:W-:-:S03]  /*1af0*/  IMAD R5, R6, 0x8, R3 ;  /* 0x0000000806057824 */ /* 0x000fc600078e0203 */
[----:B------:R-:W-:-:S04]  /*1b00*/  SHF.L.U32 R6, R7, 0x1f, RZ ;  /* 0x0000001f07067819 */ /* 0x000fc800000006ff */
[----:B------:R1:W2:Y:S01]  /*1b10*/  SYNCS.PHASECHK.TRANS64.TRYWAIT P1, [R5+URZ+0x33430], R6 ;  /* 0x03343006050075a7 */ /* 0x0002a2000802017f */
[----:B------:R-:W-:Y:S05]  /*1b20*/  @!P0 BRA `(.L_x_256) ;  /* 0x0000000000048947 */ /* 0x000fea0003800000 */
[----:B------:R-:W-:Y:S01]  /*1b30*/  BPT.TRAP 0x1 ;  /* 0x000000040000795c */ /* 0x000fe20000300000 */
.L_x_256:
[----:B------:R-:W3:Y:S01]  /*1b40*/  S2R R7, SR_TID.X ;  /* 0x0000000000077919 */ /* 0x000ee20000002100 */
[----:B------:R-:W-:Y:S01]  /*1b50*/  IMAD.MOV.U32 R119, RZ, RZ, RZ ;  /* 0x000000ffff777224 */ /* 0x000fe200078e00ff */
[----:B---3--:R-:W-:Y:S01]  /*1b60*/  LOP3.LUT P2, RZ, R7, 0x7f, RZ, 0xc0, !PT ;  /* 0x0000007f07ff7812 */ /* 0x008fe2000784c0ff */
[----:B--2---:R-:W-:-:S12]  /*1b70*/  @P1 BRA `(.L_x_257) ;  /* 0x0000000000081947 */ /* 0x004fd80003800000 */
[----:B------:R-:W2:Y:S02]  /*1b80*/  SYNCS.PHASECHK.TRANS64.TRYWAIT P1, [R5+URZ+0x33430], R6 ;  /* 0x03343006050075a7 */ /* 0x000ea4000802017f */
[----:B--2---:R-:W-:Y:S05]  /*1b90*/  @!P1 BRA `(.L_x_258) ;  /* 0x0000010000ac9947 */ /* 0x004fea0003800000 */
.L_x_257:
[----:B------:R-:W-:Y:S05]  /*1ba0*/  WARPSYNC.ALL ;  /* 0x0000000000007948 */ /* 0x000fea0003800000 */
[----:B------:R-:W-:Y:S01]  /*1bb0*/  R2UR UR4, R3 ;  /* 0x00000000030472ca */ /* 0x000fe200000e0000 */
[----:B------:R-:W-:Y:S01]  /*1bc0*/  ULOP3.LUT UR28, UR51, 0x10000, URZ, 0xfc, !UPT ;  /* 0x00010000331c7892 */ /* 0x000fe2000f8efc3f */
[----:B------:R-:W-:Y:S01]  /*1bd0*/  WARPGROUP.ARRIVE ;  /* 0x00000000000079c5 */ /* 0x000fe20000000000 */
[----:B------:R-:W-:Y:S01]  /*1be0*/  UMOV UR25, 0x80000020 ;  /* 0x8000002000197882 */ /* 0x000fe20000000000 */
[----:B------:R-:W-:Y:S01]  /*1bf0*/  UMOV UR27, 0x80000020 ;  /* 0x80000020001b7882 */ /* 0x000fe20000000000 */
[----:B------:R-:W-:Y:S01]  /*1c00*/  UMOV UR5, UR25 ;  /* 0x0000001900057c82 */ /* 0x000fe20008000000 */
[----:B------:R-:W-:Y:S01]  /*1c10*/  UMOV UR7, 0x80000020 ;  /* 0x8000002000077882 */ /* 0x000fe20000000000 */
[----:B------:R-:W-:Y:S01]  /*1c20*/  UMOV UR9, UR25 ;  /* 0x0000001900097c82 */ /* 0x000fe20008000000 */
[----:B------:R-:W-:Y:S01]  /*1c30*/  UMOV UR24, UR28 ;  /* 0x0000001c00187c82 */ /* 0x000fe20008000000 */
[----:B------:R-:W-:Y:S01]  /*1c40*/  UMOV UR11, 0x80000020 ;  /* 0x80000020000b7882 */ /* 0x000fe20000000000 */
[----:B------:R-:W-:Y:S01]  /*1c50*/  UMOV UR8, UR24 ;  /* 0x0000001800087c82 */ /* 0x000fe20008000000 */
[----:B------:R-:W-:Y:S01]  /*1c60*/  UIADD3 UR12, UR28, 0x2, URZ ;  /* 0x000000021c0c7890 */ /* 0x000fe2000fffe03f */
[----:B------:R-:W3:Y:S01]  /*1c70*/  S2R R113, SR_TID.X ;  /* 0x0000000000717919 */ /* 0x000ee20000002100 */
[----:B------:R-:W-:Y:S01]  /*1c80*/  UIADD3 UR4, UR4, 0x24200, URZ ;  /* 0x0002420004047890 */ /* 0x000fe2000fffe03f */
[--C-:B------:R-:W-:Y:S01]  /*1c90*/  IMAD.MOV.U32 R118, RZ, RZ, R119.reuse ;  /* 0x000000ffff767224 */ /* 0x100fe200078e0077 */
[----:B------:R-:W-:Y:S01]  /*1ca0*/  UMOV UR15, 0x80000020 ;  /* 0x80000020000f7882 */ /* 0x000fe20000000000 */
[----:B------:R-:W-:Y:S01]  /*1cb0*/  UIADD3 UR16, UR28, 0x200, URZ ;  /* 0x000002001c107890 */ /* 0x000fe2000fffe03f */
[--C-:B------:R-:W-:Y:S01]  /*1cc0*/  IMAD.MOV.U32 R117, RZ, RZ, R119.reuse ;  /* 0x000000ffff757224 */ /* 0x100fe200078e0077 */
[----:B------:R-:W-:Y:S01]  /*1cd0*/  USHF.R.U32.HI UR4, URZ, 0x4, UR4 ;  /* 0x000000043f047899 */ /* 0x000fe20008011604 */
[--C-:B------:R-:W-:Y:S01]  /*1ce0*/  IMAD.MOV.U32 R116, RZ, RZ, R119.reuse ;  /* 0x000000ffff747224 */ /* 0x100fe200078e0077 */
[----:B------:R-:W-:Y:S01]  /*1cf0*/  UMOV UR19, 0x80000020 ;  /* 0x8000002000137882 */ /* 0x000fe20000000000 */
[----:B------:R-:W-:Y:S01]  /*1d00*/  UMOV UR23, 0x80000020 ;  /* 0x8000002000177882 */ /* 0x000fe20000000000 */
[----:B------:R-:W-:Y:S01]  /*1d10*/  ULOP3.LUT UR4, UR4, 0x3fff, URZ, 0xc0, !UPT ;  /* 0x00003fff04047892 */ /* 0x000fe2000f8ec03f */
[--C-:B------:R-:W-:Y:S01]  /*1d20*/  IMAD.MOV.U32 R115, RZ, RZ, R119.reuse ;  /* 0x000000ffff737224 */ /* 0x100fe200078e0077 */
[----:B------:R-:W-:Y:S01]  /*1d30*/  UMOV UR31, 0x80000020 ;  /* 0x80000020001f7882 */ /* 0x000fe20000000000 */
[----:B------:R-:W-:Y:S01]  /*1d40*/  UISETP.GE.AND UP0, UPT, UR49, 0xa1, UPT ;  /* 0x000000a13100788c */ /* 0x000fe2000bf06270 */
[----:B------:R-:W-:Y:S01]  /*1d50*/  IMAD.MOV.U32 R114, RZ, RZ, R119 ;  /* 0x000000ffff727224 */ /* 0x000fe200078e0077 */
[----:B------:R-:W-:-:S03]  /*1d60*/  ULOP3.LUT UR45, UR4, 0x10000, URZ, 0xfc, !UPT ;  /* 0x00010000042d7892 */ /* 0x000fc6000f8efc3f */
[----:B------:R-:W-:Y:S01]  /*1d70*/  UMOV UR4, UR24 ;  /* 0x0000001800047c82 */ /* 0x000fe20008000000 */
[----:B------:R-:W-:-:S04]  /*1d80*/  UIMAD UR32, UR50, 0x780, UR45 ;  /* 0x00000780322078a4 */ /* 0x000fc8000f8e022d */
[----:B------:R-:W-:Y:S02]  /*1d90*/  UIADD3 UR6, UR32, 0x100, URZ ;  /* 0x0000010020067890 */ /* 0x000fe4000fffe03f */
[----:B------:R-:W-:Y:S02]  /*1da0*/  UIADD3 UR10, UR32, 0x180, URZ ;  /* 0x00000180200a7890 */ /* 0x000fe4000fffe03f */
[----:B------:R-:W-:Y:S01]  /*1db0*/  UMOV UR26, UR32 ;  /* 0x00000020001a7c82 */ /* 0x000fe20008000000 */
[----:B------:R-:W-:Y:S01]  /*1dc0*/  UIADD3 UR14, UR32, 0x182, URZ ;  /* 0x00000182200e7890 */ /* 0x000fe2000fffe03f */
[----:B------:R-:W-:Y:S01]  /*1dd0*/  QGMMA.64x32x32.F32.E4M3.E4M3 R88, gdesc[UR24], RZ, !UPT, gsb0 ;  /* 0x00600000185879f3 */ /* 0x000fe2000c0008ff */
[----:B------:R-:W-:Y:S01]  /*1de0*/  UIADD3 UR26, UR32, 0x80, URZ ;  /* 0x00000080201a7890 */ /* 0x000fe2000fffe03f */
[----:B------:R-:W-:Y:S01]  /*1df0*/  UMOV UR27, 0x80000020 ;  /* 0x80000020001b7882 */ /* 0x000fe20000000000 */
[----:B------:R-:W-:Y:S02]  /*1e00*/  UIADD3 UR18, UR32, 0x400, URZ ;  /* 0x0000040020127890 */ /* 0x000fe4000fffe03f */
[----:B------:R-:W-:-:S02]  /*1e10*/  UIADD3 UR22, UR32, 0x402, URZ ;  /* 0x0000040220167890 */ /* 0x000fc4000fffe03f */
[----:B------:R-:W-:Y:S01]  /*1e20*/  UIADD3 UR30, UR32, 0x680, URZ ;  /* 0x00000680201e7890 */ /* 0x000fe2000fffe03f */
        /* <DEDUP_REMOVED lines=177> */
[----:B------:R-:W4:Y:S01]  /*2940*/  MUFU.TANH R8, R94 ;  /* 0x0000005e00087308 */ /* 0x000f220000002400 */
        /* <DEDUP_REMOVED lines=18> */
[----:B------:R-:W-:Y:S08]  /*2a70*/  MUFU.TANH R100, R100 ;  /* 0x0000006400647308 */ /* 0x000ff00000002400 */
[----:B------:R-:W5:Y:S08]  /*2a80*/  MUFU.TANH R9, R95 ;  /* 0x0000005f00097308 */ /* 0x000f700000002400 */
[----:B------:R-:W-:Y:S08]  /*2a90*/  MUFU.TANH R101, R101 ;  /* 0x0000006500657308 */ /* 0x000ff00000002400 */
[----:B0-----:R-:W0:Y:S08]  /*2aa0*/  MUFU.TANH R10, R98 ;  /* 0x00000062000a7308 */ /* 0x001e300000002400 */
[----:B------:R-:W3:Y:S01]  /*2ab0*/  MUFU.TANH R72, R72 ;  /* 0x0000004800487308 */ /* 0x000ee20000002400 */
[----:B------:R-:W-:-:S02]  /*2ac0*/  WARPGROUP.DEPBAR.LE gsb0, 0x0 ;  /* 0x00008000000079c5 */ /* 0x000fc40000010000 */
[----:B------:R-:W-:Y:S01]  /*2ad0*/  WARPGROUP.ARRIVE ;  /* 0x00000000000079c5 */ /* 0x000fe20000000000 */
[C---:B------:R-:W-:Y:S01]  /*2ae0*/  FMUL.FTZ R56, R0.reuse, R56 ;  /* 0x0000003800387220 */ /* 0x040fe20000410000 */
[C---:B------:R-:W-:Y:S01]  /*2af0*/  FMUL.FTZ R57, R0.reuse, R57 ;  /* 0x0000003900397220 */ /* 0x040fe20000410000 */
[C---:B------:R-:W-:Y:S01]  /*2b00*/  FMUL.FTZ R62, R0.reuse, R62 ;  /* 0x0000003e003e7220 */ /* 0x040fe20000410000 */
[C---:B------:R-:W-:Y:S01]  /*2b10*/  FMUL.FTZ R66, R0.reuse, R66 ;  /* 0x0000004200427220 */ /* 0x040fe20000410000 */
[----:B------:R1:W-:Y:S01]  /*2b20*/  MUFU.TANH R74, R56 ;  /* 0x00000038004a7308 */ /* 0x0003e20000002400 */
[----:B------:R-:W-:Y:S01]  /*2b30*/  QGMMA.64x32x32.F32.E4M3.E4M3 R40, gdesc[UR20], R40, gsb0 ;  /* 0x00600000142879f3 */ /* 0x000fe20008000828 */
[----:B------:R-:W-:Y:S01]  /*2b40*/  UIADD3 UR22, UR32, 0x702, URZ ;  /* 0x0000070220167890 */ /* 0x000fe2000fffe03f */
[C---:B------:R-:W-:Y:S01]  /*2b50*/  FMUL.FTZ R60, R0.reuse, R60 ;  /* 0x0000003c003c7220 */ /* 0x040fe20000410000 */
[----:B------:R-:W-:Y:S01]  /*2b60*/  UMOV UR23, 0x80000020 ;  /* 0x8000002000177882 */ /* 0x000fe20000000000 */
[C---:B------:R-:W-:Y:S01]  /*2b70*/  FMUL.FTZ R58, R0.reuse, R58 ;  /* 0x0000003a003a7220 */ /* 0x040fe20000410000 */
[C---:B------:R-:W-:Y:S01]  /*2b80*/  FMUL.FTZ R70, R0.reuse, R70 ;  /* 0x0000004600467220 */ /* 0x040fe20000410000 */
[----:B------:R-:W-:Y:S01]  /*2b90*/  FMUL.FTZ R68, R0, R68 ;  /* 0x0000004400447220 */ /* 0x000fe20000410000 */
[----:B------:R2:W-:Y:S01]  /*2ba0*/  MUFU.TANH R75, R57 ;  /* 0x00000039004b7308 */ /* 0x0005e20000002400 */
[----:B-1----:R-:W-:-:S02]  /*2bb0*/  VIADD R56, R220, UR49 ;  /* 0x00000031dc387c36 */ /* 0x002fc40008000000 */
[C---:B------:R-:W-:Y:S01]  /*2bc0*/  FMUL.FTZ R59, R0.reuse, R59 ;  /* 0x0000003b003b7220 */ /* 0x040fe20000410000 */
[C---:B------:R-:W-:Y:S01]  /*2bd0*/  FMUL.FTZ R61, R0.reuse, R61 ;  /* 0x0000003d003d7220 */ /* 0x040fe20000410000 */
[C---:B------:R-:W-:Y:S01]  /*2be0*/  FMUL.FTZ R63, R0.reuse, R63 ;  /* 0x0000003f003f7220 */ /* 0x040fe20000410000 */
[C---:B------:R-:W-:Y:S01]  /*2bf0*/  FMUL.FTZ R71, R0.reuse, R71 ;  /* 0x0000004700477220 */ /* 0x040fe20000410000 */
[C---:B------:R-:W-:Y:S01]  /*2c00*/  FMUL.FTZ R65, R0.reuse, R65 ;  /* 0x0000004100417220 */ /* 0x040fe20000410000 */
[C---:B------:R-:W-:Y:S01]  /*2c10*/  FMUL.FTZ R67, R0.reuse, R67 ;  /* 0x0000004300437220 */ /* 0x040fe20000410000 */
[----:B------:R1:W-:Y:S01]  /*2c20*/  MUFU.TANH R94, R62 ;  /* 0x0000003e005e7308 */ /* 0x0003e20000002400 */
[----:B--2---:R-:W-:Y:S02]  /*2c30*/  IMAD.U32 R57, RZ, RZ, UR48 ;  /* 0x00000030ff397e24 */ /* 0x004fe4000f8e00ff */
[C---:B------:R-:W-:Y:S01]  /*2c40*/  FMUL.FTZ R64, R0.reuse, R64 ;  /* 0x0000004000407220 */ /* 0x040fe20000410000 */
[----:B------:R-:W-:Y:S01]  /*2c50*/  FMUL.FTZ R69, R0, R69 ;  /* 0x0000004500457220 */ /* 0x000fe20000410000 */
[----:B------:R-:W-:-:S03]  /*2c60*/  IMAD R56, R57, -0xa0, R56 ;  /* 0xffffff6039387824 */ /* 0x000fc600078e0238 */
[----:B------:R-:W2:Y:S02]  /*2c70*/  MUFU.TANH R11, R99 ;  /* 0x00000063000b7308 */ /* 0x000ea40000002400 */
[C---:B------:R-:W-:Y:S02]  /*2c80*/  ISETP.GT.AND P1, PT, R56.reuse, RZ, PT ;  /* 0x000000ff3800720c */ /* 0x040fe40003f24270 */
[C---:B------:R-:W-:Y:S02]  /*2c90*/  ISETP.GT.AND P2, PT, R56.reuse, 0x1, PT ;  /* 0x000000013800780c */ /* 0x040fe40003f44270 */
[C---:B------:R-:W-:Y:S02]  /*2ca0*/  ISETP.GT.AND P3, PT, R56.reuse, 0x8, PT ;  /* 0x000000083800780c */ /* 0x040fe40003f64270 */
[C---:B------:R-:W-:Y:S01]  /*2cb0*/  ISETP.GT.AND P4, PT, R56.reuse, 0x9, PT ;  /* 0x000000093800780c */ /* 0x040fe20003f84270 */
[----:B------:R3:W-:Y:S01]  /*2cc0*/  MUFU.TANH R99, R66 ;  /* 0x0000004200637308 */ /* 0x0007e20000002400 */
[----:B------:R-:W-:-:S02]  /*2cd0*/  ISETP.GT.AND P5, PT, R56, 0x10, PT ;  /* 0x000000103800780c */ /* 0x000fc40003fa4270 */
[----:B------:R-:W-:Y:S02]  /*2ce0*/  FSEL R6, R6, -INF , P1 ;  /* 0xff80000006067808 */ /* 0x000fe40000800000 */
[----:B------:R-:W-:Y:S02]  /*2cf0*/  FSEL R7, R7, -INF , P2 ;  /* 0xff80000007077808 */ /* 0x000fe40001000000 */
[----:B----4-:R-:W-:Y:S01]  /*2d00*/  FSEL R8, R8, -INF , P3 ;  /* 0xff80000008087808 */ /* 0x010fe20001800000 */
[----:B------:R-:W-:Y:S01]  /*2d10*/  MUFU.TANH R73, R73 ;  /* 0x0000004900497308 */ /* 0x000fe20000002400 */
[----:B-----5:R-:W-:Y:S02]  /*2d20*/  FSEL R9, R9, -INF , P4 ;  /* 0xff80000009097808 */ /* 0x020fe40002000000 */
[----:B0-----:R-:W-:-:S05]  /*2d30*/  FSEL R10, R10, -INF , P5 ;  /* 0xff8000000a0a7808 */ /* 0x001fca0002800000 */
[----:B------:R-:W0:Y:S08]  /*2d40*/  MUFU.TANH R12, R102 ;  /* 0x00000066000c7308 */ /* 0x000e300000002400 */
[----:B------:R-:W-:Y:S01]  /*2d50*/  MUFU.TANH R76, R76 ;  /* 0x0000004c004c7308 */ /* 0x000fe20000002400 */
[----:B------:R-:W-:Y:S02]  /*2d60*/  WARPGROUP.DEPBAR.LE gsb0, 0x0 ;  /* 0x00008000000079c5 */ /* 0x000fe40000010000 */
[C---:B------:R-:W-:Y:S01]  /*2d70*/  FMUL.FTZ R40, R0.reuse, R40 ;  /* 0x0000002800287220 */ /* 0x040fe20000410000 */
[C---:B------:R-:W-:Y:S01]  /*2d80*/  FMUL.FTZ R41, R0.reuse, R41 ;  /* 0x0000002900297220 */ /* 0x040fe20000410000 */
[----:B------:R-:W-:Y:S01]  /*2d90*/  WARPGROUP.ARRIVE ;  /* 0x00000000000079c5 */ /* 0x000fe20000000000 */
[----:B------:R-:W-:-:S02]  /*2da0*/  FMUL.FTZ R42, R0, R42 ;  /* 0x0000002a002a7220 */ /* 0x000fc40000410000 */
[----:B------:R4:W-:Y:S01]  /*2db0*/  MUFU.TANH R107, R40 ;  /* 0x00000028006b7308 */ /* 0x0009e20000002400 */
[C---:B------:R-:W-:Y:S01]  /*2dc0*/  FMUL.FTZ R43, R0.reuse, R43 ;  /* 0x0000002b002b7220 */ /* 0x040fe20000410000 */
[C---:B-1----:R-:W-:Y:S01]  /*2dd0*/  FMUL.FTZ R62, R0.reuse, R51 ;  /* 0x00000033003e7220 */ /* 0x042fe20000410000 */
[----:B------:R-:W-:Y:S01]  /*2de0*/  FSEL R51, R93, -INF , P4 ;  /* 0xff8000005d337808 */ /* 0x000fe20002000000 */
[----:B------:R-:W-:Y:S01]  /*2df0*/  QGMMA.64x32x32.F32.E4M3.E4M3 R24, gdesc[UR20], R24, gsb0 ;  /* 0x00600000141879f3 */ /* 0x000fe20008000818 */
[C---:B------:R-:W-:Y:S01]  /*2e00*/  FMUL.FTZ R45, R0.reuse, R45 ;  /* 0x0000002d002d7220 */ /* 0x040fe20000410000 */
[C---:B---3--:R-:W-:Y:S01]  /*2e10*/  FMUL.FTZ R66, R0.reuse, R53 ;  /* 0x0000003500427220 */ /* 0x048fe20000410000 */
[C---:B------:R-:W-:Y:S01]  /*2e20*/  FMUL.FTZ R44, R0.reuse, R44 ;  /* 0x0000002c002c7220 */ /* 0x040fe20000410000 */
[----:B------:R1:W-:Y:S01]  /*2e30*/  MUFU.TANH R108, R41 ;  /* 0x00000029006c7308 */ /* 0x0003e20000002400 */
[----:B----4-:R-:W-:Y:S01]  /*2e40*/  FMUL.FTZ R40, R0, R47 ;  /* 0x0000002f00287220 */ /* 0x010fe20000410000 */
[----:B------:R-:W-:Y:S01]  /*2e50*/  FSEL R47, R88, -INF , P1 ;  /* 0xff800000582f7808 */ /* 0x000fe20000800000 */
[----:B------:R-:W-:Y:S01]  /*2e60*/  FMUL.FTZ R46, R0, R46 ;  /* 0x0000002e002e7220 */ /* 0x000fe20000410000 */
[----:B------:R-:W-:Y:S01]  /*2e70*/  ISETP.GT.AND P1, PT, R56, 0x11, PT ;  /* 0x000000113800780c */ /* 0x000fe20003f24270 */
[----:B------:R-:W-:Y:S01]  /*2e80*/  FMUL.FTZ R50, R0, R50 ;  /* 0x0000003200327220 */ /* 0x000fe20000410000 */
[----:B------:R-:W-:-:S02]  /*2e90*/  ISETP.GT.AND P4, PT, R56, 0x20, PT ;  /* 0x000000203800780c */ /* 0x000fc40003f84270 */
[----:B------:R3:W-:Y:S01]  /*2ea0*/  MUFU.TANH R109, R42 ;  /* 0x0000002a006d7308 */ /* 0x0007e20000002400 */
[----:B-1----:R-:W-:Y:S01]  /*2eb0*/  FMUL.FTZ R41, R0, R48 ;  /* 0x0000003000297220 */ /* 0x002fe20000410000 */
[----:B------:R-:W-:Y:S02]  /*2ec0*/  FSEL R48, R89, -INF , P2 ;  /* 0xff80000059307808 */ /* 0x000fe40001000000 */
[----:B------:R-:W-:Y:S02]  /*2ed0*/  ISETP.GT.AND P2, PT, R56, 0x18, PT ;  /* 0x000000183800780c */ /* 0x000fe40003f44270 */
[----:B------:R-:W-:Y:S02]  /*2ee0*/  FSEL R53, R97, -INF , P1 ;  /* 0xff80000061357808 */ /* 0x000fe40000800000 */
[----:B------:R1:W-:Y:S01]  /*2ef0*/  MUFU.TANH R88, R40 ;  /* 0x0000002800587308 */ /* 0x0003e20000002400 */
[----:B---3--:R-:W-:Y:S01]  /*2f00*/  FMUL.FTZ R42, R0, R49 ;  /* 0x00000031002a7220 */ /* 0x008fe20000410000 */
[----:B------:R-:W-:-:S02]  /*2f10*/  FSEL R49, R92, -INF , P3 ;  /* 0xff8000005c317808 */ /* 0x000fc40001800000 */
[----:B------:R-:W-:Y:S02]  /*2f20*/  ISETP.GT.AND P3, PT, R56, 0x19, PT ;  /* 0x000000193800780c */ /* 0x000fe40003f64270 */
[----:B------:R-:W-:Y:S02]  /*2f30*/  FSEL R57, R72, -INF , P4 ;  /* 0xff80000048397808 */ /* 0x000fe40002000000 */
[----:B------:R3:W-:Y:S01]  /*2f40*/  MUFU.TANH R110, R43 ;  /* 0x0000002b006e7308 */ /* 0x0007e20000002400 */
[----:B-1----:R-:W-:Y:S02]  /*2f50*/  FMNMX.FTZ R40, R47, R48, !PT ;  /* 0x000000302f287209 */ /* 0x002fe40007810000 */
[----:B--2---:R-:W-:Y:S02]  /*2f60*/  FSEL R11, R11, -INF , P1 ;  /* 0xff8000000b0b7808 */ /* 0x004fe40000800000 */
[----:B------:R-:W-:Y:S02]  /*2f70*/  FMNMX.FTZ R40, R49, R40, !PT ;  /* 0x0000002831287209 */ /* 0x000fe40007810000 */
[----:B------:R-:W-:Y:S01]  /*2f80*/  ISETP.GT.AND P1, PT, R56, 0x28, PT ;  /* 0x000000283800780c */ /* 0x000fe20003f24270 */
[----:B------:R1:W-:Y:S01]  /*2f90*/  MUFU.TANH R89, R41 ;  /* 0x0000002900597308 */ /* 0x0003e20000002400 */
[----:B---3--:R-:W-:Y:S01]  /*2fa0*/  FMUL.FTZ R43, R0, R52 ;  /* 0x00000034002b7220 */ /* 0x008fe20000410000 */
[----:B------:R-:W-:-:S02]  /*2fb0*/  FSEL R52, R96, -INF , P5 ;  /* 0xff80000060347808 */ /* 0x000fc40002800000 */
[----:B------:R-:W-:Y:S02]  /*2fc0*/  ISETP.GT.AND P5, PT, R56, 0x21, PT ;  /* 0x000000213800780c */ /* 0x000fe40003fa4270 */
[----:B0-----:R-:W-:Y:S02]  /*2fd0*/  FSEL R12, R12, -INF , P2 ;  /* 0xff8000000c0c7808 */ /* 0x001fe40001000000 */
[----:B------:R0:W-:Y:S01]  /*2fe0*/  MUFU.TANH R92, R42 ;  /* 0x0000002a005c7308 */ /* 0x0001e20000002400 */
[----:B-1----:R-:W-:Y:S02]  /*2ff0*/  FMNMX.FTZ R41, R51, R40, !PT ;  /* 0x0000002833297209 */ /* 0x002fe40007810000 */
[----:B------:R-:W-:Y:S02]  /*3000*/  FSEL R14, R14, -INF , P4 ;  /* 0xff8000000e0e7808 */ /* 0x000fe40002000000 */
[----:B------:R-:W-:Y:S02]  /*3010*/  ISETP.GT.AND P4, PT, R56, 0x31, PT ;  /* 0x000000313800780c */ /* 0x000fe40003f84270 */
[----:B------:R-:W-:Y:S01]  /*3020*/  FSEL R15, R15, -INF , P5 ;  /* 0xff8000000f0f7808 */ /* 0x000fe20002800000 */
[----:B------:R1:W-:Y:S01]  /*3030*/  MUFU.TANH R90, R60 ;  /* 0x0000003c005a7308 */ /* 0x0003e20000002400 */
[----:B0-----:R-:W-:-:S07]  /*3040*/  FMNMX.FTZ R42, R52, R41, !PT ;  /* 0x00000029342a7209 */ /* 0x001fce0007810000 */
[----:B------:R0:W-:Y:S01]  /*3050*/  MUFU.TANH R112, R45 ;  /* 0x0000002d00707308 */ /* 0x0001e20000002400 */
[----:B-1----:R-:W-:Y:S01]  /*3060*/  FSEL R60, R100, -INF , P2 ;  /* 0xff800000643c7808 */ /* 0x002fe20001000000 */
[----:B------:R-:W-:Y:S02]  /*3070*/  WARPGROUP.DEPBAR.LE gsb0, 0x0 ;  /* 0x00008000000079c5 */ /* 0x000fe40000010000 */
[----:B------:R-:W-:-:S04]  /*3080*/  ISETP.GT.AND P2, PT, R56, 0x29, PT ;  /* 0x000000293800780c */ /* 0x000fc80003f44270 */
[----:B------:R-:W1:Y:S01]  /*3090*/  MUFU.TANH R13, R103 ;  /* 0x00000067000d7308 */ /* 0x000e620000002400 */
[----:B0-----:R-:W-:-:S04]  /*30a0*/  FMNMX.FTZ R45, R53, R42, !PT ;  /* 0x0000002a352d7209 */ /* 0x001fc80007810000 */
[----:B------:R-:W-:-:S03]  /*30b0*/  FMNMX.FTZ R45, R60, R45, !PT ;  /* 0x0000002d3c2d7209 */ /* 0x000fc60007810000 */
[----:B------:R-:W0:Y:S08]  /*30c0*/  MUFU.TANH R20, R78 ;  /* 0x0000004e00147308 */ /* 0x000e300000002400 */
[----:B------:R-:W-:Y:S01]  /*30d0*/  MUFU.TANH R77, R77 ;  /* 0x0000004d004d7308 */ /* 0x000fe20000002400 */
[----:B-1----:R-:W-:-:S07]  /*30e0*/  FSEL R13, R13, -INF , P3 ;  /* 0xff8000000d0d7808 */ /* 0x002fce0001800000 */
[----:B------:R1:W-:Y:S01]  /*30f0*/  MUFU.TANH R78, R58 ;  /* 0x0000003a004e7308 */ /* 0x0003e20000002400 */
[----:B0-----:R-:W-:-:S07]  /*3100*/  FSEL R20, R20, -INF , P1 ;  /* 0xff80000014147808 */ /* 0x001fce0000800000 */
[----:B------:R-:W-:Y:S01]  /*3110*/  MUFU.TANH R80, R80 ;  /* 0x0000005000507308 */ /* 0x000fe20000002400 */
[----:B-1----:R-:W-:Y:S01]  /*3120*/  FSEL R58, R101, -INF , P3 ;  /* 0xff800000653a7808 */ /* 0x002fe20001800000 */
[----:B------:R-:W-:Y:S01]  /*3130*/  IMAD.MOV.U32 R101, RZ, RZ, R119 ;  /* 0x000000ffff657224 */ /* 0x000fe200078e0077 */
[----:B------:R-:W-:-:S05]  /*3140*/  ISETP.GT.AND P3, PT, R56, 0x30, PT ;  /* 0x000000303800780c */ /* 0x000fca0003f64270 */
[----:B------:R0:W-:Y:S08]  /*3150*/  MUFU.TANH R111, R44 ;  /* 0x0000002c006f7308 */ /* 0x0001f00000002400 */
[----:B------:R1:W-:Y:S01]  /*3160*/  MUFU.TANH R105, R70 ;  /* 0x0000004600697308 */ /* 0x0003e20000002400 */
[----:B0-----:R-:W-:-:S04]  /*3170*/  FMNMX.FTZ R44, R58, R45, !PT ;  /* 0x0000002d3a2c7209 */ /* 0x001fc80007810000 */
[----:B------:R-:W-:-:S03]  /*3180*/  FMNMX.FTZ R44, R57, R44, !PT ;  /* 0x0000002c392c7209 */ /* 0x000fc60007810000 */
[----:B------:R-:W-:Y:S01]  /*3190*/  MUFU.TANH R81, R81 ;  /* 0x0000005100517308 */ /* 0x000fe20000002400 */
[C---:B-1----:R-:W-:Y:S01]  /*31a0*/  FMUL.FTZ R70, R0.reuse, R55 ;  /* 0x0000003700467220 */ /* 0x042fe20000410000 */
[----:B------:R-:W-:Y:S01]  /*31b0*/  FSEL R55, R73, -INF , P5 ;  /* 0xff80000049377808 */ /* 0x000fe20002800000 */
[----:B------:R-:W-:Y:S01]  /*31c0*/  FMUL.FTZ R73, R0, R26 ;  /* 0x0000001a00497220 */ /* 0x000fe20000410000 */
[----:B------:R-:W-:-:S04]  /*31d0*/  ISETP.GT.AND P5, PT, R56, 0x38, PT ;  /* 0x000000383800780c */ /* 0x000fc80003fa4270 */
[----:B------:R0:W-:Y:S08]  /*31e0*/  MUFU.TANH R103, R68 ;  /* 0x0000004400677308 */ /* 0x0001f00000002400 */
[----:B------:R-:W1:Y:S01]  /*31f0*/  MUFU.TANH R21, R79 ;  /* 0x0000004f00157308 */ /* 0x000e620000002400 */
[----:B0-----:R-:W-:-:S07]  /*3200*/  FMUL.FTZ R68, R0, R54 ;  /* 0x0000003600447220 */ /* 0x001fce0000410000 */
[----:B------:R-:W-:Y:S08]  /*3210*/  MUFU.TANH R84, R84 ;  /* 0x0000005400547308 */ /* 0x000ff00000002400 */
[----:B------:R0:W-:Y:S01]  /*3220*/  MUFU.TANH R79, R59 ;  /* 0x0000003b004f7308 */ /* 0x0001e20000002400 */
[----:B-1----:R-:W-:-:S07]  /*3230*/  FSEL R21, R21, -INF , P2 ;  /* 0xff80000015157808 */ /* 0x002fce0001000000 */
[----:B------:R1:W-:Y:S01]  /*3240*/  MUFU.TANH R54, R46 ;  /* 0x0000002e00367308 */ /* 0x0003e20000002400 */
[----:B0-----:R-:W-:Y:S02]  /*3250*/  FSEL R59, R76, -INF , P1 ;  /* 0xff8000004c3b7808 */ /* 0x001fe40000800000 */
[----:B------:R-:W-:-:S05]  /*3260*/  ISETP.GT.AND P1, PT, R56, 0x39, PT ;  /* 0x000000393800780c */ /* 0x000fca0003f24270 */
[----:B------:R-:W0:Y:S01]  /*3270*/  MUFU.TANH R82, R82 ;  /* 0x0000005200527308 */ /* 0x000e220000002400 */
[----:B-1----:R-:W-:-:S07]  /*3280*/  FMNMX.FTZ R46, R55, R44, !PT ;  /* 0x0000002c372e7209 */ /* 0x002fce0007810000 */
[----:B------:R-:W-:Y:S08]  /*3290*/  MUFU.TANH R85, R85 ;  /* 0x0000005500557308 */ /* 0x000ff00000002400 */
[----:B------:R1:W-:Y:S01]  /*32a0*/  MUFU.TANH R91, R61 ;  /* 0x0000003d005b7308 */ /* 0x0003e20000002400 */
[----:B0-----:R-:W-:-:S07]  /*32b0*/  FSEL R40, R82, -INF , P3 ;  /* 0xff80000052287808 */ /* 0x001fce0001800000 */
[----:B------:R0:W-:Y:S01]  /*32c0*/  MUFU.TANH R93, R50 ;  /* 0x00000032005d7308 */ /* 0x0001e20000002400 */
[----:B-1----:R-:W-:Y:S01]  /*32d0*/  FSEL R61, R77, -INF , P2 ;  /* 0xff8000004d3d7808 */ /* 0x002fe20001000000 */
[----:B------:R-:W-:Y:S01]  /*32e0*/  FMUL.FTZ R77, R0, R28 ;  /* 0x0000001c004d7220 */ /* 0x000fe20000410000 */
[----:B------:R-:W-:-:S04]  /*32f0*/  ISETP.GT.AND P2, PT, R56, 0x40, PT ;  /* 0x000000403800780c */ /* 0x000fc80003f44270 */
[----:B------:R-:W-:Y:S01]  /*3300*/  FSEL R44, R78, -INF , P2 ;  /* 0xff8000004e2c7808 */ /* 0x000fe20001000000 */
[----:B------:R-:W1:Y:S01]  /*3310*/  MUFU.TANH R86, R86 ;  /* 0x0000005600567308 */ /* 0x000e620000002400 */
[----:B0-----:R-:W-:Y:S01]  /*3320*/  FMNMX.FTZ R50, R59, R46, !PT ;  /* 0x0000002e3b327209 */ /* 0x001fe20007810000 */
[C---:B------:R-:W-:Y:S01]  /*3330*/  FMUL.FTZ R46, R0.reuse, R24 ;  /* 0x00000018002e7220 */ /* 0x040fe20000410000 */
[----:B------:R-:W-:Y:S02]  /*3340*/  FMUL.FTZ R78, R0, R29 ;  /* 0x0000001d004e7220 */ /* 0x000fe40000410000 */
[----:B------:R-:W-:-:S03]  /*3350*/  FMNMX.FTZ R50, R61, R50, !PT ;  /* 0x000000323d327209 */ /* 0x000fc60007810000 */
[----:B------:R0:W-:Y:S08]  /*3360*/  MUFU.TANH R95, R63 ;  /* 0x0000003f005f7308 */ /* 0x0001f00000002400 */
[----:B------:R-:W2:Y:S01]  /*3370*/  MUFU.TANH R83, R83 ;  /* 0x0000005300537308 */ /* 0x000ea20000002400 */
[----:B0-----:R-:W-:Y:S02]  /*3380*/  FSEL R63, R80, -INF , P3 ;  /* 0xff800000503f7808 */ /* 0x001fe40001800000 */
[----:B------:R-:W-:-:S02]  /*3390*/  ISETP.GT.AND P3, PT, R56, 0x41, PT ;  /* 0x000000413800780c */ /* 0x000fc40003f64270 */
[----:B-1----:R-:W-:Y:S02]  /*33a0*/  FSEL R42, R86, -INF , P5 ;  /* 0xff800000562a7808 */ /* 0x002fe40002800000 */
[----:B------:R-:W-:Y:S01]  /*33b0*/  FSEL R24, R79, -INF , P3 ;  /* 0xff8000004f187808 */ /* 0x000fe20001800000 */
[----:B------:R0:W-:Y:S08]  /*33c0*/  MUFU.TANH R106, R71 ;  /* 0x00000047006a7308 */ /* 0x0001f00000002400 */
[----:B------:R1:W-:Y:S01]  /*33d0*/  MUFU.TANH R96, R62 ;  /* 0x0000003e00607308 */ /* 0x0003e20000002400 */
[----:B0-----:R-:W-:Y:S01]  /*33e0*/  FMNMX.FTZ R71, R63, R50, !PT ;  /* 0x000000323f477209 */ /* 0x001fe20007810000 */
[----:B------:R-:W-:Y:S01]  /*33f0*/  FMUL.FTZ R50, R0, R25 ;  /* 0x0000001900327220 */ /* 0x000fe20000410000 */
[----:B--2---:R-:W-:-:S05]  /*3400*/  FSEL R41, R83, -INF , P4 ;  /* 0xff80000053297808 */ /* 0x004fca0002000000 */
[----:B------:R0:W2:Y:S01]  /*3410*/  MUFU.TANH R98, R65 ;  /* 0x0000004100627308 */ /* 0x0000a20000002400 */
[----:B-1----:R-:W-:Y:S02]  /*3420*/  FSEL R62, R81, -INF , P4 ;  /* 0xff800000513e7808 */ /* 0x002fe40002000000 */
[----:B------:R-:W-:Y:S02]  /*3430*/  ISETP.GT.AND P4, PT, R56, 0x48, PT ;  /* 0x000000483800780c */ /* 0x000fe40003f84270 */
[----:B------:R-:W-:Y:S02]  /*3440*/  FMNMX.FTZ R72, R62, R71, !PT ;  /* 0x000000473e487209 */ /* 0x000fe40007810000 */
[----:B------:R-:W-:Y:S01]  /*3450*/  FSEL R45, R94, -INF , P4 ;  /* 0xff8000005e2d7808 */ /* 0x000fe20002000000 */
[----:B------:R-:W1:Y:S01]  /*3460*/  MUFU.TANH R87, R87 ;  /* 0x0000005700577308 */ /* 0x000e620000002400 */
[----:B0-----:R-:W-:Y:S02]  /*3470*/  FSEL R65, R84, -INF , P5 ;  /* 0xff80000054417808 */ /* 0x001fe40002800000 */
[----:B------:R-:W-:-:S02]  /*3480*/  ISETP.GT.AND P5, PT, R56, 0x49, PT ;  /* 0x000000493800780c */ /* 0x000fc40003fa4270 */
[----:B------:R-:W-:Y:S02]  /*3490*/  FMNMX.FTZ R72, R65, R72, !PT ;  /* 0x0000004841487209 */ /* 0x000fe40007810000 */
[----:B------:R-:W-:Y:S01]  /*34a0*/  FSEL R25, R95, -INF , P5 ;  /* 0xff8000005f197808 */ /* 0x000fe20002800000 */
[----:B------:R0:W-:Y:S08]  /*34b0*/  MUFU.TANH R102, R67 ;  /* 0x0000004300667308 */ /* 0x0001f00000002400 */
[----:B------:R3:W-:Y:S01]  /*34c0*/  MUFU.TANH R86, R68 ;  /* 0x0000004400567308 */ /* 0x0007e20000002400 */
[----:B0-----:R-:W-:-:S07]  /*34d0*/  FSEL R67, R85, -INF , P1 ;  /* 0xff80000055437808 */ /* 0x001fce0000800000 */
[----:B------:R-:W0:Y:S01]  /*34e0*/  MUFU.TANH R64, R64 ;  /* 0x0000004000407308 */ /* 0x000e220000002400 */
[----:B---3--:R-:W-:Y:S02]  /*34f0*/  FSEL R68, R75, -INF , P3 ;  /* 0xff8000004b447808 */ /* 0x008fe40001800000 */
[----:B------:R-:W-:Y:S02]  /*3500*/  FMNMX.FTZ R75, R67, R72, !PT ;  /* 0x00000048434b7209 */ /* 0x000fe40007810000 */
[----:B------:R-:W-:-:S03]  /*3510*/  ISETP.GT.AND P3, PT, R56, 0x58, PT ;  /* 0x000000583800780c */ /* 0x000fc60003f64270 */
[----:B------:R3:W-:Y:S08]  /*3520*/  MUFU.TANH R81, R66 ;  /* 0x0000004200517308 */ /* 0x0007f00000002400 */
[----:B------:R4:W5:Y:S01]  /*3530*/  MUFU.TANH R104, R69 ;  /* 0x0000004500687308 */ /* 0x0009620000002400 */
[----:B---3--:R-:W-:Y:S02]  /*3540*/  FSEL R66, R74, -INF , P2 ;  /* 0xff8000004a427808 */ /* 0x008fe40001000000 */
[----:B------:R-:W-:-:S02]  /*3550*/  ISETP.GT.AND P2, PT, R56, 0x51, PT ;  /* 0x000000513800780c */ /* 0x000fc40003f44270 */
[----:B------:R-:W-:Y:S02]  /*3560*/  FMNMX.FTZ R75, R66, R75, !PT ;  /* 0x0000004b424b7209 */ /* 0x000fe40007810000 */
[----:B--2---:R-:W-:Y:S01]  /*3570*/  FSEL R72, R98, -INF , P2 ;  /* 0xff80000062487808 */ /* 0x004fe20001000000 */
[----:B------:R2:W-:Y:S01]  /*3580*/  MUFU.TANH R79, R50 ;  /* 0x00000032004f7308 */ /* 0x0005e20000002400 */
[----:B----4-:R-:W-:Y:S02]  /*3590*/  FSEL R69, R90, -INF , P4 ;  /* 0xff8000005a457808 */ /* 0x010fe40002000000 */
[----:B------:R-:W-:Y:S02]  /*35a0*/  ISETP.GT.AND P4, PT, R56, 0x59, PT ;  /* 0x000000593800780c */ /* 0x000fe40003f84270 */
[----:B------:R-:W-:Y:S01]  /*35b0*/  FSEL R74, R103, -INF , P3 ;  /* 0xff800000674a7808 */ /* 0x000fe20001800000 */
[--C-:B------:R-:W-:Y:S01]  /*35c0*/  IMAD.MOV.U32 R103, RZ, RZ, R119.reuse ;  /* 0x000000ffff677224 */ /* 0x100fe200078e0077 */
[----:B------:R-:W-:Y:S01]  /*35d0*/  FSEL R28, R106, -INF , P4 ;  /* 0xff8000006a1c7808 */ /* 0x000fe20002000000 */
[----:B------:R1:W3:Y:S01]  /*35e0*/  MUFU.TANH R97, R43 ;  /* 0x0000002b00617308 */ /* 0x0002e20000002400 */
[----:B--2---:R-:W-:Y:S01]  /*35f0*/  FMNMX.FTZ R50, R68, R75, !PT ;  /* 0x0000004b44327209 */ /* 0x004fe20007810000 */
[----:B------:R-:W-:-:S03]  /*3600*/  IMAD.MOV.U32 R106, RZ, RZ, R119 ;  /* 0x000000ffff6a7224 */ /* 0x000fc600078e0077 */
[----:B------:R-:W-:-:S03]  /*3610*/  FMNMX.FTZ R75, R69, R50, !PT ;  /* 0x00000032454b7209 */ /* 0x000fc60007810000 */
[----:B------:R5:W-:Y:S01]  /*3620*/  MUFU.TANH R90, R73 ;  /* 0x00000049005a7308 */ /* 0x000be20000002400 */
[----:B-1----:R-:W-:Y:S02]  /*3630*/  FSEL R43, R87, -INF , P1 ;  /* 0xff800000572b7808 */ /* 0x002fe40000800000 */
[----:B------:R-:W-:-:S04]  /*3640*/  ISETP.GT.AND P1, PT, R56, 0x50, PT ;  /* 0x000000503800780c */ /* 0x000fc80003f24270 */
[----:B0-----:R-:W-:Y:S01]  /*3650*/  FSEL R71, R64, -INF , P1 ;  /* 0xff80000040477808 */ /* 0x001fe20000800000 */
[----:B------:R0:W-:Y:S01]  /*3660*/  MUFU.TANH R87, R70 ;  /* 0x0000004600577308 */ /* 0x0001e20000002400 */
[----:B------:R-:W-:Y:S01]  /*3670*/  FMUL.FTZ R64, R0, R27 ;  /* 0x0000001b00407220 */ /* 0x000fe20000410000 */
[----:B-----5:R-:W-:Y:S01]  /*3680*/  FSEL R73, R104, -INF , P4 ;  /* 0xff80000068497808 */ /* 0x020fe20002000000 */
[--C-:B------:R-:W-:Y:S01]  /*3690*/  IMAD.MOV.U32 R104, RZ, RZ, R119.reuse ;  /* 0x000000ffff687224 */ /* 0x100fe200078e0077 */
[----:B------:R-:W-:Y:S01]  /*36a0*/  FSEL R27, R102, -INF , P2 ;  /* 0xff800000661b7808 */ /* 0x000fe20001000000 */
[----:B------:R-:W-:Y:S01]  /*36b0*/  IMAD.MOV.U32 R102, RZ, RZ, R119 ;  /* 0x000000ffff667224 */ /* 0x000fe200078e0077 */
[----:B------:R-:W-:Y:S02]  /*36c0*/  FSEL R26, R99, -INF , P1 ;  /* 0xff800000631a7808 */ /* 0x000fe40000800000 */
[----:B------:R-:W-:Y:S01]  /*36d0*/  ISETP.GT.AND P2, PT, R56, 0x68, PT ;  /* 0x000000683800780c */ /* 0x000fe20003f44270 */
[----:B------:R-:W-:Y:S01]  /*36e0*/  MUFU.TANH R94, R77 ;  /* 0x0000004d005e7308 */ /* 0x000fe20000002400 */
[----:B0-----:R-:W-:-:S02]  /*36f0*/  FSEL R70, R91, -INF , P5 ;  /* 0xff8000005b467808 */ /* 0x001fc40002800000 */
[----:B------:R-:W-:Y:S02]  /*3700*/  ISETP.GT.AND P5, PT, R56, 0x60, PT ;  /* 0x000000603800780c */ /* 0x000fe40003fa4270 */
[----:B------:R-:W-:Y:S02]  /*3710*/  FMNMX.FTZ R50, R70, R75, !PT ;  /* 0x0000004b46327209 */ /* 0x000fe40007810000 */
[----:B------:R-:W-:Y:S01]  /*3720*/  ISETP.GT.AND P1, PT, R56, 0x61, PT ;  /* 0x000000613800780c */ /* 0x000fe20003f24270 */
[----:B------:R0:W-:Y:S01]  /*3730*/  MUFU.TANH R91, R64 ;  /* 0x00000040005b7308 */ /* 0x0001e20000002400 */
[----:B------:R-:W-:Y:S02]  /*3740*/  FMNMX.FTZ R75, R71, R50, !PT ;  /* 0x00000032474b7209 */ /* 0x000fe40007810000 */
[----:B------:R-:W-:Y:S01]  /*3750*/  FSEL R76, R107, -INF , P5 ;  /* 0xff8000006b4c7808 */ /* 0x000fe20002800000 */
[----:B------:R-:W-:Y:S01]  /*3760*/  IMAD.MOV.U32 R107, RZ, RZ, R119 ;  /* 0x000000ffff6b7224 */ /* 0x000fe200078e0077 */
[----:B------:R-:W-:-:S02]  /*3770*/  FMNMX.FTZ R75, R72, R75, !PT ;  /* 0x0000004b484b7209 */ /* 0x000fc40007810000 */
[----:B------:R-:W-:Y:S01]  /*3780*/  ISETP.GT.AND P4, PT, R56, 0x70, PT ;  /* 0x000000703800780c */ /* 0x000fe20003f84270 */
[----:B------:R1:W2:Y:S01]  /*3790*/  MUFU.TANH R85, R46 ;  /* 0x0000002e00557308 */ /* 0x0002a20000002400 */
[----:B0-----:R-:W-:Y:S02]  /*37a0*/  FMNMX.FTZ R64, R74, R75, !PT ;  /* 0x0000004b4a407209 */ /* 0x001fe40007810000 */
[----:B------:R-:W-:Y:S01]  /*37b0*/  FSEL R75, R108, -INF , P1 ;  /* 0xff8000006c4b7808 */ /* 0x000fe20000800000 */
[----:B------:R-:W-:Y:S01]  /*37c0*/  IMAD.MOV.U32 R108, RZ, RZ, R119 ;  /* 0x000000ffff6c7224 */ /* 0x000fe200078e0077 */
[----:B------:R-:W-:Y:S01]  /*37d0*/  FMNMX.FTZ R77, R73, R64, !PT ;  /* 0x00000040494d7209 */ /* 0x000fe20007810000 */
[----:B------:R-:W-:Y:S01]  /*37e0*/  FMUL.FTZ R64, R0, R30 ;  /* 0x0000001e00407220 */ /* 0x000fe20000410000 */
[----:B------:R-:W-:Y:S01]  /*37f0*/  FSEL R30, R54, -INF , P2 ;  /* 0xff800000361e7808 */ /* 0x000fe20001000000 */
[----:B------:R0:W4:Y:S01]  /*3800*/  MUFU.TANH R95, R78 ;  /* 0x0000004e005f7308 */ /* 0x0001220000002400 */
[----:B------:R-:W-:-:S02]  /*3810*/  FMNMX.FTZ R54, R76, R77, !PT ;  /* 0x0000004d4c367209 */ /* 0x000fc40007810000 */
[----:B-1----:R-:W-:Y:S01]  /*3820*/  FSEL R46, R105, -INF , P3 ;  /* 0xff800000692e7808 */ /* 0x002fe20001800000 */
[--C-:B------:R-:W-:Y:S01]  /*3830*/  IMAD.MOV.U32 R105, RZ, RZ, R119.reuse ;  /* 0x000000ffff697224 */ /* 0x100fe200078e0077 */
[----:B------:R-:W-:Y:S02]  /*3840*/  ISETP.GT.AND P3, PT, R56, 0x69, PT ;  /* 0x000000693800780c */ /* 0x000fe40003f64270 */
[----:B------:R-:W-:Y:S01]  /*3850*/  FSEL R77, R111, -INF , P2 ;  /* 0xff8000006f4d7808 */ /* 0x000fe20001000000 */
[----:B------:R1:W-:Y:S01]  /*3860*/  MUFU.TANH R98, R64 ;  /* 0x0000004000627308 */ /* 0x0003e20000002400 */
[----:B------:R-:W-:Y:S01]  /*3870*/  FMNMX.FTZ R80, R75, R54, !PT ;  /* 0x000000364b507209 */ /* 0x000fe20007810000 */
[--C-:B------:R-:W-:Y:S01]  /*3880*/  IMAD.MOV.U32 R111, RZ, RZ, R119.reuse ;  /* 0x000000ffff6f7224 */ /* 0x100fe200078e0077 */
[----:B0-----:R-:W-:Y:S01]  /*3890*/  FSEL R78, R112, -INF , P3 ;  /* 0xff800000704e7808 */ /* 0x001fe20001800000 */
[----:B------:R-:W-:Y:S01]  /*38a0*/  IMAD.MOV.U32 R112, RZ, RZ, R119 ;  /* 0x000000ffff707224 */ /* 0x000fe200078e0077 */
[----:B------:R-:W-:-:S02]  /*38b0*/  FMNMX.FTZ R83, R77, R80, !PT ;  /* 0x000000504d537209 */ /* 0x000fc40007810000 */
[----:B------:R-:W-:Y:S01]  /*38c0*/  FSEL R29, R109, -INF , P5 ;  /* 0xff8000006d1d7808 */ /* 0x000fe20002800000 */
[--C-:B------:R-:W-:Y:S01]  /*38d0*/  IMAD.MOV.U32 R109, RZ, RZ, R119.reuse ;  /* 0x000000ffff6d7224 */ /* 0x100fe200078e0077 */
[----:B------:R-:W-:Y:S02]  /*38e0*/  ISETP.GT.AND P5, PT, R56, 0x71, PT ;  /* 0x000000713800780c */ /* 0x000fe40003fa4270 */
[----:B------:R-:W-:Y:S02]  /*38f0*/  FSEL R80, R89, -INF , P4 ;  /* 0xff80000059507808 */ /* 0x000fe40002000000 */
[----:B------:R-:W-:Y:S02]  /*3900*/  FMNMX.FTZ R83, R78, R83, !PT ;  /* 0x000000534e537209 */ /* 0x000fe40007810000 */
[----:B------:R-:W-:Y:S01]  /*3910*/  FSEL R54, R88, -INF , P3 ;  /* 0xff80000058367808 */ /* 0x000fe20001800000 */
[----:B------:R-:W-:Y:S01]  /*3920*/  FMUL.FTZ R88, R0, R32 ;  /* 0x0000002000587220 */ /* 0x000fe20000410000 */
[----:B------:R-:W-:Y:S01]  /*3930*/  FSEL R50, R110, -INF , P1 ;  /* 0xff8000006e327808 */ /* 0x000fe20000800000 */
[----:B------:R-:W-:Y:S01]  /*3940*/  IMAD.MOV.U32 R110, RZ, RZ, R119 ;  /* 0x000000ffff6e7224 */ /* 0x000fe200078e0077 */
[----:B------:R-:W-:Y:S01]  /*3950*/  FSEL R32, R93, -INF , P4 ;  /* 0xff8000005d207808 */ /* 0x000fe20002000000 */
[----:B------:R4:W0:Y:S01]  /*3960*/  MUFU.TANH R89, R88 ;  /* 0x0000005800597308 */ /* 0x0008220000002400 */
[----:B------:R-:W-:-:S02]  /*3970*/  ISETP.GT.AND P1, PT, R56, 0x78, PT ;  /* 0x000000783800780c */ /* 0x000fc40003f24270 */
[----:B------:R-:W-:Y:S01]  /*3980*/  FSEL R82, R92, -INF , P5 ;  /* 0xff8000005c527808 */ /* 0x000fe20002800000 */
[----:B------:R-:W-:Y:S01]  /*3990*/  FMUL.FTZ R92, R0, R33 ;  /* 0x00000021005c7220 */ /* 0x000fe20000410000 */
[----:B------:R-:W-:Y:S02]  /*39a0*/  FMNMX.FTZ R93, R80, R83, !PT ;  /* 0x00000053505d7209 */ /* 0x000fe40007810000 */
[----:B-1----:R-:W-:Y:S02]  /*39b0*/  FSEL R64, R96, -INF , P5 ;  /* 0xff80000060407808 */ /* 0x002fe40002800000 */
[----:B------:R-:W-:Y:S01]  /*39c0*/  ISETP.GT.AND P2, PT, R56, 0x79, PT ;  /* 0x000000793800780c */ /* 0x000fe20003f44270 */
[----:B------:R-:W1:Y:S01]  /*39d0*/  MUFU.TANH R92, R92 ;  /* 0x0000005c005c7308 */ /* 0x000e620000002400 */
[----:B---3--:R-:W-:Y:S01]  /*39e0*/  FSEL R83, R97, -INF , P1 ;  /* 0xff80000061537808 */ /* 0x008fe20000800000 */
[----:B------:R-:W-:Y:S01]  /*39f0*/  FMUL.FTZ R97, R0, R39 ;  /* 0x0000002700617220 */ /* 0x000fe20000410000 */
[----:B------:R-:W-:-:S02]  /*3a00*/  FMNMX.FTZ R96, R82, R93, !PT ;  /* 0x0000005d52607209 */ /* 0x000fc40007810000 */
[----:B------:R-:W-:Y:S02]  /*3a10*/  ISETP.GT.AND P3, PT, R56, 0x80, PT ;  /* 0x000000803800780c */ /* 0x000fe40003f64270 */
[----:B------:R-:W-:Y:S01]  /*3a20*/  FSEL R84, R81, -INF , P2 ;  /* 0xff80000051547808 */ /* 0x000fe20001000000 */
[C---:B------:R-:W-:Y:S01]  /*3a30*/  FMUL.FTZ R81, R0.reuse, R36 ;  /* 0x0000002400517220 */ /* 0x040fe20000410000 */
[----:B------:R-:W-:Y:S01]  /*3a40*/  FMNMX.FTZ R93, R83, R96, !PT ;  /* 0x00000060535d7209 */ /* 0x000fe20007810000 */
[----:B------:R-:W-:Y:S01]  /*3a50*/  FMUL.FTZ R96, R0, R37 ;  /* 0x0000002500607220 */ /* 0x000fe20000410000 */
[----:B------:R-:W-:Y:S01]  /*3a60*/  ISETP.GT.AND P4, PT, R56, 0x81, PT ;  /* 0x000000813800780c */ /* 0x000fe20003f84270 */
[----:B------:R-:W-:Y:S01]  /*3a70*/  MUFU.TANH R97, R97 ;  /* 0x0000006100617308 */ /* 0x000fe20000002400 */
[----:B--2---:R-:W-:Y:S02]  /*3a80*/  FSEL R85, R85, -INF , P3 ;  /* 0xff80000055557808 */ /* 0x004fe40001800000 */
[----:B------:R-:W-:-:S02]  /*3a90*/  FMNMX.FTZ R36, R84, R93, !PT ;  /* 0x0000005d54247209 */ /* 0x000fc40007810000 */
[----:B------:R-:W-:Y:S02]  /*3aa0*/  FSEL R33, R86, -INF , P1 ;  /* 0xff80000056217808 */ /* 0x000fe40000800000 */
[----:B------:R-:W-:Y:S01]  /*3ab0*/  ISETP.GT.AND P5, PT, R56, 0x88, PT ;  /* 0x000000883800780c */ /* 0x000fe20003fa4270 */
[----:B------:R2:W3:Y:S01]  /*3ac0*/  MUFU.TANH R93, R81 ;  /* 0x00000051005d7308 */ /* 0x0004e20000002400 */
[----:B------:R-:W-:Y:S02]  /*3ad0*/  FSEL R86, R79, -INF , P4 ;  /* 0xff8000004f567808 */ /* 0x000fe40002000000 */
[----:B------:R-:W-:Y:S02]  /*3ae0*/  FMNMX.FTZ R79, R85, R36, !PT ;  /* 0x00000024554f7209 */ /* 0x000fe40007810000 */
[----:B------:R-:W-:Y:S02]  /*3af0*/  FSEL R36, R87, -INF , P2 ;  /* 0xff80000057247808 */ /* 0x000fe40001000000 */
[----:B------:R-:W-:Y:S01]  /*3b00*/  FSEL R87, R94, -INF , P5 ;  /* 0xff8000005e577808 */ /* 0x000fe20002800000 */
[----:B------:R-:W5:Y:S01]  /*3b10*/  MUFU.TANH R96, R96 ;  /* 0x0000006000607308 */ /* 0x000f620000002400 */
[----:B------:R-:W-:-:S02]  /*3b20*/  ISETP.GT.AND P1, PT, R56, 0x89, PT ;  /* 0x000000893800780c */ /* 0x000fc40003f24270 */
[----:B------:R-:W-:Y:S02]  /*3b30*/  FMNMX.FTZ R94, R86, R79, !PT ;  /* 0x0000004f565e7209 */ /* 0x000fe40007810000 */
[----:B------:R-:W-:Y:S02]  /*3b40*/  ISETP.GT.AND P2, PT, R56, 0x90, PT ;  /* 0x000000903800780c */ /* 0x000fe40003f44270 */
[----:B----4-:R-:W-:Y:S02]  /*3b50*/  FSEL R88, R95, -INF , P1 ;  /* 0xff8000005f587808 */ /* 0x010fe40000800000 */
[----:B------:R-:W-:Y:S02]  /*3b60*/  FMNMX.FTZ R79, R87, R94, !PT ;  /* 0x0000005e574f7209 */ /* 0x000fe40007810000 */
[----:B------:R-:W-:Y:S02]  /*3b70*/  FSEL R37, R90, -INF , P3 ;  /* 0xff8000005a257808 */ /* 0x000fe40001800000 */
[----:B------:R-:W-:-:S02]  /*3b80*/  ISETP.GT.AND P3, PT, R56, 0x91, PT ;  /* 0x000000913800780c */ /* 0x000fc40003f64270 */
[----:B0-----:R-:W-:Y:S02]  /*3b90*/  FSEL R89, R89, -INF , P2 ;  /* 0xff80000059597808 */ /* 0x001fe40001000000 */
[----:B------:R-:W-:Y:S02]  /*3ba0*/  FMNMX.FTZ R94, R88, R79, !PT ;  /* 0x0000004f585e7209 */ /* 0x000fe40007810000 */
[----:B------:R-:W-:Y:S02]  /*3bb0*/  FSEL R79, R91, -INF , P4 ;  /* 0xff8000005b4f7808 */ /* 0x000fe40002000000 */
[----:B------:R-:W-:Y:S02]  /*3bc0*/  ISETP.GT.AND P4, PT, R56, 0x98, PT ;  /* 0x000000983800780c */ /* 0x000fe40003f84270 */
[----:B-1----:R-:W-:Y:S02]  /*3bd0*/  FSEL R90, R92, -INF , P3 ;  /* 0xff8000005c5a7808 */ /* 0x002fe40001800000 */
[----:B------:R-:W-:-:S02]  /*3be0*/  FMNMX.FTZ R91, R89, R94, !PT ;  /* 0x0000005e595b7209 */ /* 0x000fc40007810000 */
[----:B--2---:R-:W-:Y:S02]  /*3bf0*/  FSEL R81, R98, -INF , P5 ;  /* 0xff80000062517808 */ /* 0x004fe40002800000 */
[----:B------:R-:W-:Y:S02]  /*3c00*/  ISETP.GT.AND P5, PT, R56, 0x99, PT ;  /* 0x000000993800780c */ /* 0x000fe40003fa4270 */
[----:B---3--:R-:W-:Y:S02]  /*3c10*/  FSEL R56, R93, -INF , P4 ;  /* 0xff8000005d387808 */ /* 0x008fe40002000000 */
[----:B------:R-:W-:Y:S02]  /*3c20*/  FMNMX.FTZ R93, R90, R91, !PT ;  /* 0x0000005b5a5d7209 */ /* 0x000fe40007810000 */
[----:B-----5:R-:W-:Y:S01]  /*3c30*/  FSEL R91, R96, -INF , P5 ;  /* 0xff800000605b7808 */ /* 0x020fe20002800000 */
[----:B------:R-:W-:Y:S01]  /*3c40*/  FMUL.FTZ R96, R0, R38 ;  /* 0x0000002600607220 */ /* 0x000fe20000410000 */
[----:B------:R-:W-:-:S04]  /*3c50*/  FMNMX.FTZ R92, R56, R93, !PT ;  /* 0x0000005d385c7209 */ /* 0x000fc80007810000 */
[----:B------:R-:W-:Y:S01]  /*3c60*/  FMNMX.FTZ R94, R91, R92, !PT ;  /* 0x0000005c5b5e7209 */ /* 0x000fe20007810000 */
[----:B------:R-:W-:Y:S04]  /*3c70*/  MUFU.TANH R96, R96 ;  /* 0x0000006000607308 */ /* 0x000fe80000002400 */
[----:B------:R-:W0:Y:S02]  /*3c80*/  SHFL.BFLY PT, R93, R94, 0x2, 0x1f ;  /* 0x0c401f005e5d7f89 */ /* 0x000e2400000e0000 */
[----:B0-----:R-:W-:Y:S01]  /*3c90*/  FMNMX.FTZ R95, R94, R93, !PT ;  /* 0x0000005d5e5f7209 */ /* 0x001fe20007810000 */
[----:B------:R-:W-:Y:S02]  /*3ca0*/  IMAD.U32 R93, RZ, RZ, UR10 ;  /* 0x0000000aff5d7e24 */ /* 0x000fe4000f8e00ff */
[----:B------:R-:W-:-:S02]  /*3cb0*/  FMUL.FTZ R94, R0, R34 ;  /* 0x00000022005e7220 */ /* 0x000fc40000410000 */
[----:B------:R-:W0:Y:S04]  /*3cc0*/  SHFL.BFLY PT, R126, R95, 0x1, 0x1f ;  /* 0x0c201f005f7e7f89 */ /* 0x000e2800000e0000 */
[----:B------:R-:W-:Y:S01]  /*3cd0*/  MUFU.TANH R94, R94 ;  /* 0x0000005e005e7308 */ /* 0x000fe20000002400 */
[----:B0-----:R-:W-:Y:S01]  /*3ce0*/  FMNMX.FTZ R126, R95, R126, !PT ;  /* 0x0000007e5f7e7209 */ /* 0x001fe20007810000 */
[----:B------:R-:W-:-:S03]  /*3cf0*/  FMUL.FTZ R95, R0, R35 ;  /* 0x00000023005f7220 */ /* 0x000fc60000410000 */
[C---:B------:R-:W-:Y:S01]  /*3d00*/  FSETP.NEU.FTZ.AND P6, PT, R126.reuse, -INF , PT ;  /* 0xff8000007e00780b */ /* 0x040fe20003fdd000 */
[----:B------:R-:W-:-:S02]  /*3d10*/  FFMA.FTZ R92, R126, R93, -8 ;  /* 0xc10000007e5c7423 */ /* 0x000fc4000001005d */
[----:B------:R-:W-:Y:S03]  /*3d20*/  MUFU.TANH R95, R95 ;  /* 0x0000005f005f7308 */ /* 0x000fe60000002400 */
        /* <DEDUP_REMOVED lines=15> */
[----:B------:R0:W1:Y:S01]  /*3e20*/  MUFU.TANH R93, R92 ;  /* 0x0000005c005d7308 */ /* 0x0000620000002400 */
        /* <DEDUP_REMOVED lines=14> */
[----:B------:R-:W-:Y:S01]  /*3f10*/  @!P6 VIADD R5, R5, 0x33440 ;  /* 0x000334400505e836 */ /* 0x000fe20000000000 */
[----:B------:R-:W-:Y:S01]  /*3f20*/  MUFU.EX2 R31, R31 ;  /* 0x0000001f001f7308 */ /* 0x000fe20000000800 */
[----:B------:R-:W-:-:S01]  /*3f30*/  FFMA.FTZ R62, R62, UR10, -R100 ;  /* 0x0000000a3e3e7c23 */ /* 0x000fc20008010864 */
[----:B------:R-:W-:Y:S01]  /*3f40*/  FMNMX.FTZ R60, R14, R51, !PT ;  /* 0x000000330e3c7209 */ /* 0x000fe20007810000 */
[----:B------:R-:W-:-:S01]  /*3f50*/  FFMA.FTZ R70, R70, UR10, -R100 ;  /* 0x0000000a46467c23 */ /* 0x000fc20008010864 */
[----:B------:R-:W-:Y:S01]  /*3f60*/  @!P6 PRMT R5, RZ, 0x654, R5 ;  /* 0x00000654ff05e816 */ /* 0x000fe20000000005 */
[----:B------:R-:W-:-:S01]  /*3f70*/  FFMA.FTZ R56, R56, UR10, -R100 ;  /* 0x0000000a38387c23 */ /* 0x000fc20008010864 */
[----:B------:R-:W-:Y:S01]  /*3f80*/  FMNMX.FTZ R53, R15, R60, !PT ;  /* 0x0000003c0f357209 */ /* 0x000fe20007810000 */
[----:B------:R-:W-:-:S01]  /*3f90*/  FFMA.FTZ R60, R61, UR10, -R100 ;  /* 0x0000000a3d3c7c23 */ /* 0x000fc20008010864 */
[----:B------:R-:W-:Y:S01]  /*3fa0*/  MUFU.EX2 R51, R59 ;  /* 0x0000003b00337308 */ /* 0x000fe20000000800 */
[----:B------:R2:W-:Y:S01]  /*3fb0*/  @!P6 SYNCS.ARRIVE.TRANS64.RED.A1T0 RZ, [R5+URZ], RZ ;  /* 0x000000ff05ffe9a7 */ /* 0x0005e2000810043f */
[----:B0-----:R-:W-:-:S04]  /*3fc0*/  FMNMX.FTZ R92, R20, R53, !PT ;  /* 0x00000035145c7209 */ /* 0x001fc80007810000 */
[----:B------:R-:W-:Y:S02]  /*3fd0*/  FMNMX.FTZ R53, R21, R92, !PT ;  /* 0x0000005c15357209 */ /* 0x000fe40007810000 */
[----:B------:R-:W-:Y:S02]  /*3fe0*/  MUFU.EX2 R34, R34 ;  /* 0x0000002200227308 */ /* 0x000fe40000000800 */
[----:B------:R-:W-:-:S04]  /*3ff0*/  FMNMX.FTZ R92, R40, R53, !PT ;  /* 0x00000035285c7209 */ /* 0x000fc80007810000 */
[----:B------:R-:W-:Y:S02]  /*4000*/  FMNMX.FTZ R55, R41, R92, !PT ;  /* 0x0000005c29377209 */ /* 0x000fe40007810000 */
[----:B------:R0:W-:Y:S02]  /*4010*/  MUFU.EX2 R53, R63 ;  /* 0x0000003f00357308 */ /* 0x0001e40000000800 */
[----:B------:R-:W-:-:S04]  /*4020*/  FMNMX.FTZ R92, R42, R55, !PT ;  /* 0x000000372a5c7209 */ /* 0x000fc80007810000 */
[----:B------:R-:W-:Y:S02]  /*4030*/  FMNMX.FTZ R55, R43, R92, !PT ;  /* 0x0000005c2b377209 */ /* 0x000fe40007810000 */
[----:B------:R-:W-:Y:S01]  /*4040*/  MUFU.EX2 R35, R35 ;  /* 0x0000002300237308 */ /* 0x000fe20000000800 */
[----:B0-----:R-:W-:-:S01]  /*4050*/  FFMA.FTZ R63, R66, UR10, -R100 ;  /* 0x0000000a423f7c23 */ /* 0x001fc20008010864 */
[----:B------:R-:W-:-:S04]  /*4060*/  FMNMX.FTZ R57, R44, R55, !PT ;  /* 0x000000372c397209 */ /* 0x000fc80007810000 */
[----:B------:R-:W-:Y:S02]  /*4070*/  FMNMX.FTZ R92, R24, R57, !PT ;  /* 0x00000039185c7209 */ /* 0x000fe40007810000 */
[----:B------:R0:W-:Y:S02]  /*4080*/  MUFU.EX2 R55, R65 ;  /* 0x0000004100377308 */ /* 0x0001e40000000800 */
[----:B------:R-:W-:-:S04]  /*4090*/  FMNMX.FTZ R98, R45, R92, !PT ;  /* 0x0000005c2d627209 */ /* 0x000fc80007810000 */
[----:B------:R-:W-:Y:S02]  /*40a0*/  FMNMX.FTZ R57, R25, R98, !PT ;  /* 0x0000006219397209 */ /* 0x000fe40007810000 */
[----:B------:R1:W-:Y:S01]  /*40b0*/  MUFU.EX2 R92, R67 ;  /* 0x00000043005c7308 */ /* 0x0003e20000000800 */
[----:B0-----:R-:W-:-:S01]  /*40c0*/  FFMA.FTZ R65, R72, UR10, -R100 ;  /* 0x0000000a48417c23 */ /* 0x001fc20008010864 */
[----:B------:R-:W-:-:S04]  /*40d0*/  FMNMX.FTZ R66, R26, R57, !PT ;  /* 0x000000391a427209 */ /* 0x000fc80007810000 */
[----:B------:R-:W-:Y:S01]  /*40e0*/  FMNMX.FTZ R59, R27, R66, !PT ;  /* 0x000000421b3b7209 */ /* 0x000fe20007810000 */
[----:B------:R-:W-:-:S01]  /*40f0*/  FFMA.FTZ R66, R68, UR10, -R100 ;  /* 0x0000000a44427c23 */ /* 0x000fc20008010864 */
[----:B------:R0:W-:Y:S01]  /*4100*/  MUFU.EX2 R57, R63 ;  /* 0x0000003f00397308 */ /* 0x0001e20000000800 */
[----:B-1----:R-:W-:Y:S02]  /*4110*/  FSEL R67, R93, -INF , P1 ;  /* 0xff8000005d437808 */ /* 0x002fe40000800000 */
[----:B------:R-:W-:Y:S02]  /*4120*/  FMNMX.FTZ R59, R46, R59, !PT ;  /* 0x0000003b2e3b7209 */ /* 0x000fe40007810000 */
[----:B------:R-:W-:Y:S02]  /*4130*/  FSEL R93, R96, -INF , P4 ;  /* 0xff800000605d7808 */ /* 0x000fe40002000000 */
[----:B------:R-:W-:Y:S01]  /*4140*/  FMNMX.FTZ R68, R28, R59, !PT ;  /* 0x0000003b1c447209 */ /* 0x000fe20007810000 */
[----:B------:R-:W-:-:S01]  /*4150*/  FFMA.FTZ R59, R69, UR10, -R100 ;  /* 0x0000000a453b7c23 */ /* 0x000fc20008010864 */
[----:B------:R-:W-:Y:S01]  /*4160*/  FSEL R69, R94, -INF , P2 ;  /* 0xff8000005e457808 */ /* 0x000fe20001000000 */
[----:B------:R-:W1:Y:S01]  /*4170*/  MUFU.EX2 R38, R38 ;  /* 0x0000002600267308 */ /* 0x000e620000000800 */
[----:B------:R-:W-:-:S02]  /*4180*/  FMNMX.FTZ R61, R29, R68, !PT ;  /* 0x000000441d3d7209 */ /* 0x000fc40007810000 */
[----:B------:R-:W-:Y:S02]  /*4190*/  FSEL R94, R95, -INF , P3 ;  /* 0xff8000005f5e7808 */ /* 0x000fe40001800000 */
[----:B------:R-:W-:Y:S02]  /*41a0*/  FMNMX.FTZ R61, R50, R61, !PT ;  /* 0x0000003d323d7209 */ /* 0x000fe40007810000 */
[----:B------:R-:W-:Y:S01]  /*41b0*/  FSEL R95, R97, -INF , P5 ;  /* 0xff800000615f7808 */ /* 0x000fe20002800000 */
[----:B------:R-:W-:Y:S01]  /*41c0*/  MUFU.EX2 R39, R39 ;  /* 0x0000002700277308 */ /* 0x000fe20000000800 */
[----:B------:R-:W-:-:S04]  /*41d0*/  FMNMX.FTZ R61, R30, R61, !PT ;  /* 0x0000003d1e3d7209 */ /* 0x000fc80007810000 */
[----:B------:R-:W-:-:S03]  /*41e0*/  FMNMX.FTZ R61, R54, R61, !PT ;  /* 0x0000003d363d7209 */ /* 0x000fc60007810000 */
[----:B------:R-:W-:Y:S01]  /*41f0*/  MUFU.EX2 R48, R48 ;  /* 0x0000003000307308 */ /* 0x000fe20000000800 */
[----:B0-----:R-:W-:Y:S02]  /*4200*/  FMNMX.FTZ R63, R32, R61, !PT ;  /* 0x0000003d203f7209 */ /* 0x001fe40007810000 */
[----:B-1----:R-:W-:Y:S02]  /*4210*/  F2FP.SATFINITE.E4M3.F32.PACK_AB_MERGE_C R200, R38, R35, RZ ;  /* 0x0000002326c8723e */ /* 0x002fe400048070ff */
[----:B------:R-:W-:Y:S02]  /*4220*/  FMNMX.FTZ R68, R64, R63, !PT ;  /* 0x0000003f40447209 */ /* 0x000fe40007810000 */
[----:B------:R-:W-:Y:S01]  /*4230*/  F2FP.SATFINITE.E4M3.F32.PACK_AB_MERGE_C R200, R34, R31, R200 ;  /* 0x0000001f22c8723e */ /* 0x000fe200048070c8 */
[----:B------:R-:W-:Y:S01]  /*4240*/  MUFU.EX2 R61, R71 ;  /* 0x00000047003d7308 */ /* 0x000fe20000000800 */
[----:B------:R-:W-:-:S04]  /*4250*/  FMNMX.FTZ R63, R33, R68, !PT ;  /* 0x00000044213f7209 */ /* 0x000fc80007810000 */
[----:B------:R-:W-:Y:S01]  /*4260*/  FMNMX.FTZ R72, R36, R63, !PT ;  /* 0x0000003f24487209 */ /* 0x000fe20007810000 */
[----:B------:R-:W-:-:S02]  /*4270*/  FFMA.FTZ R63, R74, UR10, -R100 ;  /* 0x0000000a4a3f7c23 */ /* 0x000fc40008010864 */
[----:B------:R0:W-:Y:S01]  /*4280*/  MUFU.EX2 R68, R65 ;  /* 0x0000004100447308 */ /* 0x0001e20000000800 */
[----:B------:R-:W-:-:S04]  /*4290*/  FMNMX.FTZ R72, R37, R72, !PT ;  /* 0x0000004825487209 */ /* 0x000fc80007810000 */
[----:B------:R-:W-:-:S03]  /*42a0*/  FMNMX.FTZ R72, R79, R72, !PT ;  /* 0x000000484f487209 */ /* 0x000fc60007810000 */
[----:B------:R-:W-:Y:S01]  /*42b0*/  MUFU.EX2 R47, R47 ;  /* 0x0000002f002f7308 */ /* 0x000fe20000000800 */
[----:B------:R-:W-:Y:S01]  /*42c0*/  FMNMX.FTZ R74, R81, R72, !PT ;  /* 0x00000048514a7209 */ /* 0x000fe20007810000 */
[----:B0-----:R-:W-:-:S03]  /*42d0*/  FFMA.FTZ R65, R76, UR10, -R100 ;  /* 0x0000000a4c417c23 */ /* 0x001fc60008010864 */
[----:B------:R-:W-:-:S03]  /*42e0*/  FMNMX.FTZ R74, R67, R74, !PT ;  /* 0x0000004a434a7209 */ /* 0x000fc60007810000 */
[----:B------:R0:W-:Y:S01]  /*42f0*/  MUFU.EX2 R72, R73 ;  /* 0x0000004900487308 */ /* 0x0001e20000000800 */
[----:B------:R-:W-:-:S04]  /*4300*/  FMNMX.FTZ R71, R69, R74, !PT ;  /* 0x0000004a45477209 */ /* 0x000fc80007810000 */
[----:B------:R-:W-:Y:S01]  /*4310*/  FMNMX.FTZ R74, R94, R71, !PT ;  /* 0x000000475e4a7209 */ /* 0x000fe20007810000 */
[----:B------:R-:W-:-:S02]  /*4320*/  FFMA.FTZ R71, R77, UR10, -R100 ;  /* 0x0000000a4d477c23 */ /* 0x000fc40008010864 */
[----:B------:R-:W1:Y:S01]  /*4330*/  MUFU.EX2 R52, R52 ;  /* 0x0000003400347308 */ /* 0x000e620000000800 */
[----:B------:R-:W-:Y:S01]  /*4340*/  FMNMX.FTZ R76, R93, R74, !PT ;  /* 0x0000004a5d4c7209 */ /* 0x000fe20007810000 */
[--C-:B0-----:R-:W-:Y:S01]  /*4350*/  FFMA.FTZ R73, R80, UR10, -R100.reuse ;  /* 0x0000000a50497c23 */ /* 0x101fe20008010864 */
[----:B------:R-:W-:-:S01]  /*4360*/  FFMA.FTZ R80, R84, UR10, -R100 ;  /* 0x0000000a54507c23 */ /* 0x000fc20008010864 */
[--C-:B------:R-:W-:Y:S01]  /*4370*/  FFMA.FTZ R84, R88, UR10, -R100.reuse ;  /* 0x0000000a58547c23 */ /* 0x100fe20008010864 */
[----:B------:R-:W-:Y:S01]  /*4380*/  FMNMX.FTZ R96, R95, R76, !PT ;  /* 0x0000004c5f607209 */ /* 0x000fe20007810000 */
[--C-:B------:R-:W-:Y:S01]  /*4390*/  FFMA.FTZ R76, R78, UR10, -R100.reuse ;  /* 0x0000000a4e4c7c23 */ /* 0x100fe20008010864 */
[----:B------:R-:W-:-:S01]  /*43a0*/  FFMA.FTZ R78, R82, UR10, -R100 ;  /* 0x0000000a524e7c23 */ /* 0x000fc20008010864 */
[----:B------:R0:W-:Y:S01]  /*43b0*/  MUFU.EX2 R74, R75 ;  /* 0x0000004b004a7308 */ /* 0x0001e20000000800 */
[----:B------:R-:W-:-:S01]  /*43c0*/  FFMA.FTZ R82, R86, UR10, -R100 ;  /* 0x0000000a56527c23 */ /* 0x000fc20008010864 */
[----:B------:R-:W3:Y:S01]  /*43d0*/  SHFL.BFLY PT, R77, R96, 0x2, 0x1f ;  /* 0x0c401f00604d7f89 */ /* 0x000ee200000e0000 */
[----:B------:R-:W-:-:S05]  /*43e0*/  FFMA.FTZ R86, R90, UR10, -R100 ;  /* 0x0000000a5a567c23 */ /* 0x000fca0008010864 */
[----:B------:R-:W-:Y:S01]  /*43f0*/  MUFU.EX2 R58, R58 ;  /* 0x0000003a003a7308 */ /* 0x000fe20000000800 */
[----:B0-----:R-:W-:-:S01]  /*4400*/  FFMA.FTZ R75, R83, UR10, -R100 ;  /* 0x0000000a534b7c23 */ /* 0x001fc20008010864 */
[----:B------:R-:W-:Y:S01]  /*4410*/  FFMA.FTZ R83, R87, UR10, -R100 ;  /* 0x0000000a57537c23 */ /* 0x000fe20008010864 */
[----:B------:R-:W-:Y:S01]  /*4420*/  IMAD.U32 R87, RZ, RZ, UR10 ;  /* 0x0000000aff577e24 */ /* 0x000fe2000f8e00ff */
[----:B-1----:R-:W-:-:S04]  /*4430*/  F2FP.SATFINITE.E4M3.F32.PACK_AB_MERGE_C R202, R52, R47, RZ ;  /* 0x0000002f34ca723e */ /* 0x002fc800048070ff */
[----:B------:R-:W0:Y:S01]  /*4440*/  MUFU.EX2 R60, R60 ;  /* 0x0000003c003c7308 */ /* 0x000e220000000800 */
[----:B------:R-:W-:-:S07]  /*4450*/  F2FP.SATFINITE.E4M3.F32.PACK_AB_MERGE_C R202, R48, R39, R202 ;  /* 0x0000002730ca723e */ /* 0x000fce00048070ca */
[----:B------:R-:W-:Y:S01]  /*4460*/  MUFU.EX2 R62, R62 ;  /* 0x0000003e003e7308 */ /* 0x000fe20000000800 */
[----:B---3--:R-:W-:Y:S01]  /*4470*/  FMNMX.FTZ R97, R96, R77, !PT ;  /* 0x0000004d60617209 */ /* 0x008fe20007810000 */
[--C-:B------:R-:W-:Y:S01]  /*4480*/  FFMA.FTZ R77, R85, UR10, -R100.reuse ;  /* 0x0000000a554d7c23 */ /* 0x100fe20008010864 */
[----:B------:R-:W-:-:S03]  /*4490*/  FFMA.FTZ R85, R89, UR10, -R100 ;  /* 0x0000000a59557c23 */ /* 0x000fc60008010864 */
[----:B------:R-:W1:Y:S02]  /*44a0*/  SHFL.BFLY PT, R132, R97, 0x1, 0x1f ;  /* 0x0c201f0061847f89 */ /* 0x000e6400000e0000 */
[----:B------:R-:W-:Y:S01]  /*44b0*/  MUFU.EX2 R66, R66 ;  /* 0x0000004200427308 */ /* 0x000fe20000000800 */
[----:B0-----:R-:W-:-:S04]  /*44c0*/  F2FP.SATFINITE.E4M3.F32.PACK_AB_MERGE_C R204, R60, R51, RZ ;  /* 0x000000333ccc723e */ /* 0x001fc800048070ff */
[----:B------:R-:W-:-:S03]  /*44d0*/  F2FP.SATFINITE.E4M3.F32.PACK_AB_MERGE_C R204, R58, R49, R204 ;  /* 0x000000313acc723e */ /* 0x000fc600048070cc */
[----:B------:R-:W-:Y:S08]  /*44e0*/  MUFU.EX2 R59, R59 ;  /* 0x0000003b003b7308 */ /* 0x000ff00000000800 */
[----:B------:R-:W-:Y:S01]  /*44f0*/  MUFU.EX2 R70, R70 ;  /* 0x0000004600467308 */ /* 0x000fe20000000800 */
[----:B-1----:R-:W-:-:S07]  /*4500*/  FMNMX.FTZ R132, R97, R132, !PT ;  /* 0x0000008461847209 */ /* 0x002fce0007810000 */
[----:B------:R-:W-:Y:S01]  /*4510*/  MUFU.EX2 R63, R63 ;  /* 0x0000003f003f7308 */ /* 0x000fe20000000800 */
[C---:B------:R-:W-:Y:S01]  /*4520*/  FSETP.NEU.FTZ.AND P1, PT, R132.reuse, -INF , PT ;  /* 0xff8000008400780b */ /* 0x040fe20003f3d000 */
[----:B------:R-:W-:Y:S01]  /*4530*/  FFMA.FTZ R88, R132, R87, -8 ;  /* 0xc100000084587423 */ /* 0x000fe20000010057 */
[----:B------:R-:W-:-:S01]  /*4540*/  FFMA.FTZ R87, R91, UR10, -R100 ;  /* 0x0000000a5b577c23 */ /* 0x000fc20008010864 */
[----:B------:R-:W-:-:S04]  /*4550*/  IMAD.MOV.U32 R100, RZ, RZ, R119 ;  /* 0x000000ffff647224 */ /* 0x000fc800078e0077 */
[----:B------:R-:W-:Y:S01]  /*4560*/  MUFU.EX2 R65, R65 ;  /* 0x0000004100417308 */ /* 0x000fe20000000800 */
[----:B------:R-:W-:Y:S02]  /*4570*/  FSEL R88, R88, RZ, P1 ;  /* 0x000000ff58587208 */ /* 0x000fe40000800000 */
[----:B------:R-:W-:-:S03]  /*4580*/  PLOP3.LUT P1, PT, PT, PT, UP0, 0x80, 0x0 ;  /* 0x000000000000781c */ /* 0x000fc60003f2f008 */
        /* <DEDUP_REMOVED lines=14> */
[----:B------:R-:W0:Y:S01]  /*4670*/  MUFU.EX2 R7, R7 ;  /* 0x0000000700077308 */ /* 0x000e220000000800 */
        /* <DEDUP_REMOVED lines=24> */
[----:B------:R-:W-:-:S01]  /*4800*/  FFMA.FTZ R93, R93, UR10, -R88 ;  /* 0x0000000a5d5d7c23 */ /* 0x000fc20008010858 */
[----:B------:R-:W-:-:S06]  /*4810*/  IMAD.MOV.U32 R44, RZ, RZ, R119 ;  /* 0x000000ffff2c7224 */ /* 0x000fcc00078e0077 */
[----:B------:R5:W-:Y:S08]  /*4820*/  MUFU.EX2 R97, R20 ;  /* 0x0000001400617308 */ /* 0x000bf00000000800 */
[----:B------:R2:W-:Y:S01]  /*4830*/  MUFU.EX2 R91, R12 ;  /* 0x0000000c005b7308 */ /* 0x0005e20000000800 */
[----:B-----5:R-:W-:-:S01]  /*4840*/  FFMA.FTZ R20, R26, UR10, -R88 ;  /* 0x0000000a1a147c23 */ /* 0x020fc20008010858 */
[----:B------:R-:W-:Y:S01]  /*4850*/  FADD.FTZ R26, R31, R34 ;  /* 0x000000221f1a7221 */ /* 0x000fe20000010000 */
[----:B------:R-:W-:-:S05]  /*4860*/  IMAD.MOV.U32 R34, RZ, RZ, R119 ;  /* 0x000000ffff227224 */ /* 0x000fca00078e0077 */
[----:B------:R-:W5:Y:S01]  /*4870*/  MUFU.EX2 R9, R9 ;  /* 0x0000000900097308 */ /* 0x000f620000000800 */
[----:B--2---:R-:W-:-:S01]  /*4880*/  FFMA.FTZ R12, R40, UR10, -R88 ;  /* 0x0000000a280c7c23 */ /* 0x004fc20008010858 */
[----:B0-----:R-:W-:-:S06]  /*4890*/  FADD.FTZ R40, R6, R7 ;  /* 0x0000000706287221 */ /* 0x001fcc0000010000 */
[----:B------:R0:W2:Y:S08]  /*48a0*/  MUFU.EX2 R96, R13 ;  /* 0x0000000d00607308 */ /* 0x0000b00000000800 */
[----:B------:R4:W-:Y:S01]  /*48b0*/  MUFU.EX2 R24, R25 ;  /* 0x0000001900187308 */ /* 0x0009e20000000800 */
[----:B0-----:R-:W-:-:S01]  /*48c0*/  FFMA.FTZ R13, R41, UR10, -R88 ;  /* 0x0000000a290d7c23 */ /* 0x001fc20008010858 */
[----:B-1----:R-:W-:Y:S01]  /*48d0*/  FADD.FTZ R41, R89, R40 ;  /* 0x0000002859297221 */ /* 0x002fe20000010000 */
[----:B---3--:R-:W-:Y:S01]  /*48e0*/  F2FP.SATFINITE.E4M3.F32.PACK_AB_MERGE_C R89, R90, R89, RZ ;  /* 0x000000595a59723e */ /* 0x008fe200048070ff */
[----:B------:R-:W-:-:S02]  /*48f0*/  IMAD.MOV.U32 R40, RZ, RZ, R119 ;  /* 0x000000ffff287224 */ /* 0x000fc400078e0077 */
[----:B------:R-:W-:-:S01]  /*4900*/  FADD.FTZ R41, R90, R41 ;  /* 0x000000295a297221 */ /* 0x000fc20000010000 */
[----:B------:R-:W-:Y:S01]  /*4910*/  F2FP.SATFINITE.E4M3.F32.PACK_AB_MERGE_C R201, R7, R6, R89 ;  /* 0x0000000607c9723e */ /* 0x000fe20004807059 */
[----:B------:R-:W0:Y:S01]  /*4920*/  MUFU.EX2 R10, R10 ;  /* 0x0000000a000a7308 */ /* 0x000e220000000800 */
[----:B----4-:R-:W-:-:S01]  /*4930*/  FADD.FTZ R25, R35, R26 ;  /* 0x0000001a23197221 */ /* 0x010fc20000010000 */
[--C-:B------:R-:W-:Y:S02]  /*4940*/  IMAD.MOV.U32 R90, RZ, RZ, R119.reuse ;  /* 0x000000ffff5a7224 */ /* 0x100fe400078e0077 */
[----:B------:R-:W-:Y:S02]  /*4950*/  IMAD.MOV.U32 R89, RZ, RZ, R119 ;  /* 0x000000ffff597224 */ /* 0x000fe400078e0077 */
[----:B------:R-:W-:Y:S01]  /*4960*/  FADD.FTZ R26, R38, R25 ;  /* 0x00000019261a7221 */ /* 0x000fe20000010000 */
[----:B------:R-:W-:Y:S01]  /*4970*/  IMAD.MOV.U32 R38, RZ, RZ, R119 ;  /* 0x000000ffff267224 */ /* 0x000fe200078e0077 */
[----:B------:R1:W-:Y:S02]  /*4980*/  MUFU.EX2 R98, R21 ;  /* 0x0000001500627308 */ /* 0x0003e40000000800 */
[----:B------:R-:W-:-:S01]  /*4990*/  FADD.FTZ R25, R39, R26 ;  /* 0x0000001a27197221 */ /* 0x000fc20000010000 */
[----:B------:R-:W-:Y:S01]  /*49a0*/  FADD.FTZ R26, R8, R41 ;  /* 0x00000029081a7221 */ /* 0x000fe20000010000 */
[----:B------:R-:W-:-:S03]  /*49b0*/  IMAD.MOV.U32 R39, RZ, RZ, R119 ;  /* 0x000000ffff277224 */ /* 0x000fc600078e0077 */
[----:B-----5:R-:W-:Y:S01]  /*49c0*/  FADD.FTZ R26, R9, R26 ;  /* 0x0000001a091a7221 */ /* 0x020fe20000010000 */
[----:B------:R-:W3:Y:S01]  /*49d0*/  MUFU.EX2 R11, R11 ;  /* 0x0000000b000b7308 */ /* 0x000ee20000000800 */
[----:B-1----:R-:W-:-:S01]  /*49e0*/  FFMA.FTZ R21, R27, UR10, -R88 ;  /* 0x0000000a1b157c23 */ /* 0x002fc20008010858 */
[----:B------:R-:W-:Y:S01]  /*49f0*/  FFMA.FTZ R88, R95, UR10, -R88 ;  /* 0x0000000a5f587c23 */ /* 0x000fe20008010858 */
[----:B------:R-:W-:-:S05]  /*4a00*/  IMAD.MOV.U32 R95, RZ, RZ, R119 ;  /* 0x000000ffff5f7224 */ /* 0x000fca00078e0077 */
[----:B------:R1:W-:Y:S08]  /*4a10*/  MUFU.EX2 R27, R28 ;  /* 0x0000001c001b7308 */ /* 0x0003f00000000800 */
[----:B------:R-:W4:Y:S01]  /*4a20*/  MUFU.EX2 R12, R12 ;  /* 0x0000000c000c7308 */ /* 0x000f220000000800 */
[----:B-1----:R-:W-:-:S01]  /*4a30*/  FADD.FTZ R28, R48, R25 ;  /* 0x00000019301c7221 */ /* 0x002fc20000010000 */
[----:B------:R-:W-:Y:S01]  /*4a40*/  FADD.FTZ R25, R91, R26 ;  /* 0x0000001a5b197221 */ /* 0x000fe20000010000 */
[----:B--2---:R-:W-:Y:S01]  /*4a50*/  F2FP.SATFINITE.E4M3.F32.PACK_AB_MERGE_C R91, R96, R91, RZ ;  /* 0x0000005b605b723e */ /* 0x004fe200048070ff */
[----:B------:R-:W-:-:S02]  /*4a60*/  IMAD.MOV.U32 R48, RZ, RZ, R119 ;  /* 0x000000ffff307224 */ /* 0x000fc400078e0077 */
[----:B------:R-:W-:-:S01]  /*4a70*/  FADD.FTZ R5, R47, R28 ;  /* 0x0000001c2f057221 */ /* 0x000fc20000010000 */
[----:B------:R-:W-:Y:S01]  /*4a80*/  FADD.FTZ R25, R96, R25 ;  /* 0x0000001960197221 */ /* 0x000fe20000010000 */
[----:B------:R-:W-:Y:S01]  /*4a90*/  F2FP.SATFINITE.E4M3.F32.PACK_AB_MERGE_C R203, R9, R8, R91 ;  /* 0x0000000809cb723e */ /* 0x000fe2000480705b */
[----:B------:R-:W1:Y:S01]  /*4aa0*/  MUFU.EX2 R13, R13 ;  /* 0x0000000d000d7308 */ /* 0x000e620000000800 */
[----:B------:R-:W-:-:S01]  /*4ab0*/  FADD.FTZ R26, R52, R5 ;  /* 0x00000005341a7221 */ /* 0x000fc20000010000 */
[--C-:B------:R-:W-:Y:S02]  /*4ac0*/  IMAD.MOV.U32 R96, RZ, RZ, R119.reuse ;  /* 0x000000ffff607224 */ /* 0x100fe400078e0077 */
[----:B------:R-:W-:Y:S02]  /*4ad0*/  IMAD.MOV.U32 R91, RZ, RZ, R119 ;  /* 0x000000ffff5b7224 */ /* 0x000fe400078e0077 */
[----:B------:R-:W-:Y:S01]  /*4ae0*/  FADD.FTZ R5, R49, R26 ;  /* 0x0000001a31057221 */ /* 0x000fe20000010000 */
[----:B0-----:R-:W-:-:S01]  /*4af0*/  FADD.FTZ R26, R10, R25 ;  /* 0x000000190a1a7221 */ /* 0x001fc20000010000 */
[----:B------:R-:W-:Y:S01]  /*4b00*/  IMAD.MOV.U32 R52, RZ, RZ, R119 ;  /* 0x000000ffff347224 */ /* 0x000fe200078e0077 */
[----:B------:R-:W0:Y:S01]  /*4b10*/  MUFU.EX2 R42, R42 ;  /* 0x0000002a002a7308 */ /* 0x000e220000000800 */
[----:B------:R-:W-:-:S01]  /*4b20*/  FADD.FTZ R28, R58, R5 ;  /* 0x000000053a1c7221 */ /* 0x000fc20000010000 */
[----:B---3--:R-:W-:Y:S01]  /*4b30*/  FADD.FTZ R26, R11, R26 ;  /* 0x0000001a0b1a7221 */ /* 0x008fe20000010000 */
[----:B------:R-:W-:-:S02]  /*4b40*/  IMAD.MOV.U32 R58, RZ, RZ, R119 ;  /* 0x000000ffff3a7224 */ /* 0x000fc400078e0077 */
[----:B------:R-:W-:Y:S01]  /*4b50*/  FADD.FTZ R25, R51, R28 ;  /* 0x0000001c33197221 */ /* 0x000fe20000010000 */
[----:B------:R-:W-:-:S01]  /*4b60*/  FADD.FTZ R41, R97, R26 ;  /* 0x0000001a61297221 */ /* 0x000fc20000010000 */
[----:B------:R-:W-:Y:S01]  /*4b70*/  F2FP.SATFINITE.E4M3.F32.PACK_AB_MERGE_C R97, R98, R97, RZ ;  /* 0x000000616261723e */ /* 0x000fe200048070ff */
[----:B------:R-:W2:Y:S01]  /*4b80*/  MUFU.EX2 R43, R43 ;  /* 0x0000002b002b7308 */ /* 0x000ea20000000800 */
[----:B------:R-:W-:-:S01]  /*4b90*/  FADD.FTZ R26, R60, R25 ;  /* 0x000000193c1a7221 */ /* 0x000fc20000010000 */
[----:B------:R-:W-:Y:S01]  /*4ba0*/  FADD.FTZ R41, R98, R41 ;  /* 0x0000002962297221 */ /* 0x000fe20000010000 */
[----:B------:R-:W-:Y:S01]  /*4bb0*/  F2FP.SATFINITE.E4M3.F32.PACK_AB_MERGE_C R205, R11, R10, R97 ;  /* 0x0000000a0bcd723e */ /* 0x000fe20004807061 */
[----:B------:R-:W-:Y:S02]  /*4bc0*/  IMAD.MOV.U32 R98, RZ, RZ, R119 ;  /* 0x000000ffff627224 */ /* 0x000fe400078e0077 */
[----:B------:R-:W-:-:S01]  /*4bd0*/  FADD.FTZ R25, R53, R26 ;  /* 0x0000001a35197221 */ /* 0x000fc20000010000 */
[----:B----4-:R-:W-:Y:S01]  /*4be0*/  FADD.FTZ R26, R12, R41 ;  /* 0x000000290c1a7221 */ /* 0x010fe20000010000 */
[----:B------:R-:W-:Y:S01]  /*4bf0*/  IMAD.MOV.U32 R97, RZ, RZ, R119 ;  /* 0x000000ffff617224 */ /* 0x000fe200078e0077 */
[----:B------:R-:W3:Y:S01]  /*4c00*/  MUFU.EX2 R14, R14 ;  /* 0x0000000e000e7308 */ /* 0x000ee20000000800 */
[----:B------:R-:W-:-:S01]  /*4c10*/  FADD.FTZ R28, R62, R25 ;  /* 0x000000193e1c7221 */ /* 0x000fc20000010000 */
[----:B-1----:R-:W-:Y:S01]  /*4c20*/  FADD.FTZ R41, R13, R26 ;  /* 0x0000001a0d297221 */ /* 0x002fe20000010000 */
[----:B------:R-:W-:-:S02]  /*4c30*/  IMAD.MOV.U32 R60, RZ, RZ, R119 ;  /* 0x000000ffff3c7224 */ /* 0x000fc400078e0077 */
[----:B------:R-:W-:Y:S01]  /*4c40*/  FADD.FTZ R99, R55, R28 ;  /* 0x0000001c37637221 */ /* 0x000fe20000010000 */
[----:B0-----:R-:W-:-:S01]  /*4c50*/  FADD.FTZ R26, R42, R41 ;  /* 0x000000292a1a7221 */ /* 0x001fc20000010000 */
[C---:B------:R-:W-:Y:S01]  /*4c60*/  F2FP.SATFINITE.E4M3.F32.PACK_AB_MERGE_C R55, R92.reuse, R55, RZ ;  /* 0x000000375c37723e */ /* 0x040fe200048070ff */
[----:B------:R-:W0:Y:S01]  /*4c70*/  MUFU.EX2 R15, R15 ;  /* 0x0000000f000f7308 */ /* 0x000e220000000800 */
[----:B------:R-:W-:-:S01]  /*4c80*/  FADD.FTZ R28, R92, R99 ;  /* 0x000000635c1c7221 */ /* 0x000fc20000010000 */
[C---:B--2---:R-:W-:Y:S01]  /*4c90*/  FADD.FTZ R35, R43.reuse, R26 ;  /* 0x0000001a2b237221 */ /* 0x044fe20000010000 */
[----:B------:R-:W-:Y:S01]  /*4ca0*/  F2FP.SATFINITE.E4M3.F32.PACK_AB_MERGE_C R42, R43, R42, RZ ;  /* 0x0000002a2b2a723e */ /* 0x000fe200048070ff */
[----:B------:R-:W-:Y:S02]  /*4cb0*/  IMAD.MOV.U32 R99, RZ, RZ, R119 ;  /* 0x000000ffff637224 */ /* 0x000fe400078e0077 */
[----:B------:R-:W-:-:S01]  /*4cc0*/  FADD.FTZ R41, R57, R28 ;  /* 0x0000001c39297221 */ /* 0x000fc20000010000 */
[----:B------:R-:W-:Y:S01]  /*4cd0*/  F2FP.SATFINITE.E4M3.F32.PACK_AB_MERGE_C R206, R62, R53, R55 ;  /* 0x000000353ece723e */ /* 0x000fe20004807037 */
[----:B------:R-:W-:Y:S01]  /*4ce0*/  IMAD.MOV.U32 R92, RZ, RZ, R119 ;  /* 0x000000ffff5c7224 */ /* 0x000fe200078e0077 */
[----:B------:R-:W1:Y:S01]  /*4cf0*/  MUFU.EX2 R45, R45 ;  /* 0x0000002d002d7308 */ /* 0x000e620000000800 */
[----:B---3--:R-:W-:-:S01]  /*4d00*/  FADD.FTZ R26, R14, R35 ;  /* 0x000000230e1a7221 */ /* 0x008fc20000010000 */
[----:B------:R-:W-:Y:S01]  /*4d10*/  FADD.FTZ R28, R66, R41 ;  /* 0x00000029421c7221 */ /* 0x000fe20000010000 */
[----:B------:R-:W-:Y:S01]  /*4d20*/  F2FP.SATFINITE.E4M3.F32.PACK_AB_MERGE_C R207, R13, R12, R42 ;  /* 0x0000000c0dcf723e */ /* 0x000fe2000480702a */
[----:B------:R-:W-:-:S02]  /*4d30*/  IMAD.MOV.U32 R62, RZ, RZ, R119 ;  /* 0x000000ffff3e7224 */ /* 0x000fc400078e0077 */
[----:B------:R-:W-:-:S01]  /*4d40*/  FADD.FTZ R35, R59, R28 ;  /* 0x0000001c3b237221 */ /* 0x000fc20000010000 */
[----:B------:R-:W-:Y:S01]  /*4d50*/  F2FP.SATFINITE.E4M3.F32.PACK_AB_MERGE_C R59, R70, R59, RZ ;  /* 0x0000003b463b723e */ /* 0x000fe200048070ff */
[----:B------:R-:W2:Y:S01]  /*4d60*/  MUFU.EX2 R20, R20 ;  /* 0x0000001400147308 */ /* 0x000ea20000000800 */
[----:B0-----:R-:W-:-:S01]  /*4d70*/  FADD.FTZ R26, R15, R26 ;  /* 0x0000001a0f1a7221 */ /* 0x001fc20000010000 */
[----:B------:R-:W-:Y:S01]  /*4d80*/  FADD.FTZ R70, R70, R35 ;  /* 0x0000002346467221 */ /* 0x000fe20000010000 */
[----:B------:R-:W-:Y:S01]  /*4d90*/  F2FP.SATFINITE.E4M3.F32.PACK_AB_MERGE_C R208, R66, R57, R59 ;  /* 0x0000003942d0723e */ /* 0x000fe2000480703b */
[----:B------:R-:W-:Y:S02]  /*4da0*/  IMAD.MOV.U32 R66, RZ, RZ, R119 ;  /* 0x000000ffff427224 */ /* 0x000fe400078e0077 */
[----:B------:R-:W-:-:S01]  /*4db0*/  FADD.FTZ R35, R61, R70 ;  /* 0x000000463d237221 */ /* 0x000fc20000010000 */
[----:B------:R-:W-:Y:S01]  /*4dc0*/  IMAD.MOV.U32 R70, RZ, RZ, R119 ;  /* 0x000000ffff467224 */ /* 0x000fe200078e0077 */
[----:B------:R-:W0:Y:S01]  /*4dd0*/  MUFU.EX2 R21, R21 ;  /* 0x0000001500157308 */ /* 0x000e220000000800 */
[----:B-1----:R-:W-:-:S01]  /*4de0*/  FADD.FTZ R41, R45, R26 ;  /* 0x0000001a2d297221 */ /* 0x002fc20000010000 */
[----:B------:R-:W-:Y:S01]  /*4df0*/  FADD.FTZ R28, R68, R35 ;  /* 0x00000023441c7221 */ /* 0x000fe20000010000 */
[----:B------:R-:W-:Y:S01]  /*4e00*/  F2FP.SATFINITE.E4M3.F32.PACK_AB_MERGE_C R45, R24, R45, RZ ;  /* 0x0000002d182d723e */ /* 0x000fe200048070ff */
[----:B------:R-:W-:-:S02]  /*4e10*/  IMAD.MOV.U32 R59, RZ, RZ, R119 ;  /* 0x000000ffff3b7224 */ /* 0x000fc400078e0077 */
[----:B------:R-:W-:-:S01]  /*4e20*/  FADD.FTZ R41, R24, R41 ;  /* 0x0000002918297221 */ /* 0x000fc20000010000 */
[----:B------:R-:W-:Y:S01]  /*4e30*/  IMAD.MOV.U32 R57, RZ, RZ, R119 ;  /* 0x000000ffff397224 */ /* 0x000fe200078e0077 */
[----:B------:R-:W-:Y:S01]  /*4e40*/  F2FP.SATFINITE.E4M3.F32.PACK_AB_MERGE_C R209, R15, R14, R45 ;  /* 0x0000000e0fd1723e */ /* 0x000fe2000480702d */
[----:B------:R-:W1:Y:S01]  /*4e50*/  MUFU.EX2 R46, R46 ;  /* 0x0000002e002e7308 */ /* 0x000e620000000800 */
[----:B--2---:R-:W-:-:S01]  /*4e60*/  FADD.FTZ R26, R20, R41 ;  /* 0x00000029141a7221 */ /* 0x004fc20000010000 */
[----:B------:R-:W-:Y:S01]  /*4e70*/  FADD.FTZ R41, R63, R28 ;  /* 0x0000001c3f297221 */ /* 0x000fe20000010000 */
[C---:B------:R-:W-:Y:S01]  /*4e80*/  F2FP.SATFINITE.E4M3.F32.PACK_AB_MERGE_C R63, R72.reuse, R63, RZ ;  /* 0x0000003f483f723e */ /* 0x040fe200048070ff */
[----:B------:R-:W-:Y:S02]  /*4e90*/  IMAD.MOV.U32 R55, RZ, RZ, R119 ;  /* 0x000000ffff377224 */ /* 0x000fe400078e0077 */
[----:B------:R-:W-:-:S01]  /*4ea0*/  FADD.FTZ R72, R72, R41 ;  /* 0x0000002948487221 */ /* 0x000fc20000010000 */
[----:B------:R-:W-:Y:S01]  /*4eb0*/  F2FP.SATFINITE.E4M3.F32.PACK_AB_MERGE_C R210, R68, R61, R63 ;  /* 0x0000003d44d2723e */ /* 0x000fe2000480703f */
[----:B------:R-:W2:Y:S01]  /*4ec0*/  MUFU.EX2 R29, R29 ;  /* 0x0000001d001d7308 */ /* 0x000ea20000000800 */
[----:B0-----:R-:W-:-:S01]  /*4ed0*/  FADD.FTZ R35, R21, R26 ;  /* 0x0000001a15237221 */ /* 0x001fc20000010000 */
[----:B------:R-:W-:-:S02]  /*4ee0*/  IMAD.MOV.U32 R68, RZ, RZ, R119 ;  /* 0x000000ffff447224 */ /* 0x000fc400078e0077 */
[--C-:B------:R-:W-:Y:S02]  /*4ef0*/  IMAD.MOV.U32 R63, RZ, RZ, R119.reuse ;  /* 0x000000ffff3f7224 */ /* 0x100fe400078e0077 */
[----:B------:R-:W-:Y:S02]  /*4f00*/  IMAD.MOV.U32 R61, RZ, RZ, R119 ;  /* 0x000000ffff3d7224 */ /* 0x000fe400078e0077 */
[----:B------:R-:W0:Y:S01]  /*4f10*/  MUFU.EX2 R50, R50 ;  /* 0x0000003200327308 */ /* 0x000e220000000800 */
[----:B-1----:R-:W-:-:S01]  /*4f20*/  FADD.FTZ R26, R46, R35 ;  /* 0x000000232e1a7221 */ /* 0x002fc20000010000 */
[C---:B------:R-:W-:Y:S01]  /*4f30*/  F2FP.SATFINITE.E4M3.F32.PACK_AB_MERGE_C R46, R27.reuse, R46, RZ ;  /* 0x0000002e1b2e723e */ /* 0x040fe200048070ff */
[----:B------:R-:W-:Y:S02]  /*4f40*/  IMAD.MOV.U32 R53, RZ, RZ, R119 ;  /* 0x000000ffff357224 */ /* 0x000fe400078e0077 */
[----:B------:R-:W-:Y:S01]  /*4f50*/  FADD.FTZ R26, R27, R26 ;  /* 0x0000001a1b1a7221 */ /* 0x000fe20000010000 */
[----:B------:R-:W-:-:S01]  /*4f60*/  FADD.FTZ R27, R65, R72 ;  /* 0x00000048411b7221 */ /* 0x000fc20000010000 */
[----:B------:R-:W-:Y:S01]  /*4f70*/  F2FP.SATFINITE.E4M3.F32.PACK_AB_MERGE_C R211, R21, R20, R46 ;  /* 0x0000001415d3723e */ /* 0x000fe2000480702e */
[----:B------:R-:W1:Y:S01]  /*4f80*/  MUFU.EX2 R71, R71 ;  /* 0x0000004700477308 */ /* 0x000e620000000800 */
[----:B--2---:R-:W-:-:S01]  /*4f90*/  FADD.FTZ R31, R29, R26 ;  /* 0x0000001a1d1f7221 */ /* 0x004fc20000010000 */
[----:B------:R-:W-:Y:S01]  /*4fa0*/  FADD.FTZ R28, R74, R27 ;  /* 0x0000001b4a1c7221 */ /* 0x000fe20000010000 */
[----:B------:R-:W-:-:S02]  /*4fb0*/  IMAD.MOV.U32 R72, RZ, RZ, R119 ;  /* 0x000000ffff487224 */ /* 0x000fc400078e0077 */
[--C-:B------:R-:W-:Y:S02]  /*4fc0*/  IMAD.MOV.U32 R51, RZ, RZ, R119.reuse ;  /* 0x000000ffff337224 */ /* 0x100fe400078e0077 */
[----:B------:R-:W-:Y:S01]  /*4fd0*/  IMAD.MOV.U32 R49, RZ, RZ, R119 ;  /* 0x000000ffff317224 */ /* 0x000fe200078e0077 */
[----:B------:R-:W2:Y:S01]  /*4fe0*/  MUFU.EX2 R30, R30 ;  /* 0x0000001e001e7308 */ /* 0x000ea20000000800 */
[----:B0-----:R-:W-:-:S01]  /*4ff0*/  FADD.FTZ R31, R50, R31 ;  /* 0x0000001f321f7221 */ /* 0x001fc20000010000 */
[--C-:B------:R-:W-:Y:S02]  /*5000*/  IMAD.MOV.U32 R47, RZ, RZ, R119.reuse ;  /* 0x000000ffff2f7224 */ /* 0x100fe400078e0077 */
[--C-:B------:R-:W-:Y:S02]  /*5010*/  IMAD.MOV.U32 R46, RZ, RZ, R119.reuse ;  /* 0x000000ffff2e7224 */ /* 0x100fe400078e0077 */
[----:B------:R-:W-:Y:S02]  /*5020*/  IMAD.MOV.U32 R45, RZ, RZ, R119 ;  /* 0x000000ffff2d7224 */ /* 0x000fe400078e0077 */
[----:B------:R-:W0:Y:S01]  /*5030*/  MUFU.EX2 R76, R76 ;  /* 0x0000004c004c7308 */ /* 0x000e220000000800 */
[----:B-1----:R-:W-:-:S01]  /*5040*/  FADD.FTZ R27, R71, R28 ;  /* 0x0000001c471b7221 */ /* 0x002fc20000010000 */
[----:B------:R-:W-:-:S02]  /*5050*/  IMAD.MOV.U32 R43, RZ, RZ, R119 ;  /* 0x000000ffff2b7224 */ /* 0x000fc400078e0077 */
[--C-:B------:R-:W-:Y:S02]  /*5060*/  IMAD.MOV.U32 R42, RZ, RZ, R119.reuse ;  /* 0x000000ffff2a7224 */ /* 0x100fe400078e0077 */
[----:B------:R-:W-:Y:S02]  /*5070*/  IMAD.MOV.U32 R41, RZ, RZ, R119 ;  /* 0x000000ffff297224 */ /* 0x000fe400078e0077 */
[----:B------:R1:W3:Y:S01]  /*5080*/  MUFU.EX2 R5, R54 ;  /* 0x0000003600057308 */ /* 0x0002e20000000800 */
[----:B--2---:R-:W-:-:S01]  /*5090*/  FADD.FTZ R28, R30, R31 ;  /* 0x0000001f1e1c7221 */ /* 0x004fc20000010000 */
[----:B------:R-:W-:-:S06]  /*50a0*/  IMAD.MOV.U32 R35, RZ, RZ, R119 ;  /* 0x000000ffff237224 */ /* 0x000fcc00078e0077 */
[----:B------:R-:W2:Y:S01]  /*50b0*/  MUFU.EX2 R73, R73 ;  /* 0x0000004900497308 */ /* 0x000ea20000000800 */
[C---:B0-----:R-:W-:Y:S01]  /*50c0*/  F2FP.SATFINITE.E4M3.F32.PACK_AB_MERGE_C R71, R76.reuse, R71, RZ ;  /* 0x000000474c47723e */ /* 0x041fe200048070ff */
[----:B------:R-:W-:Y:S01]  /*50d0*/  FADD.FTZ R76, R76, R27 ;  /* 0x0000001b4c4c7221 */ /* 0x000fe20000010000 */
[----:B-1----:R-:W-:Y:S02]  /*50e0*/  IMAD.MOV.U32 R54, RZ, RZ, R119 ;  /* 0x000000ffff367224 */ /* 0x002fe400078e0077 */
[----:B------:R-:W-:Y:S01]  /*50f0*/  F2FP.SATFINITE.E4M3.F32.PACK_AB_MERGE_C R212, R74, R65, R71 ;  /* 0x000000414ad4723e */ /* 0x000fe20004807047 */
[--C-:B------:R-:W-:Y:S02]  /*5100*/  IMAD.MOV.U32 R74, RZ, RZ, R119.reuse ;  /* 0x000000ffff4a7224 */ /* 0x100fe400078e0077 */
[----:B------:R-:W0:Y:S01]  /*5110*/  MUFU.EX2 R32, R32 ;  /* 0x0000002000207308 */ /* 0x000e220000000800 */
[C---:B---3--:R-:W-:Y:S01]  /*5120*/  F2FP.SATFINITE.E4M3.F32.PACK_AB_MERGE_C R31, R5.reuse, R30, RZ ;  /* 0x0000001e051f723e */ /* 0x048fe200048070ff */
[----:B------:R-:W-:Y:S01]  /*5130*/  FADD.FTZ R5, R5, R28 ;  /* 0x0000001c05057221 */ /* 0x000fe20000010000 */
[----:B------:R-:W-:-:S02]  /*5140*/  IMAD.MOV.U32 R71, RZ, RZ, R119 ;  /* 0x000000ffff477224 */ /* 0x000fc400078e0077 */
[----:B------:R-:W-:Y:S01]  /*5150*/  F2FP.SATFINITE.E4M3.F32.PACK_AB_MERGE_C R213, R50, R29, R31 ;  /* 0x0000001d32d5723e */ /* 0x000fe2000480701f */
[----:B------:R-:W-:Y:S02]  /*5160*/  IMAD.MOV.U32 R65, RZ, RZ, R119 ;  /* 0x000000ffff417224 */ /* 0x000fe400078e0077 */
[----:B------:R-:W-:Y:S01]  /*5170*/  MUFU.EX2 R75, R75 ;  /* 0x0000004b004b7308 */ /* 0x000fe20000000800 */
[----:B--2---:R-:W-:-:S01]  /*5180*/  FADD.FTZ R27, R73, R76 ;  /* 0x0000004c491b7221 */ /* 0x004fc20000010000 */
[--C-:B------:R-:W-:Y:S02]  /*5190*/  IMAD.MOV.U32 R76, RZ, RZ, R119.reuse ;  /* 0x000000ffff4c7224 */ /* 0x100fe400078e0077 */
[--C-:B------:R-:W-:Y:S02]  /*51a0*/  IMAD.MOV.U32 R50, RZ, RZ, R119.reuse ;  /* 0x000000ffff327224 */ /* 0x100fe400078e0077 */
[----:B------:R-:W-:Y:S02]  /*51b0*/  IMAD.MOV.U32 R31, RZ, RZ, R119 ;  /* 0x000000ffff1f7224 */ /* 0x000fe400078e0077 */
[----:B------:R-:W1:Y:S01]  /*51c0*/  MUFU.EX2 R80, R80 ;  /* 0x0000005000507308 */ /* 0x000e620000000800 */
[----:B0-----:R-:W-:-:S01]  /*51d0*/  FADD.FTZ R28, R32, R5 ;  /* 0x00000005201c7221 */ /* 0x001fc20000010000 */
[----:B------:R-:W-:-:S06]  /*51e0*/  IMAD.MOV.U32 R29, RZ, RZ, R119 ;  /* 0x000000ffff1d7224 */ /* 0x000fcc00078e0077 */
[----:B------:R-:W0:Y:S08]  /*51f0*/  MUFU.EX2 R78, R78 ;  /* 0x0000004e004e7308 */ /* 0x000e300000000800 */
[----:B------:R-:W2:Y:S01]  /*5200*/  MUFU.EX2 R25, R64 ;  /* 0x0000004000197308 */ /* 0x000ea20000000800 */
[----:B-1----:R-:W-:-:S07]  /*5210*/  F2FP.SATFINITE.E4M3.F32.PACK_AB_MERGE_C R5, R80, R75, RZ ;  /* 0x0000004b5005723e */ /* 0x002fce00048070ff */
[----:B------:R-:W1:Y:S01]  /*5220*/  MUFU.EX2 R33, R33 ;  /* 0x0000002100217308 */ /* 0x000e620000000800 */
[----:B0-----:R-:W-:-:S01]  /*5230*/  FADD.FTZ R30, R78, R27 ;  /* 0x0000001b4e1e7221 */ /* 0x001fc20000010000 */
[----:B------:R-:W-:Y:S01]  /*5240*/  F2FP.SATFINITE.E4M3.F32.PACK_AB_MERGE_C R214, R78, R73, R5 ;  /* 0x000000494ed6723e */ /* 0x000fe20004807005 */
[--C-:B------:R-:W-:Y:S02]  /*5250*/  IMAD.MOV.U32 R78, RZ, RZ, R119.reuse ;  /* 0x000000ffff4e7224 */ /* 0x100fe400078e0077 */
[----:B------:R-:W-:Y:S01]  /*5260*/  FADD.FTZ R75, R75, R30 ;  /* 0x0000001e4b4b7221 */ /* 0x000fe20000010000 */
[----:B------:R-:W-:Y:S02]  /*5270*/  IMAD.MOV.U32 R73, RZ, RZ, R119 ;  /* 0x000000ffff497224 */ /* 0x000fe400078e0077 */
[----:B------:R-:W0:Y:S01]  /*5280*/  MUFU.EX2 R36, R36 ;  /* 0x0000002400247308 */ /* 0x000e220000000800 */
[----:B--2---:R-:W-:-:S01]  /*5290*/  FADD.FTZ R28, R25, R28 ;  /* 0x0000001c191c7221 */ /* 0x004fc20000010000 */
[----:B------:R-:W-:Y:S01]  /*52a0*/  FADD.FTZ R80, R80, R75 ;  /* 0x0000004b50507221 */ /* 0x000fe20000010000 */
[----:B------:R-:W-:-:S02]  /*52b0*/  IMAD.MOV.U32 R75, RZ, RZ, R119 ;  /* 0x000000ffff4b7224 */ /* 0x000fc400078e0077 */
[--C-:B------:R-:W-:Y:S02]  /*52c0*/  IMAD.MOV.U32 R64, RZ, RZ, R119.reuse ;  /* 0x000000ffff407224 */ /* 0x100fe400078e0077 */
[----:B------:R-:W-:Y:S01]  /*52d0*/  IMAD.MOV.U32 R30, RZ, RZ, R119 ;  /* 0x000000ffff1e7224 */ /* 0x000fe200078e0077 */
[----:B------:R-:W-:Y:S01]  /*52e0*/  MUFU.EX2 R83, R83 ;  /* 0x0000005300537308 */ /* 0x000fe20000000800 */
[----:B-1----:R-:W-:-:S01]  /*52f0*/  FADD.FTZ R5, R33, R28 ;  /* 0x0000001c21057221 */ /* 0x002fc20000010000 */
[--C-:B------:R-:W-:Y:S02]  /*5300*/  IMAD.MOV.U32 R28, RZ, RZ, R119.reuse ;  /* 0x000000ffff1c7224 */ /* 0x100fe400078e0077 */
[----:B------:R-:W-:-:S04]  /*5310*/  IMAD.MOV.U32 R27, RZ, RZ, R119 ;  /* 0x000000ffff1b7224 */ /* 0x000fc800078e0077 */
[----:B------:R-:W1:Y:S01]  /*5320*/  MUFU.EX2 R84, R84 ;  /* 0x0000005400547308 */ /* 0x000e620000000800 */
[C---:B0-----:R-:W-:Y:S01]  /*5330*/  F2FP.SATFINITE.E4M3.F32.PACK_AB_MERGE_C R33, R36.reuse, R33, RZ ;  /* 0x000000212421723e */ /* 0x041fe200048070ff */
[----:B------:R-:W-:-:S03]  /*5340*/  FADD.FTZ R36, R36, R5 ;  /* 0x0000000524247221 */ /* 0x000fc60000010000 */
[----:B------:R-:W-:Y:S01]  /*5350*/  F2FP.SATFINITE.E4M3.F32.PACK_AB_MERGE_C R215, R25, R32, R33 ;  /* 0x0000002019d7723e */ /* 0x000fe20004807021 */
[--C-:B------:R-:W-:Y:S02]  /*5360*/  IMAD.MOV.U32 R33, RZ, RZ, R119.reuse ;  /* 0x000000ffff217224 */ /* 0x100fe400078e0077 */
[----:B------:R-:W0:Y:S01]  /*5370*/  MUFU.EX2 R77, R77 ;  /* 0x0000004d004d7308 */ /* 0x000e220000000800 */
[--C-:B------:R-:W-:Y:S02]  /*5380*/  IMAD.MOV.U32 R32, RZ, RZ, R119.reuse ;  /* 0x000000ffff207224 */ /* 0x100fe400078e0077 */
[----:B------:R-:W-:-:S05]  /*5390*/  IMAD.MOV.U32 R25, RZ, RZ, R119 ;  /* 0x000000ffff197224 */ /* 0x000fca00078e0077 */
[----:B------:R-:W2:Y:S01]  /*53a0*/  MUFU.EX2 R37, R37 ;  /* 0x0000002500257308 */ /* 0x000ea20000000800 */
[----:B-1----:R-:W-:-:S07]  /*53b0*/  F2FP.SATFINITE.E4M3.F32.PACK_AB_MERGE_C R6, R84, R83, RZ ;  /* 0x000000535406723e */ /* 0x002fce00048070ff */
[----:B------:R-:W1:Y:S01]  /*53c0*/  MUFU.EX2 R82, R82 ;  /* 0x0000005200527308 */ /* 0x000e620000000800 */
[----:B0-----:R-:W-:-:S01]  /*53d0*/  FADD.FTZ R5, R77, R80 ;  /* 0x000000504d057221 */ /* 0x001fc20000010000 */
[----:B------:R-:W-:-:S06]  /*53e0*/  IMAD.MOV.U32 R80, RZ, RZ, R119 ;  /* 0x000000ffff507224 */ /* 0x000fcc00078e0077 */
[----:B------:R0:W3:Y:S01]  /*53f0*/  MUFU.EX2 R24, R79 ;  /* 0x0000004f00187308 */ /* 0x0000e20000000800 */
[----:B--2---:R-:W-:-:S01]  /*5400*/  FADD.FTZ R7, R37, R36 ;  /* 0x0000002425077221 */ /* 0x004fc20000010000 */
[----:B------:R-:W-:-:S06]  /*5410*/  IMAD.MOV.U32 R36, RZ, RZ, R119 ;  /* 0x000000ffff247224 */ /* 0x000fcc00078e0077 */
[----:B------:R-:W2:Y:S01]  /*5420*/  MUFU.EX2 R81, R81 ;  /* 0x0000005100517308 */ /* 0x000ea20000000800 */
[C---:B-1----:R-:W-:Y:S01]  /*5430*/  F2FP.SATFINITE.E4M3.F32.PACK_AB_MERGE_C R216, R82.reuse, R77, R6 ;  /* 0x0000004d52d8723e */ /* 0x042fe20004807006 */
[----:B------:R-:W-:Y:S01]  /*5440*/  FADD.FTZ R82, R82, R5 ;  /* 0x0000000552527221 */ /* 0x000fe20000010000 */
[--C-:B0-----:R-:W-:Y:S02]  /*5450*/  IMAD.MOV.U32 R79, RZ, RZ, R119.reuse ;  /* 0x000000ffff4f7224 */ /* 0x101fe400078e0077 */
[----:B------:R-:W-:Y:S02]  /*5460*/  IMAD.MOV.U32 R77, RZ, RZ, R119 ;  /* 0x000000ffff4d7224 */ /* 0x000fe400078e0077 */
[----:B------:R-:W-:-:S01]  /*5470*/  FADD.FTZ R83, R83, R82 ;  /* 0x0000005253537221 */ /* 0x000fc20000010000 */
[----:B------:R-:W-:Y:S01]  /*5480*/  IMAD.MOV.U32 R82, RZ, RZ, R119 ;  /* 0x000000ffff527224 */ /* 0x000fe200078e0077 */
[----:B------:R0:W1:Y:S01]  /*5490*/  MUFU.EX2 R26, R67 ;  /* 0x00000043001a7308 */ /* 0x0000620000000800 */
[----:B---3--:R-:W-:-:S01]  /*54a0*/  FADD.FTZ R6, R24, R7 ;  /* 0x0000000718067221 */ /* 0x008fc20000010000 */
[----:B------:R-:W-:Y:S01]  /*54b0*/  FADD.FTZ R84, R84, R83 ;  /* 0x0000005354547221 */ /* 0x000fe20000010000 */
[----:B------:R-:W-:-:S05]  /*54c0*/  IMAD.MOV.U32 R83, RZ, RZ, R119 ;  /* 0x000000ffff537224 */ /* 0x000fca00078e0077 */
[----:B------:R-:W-:Y:S01]  /*54d0*/  MUFU.EX2 R56, R56 ;  /* 0x0000003800387308 */ /* 0x000fe20000000800 */
[----:B--2---:R-:W-:-:S01]  /*54e0*/  FADD.FTZ R5, R81, R6 ;  /* 0x0000000651057221 */ /* 0x004fc20000010000 */
[----:B0-----:R-:W-:-:S06]  /*54f0*/  IMAD.MOV.U32 R67, RZ, RZ, R119 ;  /* 0x000000ffff437224 */ /* 0x001fcc00078e0077 */
[----:B------:R-:W0:Y:S01]  /*5500*/  MUFU.EX2 R87, R87 ;  /* 0x0000005700577308 */ /* 0x000e220000000800 */
[C---:B-1----:R-:W-:Y:S01]  /*5510*/  F2FP.SATFINITE.E4M3.F32.PACK_AB_MERGE_C R81, R26.reuse, R81, RZ ;  /* 0x000000511a51723e */ /* 0x042fe200048070ff */
[----:B------:R-:W-:-:S03]  /*5520*/  FADD.FTZ R26, R26, R5 ;  /* 0x000000051a1a7221 */ /* 0x000fc60000010000 */
[----:B------:R-:W-:Y:S01]  /*5530*/  F2FP.SATFINITE.E4M3.F32.PACK_AB_MERGE_C R217, R24, R37, R81 ;  /* 0x0000002518d9723e */ /* 0x000fe20004807051 */
[--C-:B------:R-:W-:Y:S02]  /*5540*/  IMAD.MOV.U32 R81, RZ, RZ, R119.reuse ;  /* 0x000000ffff517224 */ /* 0x100fe400078e0077 */
[----:B------:R-:W1:Y:S01]  /*5550*/  MUFU.EX2 R85, R85 ;  /* 0x0000005500557308 */ /* 0x000e620000000800 */
[--C-:B------:R-:W-:Y:S02]  /*5560*/  IMAD.MOV.U32 R37, RZ, RZ, R119.reuse ;  /* 0x000000ffff257224 */ /* 0x100fe400078e0077 */
[----:B------:R-:W-:-:S05]  /*5570*/  IMAD.MOV.U32 R24, RZ, RZ, R119 ;  /* 0x000000ffff187224 */ /* 0x000fca00078e0077 */
[----:B------:R-:W2:Y:S01]  /*5580*/  MUFU.EX2 R69, R69 ;  /* 0x0000004500457308 */ /* 0x000ea20000000800 */
[----:B0-----:R-:W-:-:S07]  /*5590*/  F2FP.SATFINITE.E4M3.F32.PACK_AB_MERGE_C R6, R87, R56, RZ ;  /* 0x000000385706723e */ /* 0x001fce00048070ff */
[----:B------:R-:W0:Y:S01]  /*55a0*/  MUFU.EX2 R86, R86 ;  /* 0x0000005600567308 */ /* 0x000e220000000800 */
[----:B-1----:R-:W-:-:S01]  /*55b0*/  FADD.FTZ R5, R85, R84 ;  /* 0x0000005455057221 */ /* 0x002fc20000010000 */
[----:B------:R-:W-:-:S06]  /*55c0*/  IMAD.MOV.U32 R84, RZ, RZ, R119 ;  /* 0x000000ffff547224 */ /* 0x000fcc00078e0077 */
[----:B------:R-:W1:Y:S01]  /*55d0*/  MUFU.EX2 R94, R94 ;  /* 0x0000005e005e7308 */ /* 0x000e620000000800 */
[----:B--2---:R-:W-:-:S01]  /*55e0*/  FADD.FTZ R7, R69, R26 ;  /* 0x0000001a45077221 */ /* 0x004fc20000010000 */
[----:B------:R-:W-:-:S06]  /*55f0*/  IMAD.MOV.U32 R26, RZ, RZ, R119 ;  /* 0x000000ffff1a7224 */ /* 0x000fcc00078e0077 */
[----:B------:R-:W-:Y:S01]  /*5600*/  MUFU.EX2 R93, R93 ;  /* 0x0000005d005d7308 */ /* 0x000fe20000000800 */
[C---:B0-----:R-:W-:Y:S01]  /*5610*/  F2FP.SATFINITE.E4M3.F32.PACK_AB_MERGE_C R218, R86.reuse, R85, R6 ;  /* 0x0000005556da723e */ /* 0x041fe20004807006 */
[----:B------:R-:W-:Y:S01]  /*5620*/  FADD.FTZ R5, R86, R5 ;  /* 0x0000000556057221 */ /* 0x000fe20000010000 */
[--C-:B------:R-:W-:Y:S02]  /*5630*/  IMAD.MOV.U32 R86, RZ, RZ, R119.reuse ;  /* 0x000000ffff567224 */ /* 0x100fe400078e0077 */
[----:B------:R-:W-:Y:S02]  /*5640*/  IMAD.MOV.U32 R85, RZ, RZ, R119 ;  /* 0x000000ffff557224 */ /* 0x000fe400078e0077 */
[----:B------:R-:W-:-:S01]  /*5650*/  FADD.FTZ R56, R56, R5 ;  /* 0x0000000538387221 */ /* 0x000fc20000010000 */
[----:B------:R-:W0:Y:S01]  /*5660*/  MUFU.EX2 R88, R88 ;  /* 0x0000005800587308 */ /* 0x000e220000000800 */
[----:B-1----:R-:W-:-:S01]  /*5670*/  FADD.FTZ R6, R94, R7 ;  /* 0x000000075e067221 */ /* 0x002fc20000010000 */
[----:B0-----:R-:W-:-:S03]  /*5680*/  F2FP.SATFINITE.E4M3.F32.PACK_AB_MERGE_C R7, R88, R93, RZ ;  /* 0x0000005d5807723e */ /* 0x001fc600048070ff */
[----:B------:R-:W-:Y:S01]  /*5690*/  FADD.FTZ R93, R93, R6 ;  /* 0x000000065d5d7221 */ /* 0x000fe20000010000 */
[----:B------:R-:W-:-:S01]  /*56a0*/  FADD.FTZ R6, R87, R56 ;  /* 0x0000003857067221 */ /* 0x000fc20000010000 */
[----:B------:R-:W-:Y:S01]  /*56b0*/  IMAD.MOV.U32 R87, RZ, RZ, R119 ;  /* 0x000000ffff577224 */ /* 0x000fe200078e0077 */
[----:B------:R-:W-:Y:S01]  /*56c0*/  F2FP.SATFINITE.E4M3.F32.PACK_AB_MERGE_C R219, R94, R69, R7 ;  /* 0x000000455edb723e */ /* 0x000fe20004807007 */
[----:B------:R-:W-:Y:S01]  /*56d0*/  FADD.FTZ R8, R88, R93 ;  /* 0x0000005d58087221 */ /* 0x000fe20000010000 */
[--C-:B------:R-:W-:Y:S02]  /*56e0*/  IMAD.MOV.U32 R94, RZ, RZ, R119.reuse ;  /* 0x000000ffff5e7224 */ /* 0x100fe400078e0077 */
[--C-:B------:R-:W-:Y:S02]  /*56f0*/  IMAD.MOV.U32 R93, RZ, RZ, R119.reuse ;  /* 0x000000ffff5d7224 */ /* 0x100fe400078e0077 */
[--C-:B------:R-:W-:Y:S02]  /*5700*/  IMAD.MOV.U32 R88, RZ, RZ, R119.reuse ;  /* 0x000000ffff587224 */ /* 0x100fe400078e0077 */
[----:B------:R-:W-:-:S02]  /*5710*/  IMAD.MOV.U32 R69, RZ, RZ, R119 ;  /* 0x000000ffff457224 */ /* 0x000fc400078e0077 */
        /* <DEDUP_REMOVED lines=52> */
[----:B------:R-:W-:Y:S01]  /*5a60*/  UIADD3 UR48, UR48, -0x2, URZ ;  /* 0xfffffffe30307890 */ /* 0x000fe2000fffe03f */
[----:B------:R-:W-:Y:S01]  /*5a70*/  UMOV UR52, UR42 ;  /* 0x0000002a00347c82 */ /* 0x000fe20008000000 */
[----:B------:R-:W-:Y:S01]  /*5a80*/  UMOV UR51, UR50 ;  /* 0x0000003200337c82 */ /* 0x000fe20008000000 */
[----:B------:R-:W-:-:S09]  /*5a90*/  ULDC UR49, c[0x0][0x988] ;  /* 0x0002620000317ab9 */ /* 0x000fd20000000800 */
.L_x_269:
[----:B------:R-:W-:Y:S01]  /*5aa0*/  ISETP.NE.AND P2, PT, RZ, UR41, PT ;  /* 0x00000029ff007c0c */ /* 0x000fe2000bf45270 */
[----:B------:R-:W-:-:S04]  /*5ab0*/  UISETP.NE.AND UP0, UPT, UR51, 0x1, UPT ;  /* 0x000000013300788c */ /* 0x000fc8000bf05270 */
[----:B------:R-:W-:-:S04]  /*5ac0*/  USEL UR42, URZ, 0x1, UP0 ;  /* 0x000000013f2a7887 */ /* 0x000fc80008000000 */
[----:B------:R-:W-:-:S04]  /*5ad0*/  ULOP3.LUT UR42, UR52, UR42, URZ, 0x3c, !UPT ;  /* 0x0000002a342a7292 */ /* 0x000fc8000f8e3c3f */
[----:B------:R-:W-:Y:S08]  /*5ae0*/  @P2 BRA `(.L_x_260) ;  /* 0x0000000000442947 */ /* 0x000ff00003800000 */
[----:B------:R-:W-:Y:S05]  /*5af0*/  @!P0 BRA `(.L_x_261) ;  /* 0x0000000000048947 */ /* 0x000fea0003800000 */
[----:B------:R-:W-:Y:S01]  /*5b00*/  BPT.TRAP 0x1 ;  /* 0x000000040000795c */ /* 0x000fe20000300000 */
.L_x_261:
[----:B------:R-:W0:Y:S01]  /*5b10*/  S2UR UR10, SR_CgaCtaId ;  /* 0x00000000000a79c3 */ /* 0x000e220000008800 */
[----:B------:R-:W-:Y:S01]  /*5b20*/  UIADD3 UR6, UR51, 0x1, URZ ;  /* 0x0000000133067890 */ /* 0x000fe2000fffe03f */
[----:B------:R-:W-:Y:S01]  /*5b30*/  IMAD.U32 R3, RZ, RZ, UR42 ;  /* 0x0000002aff037e24 */ /* 0x000fe2000f8e00ff */
[----:B------:R-:W-:Y:S02]  /*5b40*/  UMOV UR7, 0x400 ;  /* 0x0000040000077882 */ /* 0x000fe40000000000 */
[----:B------:R-:W-:Y:S02]  /*5b50*/  UISETP.NE.AND UP0, UPT, UR6, 0x2, UPT ;  /* 0x000000020600788c */ /* 0x000fe4000bf05270 */
[----:B------:R-:W-:Y:S02]  /*5b60*/  SHF.L.U32 R3, R3, 0x1f, RZ ;  /* 0x0000001f03037819 */ /* 0x000fe400000006ff */
[----:B------:R-:W-:Y:S02]  /*5b70*/  USEL UR6, UR6, URZ, UP0 ;  /* 0x0000003f06067287 */ /* 0x000fe40008000000 */
[----:B0-----:R-:W-:-:S04]  /*5b80*/  ULEA UR7, UR10, UR7, 0x18 ;  /* 0x000000070a077291 */ /* 0x001fc8000f8ec03f */
[----:B------:R-:W-:-:S09]  /*5b90*/  ULEA UR6, UR6, UR7, 0x3 ;  /* 0x0000000706067291 */ /* 0x000fd2000f8e183f */
[----:B------:R0:W1:Y:S01]  /*5ba0*/  SYNCS.PHASECHK.TRANS64.TRYWAIT P1, [UR6+0x33430], R3 ;  /* 0x03343003ff0075a7 */ /* 0x0000620008020146 */
[----:B------:R-:W-:Y:S05]  /*5bb0*/  @!P0 BRA `(.L_x_262) ;  /* 0x0000000000048947 */ /* 0x000fea0003800000 */
[----:B------:R-:W-:Y:S01]  /*5bc0*/  BPT.TRAP 0x1 ;  /* 0x000000040000795c */ /* 0x000fe20000300000 */
.L_x_262:
[----:B-1----:R-:W-:Y:S05]  /*5bd0*/  @P1 BRA `(.L_x_260) ;  /* 0x0000000000081947 */ /* 0x002fea0003800000 */
[----:B------:R-:W1:Y:S02]  /*5be0*/  SYNCS.PHASECHK.TRANS64.TRYWAIT P1, [UR6+0x33430], R3 ;  /* 0x03343003ff0075a7 */ /* 0x000e640008020146 */
[----:B-1----:R-:W-:Y:S05]  /*5bf0*/  @!P1 BRA `(.L_x_263) ;  /* 0x000000c000a89947 */ /* 0x002fea0003800000 */
.L_x_260:
[----:B01----:R-:W-:Y:S01]  /*5c00*/  VIADD R3, R22, 0x8 ;  /* 0x0000000816037836 */ /* 0x003fe20000000000 */
        /* <DEDUP_REMOVED lines=185> */
[----:B0-----:R-:W-:Y:S05]  /*67a0*/  @P2 BRA `(.L_x_264) ;  /* 0x0000000000382947 */ /* 0x001fea0003800000 */
[----:B------:R-:W-:Y:S05]  /*67b0*/  @!P0 BRA `(.L_x_265) ;  /* 0x0000000000048947 */ /* 0x000fea0003800000 */
[----:B------:R-:W-:Y:S01]  /*67c0*/  BPT.TRAP 0x1 ;  /* 0x000000040000795c */ /* 0x000fe20000300000 */
.L_x_265:
[----:B------:R-:W0:Y:S01]  /*67d0*/  S2UR UR7, SR_CgaCtaId ;  /* 0x00000000000779c3 */ /* 0x000e220000008800 */
[----:B------:R-:W-:Y:S01]  /*67e0*/  UMOV UR6, 0x400 ;  /* 0x0000040000067882 */ /* 0x000fe20000000000 */
[----:B------:R-:W-:-:S05]  /*67f0*/  IMAD.U32 R3, RZ, RZ, UR52 ;  /* 0x00000034ff037e24 */ /* 0x000fca000f8e00ff */
[----:B------:R-:W-:Y:S01]  /*6800*/  SHF.L.U32 R3, R3, 0x1f, RZ ;  /* 0x0000001f03037819 */ /* 0x000fe200000006ff */
[----:B0-----:R-:W-:-:S04]  /*6810*/  ULEA UR6, UR7, UR6, 0x18 ;  /* 0x0000000607067291 */ /* 0x001fc8000f8ec03f */
[----:B------:R-:W-:-:S09]  /*6820*/  ULEA UR6, UR51, UR6, 0x3 ;  /* 0x0000000633067291 */ /* 0x000fd2000f8e183f */
[----:B------:R0:W1:Y:S01]  /*6830*/  SYNCS.PHASECHK.TRANS64.TRYWAIT P1, [UR6+0x33450], R3 ;  /* 0x03345003ff0075a7 */ /* 0x0000620008020146 */
[----:B------:R-:W-:Y:S05]  /*6840*/  @!P0 BRA `(.L_x_266) ;  /* 0x0000000000048947 */ /* 0x000fea0003800000 */
[----:B------:R-:W-:Y:S01]  /*6850*/  BPT.TRAP 0x1 ;  /* 0x000000040000795c */ /* 0x000fe20000300000 */
.L_x_266:
[----:B-1----:R-:W-:Y:S05]  /*6860*/  @P1 BRA `(.L_x_264) ;  /* 0x0000000000081947 */ /* 0x002fea0003800000 */
[----:B------:R-:W1:Y:S02]  /*6870*/  SYNCS.PHASECHK.TRANS64.TRYWAIT P1, [UR6+0x33450], R3 ;  /* 0x03345003ff0075a7 */ /* 0x000e640008020146 */
[----:B-1----:R-:W-:Y:S05]  /*6880*/  @!P1 BRA `(.L_x_267) ;  /* 0x000000b4009c9947 */ /* 0x002fea0003800000 */
.L_x_264:
[C---:B------:R-:W-:Y:S01]  /*6890*/  FMUL.FTZ R10, R0.reuse, R184 ;  /* 0x000000b8000a7220 */ /* 0x040fe20000410000 */
        /* <DEDUP_REMOVED lines=9> */
[----:B------:R-:W2:Y:S01]  /*6930*/  S2UR UR6, SR_CgaCtaId ;  /* 0x00000000000679c3 */ /* 0x000ea20000008800 */
[C---:B------:R-:W-:Y:S01]  /*6940*/  FMUL.FTZ R185, R0.reuse, R194 ;  /* 0x000000c200b97220 */ /* 0x040fe20000410000 */
[C---:B------:R-:W-:Y:S01]  /*6950*/  FMUL.FTZ R184, R0.reuse, R193 ;  /* 0x000000c100b87220 */ /* 0x040fe20000410000 */
[----:B------:R-:W-:Y:S01]  /*6960*/  MOV R193, 0x400 ;  /* 0x0000040000c17802 */ /* 0x000fe20000000f00 */
[----:B------:R-:W3:Y:S01]  /*6970*/  MUFU.TANH R9, R9 ;  /* 0x0000000900097308 */ /* 0x000ee20000002400 */
[----:B------:R-:W-:Y:S01]  /*6980*/  WARPGROUP.ARRIVE ;  /* 0x00000000000079c5 */ /* 0x000fe20000000000 */
[----:B------:R-:W-:Y:S01]  /*6990*/  UMOV UR7, 0xc0000010 ;  /* 0xc000001000077882 */ /* 0x000fe20000000000 */
[C---:B------:R-:W-:Y:S01]  /*69a0*/  FMUL.FTZ R186, R0.reuse, R195 ;  /* 0x000000c300ba7220 */ /* 0x040fe20000410000 */
[C---:B------:R-:W-:Y:S01]  /*69b0*/  FMUL.FTZ R187, R0.reuse, R196 ;  /* 0x000000c400bb7220 */ /* 0x040fe20000410000 */
[C---:B------:R-:W-:Y:S01]  /*69c0*/  FMUL.FTZ R189, R0.reuse, R198 ;  /* 0x000000c600bd7220 */ /* 0x040fe20000410000 */
[C---:B------:R-:W-:Y:S01]  /*69d0*/  FMUL.FTZ R188, R0.reuse, R197 ;  /* 0x000000c500bc7220 */ /* 0x040fe20000410000 */
[----:B------:R-:W-:Y:S01]  /*69e0*/  FMUL.FTZ R190, R0, R199 ;  /* 0x000000c700be7220 */ /* 0x000fe20000410000 */
[----:B------:R-:W4:Y:S01]  /*69f0*/  MUFU.TANH R12, R12 ;  /* 0x0000000c000c7308 */ /* 0x000f220000002400 */
        /* <DEDUP_REMOVED lines=8> */
[----:B---3--:R-:W-:Y:S01]  /*6a80*/  FMNMX.FTZ R4, R9, R4, !PT ;  /* 0x0000000409047209 */ /* 0x008fe20007810000 */
[C---:B------:R-:W-:Y:S01]  /*6a90*/  FMUL.FTZ R173, R0.reuse, R173 ;  /* 0x000000ad00ad7220 */ /* 0x040fe20000410000 */
[C---:B------:R-:W-:Y:S01]  /*6aa0*/  FMUL.FTZ R175, R0.reuse, R175 ;  /* 0x000000af00af7220 */ /* 0x040fe20000410000 */
[C---:B------:R-:W-:Y:S01]  /*6ab0*/  FMUL.FTZ R176, R0.reuse, R176 ;  /* 0x000000b000b07220 */ /* 0x040fe20000410000 */
[C---:B------:R-:W-:Y:S01]  /*6ac0*/  FMUL.FTZ R178, R0.reuse, R178 ;  /* 0x000000b200b27220 */ /* 0x040fe20000410000 */
[C---:B------:R-:W-:Y:S01]  /*6ad0*/  FMUL.FTZ R177, R0.reuse, R177 ;  /* 0x000000b100b17220 */ /* 0x040fe20000410000 */
[----:B------:R-:W-:Y:S01]  /*6ae0*/  FMUL.FTZ R179, R0, R179 ;  /* 0x000000b300b37220 */ /* 0x000fe20000410000 */
[----:B------:R-:W0:Y:S01]  /*6af0*/  MUFU.TANH R13, R13 ;  /* 0x0000000d000d7308 */ /* 0x000e220000002400 */
[----:B----4-:R-:W-:Y:S01]  /*6b00*/  FMNMX.FTZ R192, R12, R7, !PT ;  /* 0x000000070cc07209 */ /* 0x010fe20007810000 */
        /* <DEDUP_REMOVED lines=15> */
[----:B0-----:R-:W-:Y:S01]  /*6c00*/  FMNMX.FTZ R3, R13, R4, !PT ;  /* 0x000000040d037209 */ /* 0x001fe20007810000 */
[C---:B------:R-:W-:Y:S01]  /*6c10*/  FMUL.FTZ R159, R0.reuse, R159 ;  /* 0x0000009f009f7220 */ /* 0x040fe20000410000 */
[C---:B------:R-:W-:Y:S01]  /*6c20*/  FMUL.FTZ R161, R0.reuse, R161 ;  /* 0x000000a100a17220 */ /* 0x040fe20000410000 */
[C---:B------:R-:W-:Y:S01]  /*6c30*/  FMUL.FTZ R162, R0.reuse, R162 ;  /* 0x000000a200a27220 */ /* 0x040fe20000410000 */
[C---:B------:R-:W-:Y:S01]  /*6c40*/  FMUL.FTZ R164, R0.reuse, R164 ;  /* 0x000000a400a47220 */ /* 0x040fe20000410000 */
[C---:B------:R-:W-:Y:S01]  /*6c50*/  FMUL.FTZ R163, R0.reuse, R163 ;  /* 0x000000a300a37220 */ /* 0x040fe20000410000 */
[----:B------:R-:W-:Y:S01]  /*6c60*/  FMUL.FTZ R165, R0, R165 ;  /* 0x000000a500a57220 */ /* 0x000fe20000410000 */
[----:B------:R-:W0:Y:S01]  /*6c70*/  MUFU.TANH R20, R20 ;  /* 0x0000001400147308 */ /* 0x000e220000002400 */
        /* <DEDUP_REMOVED lines=25> */
[----:B--2---:R-:W-:-:S02]  /*6e10*/  IMAD.U32 R4, RZ, RZ, UR6 ;  /* 0x00000006ff047e24 */ /* 0x004fc4000f8e00ff */
[C---:B------:R-:W-:Y:S01]  /*6e20*/  FMUL.FTZ R151, R0.reuse, R151 ;  /* 0x0000009700977220 */ /* 0x040fe20000410000 */
[C---:B------:R-:W-:Y:S01]  /*6e30*/  FMUL.FTZ R121, R0.reuse, R121 ;  /* 0x0000007900797220 */ /* 0x040fe20000410000 */
[C---:B------:R-:W-:Y:S01]  /*6e40*/  FMUL.FTZ R122, R0.reuse, R122 ;  /* 0x0000007a007a7220 */ /* 0x040fe20000410000 */
[C---:B------:R-:W-:Y:S01]  /*6e50*/  FMUL.FTZ R124, R0.reuse, R124 ;  /* 0x0000007c007c7220 */ /* 0x040fe20000410000 */
[C---:B------:R-:W-:Y:S01]  /*6e60*/  FMUL.FTZ R123, R0.reuse, R123 ;  /* 0x0000007b007b7220 */ /* 0x040fe20000410000 */
[----:B------:R-:W2:Y:S01]  /*6e70*/  MUFU.TANH R186, R186 ;  /* 0x000000ba00ba7308 */ /* 0x000ea20000002400 */
        /* <DEDUP_REMOVED lines=9> */
[----:B------:R-:W-:Y:S01]  /*6f10*/  FMUL.FTZ R133, R0, R133 ;  /* 0x0000008500857220 */ /* 0x000fe20000410000 */
[----:B------:R-:W-:Y:S01]  /*6f20*/  LEA R3, R4, R193, 0x18 ;  /* 0x000000c104037211 */ /* 0x000fe200078ec0ff */
[C---:B------:R-:W-:Y:S01]  /*6f30*/  FMUL.FTZ R134, R0.reuse, R134 ;  /* 0x0000008600867220 */ /* 0x040fe20000410000 */
[----:B------:R-:W-:Y:S01]  /*6f40*/  FMUL.FTZ R135, R0, R135 ;  /* 0x0000008700877220 */ /* 0x000fe20000410000 */
[----:B------:R-:W-:Y:S01]  /*6f50*/  UMOV UR10, UR49 ;  /* 0x00000031000a7c82 */ /* 0x000fe20008000000 */
[----:B------:R-:W-:Y:S01]  /*6f60*/  R2UR UR6, R3 ;  /* 0x00000000030672ca */ /* 0x000fe200000e0000 */
[----:B------:R-:W0:Y:S01]  /*6f70*/  MUFU.TANH R189, R189 ;  /* 0x000000bd00bd7308 */ /* 0x000e220000002400 */
[----:B--2---:R-:W-:Y:S01]  /*6f80*/  FMNMX.FTZ R194, R186, R191, !PT ;  /* 0x000000bfbac27209 */ /* 0x004fe20007810000 */
[----:B------:R-:W2:Y:S06]  /*6f90*/  S2R R224, SR_TID.X ;  /* 0x0000000000e07919 */ /* 0x000eac0000002100 */
[----:B------:R-:W3:Y:S01]  /*6fa0*/  MUFU.TANH R188, R188 ;  /* 0x000000bc00bc7308 */ /* 0x000ee20000002400 */
[----:B-1----:R-:W-:-:S03]  /*6fb0*/  FMNMX.FTZ R191, R187, R192, !PT ;  /* 0x000000c0bbbf7209 */ /* 0x002fc60007810000 */
[----:B------:R-:W-:-:S04]  /*6fc0*/  UIADD3 UR6, UR6, 0x200, URZ ;  /* 0x0000020006067890 */ /* 0x000fc8000fffe03f */
[----:B------:R-:W-:Y:S01]  /*6fd0*/  USHF.R.U32.HI UR6, URZ, 0x4, UR6 ;  /* 0x000000043f067899 */ /* 0x000fe20008011606 */
[----:B------:R-:W1:Y:S01]  /*6fe0*/  MUFU.TANH R190, R190 ;  /* 0x000000be00be7308 */ /* 0x000e620000002400 */
[----:B0-----:R-:W-:Y:S02]  /*6ff0*/  FMNMX.FTZ R193, R189, R194, !PT ;  /* 0x000000c2bdc17209 */ /* 0x001fe40007810000 */
[----:B------:R-:W-:-:S04]  /*7000*/  ULOP3.LUT UR6, UR6, 0x3fff, URZ, 0xc0, !UPT ;  /* 0x00003fff06067892 */ /* 0x000fc8000f8ec03f */
[----:B------:R-:W-:Y:S01]  /*7010*/  ULOP3.LUT UR6, UR6, 0x10000, URZ, 0xfc, !UPT ;  /* 0x0001000006067892 */ /* 0x000fe2000f8efc3f */
[----:B------:R-:W0:Y:S01]  /*7020*/  MUFU.TANH R168, R168 ;  /* 0x000000a800a87308 */ /* 0x000e220000002400 */
[----:B---3--:R-:W-:Y:S02]  /*7030*/  FMNMX.FTZ R191, R188, R191, !PT ;  /* 0x000000bfbcbf7209 */ /* 0x008fe40007810000 */
[----:B------:R-:W-:-:S05]  /*7040*/  UIMAD UR11, UR51, 0x780, UR6 ;  /* 0x00000780330b78a4 */ /* 0x000fca000f8e0206 */
[----:B------:R-:W3:Y:S01]  /*7050*/  MUFU.TANH R170, R170 ;  /* 0x000000aa00aa7308 */ /* 0x000ee20000002400 */
[----:B-1----:R-:W-:Y:S01]  /*7060*/  FMNMX.FTZ R193, R190, R193, !PT ;  /* 0x000000c1bec17209 */ /* 0x002fe20007810000 */
[----:B------:R-:W-:Y:S01]  /*7070*/  UMOV UR6, UR11 ;  /* 0x0000000b00067c82 */ /* 0x000fe20008000000 */
[----:B--2---:R-:W-:Y:S01]  /*7080*/  LOP3.LUT P1, RZ, R224, 0x7f, RZ, 0xc0, !PT ;  /* 0x0000007fe0ff7812 */ /* 0x004fe2000782c0ff */
[----:B------:R-:W-:Y:S01]  /*7090*/  QGMMA.64x192x32.F32.E4M3.E4M3 R24, R200, gdesc[UR4], R24, gsb0 ;  /* 0x02e00004c8187df3 */ /* 0x000fe20008000818 */
[----:B------:R-:W-:Y:S01]  /*70a0*/  UIADD3 UR6, UR11, 0x180, URZ ;  /* 0x000001800b067890 */ /* 0x000fe2000fffe03f */
[----:B------:R-:W-:Y:S02]  /*70b0*/  UMOV UR7, 0xc0000010 ;  /* 0xc000001000077882 */ /* 0x000fe40000000000 */
[----:B------:R-:W1:Y:S01]  /*70c0*/  MUFU.TANH R169, R169 ;  /* 0x000000a900a97308 */ /* 0x000e620000002400 */
[----:B0-----:R-:W-:-:S07]  /*70d0*/  FMNMX.FTZ R192, R168, R191, !PT ;  /* 0x000000bfa8c07209 */ /* 0x001fce0007810000 */
[----:B------:R-:W0:Y:S01]  /*70e0*/  MUFU.TANH R171, R171 ;  /* 0x000000ab00ab7308 */ /* 0x000e220000002400 */
[----:B---3--:R-:W-:-:S07]  /*70f0*/  FMNMX.FTZ R194, R170, R193, !PT ;  /* 0x000000c1aac27209 */ /* 0x008fce0007810000 */
[----:B------:R-:W2:Y:S01]  /*7100*/  MUFU.TANH R172, R172 ;  /* 0x000000ac00ac7308 */ /* 0x000ea20000002400 */
[----:B-1----:R-:W-:-:S07]  /*7110*/  FMNMX.FTZ R191, R169, R192, !PT ;  /* 0x000000c0a9bf7209 */ /* 0x002fce0007810000 */
[----:B------:R-:W1:Y:S01]  /*7120*/  MUFU.TANH R174, R174 ;  /* 0x000000ae00ae7308 */ /* 0x000e620000002400 */
[----:B0-----:R-:W-:-:S07]  /*7130*/  FMNMX.FTZ R193, R171, R194, !PT ;  /* 0x000000c2abc17209 */ /* 0x001fce0007810000 */
[----:B------:R-:W0:Y:S01]  /*7140*/  MUFU.TANH R173, R173 ;  /* 0x000000ad00ad7308 */ /* 0x000e220000002400 */
[----:B--2---:R-:W-:-:S07]  /*7150*/  FMNMX.FTZ R192, R172, R191, !PT ;  /* 0x000000bfacc07209 */ /* 0x004fce0007810000 */
        /* <DEDUP_REMOVED lines=23> */
[----:B--2---:R-:W-:Y:S01]  /*72d0*/  FMNMX.FTZ R192, R152, R191, !PT ;  /* 0x000000bf98c07209 */ /* 0x004fe20007810000 */
[----:B------:R-:W-:-:S06]  /*72e0*/  FMUL.FTZ R191, R0, R126 ;  /* 0x0000007e00bf7220 */ /* 0x000fcc0000410000 */
        /* <DEDUP_REMOVED lines=18> */
[----:B------:R-:W-:Y:S02]  /*7410*/  WARPGROUP.DEPBAR.LE gsb0, 0x0 ;  /* 0x00008000000079c5 */ /* 0x000fe40000010000 */
[----:B------:R-:W-:Y:S01]  /*7420*/  WARPGROUP.ARRIVE ;  /* 0x00000000000079c5 */ /* 0x000fe20000000000 */
[----:B------:R-:W-:-:S03]  /*7430*/  IMAD.U32 R200, RZ, RZ, UR50 ;  /* 0x00000032ffc87e24 */ /* 0x000fc6000f8e00ff */
[----:B------:R-:W2:Y:S01]  /*7440*/  MUFU.TANH R163, R163 ;  /* 0x000000a300a37308 */ /* 0x000ea20000002400 */
[----:B-1----:R-:W-:Y:S01]  /*7450*/  FMNMX.FTZ R192, R162, R195, !PT ;  /* 0x000000c3a2c07209 */ /* 0x002fe20007810000 */
[----:B------:R-:W-:Y:S01]  /*7460*/  QGMMA.64x192x32.F32.E4M3.E4M3 R24, R204, gdesc[UR4], R24, gsb0 ;  /* 0x02e00004cc187df3 */ /* 0x000fe20008000818 */
[----:B------:R-:W-:Y:S01]  /*7470*/  UIADD3 UR6, UR11, 0x300, URZ ;  /* 0x000003000b067890 */ /* 0x000fe2000fffe03f */
[----:B------:R-:W-:-:S04]  /*7480*/  UMOV UR7, 0xc0000010 ;  /* 0xc000001000077882 */ /* 0x000fc80000000000 */
        /* <DEDUP_REMOVED lines=50> */
[----:B0-----:R-:W-:Y:S01]  /*77b0*/  FMNMX.FTZ R126, R124, R193, !PT ;  /* 0x000000c17c7e7209 */ /* 0x001fe20007810000 */
[----:B------:R-:W-:Y:S02]  /*77c0*/  WARPGROUP.DEPBAR.LE gsb0, 0x0 ;  /* 0x00008000000079c5 */ /* 0x000fe40000010000 */
[----:B------:R-:W-:-:S04]  /*77d0*/  WARPGROUP.ARRIVE ;  /* 0x00000000000079c5 */ /* 0x000fc80000000000 */
[----:B------:R-:W0:Y:S01]  /*77e0*/  MUFU.TANH R191, R191 ;  /* 0x000000bf00bf7308 */ /* 0x000e220000002400 */
[----:B--2---:R-:W-:Y:S01]  /*77f0*/  FMNMX.FTZ R132, R123, R132, !PT ;  /* 0x000000847b847209 */ /* 0x004fe20007810000 */
[----:B------:R-:W-:Y:S01]  /*7800*/  QGMMA.64x192x32.F32.E4M3.E4M3 R24, R208, gdesc[UR4], R24, gsb0 ;  /* 0x02e00004d0187df3 */ /* 0x000fe20008000818 */
[----:B------:R-:W-:Y:S01]  /*7810*/  UIADD3 UR6, UR11, 0x480, URZ ;  /* 0x000004800b067890 */ /* 0x000fe2000fffe03f */
[----:B-1----:R-:W-:Y:S01]  /*7820*/  FMNMX.FTZ R193, R125, R126, !PT ;  /* 0x0000007e7dc17209 */ /* 0x002fe20007810000 */
[----:B------:R-:W-:-:S03]  /*7830*/  UMOV UR7, 0xc0000010 ;  /* 0xc000001000077882 */ /* 0x000fc60000000000 */
[----:B------:R-:W1:Y:S08]  /*7840*/  MUFU.TANH R128, R128 ;  /* 0x0000008000807308 */ /* 0x000e700000002400 */
[----:B------:R-:W2:Y:S01]  /*7850*/  MUFU.TANH R127, R127 ;  /* 0x0000007f007f7308 */ /* 0x000ea20000002400 */
[----:B0-----:R-:W-:-:S07]  /*7860*/  FMNMX.FTZ R132, R191, R132, !PT ;  /* 0x00000084bf847209 */ /* 0x001fce0007810000 */
[----:B------:R-:W0:Y:S01]  /*7870*/  MUFU.TANH R129, R129 ;  /* 0x0000008100817308 */ /* 0x000e220000002400 */
[----:B-1----:R-:W-:-:S07]  /*7880*/  FMNMX.FTZ R126, R128, R193, !PT ;  /* 0x000000c1807e7209 */ /* 0x002fce0007810000 */
[----:B------:R-:W1:Y:S01]  /*7890*/  MUFU.TANH R130, R130 ;  /* 0x0000008200827308 */ /* 0x000e620000002400 */
[----:B--2---:R-:W-:-:S07]  /*78a0*/  FMNMX.FTZ R195, R127, R132, !PT ;  /* 0x000000847fc37209 */ /* 0x004fce0007810000 */
        /* <DEDUP_REMOVED lines=9> */
[----:B-1----:R-:W-:-:S05]  /*7940*/  FMNMX.FTZ R193, R133, R126, !PT ;  /* 0x0000007e85c17209 */ /* 0x002fca0007810000 */
[----:B------:R-:W1:Y:S01]  /*7950*/  SHFL.BFLY PT, R126, R193, 0x2, 0x1f ;  /* 0x0c401f00c17e7f89 */ /* 0x000e6200000e0000 */
[----:B--2---:R-:W-:-:S04]  /*7960*/  FMNMX.FTZ R132, R134, R195, !PT ;  /* 0x000000c386847209 */ /* 0x004fc80007810000 */
[----:B0-----:R-:W-:-:S05]  /*7970*/  FMNMX.FTZ R194, R135, R132, !PT ;  /* 0x0000008487c27209 */ /* 0x001fca0007810000 */
[----:B------:R-:W0:Y:S01]  /*7980*/  SHFL.BFLY PT, R197, R194, 0x2, 0x1f ;  /* 0x0c401f00c2c57f89 */ /* 0x000e2200000e0000 */
[----:B-1----:R-:W-:Y:S01]  /*7990*/  FMNMX.FTZ R195, R193, R126, !PT ;  /* 0x0000007ec1c37209 */ /* 0x002fe20007810000 */
[----:B------:R-:W-:-:S04]  /*79a0*/  IMAD.U32 R193, RZ, RZ, UR10 ;  /* 0x0000000affc17e24 */ /* 0x000fc8000f8e00ff */
[----:B------:R-:W1:Y:S01]  /*79b0*/  SHFL.BFLY PT, R126, R195, 0x1, 0x1f ;  /* 0x0c201f00c37e7f89 */ /* 0x000e6200000e0000 */
[----:B0-----:R-:W-:-:S05]  /*79c0*/  FMNMX.FTZ R197, R194, R197, !PT ;  /* 0x000000c5c2c57209 */ /* 0x001fca0007810000 */
[----:B------:R-:W0:Y:S01]  /*79d0*/  SHFL.BFLY PT, R132, R197, 0x1, 0x1f ;  /* 0x0c201f00c5847f89 */ /* 0x000e2200000e0000 */
[----:B-1----:R-:W-:Y:S01]  /*79e0*/  FMNMX.FTZ R126, R195, R126, !PT ;  /* 0x0000007ec37e7209 */ /* 0x002fe20007810000 */
        /* <DEDUP_REMOVED lines=10> */
[----:B0-----:R-:W-:Y:S01]  /*7a90*/  FMNMX.FTZ R132, R197, R132, !PT ;  /* 0x00000084c5847209 */ /* 0x001fe20007810000 */
[----:B------:R-:W-:Y:S01]  /*7aa0*/  MUFU.EX2 R10, R10 ;  /* 0x0000000a000a7308 */ /* 0x000fe20000000800 */
[----:B------:R-:W-:-:S01]  /*7ab0*/  FFMA.FTZ R187, R187, UR10, -R193 ;  /* 0x0000000abbbb7c23 */ /* 0x000fc200080108c1 */
[--C-:B------:R-:W-:Y:S01]  /*7ac0*/  FFMA.FTZ R188, R188, UR10, -R193.reuse ;  /* 0x0000000abcbc7c23 */ /* 0x100fe200080108c1 */
[----:B------:R-:W-:-:S01]  /*7ad0*/  FFMA.FTZ R168, R168, UR10, -R193 ;  /* 0x0000000aa8a87c23 */ /* 0x000fc200080108c1 */
[----:B------:R-:W-:Y:S01]  /*7ae0*/  FADD.FTZ R5, -R132, R7 ;  /* 0x0000000784057221 */ /* 0x000fe20000010100 */
[----:B------:R-:W-:-:S01]  /*7af0*/  FFMA.FTZ R169, R169, UR10, -R193 ;  /* 0x0000000aa9a97c23 */ /* 0x000fc200080108c1 */
[--C-:B------:R-:W-:Y:S01]  /*7b00*/  FFMA.FTZ R172, R172, UR10, -R193.reuse ;  /* 0x0000000aacac7c23 */ /* 0x100fe200080108c1 */
[----:B------:R-:W-:-:S01]  /*7b10*/  FFMA.FTZ R173, R173, UR10, -R193 ;  /* 0x0000000aadad7c23 */ /* 0x000fc200080108c1 */
[----:B------:R0:W1:Y:S01]  /*7b20*/  MUFU.EX2 R7, R194 ;  /* 0x000000c200077308 */ /* 0x0000620000000800 */
[----:B------:R-:W-:Y:S01]  /*7b30*/  FMUL.FTZ R5, R5, UR10 ;  /* 0x0000000a05057c20 */ /* 0x000fe20008410000 */
[--C-:B------:R-:W-:Y:S01]  /*7b40*/  FFMA.FTZ R176, R176, UR10, -R193.reuse ;  /* 0x0000000ab0b07c23 */ /* 0x100fe200080108c1 */
[----:B------:R-:W-:-:S01]  /*7b50*/  FFMA.FTZ R177, R177, UR10, -R193 ;  /* 0x0000000ab1b17c23 */ /* 0x000fc200080108c1 */
[--C-:B------:R-:W-:Y:S01]  /*7b60*/  FFMA.FTZ R180, R180, UR10, -R193.reuse ;  /* 0x0000000ab4b47c23 */ /* 0x100fe200080108c1 */
[----:B------:R-:W-:-:S01]  /*7b70*/  FFMA.FTZ R181, R181, UR10, -R193 ;  /* 0x0000000ab5b57c23 */ /* 0x000fc200080108c1 */
[--C-:B------:R-:W-:Y:S01]  /*7b80*/  FFMA.FTZ R152, R152, UR10, -R193.reuse ;  /* 0x0000000a98987c23 */ /* 0x100fe200080108c1 */
[----:B------:R-:W-:-:S01]  /*7b90*/  FFMA.FTZ R153, R153, UR10, -R193 ;  /* 0x0000000a99997c23 */ /* 0x000fc200080108c1 */
[----:B------:R-:W-:Y:S01]  /*7ba0*/  MUFU.EX2 R5, R5 ;  /* 0x0000000500057308 */ /* 0x000fe20000000800 */
[----:B0-----:R-:W-:-:S01]  /*7bb0*/  FFMA.FTZ R194, R132, R195, -8 ;  /* 0xc100000084c27423 */ /* 0x001fc200000100c3 */
[--C-:B------:R-:W-:Y:S01]  /*7bc0*/  FFMA.FTZ R156, R156, UR10, -R193.reuse ;  /* 0x0000000a9c9c7c23 */ /* 0x100fe200080108c1 */
[----:B------:R-:W-:-:S01]  /*7bd0*/  FFMA.FTZ R157, R157, UR10, -R193 ;  /* 0x0000000a9d9d7c23 */ /* 0x000fc200080108c1 */
[----:B------:R-:W-:Y:S01]  /*7be0*/  FFMA.FTZ R160, R160, UR10, -R193 ;  /* 0x0000000aa0a07c23 */ /* 0x000fe200080108c1 */
[----:B------:R-:W-:-:S01]  /*7bf0*/  FFMA.FTZ R12, R12, UR10, -R194 ;  /* 0x0000000a0c0c7c23 */ /* 0x000fc200080108c2 */
[--C-:B------:R-:W-:Y:S01]  /*7c00*/  FFMA.FTZ R11, R11, UR10, -R194.reuse ;  /* 0x0000000a0b0b7c23 */ /* 0x100fe200080108c2 */
[----:B------:R-:W-:-:S01]  /*7c10*/  FFMA.FTZ R15, R15, UR10, -R194 ;  /* 0x0000000a0f0f7c23 */ /* 0x000fc200080108c2 */
[----:B------:R-:W0:Y:S01]  /*7c20*/  MUFU.EX2 R9, R9 ;  /* 0x0000000900097308 */ /* 0x000e220000000800 */
[----:B------:R-:W-:-:S01]  /*7c30*/  FFMA.FTZ R20, R20, UR10, -R194 ;  /* 0x0000000a14147c23 */ /* 0x000fc200080108c2 */
[--C-:B------:R-:W-:Y:S01]  /*7c40*/  FFMA.FTZ R185, R185, UR10, -R194.reuse ;  /* 0x0000000ab9b97c23 */ /* 0x100fe200080108c2 */
[----:B------:R-:W-:-:S01]  /*7c50*/  FFMA.FTZ R186, R186, UR10, -R194 ;  /* 0x0000000ababa7c23 */ /* 0x000fc200080108c2 */
[----:B-1----:R-:W-:Y:S01]  /*7c60*/  FFMA.FTZ R6, R7, R6, R10 ;  /* 0x0000000607067223 */ /* 0x002fe2000001000a */
[----:B------:R-:W-:-:S01]  /*7c70*/  FFMA.FTZ R189, R189, UR10, -R194 ;  /* 0x0000000abdbd7c23 */ /* 0x000fc200080108c2 */
[----:B------:R-:W-:Y:S01]  /*7c80*/  FFMA.FTZ R190, R190, UR10, -R194 ;  /* 0x0000000abebe7c23 */ /* 0x000fe200080108c2 */
        /* <DEDUP_REMOVED lines=10> */
[----:B0-----:R-:W-:-:S01]  /*7d30*/  FADD.FTZ R6, R9, R6 ;  /* 0x0000000609067221 */ /* 0x001fc20000010000 */
[--C-:B------:R-:W-:Y:S01]  /*7d40*/  FFMA.FTZ R145, R145, UR10, -R193.reuse ;  /* 0x0000000a91917c23 */ /* 0x100fe200080108c1 */
[----:B------:R-:W-:-:S01]  /*7d50*/  FFMA.FTZ R148, R148, UR10, -R193 ;  /* 0x0000000a94947c23 */ /* 0x000fc200080108c1 */
[--C-:B------:R-:W-:Y:S01]  /*7d60*/  FFMA.FTZ R149, R149, UR10, -R193.reuse ;  /* 0x0000000a95957c23 */ /* 0x100fe200080108c1 */
[----:B------:R-:W-:-:S01]  /*7d70*/  FFMA.FTZ R120, R120, UR10, -R193 ;  /* 0x0000000a78787c23 */ /* 0x000fc200080108c1 */
[--C-:B------:R-:W-:Y:S01]  /*7d80*/  FFMA.FTZ R121, R121, UR10, -R193.reuse ;  /* 0x0000000a79797c23 */ /* 0x100fe200080108c1 */
[----:B------:R-:W-:-:S01]  /*7d90*/  FFMA.FTZ R124, R124, UR10, -R193 ;  /* 0x0000000a7c7c7c23 */ /* 0x000fc200080108c1 */
[----:B------:R-:W0:Y:S01]  /*7da0*/  MUFU.EX2 R13, R13 ;  /* 0x0000000d000d7308 */ /* 0x000e220000000800 */
[----:B-1----:R-:W-:-:S01]  /*7db0*/  FFMA.FTZ R8, R5, R8, R12 ;  /* 0x0000000805087223 */ /* 0x002fc2000001000c */
[--C-:B------:R-:W-:Y:S01]  /*7dc0*/  FFMA.FTZ R125, R125, UR10, -R193.reuse ;  /* 0x0000000a7d7d7c23 */ /* 0x100fe200080108c1 */
[----:B------:R-:W-:-:S01]  /*7dd0*/  FFMA.FTZ R128, R128, UR10, -R193 ;  /* 0x0000000a80807c23 */ /* 0x000fc200080108c1 */
[--C-:B------:R-:W-:Y:S01]  /*7de0*/  FFMA.FTZ R129, R129, UR10, -R193.reuse ;  /* 0x0000000a81817c23 */ /* 0x100fe200080108c1 */
[----:B------:R-:W-:-:S01]  /*7df0*/  FFMA.FTZ R192, R192, UR10, -R193 ;  /* 0x0000000ac0c07c23 */ /* 0x000fc200080108c1 */
[----:B------:R-:W-:Y:S01]  /*7e00*/  FFMA.FTZ R133, R133, UR10, -R193 ;  /* 0x0000000a85857c23 */ /* 0x000fe200080108c1 */
[----:B------:R-:W-:-:S01]  /*7e10*/  FFMA.FTZ R170, R170, UR10, -R194 ;  /* 0x0000000aaaaa7c23 */ /* 0x000fc200080108c2 */
[----:B------:R-:W1:Y:S01]  /*7e20*/  MUFU.EX2 R15, R15 ;  /* 0x0000000f000f7308 */ /* 0x000e620000000800 */
[----:B--2---:R-:W-:-:S01]  /*7e30*/  FADD.FTZ R8, R11, R8 ;  /* 0x000000080b087221 */ /* 0x004fc20000010000 */
[--C-:B------:R-:W-:Y:S01]  /*7e40*/  FFMA.FTZ R171, R171, UR10, -R194.reuse ;  /* 0x0000000aabab7c23 */ /* 0x100fe200080108c2 */
[----:B------:R-:W-:-:S01]  /*7e50*/  FFMA.FTZ R174, R174, UR10, -R194 ;  /* 0x0000000aaeae7c23 */ /* 0x000fc200080108c2 */
[--C-:B------:R-:W-:Y:S01]  /*7e60*/  FFMA.FTZ R175, R175, UR10, -R194.reuse ;  /* 0x0000000aafaf7c23 */ /* 0x100fe200080108c2 */
[----:B------:R-:W-:-:S01]  /*7e70*/  FFMA.FTZ R178, R178, UR10, -R194 ;  /* 0x0000000ab2b27c23 */ /* 0x000fc200080108c2 */
[----:B------:R-:W-:-:S02]  /*7e80*/  WARPGROUP.DEPBAR.LE gsb0, 0x0 ;  /* 0x00008000000079c5 */ /* 0x000fc40000010000 */
[----:B------:R-:W-:Y:S01]  /*7e90*/  WARPGROUP.ARRIVE ;  /* 0x00000000000079c5 */ /* 0x000fe20000000000 */
[----:B------:R-:W2:Y:S01]  /*7ea0*/  MUFU.EX2 R14, R14 ;  /* 0x0000000e000e7308 */ /* 0x000ea20000000800 */
[----:B0-----:R-:W-:-:S01]  /*7eb0*/  FADD.FTZ R193, R13, R6 ;  /* 0x000000060dc17221 */ /* 0x001fc20000010000 */
[--C-:B------:R-:W-:Y:S01]  /*7ec0*/  FFMA.FTZ R179, R179, UR10, -R194.reuse ;  /* 0x0000000ab3b37c23 */ /* 0x100fe200080108c2 */
[----:B------:R-:W-:-:S01]  /*7ed0*/  FFMA.FTZ R182, R182, UR10, -R194 ;  /* 0x0000000ab6b67c23 */ /* 0x000fc200080108c2 */
[--C-:B------:R-:W-:Y:S01]  /*7ee0*/  FFMA.FTZ R183, R183, UR10, -R194.reuse ;  /* 0x0000000ab7b77c23 */ /* 0x100fe200080108c2 */
[----:B------:R-:W-:Y:S01]  /*7ef0*/  QGMMA.64x192x32.F32.E4M3.E4M3 R24, R212, gdesc[UR4], R24, gsb0 ;  /* 0x02e00004d4187df3 */ /* 0x000fe20008000818 */
[----:B------:R-:W-:Y:S01]  /*7f00*/  UIADD3 UR6, UR11, 0x600, URZ ;  /* 0x000006000b067890 */ /* 0x000fe2000fffe03f */
[----:B------:R-:W-:Y:S01]  /*7f10*/  FFMA.FTZ R154, R154, UR10, -R194 ;  /* 0x0000000a9a9a7c23 */ /* 0x000fe200080108c2 */
[----:B------:R-:W0:Y:S01]  /*7f20*/  MUFU.EX2 R20, R20 ;  /* 0x0000001400147308 */ /* 0x000e220000000800 */
[----:B------:R-:W-:Y:S01]  /*7f30*/  UMOV UR7, 0xc0000010 ;  /* 0xc000001000077882 */ /* 0x000fe20000000000 */
[----:B-1----:R-:W-:Y:S01]  /*7f40*/  FADD.FTZ R195, R15, R8 ;  /* 0x000000080fc37221 */ /* 0x002fe20000010000 */
        /* <DEDUP_REMOVED lines=22> */
[----:B-1----:R-:W-:-:S01]  /*80b0*/  FADD.FTZ R193, R21, R6 ;  /* 0x0000000615c17221 */ /* 0x002fc20000010000 */
[--C-:B------:R-:W-:Y:S01]  /*80c0*/  FFMA.FTZ R196, R127, UR10, -R194.reuse ;  /* 0x0000000a7fc47c23 */ /* 0x100fe200080108c2 */
[----:B------:R-:W-:-:S01]  /*80d0*/  FFMA.FTZ R127, R130, UR10, -R194 ;  /* 0x0000000a827f7c23 */ /* 0x000fc200080108c2 */
[--C-:B------:R-:W-:Y:S01]  /*80e0*/  FFMA.FTZ R191, R191, UR10, -R194.reuse ;  /* 0x0000000abfbf7c23 */ /* 0x100fe200080108c2 */
[----:B------:R-:W-:-:S01]  /*80f0*/  FFMA.FTZ R134, R134, UR10, -R194 ;  /* 0x0000000a86867c23 */ /* 0x000fc200080108c2 */
[----:B------:R-:W-:-:S02]  /*8100*/  FFMA.FTZ R135, R135, UR10, -R194 ;  /* 0x0000000a87877c23 */ /* 0x000fc400080108c2 */
[----:B------:R-:W1:Y:S01]  /*8110*/  MUFU.EX2 R186, R186 ;  /* 0x000000ba00ba7308 */ /* 0x000e620000000800 */
[----:B--2---:R-:W-:-:S07]  /*8120*/  FADD.FTZ R195, R185, R8 ;  /* 0x00000008b9c37221 */ /* 0x004fce0000010000 */
[----:B------:R-:W2:Y:S01]  /*8130*/  MUFU.EX2 R187, R187 ;  /* 0x000000bb00bb7308 */ /* 0x000ea20000000800 */
[----:B0-----:R-:W-:-:S07]  /*8140*/  FADD.FTZ R6, R184, R193 ;  /* 0x000000c1b8067221 */ /* 0x001fce0000010000 */
[----:B------:R-:W0:Y:S01]  /*8150*/  MUFU.EX2 R189, R189 ;  /* 0x000000bd00bd7308 */ /* 0x000e220000000800 */
[----:B-1----:R-:W-:-:S07]  /*8160*/  FADD.FTZ R8, R186, R195 ;  /* 0x000000c3ba087221 */ /* 0x002fce0000010000 */
        /* <DEDUP_REMOVED lines=37> */
[----:B--2---:R-:W-:-:S01]  /*83c0*/  FADD.FTZ R193, R181, R6 ;  /* 0x00000006b5c17221 */ /* 0x004fc20000010000 */
[----:B------:R-:W-:Y:S02]  /*83d0*/  WARPGROUP.DEPBAR.LE gsb0, 0x0 ;  /* 0x00008000000079c5 */ /* 0x000fe40000010000 */
[----:B------:R-:W-:-:S04]  /*83e0*/  WARPGROUP.ARRIVE ;  /* 0x00000000000079c5 */ /* 0x000fc80000000000 */
[----:B------:R-:W2:Y:S01]  /*83f0*/  MUFU.EX2 R154, R154 ;  /* 0x0000009a009a7308 */ /* 0x000ea20000000800 */
[----:B0-----:R-:W-:-:S01]  /*8400*/  FADD.FTZ R195, R183, R8 ;  /* 0x00000008b7c37221 */ /* 0x001fc20000010000 */
[----:B------:R-:W-:Y:S06]  /*8410*/  QGMMA.64x192x32.F32.E4M3.E4M3 R24, R216, gdesc[UR4], R24, gsb0 ;  /* 0x02e00004d8187df3 */ /* 0x000fec0008000818 */
        /* <DEDUP_REMOVED lines=46> */
[----:B------:R-:W-:-:S06]  /*8700*/  IADD3 R6, -R22, 0xb, RZ ;  /* 0x0000000b16067810 */ /* 0x000fcc0007ffe1ff */
[----:B------:R-:W2:Y:S01]  /*8710*/  MUFU.EX2 R146, R146 ;  /* 0x0000009200927308 */ /* 0x000ea20000000800 */
[----:B0-----:R-:W-:-:S07]  /*8720*/  FADD.FTZ R195, R143, R8 ;  /* 0x000000088fc37221 */ /* 0x001fce0000010000 */
[----:B------:R-:W0:Y:S01]  /*8730*/  MUFU.EX2 R145, R145 ;  /* 0x0000009100917308 */ /* 0x000e220000000800 */
[----:B-1----:R-:W-:-:S07]  /*8740*/  FADD.FTZ R8, R144, R193 ;  /* 0x000000c190087221 */ /* 0x002fce0000010000 */
[----:B------:R-:W1:Y:S01]  /*8750*/  MUFU.EX2 R147, R147 ;  /* 0x0000009300937308 */ /* 0x000e620000000800 */
[----:B--2---:R-:W-:-:S01]  /*8760*/  FADD.FTZ R130, R146, R195 ;  /* 0x000000c392827221 */ /* 0x004fc20000010000 */
[----:B------:R-:W-:-:S06]  /*8770*/  WARPGROUP.DEPBAR.LE gsb0, 0x0 ;  /* 0x00008000000079c5 */ /* 0x000fcc0000010000 */
[----:B------:R-:W2:Y:S01]  /*8780*/  MUFU.EX2 R148, R148 ;  /* 0x0000009400947308 */ /* 0x000ea20000000800 */
[----:B0-----:R-:W-:-:S07]  /*8790*/  FADD.FTZ R193, R145, R8 ;  /* 0x0000000891c17221 */ /* 0x001fce0000010000 */
[----:B------:R-:W0:Y:S01]  /*87a0*/  MUFU.EX2 R150, R150 ;  /* 0x0000009600967308 */ /* 0x000e220000000800 */
[----:B-1----:R-:W-:-:S01]  /*87b0*/  FADD.FTZ R195, R147, R130 ;  /* 0x0000008293c37221 */ /* 0x002fc20000010000 */
[----:B------:R-:W-:-:S06]  /*87c0*/  FFMA.FTZ R130, R131, UR10, -R194 ;  /* 0x0000000a83827c23 */ /* 0x000fcc00080108c2 */
[----:B------:R-:W1:Y:S01]  /*87d0*/  MUFU.EX2 R149, R149 ;  /* 0x0000009500957308 */ /* 0x000e620000000800 */
[----:B--2---:R-:W-:-:S07]  /*87e0*/  FADD.FTZ R8, R148, R193 ;  /* 0x000000c194087221 */ /* 0x004fce0000010000 */
[----:B------:R-:W2:Y:S01]  /*87f0*/  MUFU.EX2 R151, R151 ;  /* 0x0000009700977308 */ /* 0x000ea20000000800 */
[----:B0-----:R-:W-:-:S01]  /*8800*/  FADD.FTZ R198, R150, R195 ;  /* 0x000000c396c67221 */ /* 0x001fc20000010000 */
[----:B------:R-:W-:Y:S01]  /*8810*/  @!P1 IMAD R195, R200, 0x8, R3 ;  /* 0x00000008c8c39824 */ /* 0x000fe200078e0203 */
[----:B------:R0:W-:Y:S06]  /*8820*/  BAR.ARV R6, 0x100 ;  /* 0x000400060000751d */ /* 0x0001ec0000002000 */
[----:B------:R-:W3:Y:S01]  /*8830*/  MUFU.EX2 R120, R120 ;  /* 0x0000007800787308 */ /* 0x000ee20000000800 */
[----:B-1----:R-:W-:-:S01]  /*8840*/  FADD.FTZ R131, R149, R8 ;  /* 0x0000000895837221 */ /* 0x002fc20000010000 */
[----:B0-----:R-:W-:-:S05]  /*8850*/  @!P1 VIADD R6, R195, 0x33440 ;  /* 0x00033440c3069836 */ /* 0x001fca0000000000 */
[----:B------:R-:W-:Y:S01]  /*8860*/  @!P1 PRMT R6, RZ, 0x654, R6 ;  /* 0x00000654ff069816 */ /* 0x000fe20000000006 */
[----:B------:R-:W0:Y:S01]  /*8870*/  MUFU.EX2 R122, R122 ;  /* 0x0000007a007a7308 */ /* 0x000e220000000800 */
[----:B--2---:R-:W-:-:S02]  /*8880*/  FADD.FTZ R193, R151, R198 ;  /* 0x000000c697c17221 */ /* 0x004fc40000010000 */
[----:B------:R1:W-:Y:S05]  /*8890*/  @!P1 SYNCS.ARRIVE.TRANS64.RED.A1T0 RZ, [R6+URZ], RZ ;  /* 0x000000ff06ff99a7 */ /* 0x0003ea000810043f */
[----:B------:R-:W2:Y:S01]  /*88a0*/  MUFU.EX2 R121, R121 ;  /* 0x0000007900797308 */ /* 0x000ea20000000800 */
[----:B---3--:R-:W-:-:S07]  /*88b0*/  FADD.FTZ R8, R120, R131 ;  /* 0x0000008378087221 */ /* 0x008fce0000010000 */
[----:B------:R-:W3:Y:S01]  /*88c0*/  MUFU.EX2 R123, R123 ;  /* 0x0000007b007b7308 */ /* 0x000ee20000000800 */
[----:B0-----:R-:W-:-:S07]  /*88d0*/  FADD.FTZ R198, R122, R193 ;  /* 0x000000c17ac67221 */ /* 0x001fce0000010000 */
[----:B------:R-:W0:Y:S01]  /*88e0*/  MUFU.EX2 R124, R124 ;  /* 0x0000007c007c7308 */ /* 0x000e220000000800 */
[----:B--2---:R-:W-:-:S07]  /*88f0*/  FADD.FTZ R131, R121, R8 ;  /* 0x0000000879837221 */ /* 0x004fce0000010000 */
[----:B------:R-:W2:Y:S01]  /*8900*/  MUFU.EX2 R191, R191 ;  /* 0x000000bf00bf7308 */ /* 0x000ea20000000800 */
[----:B---3--:R-:W-:-:S07]  /*8910*/  FADD.FTZ R198, R123, R198 ;  /* 0x000000c67bc67221 */ /* 0x008fce0000010000 */
[----:B------:R-:W3:Y:S01]  /*8920*/  MUFU.EX2 R125, R125 ;  /* 0x0000007d007d7308 */ /* 0x000ee20000000800 */
[----:B0-----:R-:W-:-:S07]  /*8930*/  FADD.FTZ R8, R124, R131 ;  /* 0x000000837c087221 */ /* 0x001fce0000010000 */
[----:B------:R-:W1:Y:S01]  /*8940*/  MUFU.EX2 R196, R196 ;  /* 0x000000c400c47308 */ /* 0x000e620000000800 */
[----:B--2---:R-:W-:-:S07]  /*8950*/  FADD.FTZ R131, R191, R198 ;  /* 0x000000c6bf837221 */ /* 0x004fce0000010000 */
[----:B------:R-:W0:Y:S01]  /*8960*/  MUFU.EX2 R128, R128 ;  /* 0x0000008000807308 */ /* 0x000e220000000800 */
[----:B---3--:R-:W-:-:S07]  /*8970*/  FADD.FTZ R193, R125, R8 ;  /* 0x000000087dc17221 */ /* 0x008fce0000010000 */
[----:B------:R-:W2:Y:S01]  /*8980*/  MUFU.EX2 R127, R127 ;  /* 0x0000007f007f7308 */ /* 0x000ea20000000800 */
[----:B-1----:R-:W-:-:S07]  /*8990*/  FADD.FTZ R6, R196, R131 ;  /* 0x00000083c4067221 */ /* 0x002fce0000010000 */
[----:B------:R-:W1:Y:S01]  /*89a0*/  MUFU.EX2 R129, R129 ;  /* 0x0000008100817308 */ /* 0x000e620000000800 */
[----:B0-----:R-:W-:-:S07]  /*89b0*/  FADD.FTZ R8, R128, R193 ;  /* 0x000000c180087221 */ /* 0x001fce0000010000 */
[----:B------:R-:W0:Y:S01]  /*89c0*/  MUFU.EX2 R130, R130 ;  /* 0x0000008200827308 */ /* 0x000e220000000800 */
[----:B--2---:R-:W-:-:S07]  /*89d0*/  FADD.FTZ R131, R127, R6 ;  /* 0x000000067f837221 */ /* 0x004fce0000010000 */
[----:B------:R-:W2:Y:S01]  /*89e0*/  MUFU.EX2 R192, R192 ;  /* 0x000000c000c07308 */ /* 0x000ea20000000800 */
[----:B-1----:R-:W-:-:S07]  /*89f0*/  FADD.FTZ R193, R129, R8 ;  /* 0x0000000881c17221 */ /* 0x002fce0000010000 */
[----:B------:R-:W1:Y:S01]  /*8a00*/  MUFU.EX2 R134, R134 ;  /* 0x0000008600867308 */ /* 0x000e620000000800 */
[----:B0-----:R-:W-:-:S07]  /*8a10*/  FADD.FTZ R131, R130, R131 ;  /* 0x0000008382837221 */ /* 0x001fce0000010000 */
[----:B------:R-:W0:Y:S01]  /*8a20*/  MUFU.EX2 R133, R133 ;  /* 0x0000008500857308 */ /* 0x000e220000000800 */
[----:B--2---:R-:W-:-:S07]  /*8a30*/  FADD.FTZ R6, R192, R193 ;  /* 0x000000c1c0067221 */ /* 0x004fce0000010000 */
[----:B------:R-:W2:Y:S01]  /*8a40*/  MUFU.EX2 R135, R135 ;  /* 0x0000008700877308 */ /* 0x000ea20000000800 */
[----:B-1----:R-:W-:-:S01]  /*8a50*/  FADD.FTZ R131, R134, R131 ;  /* 0x0000008386837221 */ /* 0x002fc20000010000 */
[----:B0-----:R-:W-:-:S03]  /*8a60*/  FADD.FTZ R6, R133, R6 ;  /* 0x0000000685067221 */ /* 0x001fc60000010000 */
[----:B--2---:R-:W-:Y:S01]  /*8a70*/  FADD.FTZ R8, R135, R131 ;  /* 0x0000008387087221 */ /* 0x004fe20000010000 */
[----:B------:R-:W-:Y:S06]  /*8a80*/  @!P0 BRA `(.L_x_268) ;  /* 0x0000000000048947 */ /* 0x000fec0003800000 */
[----:B------:R-:W-:Y:S01]  /*8a90*/  BPT.TRAP 0x1 ;  /* 0x000000040000795c */ /* 0x000fe20000300000 */
.L_x_268:
[----:B------:R-:W-:Y:S01]  /*8aa0*/  F2FP.SATFINITE.E4M3.F32.PACK_AB_MERGE_C R13, R14, R13, RZ ;  /* 0x0000000d0e0d723e */ /* 0x000fe200048070ff */
[----:B------:R-:W-:Y:S02]  /*8ab0*/  UIADD3 UR6, UR48, -0x1, URZ ;  /* 0xffffffff30067890 */ /* 0x000fe4000fffe03f */
[----:B------:R-:W-:Y:S01]  /*8ac0*/  ISETP.LT.AND P1, PT, RZ, UR48, PT ;  /* 0x00000030ff007c0c */ /* 0x000fe2000bf21270 */
[----:B------:R-:W-:Y:S01]  /*8ad0*/  UMOV UR52, UR42 ;  /* 0x0000002a00347c82 */ /* 0x000fe20008000000 */
[----:B------:R-:W-:Y:S01]  /*8ae0*/  F2FP.SATFINITE.E4M3.F32.PACK_AB_MERGE_C R200, R9, R10, R13 ;  /* 0x0000000a09c8723e */ /* 0x000fe2000480700d */
[----:B------:R-:W-:Y:S01]  /*8af0*/  IMAD.U32 R10, RZ, RZ, UR51 ;  /* 0x00000033ff0a7e24 */ /* 0x000fe2000f8e00ff */
[----:B------:R-:W-:Y:S01]  /*8b00*/  F2FP.SATFINITE.E4M3.F32.PACK_AB_MERGE_C R15, R20, R15, RZ ;  /* 0x0000000f140f723e */ /* 0x000fe200048070ff */
[----:B------:R-:W-:Y:S01]  /*8b10*/  UMOV UR51, UR50 ;  /* 0x0000003200337c82 */ /* 0x000fe20008000000 */
[----:B------:R-:W-:Y:S01]  /*8b20*/  F2FP.SATFINITE.E4M3.F32.PACK_AB_MERGE_C R187, R188, R187, RZ ;  /* 0x000000bbbcbb723e */ /* 0x000fe200048070ff */
[----:B------:R-:W-:Y:S01]  /*8b30*/  IMAD R9, R10, 0x8, R3 ;  /* 0x000000080a097824 */ /* 0x000fe200078e0203 */
[----:B------:R-:W-:Y:S01]  /*8b40*/  F2FP.SATFINITE.E4M3.F32.PACK_AB_MERGE_C R189, R190, R189, RZ ;  /* 0x000000bdbebd723e */ /* 0x000fe200048070ff */
[----:B------:R-:W-:Y:S01]  /*8b50*/  UMOV UR48, UR6 ;  /* 0x0000000600307c82 */ /* 0x000fe20008000000 */
[----:B------:R-:W-:Y:S01]  /*8b60*/  F2FP.SATFINITE.E4M3.F32.PACK_AB_MERGE_C R172, R173, R172, RZ ;  /* 0x000000acadac723e */ /* 0x000fe200048070ff */
[----:B------:R-:W-:Y:S01]  /*8b70*/  VIADD R9, R9, 0x33460 ;  /* 0x0003346009097836 */ /* 0x000fe20000000000 */
[----:B------:R-:W-:Y:S01]  /*8b80*/  F2FP.SATFINITE.E4M3.F32.PACK_AB_MERGE_C R174, R175, R174, RZ ;  /* 0x000000aeafae723e */ /* 0x000fe200048070ff */
[-C--:B------:R-:W-:Y:S01]  /*8b90*/  FMUL.FTZ R24, R24, R7.reuse ;  /* 0x0000000718187220 */ /* 0x080fe20000410000 */
[----:B------:R-:W-:Y:S01]  /*8ba0*/  F2FP.SATFINITE.E4M3.F32.PACK_AB_MERGE_C R180, R181, R180, RZ ;  /* 0x000000b4b5b4723e */ /* 0x000fe200048070ff */
[-C--:B------:R-:W-:Y:S01]  /*8bb0*/  FMUL.FTZ R25, R25, R7.reuse ;  /* 0x0000000719197220 */ /* 0x080fe20000410000 */
[----:B------:R-:W-:Y:S01]  /*8bc0*/  PRMT R9, R4, 0x654, R9 ;  /* 0x0000065404097816 */ /* 0x000fe20000000009 */
[-C--:B------:R-:W-:Y:S01]  /*8bd0*/  FMUL.FTZ R28, R28, R7.reuse ;  /* 0x000000071c1c7220 */ /* 0x080fe20000410000 */
[----:B------:R-:W-:Y:S01]  /*8be0*/  F2FP.SATFINITE.E4M3.F32.PACK_AB_MERGE_C R182, R183, R182, RZ ;  /* 0x000000b6b7b6723e */ /* 0x000fe200048070ff */
[-C--:B------:R-:W-:Y:S01]  /*8bf0*/  FMUL.FTZ R29, R29, R7.reuse ;  /* 0x000000071d1d7220 */ /* 0x080fe20000410000 */
[----:B------:R-:W-:Y:S01]  /*8c00*/  F2FP.SATFINITE.E4M3.F32.PACK_AB_MERGE_C R156, R157, R156, RZ ;  /* 0x0000009c9d9c723e */ /* 0x000fe200048070ff */
[----:B------:R0:W-:Y:S01]  /*8c10*/  SYNCS.ARRIVE.TRANS64.RED.A1T0 RZ, [R9+URZ], RZ ;  /* 0x000000ff09ff79a7 */ /* 0x0001e2000810043f */
        /* <DEDUP_REMOVED lines=123> */
[----:B------:R-:W-:Y:S01]  /*93d0*/  F2FP.SATFINITE.E4M3.F32.PACK_AB_MERGE_C R219, R130, R127, R14 ;  /* 0x0000007f82db723e */ /* 0x000fe2000480700e */
[----:B0-----:R-:W-:Y:S06]  /*93e0*/  @P1 BRA `(.L_x_269) ;  /* 0xffffffc400ac1947 */ /* 0x001fec000383ffff */
.L_x_259:
[----:B------:R-:W-:Y:S06]  /*93f0*/  BAR.ARV 0x8, 0x120 ;  /* 0x0204800000007b1d */ /* 0x000fec0000002000 */
[----:B------:R-:W-:Y:S05]  /*9400*/  @!P0 BRA `(.L_x_270) ;  /* 0x0000000000048947 */ /* 0x000fea0003800000 */
[----:B------:R-:W-:Y:S01]  /*9410*/  BPT.TRAP 0x1 ;  /* 0x000000040000795c */ /* 0x000fe20000300000 */
.L_x_270:
[----:B------:R-:W-:Y:S02]  /*9420*/  IMAD.U32 R0, RZ, RZ, UR50 ;  /* 0x00000032ff007e24 */ /* 0x000fe4000f8e00ff */
[----:B------:R-:W-:Y:S02]  /*9430*/  IMAD.U32 R5, RZ, RZ, UR42 ;  /* 0x0000002aff057e24 */ /* 0x000fe4000f8e00ff */
[----:B------:R-:W-:-:S03]  /*9440*/  IMAD R21, R0, 0x8, R3 ;  /* 0x0000000800157824 */ /* 0x000fc600078e0203 */
[----:B------:R-:W-:-:S04]  /*9450*/  SHF.L.U32 R0, R5, 0x1f, RZ ;  /* 0x0000001f05007819 */ /* 0x000fc800000006ff */
[----:B------:R0:W1:Y:S01]  /*9460*/  SYNCS.PHASECHK.TRANS64.TRYWAIT P1, [R21+URZ+0x33450], R0 ;  /* 0x03345000150075a7 */ /* 0x000062000802017f */
[----:B------:R-:W-:Y:S05]  /*9470*/  @!P0 BRA `(.L_x_271) ;  /* 0x0000000000048947 */ /* 0x000fea0003800000 */
[----:B------:R-:W-:Y:S01]  /*9480*/  BPT.TRAP 0x1 ;  /* 0x000000040000795c */ /* 0x000fe20000300000 */
.L_x_271:
[----:B------:R-:W-:Y:S02]  /*9490*/  VIADD R3, R3, 0x200 ;  /* 0x0000020003037836 */ /* 0x000fe40000000000 */
[----:B------:R-:W-:-:S03]  /*94a0*/  IMAD.U32 R10, RZ, RZ, UR50 ;  /* 0x00000032ff0a7e24 */ /* 0x000fc6000f8e00ff */
[----:B------:R-:W-:-:S04]  /*94b0*/  SHF.R.U32.HI R3, RZ, 0x4, R3 ;  /* 0x00000004ff037819 */ /* 0x000fc80000011603 */
[----:B------:R-:W-:-:S04]  /*94c0*/  LOP3.LUT R3, R3, 0x3fff, RZ, 0xc0, !PT ;  /* 0x00003fff03037812 */ /* 0x000fc800078ec0ff */
[----:B------:R-:W-:Y:S01]  /*94d0*/  LOP3.LUT R3, R3, 0x10000, RZ, 0xfc, !PT ;  /* 0x0001000003037812 */ /* 0x000fe200078efcff */
[----:B-1----:R-:W-:Y:S06]  /*94e0*/  @P1 BRA `(.L_x_272) ;  /* 0x0000000000081947 */ /* 0x002fec0003800000 */
[----:B------:R-:W1:Y:S02]  /*94f0*/  SYNCS.PHASECHK.TRANS64.TRYWAIT P1, [R21+URZ+0x33450], R0 ;  /* 0x03345000150075a7 */ /* 0x000e64000802017f */
[----:B-1----:R-:W-:Y:S05]  /*9500*/  @!P1 BRA `(.L_x_273) ;  /* 0x0000008800949947 */ /* 0x002fea0003800000 */
.L_x_272:
[----:B------:R-:W-:Y:S01]  /*9510*/  IMAD R10, R10, 0x780, R3 ;  /* 0x000007800a0a7824 */ /* 0x000fe200078e0203 */
[----:B------:R-:W-:Y:S05]  /*9520*/  WARPSYNC.ALL ;  /* 0x0000000000007948 */ /* 0x000fea0003800000 */
[----:B------:R-:W-:Y:S01]  /*9530*/  IMAD.MOV.U32 R11, RZ, RZ, -0x3ffffff0 ;  /* 0xc0000010ff0b7424 */ /* 0x000fe200078e00ff */
[C---:B------:R-:W-:Y:S01]  /*9540*/  R2UR UR6, R10.reuse ;  /* 0x000000000a0672ca */ /* 0x040fe200000e0000 */
[----:B------:R-:W-:Y:S01]  /*9550*/  WARPGROUP.ARRIVE ;  /* 0x00000000000079c5 */ /* 0x000fe20000000000 */
[----:B------:R-:W-:Y:S01]  /*9560*/  VIADD R12, R10, 0x180 ;  /* 0x000001800a0c7836 */ /* 0x000fe20000000000 */
[----:B------:R-:W-:Y:S01]  /*9570*/  ULDC.64 UR8, c[0x0][0x9a0] ;  /* 0x0002680000087ab9 */ /* 0x000fe20000000a00 */
[----:B------:R-:W-:Y:S01]  /*9580*/  R2UR UR7, R11 ;  /* 0x000000000b0772ca */ /* 0x000fe200000e0000 */
[----:B------:R-:W-:Y:S01]  /*9590*/  IMAD.MOV.U32 R13, RZ, RZ, -0x3ffffff0 ;  /* 0xc0000010ff0d7424 */ /* 0x000fe200078e00ff */
[----:B------:R-:W-:Y:S01]  /*95a0*/  UISETP.NE.U32.AND UP0, UPT, UR8, URZ, UPT ;  /* 0x0000003f0800728c */ /* 0x000fe2000bf05070 */
[----:B------:R-:W-:-:S03]  /*95b0*/  IMAD.MOV.U32 R5, RZ, RZ, 0x3f800000 ;  /* 0x3f800000ff057424 */ /* 0x000fc600078e00ff */
[----:B------:R-:W-:-:S06]  /*95c0*/  UISETP.NE.AND.EX UP0, UPT, UR9, URZ, UPT, UP0 ;  /* 0x0000003f0900728c */ /* 0x000fcc000bf05300 */
[----:B------:R-:W-:Y:S01]  /*95d0*/  PLOP3.LUT P1, PT, PT, PT, UP0, 0x80, 0x0 ;  /* 0x000000000000781c */ /* 0x000fe20003f2f008 */
[----:B------:R-:W-:Y:S01]  /*95e0*/  QGMMA.64x192x32.F32.E4M3.E4M3 R24, R200, gdesc[UR4], R24, gsb0 ;  /* 0x02e00004c8187df3 */ /* 0x000fe20008000818 */
[----:B------:R-:W-:Y:S01]  /*95f0*/  R2UR UR6, R12 ;  /* 0x000000000c0672ca */ /* 0x000fe200000e0000 */
[----:B------:R-:W-:Y:S01]  /*9600*/  VIADD R12, R10, 0x300 ;  /* 0x000003000a0c7836 */ /* 0x000fe20000000000 */
[----:B------:R-:W-:Y:S01]  /*9610*/  R2UR UR7, R13 ;  /* 0x000000000d0772ca */ /* 0x000fe200000e0000 */
[----:B------:R-:W-:Y:S01]  /*9620*/  IMAD.MOV.U32 R13, RZ, RZ, -0x3ffffff0 ;  /* 0xc0000010ff0d7424 */ /* 0x000fe200078e00ff */
[----:B------:R-:W-:Y:S02]  /*9630*/  @UP0 ULDC.64 UR12, c[0x0][0x9c8] ;  /* 0x00027200000c0ab9 */ /* 0x000fe40000000a00 */
[----:B------:R-:W-:Y:S01]  /*9640*/  @UP0 UIMAD.WIDE.U32 UR4, UR36, UR12, URZ ;  /* 0x0000000c240402a5 */ /* 0x000fe2000f8e003f */
[----:B------:R-:W-:Y:S02]  /*9650*/  WARPGROUP.DEPBAR.LE gsb0, 0x0 ;  /* 0x00008000000079c5 */ /* 0x000fe40000010000 */
[----:B------:R-:W-:-:S10]  /*9660*/  WARPGROUP.ARRIVE ;  /* 0x00000000000079c5 */ /* 0x000fd40000000000 */
[----:B------:R-:W-:Y:S01]  /*9670*/  QGMMA.64x192x32.F32.E4M3.E4M3 R24, R204, gdesc[UR4], R24, gsb0 ;  /* 0x02e00004cc187df3 */ /* 0x000fe20008000818 */
[----:B------:R-:W-:Y:S02]  /*9680*/  R2UR UR6, R12 ;  /* 0x000000000c0672ca */ /* 0x000fe400000e0000 */
[----:B------:R-:W-:Y:S01]  /*9690*/  R2UR UR7, R13 ;  /* 0x000000000d0772ca */ /* 0x000fe200000e0000 */
[----:B------:R-:W-:Y:S02]  /*96a0*/  VIADD R12, R10, 0x480 ;  /* 0x000004800a0c7836 */ /* 0x000fe40000000000 */
[----:B------:R-:W-:Y:S01]  /*96b0*/  IMAD.MOV.U32 R13, RZ, RZ, -0x3ffffff0 ;  /* 0xc0000010ff0d7424 */ /* 0x000fe200078e00ff */
[----:B------:R-:W-:Y:S02]  /*96c0*/  WARPGROUP.DEPBAR.LE gsb0, 0x0 ;  /* 0x00008000000079c5 */ /* 0x000fe40000010000 */
[----:B------:R-:W-:-:S11]  /*96d0*/  WARPGROUP.ARRIVE ;  /* 0x00000000000079c5 */ /* 0x000fd60000000000 */
[----:B------:R-:W-:Y:S01]  /*96e0*/  QGMMA.64x192x32.F32.E4M3.E4M3 R24, R208, gdesc[UR4], R24, gsb0 ;  /* 0x02e00004d0187df3 */ /* 0x000fe20008000818 */
[----:B------:R-:W-:Y:S02]  /*96f0*/  @UP0 UIMAD UR6, UR37, UR12, URZ ;  /* 0x0000000c250602a4 */ /* 0x000fe4000f8e023f */
[----:B------:R-:W-:Y:S02]  /*9700*/  @UP0 USHF.R.S32.HI UR7, URZ, 0x1f, UR38 ;  /* 0x0000001f3f070899 */ /* 0x000fe40008011426 */
[----:B------:R-:W-:-:S03]  /*9710*/  @UP0 UIMAD UR6, UR36, UR13, UR6 ;  /* 0x0000000d240602a4 */ /* 0x000fc6000f8e0206 */
[----:B------:R-:W-:Y:S01]  /*9720*/  @UP0 ULDC.64 UR12, c[0x0][0x9d0] ;  /* 0x00027400000c0ab9 */ /* 0x000fe20000000a00 */
[----:B------:R-:W-:Y:S02]  /*9730*/  @UP0 UIADD3 UR5, UR5, UR6, URZ ;  /* 0x0000000605050290 */ /* 0x000fe4000fffe03f */
[----:B------:R-:W-:Y:S02]  /*9740*/  @UP0 UIMAD UR6, UR7, UR12, URZ ;  /* 0x0000000c070602a4 */ /* 0x000fe4000f8e023f */
[----:B------:R-:W-:Y:S02]  /*9750*/  @UP0 UIMAD.WIDE.U32 UR4, UR38, UR12, UR4 ;  /* 0x0000000c260402a5 */ /* 0x000fe4000f8e0004 */
[----:B------:R-:W-:-:S04]  /*9760*/  @UP0 UIMAD UR6, UR38, UR13, UR6 ;  /* 0x0000000d260602a4 */ /* 0x000fc8000f8e0206 */
[----:B------:R-:W-:Y:S02]  /*9770*/  @UP0 UIADD3 UR5, UR5, UR6, URZ ;  /* 0x0000000605050290 */ /* 0x000fe4000fffe03f */
[----:B------:R-:W-:-:S04]  /*9780*/  @UP0 ULEA UR6, UP1, UR4, UR8, 0x2 ;  /* 0x0000000804060291 */ /* 0x000fc8000f82103f */
[----:B------:R-:W-:-:S03]  /*9790*/  @UP0 ULEA.HI.X UR5, UR4, UR9, UR5, 0x2, UP1 ;  /* 0x0000000904050291 */ /* 0x000fc600088f1405 */
[----:B------:R-:W-:Y:S02]  /*97a0*/  @UP0 UMOV UR4, UR6 ;  /* 0x0000000600040c82 */ /* 0x000fe40008000000 */
[----:B------:R-:W-:Y:S02]  /*97b0*/  IMAD.U32 R14, RZ, RZ, UR4 ;  /* 0x00000004ff0e7e24 */ /* 0x000fe4000f8e00ff */
[----:B------:R-:W-:-:S05]  /*97c0*/  IMAD.U32 R15, RZ, RZ, UR5 ;  /* 0x00000005ff0f7e24 */ /* 0x000fca000f8e00ff */
[----:B------:R2:W3:Y:S01]  /*97d0*/  @P1 LDG.E R5, desc[UR46][R14.64] ;  /* 0x0000002e0e051981 */ /* 0x0004e2000c1e1900 */
[----:B------:R-:W-:Y:S02]  /*97e0*/  R2UR UR6, R12 ;  /* 0x000000000c0672ca */ /* 0x000fe400000e0000 */
[----:B------:R-:W-:Y:S01]  /*97f0*/  R2UR UR7, R13 ;  /* 0x000000000d0772ca */ /* 0x000fe200000e0000 */
[----:B------:R-:W-:Y:S02]  /*9800*/  VIADD R10, R10, 0x600 ;  /* 0x000006000a0a7836 */ /* 0x000fe40000000000 */
[----:B------:R-:W-:Y:S01]  /*9810*/  IMAD.MOV.U32 R11, RZ, RZ, -0x3ffffff0 ;  /* 0xc0000010ff0b7424 */ /* 0x000fe200078e00ff */
[----:B------:R-:W-:Y:S02]  /*9820*/  WARPGROUP.DEPBAR.LE gsb0, 0x0 ;  /* 0x00008000000079c5 */ /* 0x000fe40000010000 */
[----:B------:R-:W-:-:S07]  /*9830*/  WARPGROUP.ARRIVE ;  /* 0x00000000000079c5 */ /* 0x000fce0000000000 */
[----:B------:R-:W-:Y:S01]  /*9840*/  QGMMA.64x192x32.F32.E4M3.E4M3 R24, R212, gdesc[UR4], R24, gsb0 ;  /* 0x02e00004d4187df3 */ /* 0x000fe20008000818 */
[----:B------:R-:W-:Y:S02]  /*9850*/  R2UR UR6, R10 ;  /* 0x000000000a0672ca */ /* 0x000fe400000e0000 */
[----:B------:R-:W-:Y:S01]  /*9860*/  R2UR UR7, R11 ;  /* 0x000000000b0772ca */ /* 0x000fe200000e0000 */
[----:B------:R-:W4:Y:S04]  /*9870*/  SHFL.BFLY PT, R3, R6, 0x2, 0x1f ;  /* 0x0c401f0006037f89 */ /* 0x000f2800000e0000 */
[----:B------:R-:W5:Y:S01]  /*9880*/  SHFL.BFLY PT, R7, R8, 0x2, 0x1f ;  /* 0x0c401f0008077f89 */ /* 0x000f6200000e0000 */
[----:B----4-:R-:W-:-:S01]  /*9890*/  FADD.FTZ R3, R3, R6 ;  /* 0x0000000603037221 */ /* 0x010fc20000010000 */
[----:B-----5:R-:W-:-:S04]  /*98a0*/  FADD.FTZ R7, R7, R8 ;  /* 0x0000000807077221 */ /* 0x020fc80000010000 */
[----:B01----:R-:W0:Y:S04]  /*98b0*/  SHFL.BFLY PT, R0, R3, 0x1, 0x1f ;  /* 0x0c201f0003007f89 */ /* 0x003e2800000e0000 */
[----:B------:R-:W1:Y:S01]  /*98c0*/  SHFL.BFLY PT, R10, R7, 0x1, 0x1f ;  /* 0x0c201f00070a7f89 */ /* 0x000e6200000e0000 */
[----:B------:R-:W-:Y:S02]  /*98d0*/  IMAD.MOV.U32 R6, RZ, RZ, RZ ;  /* 0x000000ffff067224 */ /* 0x000fe400078e00ff */
[----:B0-----:R-:W-:Y:S01]  /*98e0*/  FADD.FTZ R11, R3, R0 ;  /* 0x00000000030b7221 */ /* 0x001fe20000010000 */
[----:B-1----:R-:W-:-:S04]  /*98f0*/  FADD.FTZ R12, R7, R10 ;  /* 0x0000000a070c7221 */ /* 0x002fc80000010000 */
[C---:B------:R-:W-:Y:S01]  /*9900*/  FSETP.NE.FTZ.AND P1, PT, R11.reuse, RZ, PT ;  /* 0x000000ff0b00720b */ /* 0x040fe20003f35000 */
[----:B------:R-:W-:Y:S01]  /*9910*/  FMUL.FTZ R13, R11, 0.00390625 ;  /* 0x3b8000000b0d7820 */ /* 0x000fe20000410000 */
[----:B--2---:R-:W-:-:S04]  /*9920*/  FMUL.FTZ R14, R12, 0.00390625 ;  /* 0x3b8000000c0e7820 */ /* 0x004fc80000410000 */
[----:B------:R-:W-:Y:S02]  /*9930*/  FSETP.NE.FTZ.AND P2, PT, R13, RZ, PT ;  /* 0x000000ff0d00720b */ /* 0x000fe40003f55000 */
[----:B------:R-:W-:-:S05]  /*9940*/  FSETP.NE.FTZ.AND P3, PT, R14, RZ, PT ;  /* 0x000000ff0e00720b */ /* 0x000fca0003f75000 */
[----:B------:R-:W-:Y:S01]  /*9950*/  @P1 MUFU.RCP R6, R11 ;  /* 0x0000000b00061308 */ /* 0x000fe20000001000 */
[----:B------:R-:W-:Y:S01]  /*9960*/  FSETP.NE.FTZ.AND P1, PT, R12, RZ, PT ;  /* 0x000000ff0c00720b */ /* 0x000fe20003f35000 */
[----:B------:R-:W-:-:S06]  /*9970*/  IMAD.MOV.U32 R10, RZ, RZ, RZ ;  /* 0x000000ffff0a7224 */ /* 0x000fcc00078e00ff */
[----:B------:R-:W0:Y:S01]  /*9980*/  @P2 MUFU.LG2 R8, R13 ;  /* 0x0000000d00082308 */ /* 0x000e220000000c00 */
[----:B------:R-:W-:Y:S02]  /*9990*/  WARPGROUP.DEPBAR.LE gsb0, 0x0 ;  /* 0x00008000000079c5 */ /* 0x000fe40000010000 */
[----:B------:R-:W-:-:S06]  /*99a0*/  WARPGROUP.ARRIVE ;  /* 0x00000000000079c5 */ /* 0x000fcc0000000000 */
[----:B------:R-:W-:Y:S01]  /*99b0*/  QGMMA.64x192x32.F32.E4M3.E4M3 R24, R216, gdesc[UR4], R24, gsb0 ;  /* 0x02e00004d8187df3 */ /* 0x000fe20008000818 */
[----:B------:R-:W1:Y:S08]  /*99c0*/  @P3 MUFU.LG2 R9, R14 ;  /* 0x0000000e00093308 */ /* 0x000e700000000c00 */
[----:B------:R-:W2:Y:S01]  /*99d0*/  @P1 MUFU.RCP R10, R12 ;  /* 0x0000000c000a1308 */ /* 0x000ea20000001000 */
[----:B------:R-:W-:-:S02]  /*99e0*/  IMAD.U32 R7, RZ, RZ, UR10 ;  /* 0x0000000aff077e24 */ /* 0x000fc4000f8e00ff */
[----:B------:R-:W-:Y:S02]  /*99f0*/  IMAD.U32 R20, RZ, RZ, UR10 ;  /* 0x0000000aff147e24 */ /* 0x000fe4000f8e00ff */
[----:B0-----:R-:W-:Y:S01]  /*9a00*/  @P2 FMUL.FTZ R8, R8, 0.69314718246459960938 ;  /* 0x3f31721808082820 */ /* 0x001fe20000410000 */
[----:B------:R-:W-:Y:S01]  /*9a10*/  @P2 FMUL.FTZ R7, R7, 0.69314718246459960938 ;  /* 0x3f31721807072820 */ /* 0x000fe20000410000 */
[----:B------:R-:W-:Y:S01]  /*9a20*/  @P3 FMUL.FTZ R20, R20, 0.69314718246459960938 ;  /* 0x3f31721814143820 */ /* 0x000fe20000410000 */
[----:B-1----:R-:W-:Y:S01]  /*9a30*/  @P3 FMUL.FTZ R9, R9, 0.69314718246459960938 ;  /* 0x3f31721809093820 */ /* 0x002fe20000410000 */
[----:B------:R-:W-:Y:S02]  /*9a40*/  IMAD.MOV.U32 R0, RZ, RZ, -0x800000 ;  /* 0xff800000ff007424 */ /* 0x000fe400078e00ff */
[----:B------:R-:W-:Y:S01]  /*9a50*/  @P2 FFMA.FTZ R0, R7, R126, R8 ;  /* 0x0000007e07002223 */ /* 0x000fe20000010008 */
[----:B------:R-:W-:Y:S02]  /*9a60*/  IMAD.MOV.U32 R3, RZ, RZ, -0x800000 ;  /* 0xff800000ff037424 */ /* 0x000fe400078e00ff */
[----:B------:R-:W-:Y:S01]  /*9a70*/  @P3 FFMA.FTZ R3, R20, R132, R9 ;  /* 0x0000008414033223 */ /* 0x000fe20000010009 */
[-C--:B---3--:R-:W-:Y:S01]  /*9a80*/  FMUL.FTZ R6, R6, R5.reuse ;  /* 0x0000000506067220 */ /* 0x088fe20000410000 */
[----:B--2---:R-:W-:Y:S01]  /*9a90*/  FMUL.FTZ R7, R10, R5 ;  /* 0x000000050a077220 */ /* 0x004fe20000410000 */
[----:B------:R-:W-:-:S02]  /*9aa0*/  WARPGROUP.DEPBAR.LE gsb0, 0x0 ;  /* 0x00008000000079c5 */ /* 0x000fc40000010000 */
[----:B------:R-:W-:Y:S05]  /*9ab0*/  @!P0 BRA `(.L_x_274) ;  /* 0x0000000000048947 */ /* 0x000fea0003800000 */
[----:B------:R-:W-:Y:S01]  /*9ac0*/  BPT.TRAP 0x1 ;  /* 0x000000040000795c */ /* 0x000fe20000300000 */
.L_x_274:
[----:B------:R-:W-:Y:S01]  /*9ad0*/  VIADD R5, R21, 0x33460 ;  /* 0x0003346015057836 */ /* 0x000fe20000000000 */
[----:B------:R-:W-:Y:S01]  /*9ae0*/  UIADD3 UR50, UR50, 0x1, URZ ;  /* 0x0000000132327890 */ /* 0x000fe2000fffe03f */
[-C--:B------:R-:W-:Y:S01]  /*9af0*/  FMUL.FTZ R143, R24, R6.reuse ;  /* 0x00000006188f7220 */ /* 0x080fe20000410000 */
[-C--:B------:R-:W-:Y:S01]  /*9b00*/  FMUL.FTZ R140, R28, R6.reuse ;  /* 0x000000061c8c7220 */ /* 0x080fe20000410000 */
[-C--:B------:R-:W-:Y:S01]  /*9b10*/  FMUL.FTZ R138, R29, R6.reuse ;  /* 0x000000061d8a7220 */ /* 0x080fe20000410000 */
[----:B------:R-:W-:Y:S01]  /*9b20*/  PRMT R5, R4, 0x654, R5 ;  /* 0x0000065404057816 */ /* 0x000fe20000000005 */
[----:B------:R-:W-:Y:S01]  /*9b30*/  UISETP.NE.AND UP0, UPT, UR50, 0x2, UPT ;  /* 0x000000023200788c */ /* 0x000fe2000bf05270 */
[-C--:B------:R-:W-:Y:S01]  /*9b40*/  FMUL.FTZ R139, R32, R6.reuse ;  /* 0x00000006208b7220 */ /* 0x080fe20000410000 */
[-C--:B------:R-:W-:Y:S01]  /*9b50*/  FMUL.FTZ R137, R33, R6.reuse ;  /* 0x0000000621897220 */ /* 0x080fe20000410000 */
[----:B------:R0:W-:Y:S01]  /*9b60*/  SYNCS.ARRIVE.TRANS64.RED.A1T0 RZ, [R5+URZ], RZ ;  /* 0x000000ff05ff79a7 */ /* 0x0001e2000810043f */
        /* <DEDUP_REMOVED lines=57> */
[----:B------:R-:W-:Y:S01]  /*9f00*/  USEL UR4, URZ, 0x1, UP0 ;  /* 0x000000013f047887 */ /* 0x000fe20008000000 */
        /* <DEDUP_REMOVED lines=29> */
[----:B------:R-:W-:Y:S01]  /*a0e0*/  PLOP3.LUT P0, PT, PT, PT, PT, 0x8, 0x0 ;  /* 0x000000000000781c */ /* 0x000fe20003f0e170 */
[-C--:B------:R-:W-:Y:S01]  /*a0f0*/  FMUL.FTZ R15, R111, R7.reuse ;  /* 0x000000076f0f7220 */ /* 0x080fe20000410000 */
[-C--:B------:R-:W-:Y:S01]  /*a100*/  FMUL.FTZ R12, R114, R7.reuse ;  /* 0x00000007720c7220 */ /* 0x080fe20000410000 */
[-C--:B------:R-:W-:Y:S01]  /*a110*/  FMUL.FTZ R8, R115, R7.reuse ;  /* 0x0000000773087220 */ /* 0x080fe20000410000 */
[-C--:B------:R-:W-:Y:S01]  /*a120*/  FMUL.FTZ R11, R118, R7.reuse ;  /* 0x00000007760b7220 */ /* 0x080fe20000410000 */
[----:B------:R-:W-:Y:S01]  /*a130*/  FMUL.FTZ R119, R119, R7 ;  /* 0x0000000777777220 */ /* 0x000fe20000410000 */
[----:B------:R-:W-:-:S02]  /*a140*/  UIADD3 UR43, UR43, 0x1, URZ ;  /* 0x000000012b2b7890 */ /* 0x000fc4000fffe03f */
[----:B------:R-:W-:Y:S02]  /*a150*/  USEL UR50, UR50, URZ, UP0 ;  /* 0x0000003f32327287 */ /* 0x000fe40008000000 */
[----:B0-----:R-:W-:-:S12]  /*a160*/  ULOP3.LUT UR42, UR42, UR4, URZ, 0x3c, !UPT ;  /* 0x000000042a2a7292 */ /* 0x001fd8000f8e3c3f */
.L_x_252:
[----:B------:R-:W0:Y:S01]  /*a170*/  S2R R5, SR_CgaCtaId ;  /* 0x0000000000057919 */ /* 0x000e220000008800 */
[----:B------:R-:W-:Y:S01]  /*a180*/  MOV R4, 0x400 ;  /* 0x0000040000047802 */ /* 0x000fe20000000f00 */
[----:B------:R-:W-:Y:S01]  /*a190*/  BSSY B0, `(.L_x_275) ;  /* 0x00002de000007945 */ /* 0x000fe20003800000 */
[----:B------:R-:W-:Y:S02]  /*a1a0*/  BAR.SYNC.DEFER_BLOCKING 0x5, 0x180 ;  /* 0x0146000000007b1d */ /* 0x000fe40000010000 */
[----:B0-----:R-:W-:-:S05]  /*a1b0*/  LEA R4, R5, R4, 0x18 ;  /* 0x0000000405047211 */ /* 0x001fca00078ec0ff */
[----:B------:R-:W0:Y:S02]  /*a1c0*/  LDS.128 R64, [R4+0x334d0] ;  /* 0x0334d00004407984 */ /* 0x000e240000000c00 */
[----:B0-----:R-:W-:Y:S01]  /*a1d0*/  R2UR UR5, R66 ;  /* 0x00000000420572ca */ /* 0x001fe200000e0000 */
[----:B------:R-:W-:Y:S06]  /*a1e0*/  BAR.ARV 0x4, 0x180 ;  /* 0x0106000000007b1d */ /* 0x000fec0000002000 */
[----:B------:R-:W-:Y:S08]  /*a1f0*/  @P0 BRA `(.L_x_276) ;  /* 0x0000002000900947 */ /* 0x000ff00003800000 */
[----:B------:R-:W0:Y:S01]  /*a200*/  S2R R70, SR_TID.X ;  /* 0x0000000000467919 */ /* 0x000e220000002100 */
[----:B------:R-:W-:Y:S01]  /*a210*/  ULDC.64 UR6, c[0x4][0x38] ;  /* 0x01000e0000067ab9 */ /* 0x000fe20000000a00 */
[----:B0-----:R-:W-:-:S05]  /*a220*/  IMAD.SHL.U32 R5, R70, 0x4, RZ ;  /* 0x0000000446057824 */ /* 0x001fca00078e00ff */
[----:B------:R-:W-:-:S04]  /*a230*/  LOP3.LUT R5, R5, 0xc, RZ, 0xc0, !PT ;  /* 0x0000000c05057812 */ /* 0x000fc800078ec0ff */
[----:B------:R-:W-:-:S05]  /*a240*/  IADD3 R6, P0, R5, UR6, RZ ;  /* 0x0000000605067c10 */ /* 0x000fca000ff1e0ff */
[----:B------:R-:W-:Y:S01]  /*a250*/  IMAD.X R7, RZ, RZ, UR7, P0 ;  /* 0x00000007ff077e24 */ /* 0x000fe200080e06ff */
[----:B------:R-:W-:Y:S01]  /*a260*/  F2FP.BF16.F32.PACK_AB R10, R9, R10 ;  /* 0x0000000a090a723e */ /* 0x000fe200000010ff */
[----:B------:R-:W-:-:S03]  /*a270*/  ULDC.64 UR6, c[0x0][0xbd8] ;  /* 0x0002f60000067ab9 */ /* 0x000fc60000000a00 */
[----:B------:R0:W2:Y:S01]  /*a280*/  LDG.E.CONSTANT R5, desc[UR46][R6.64] ;  /* 0x0000002e06057981 */ /* 0x0000a2000c1e9900 */
[----:B------:R-:W-:Y:S01]  /*a290*/  F2FP.BF16.F32.PACK_AB R28, R28, R29 ;  /* 0x0000001d1c1c723e */ /* 0x000fe200000010ff */
[----:B------:R-:W-:Y:S01]  /*a2a0*/  UISETP.NE.U32.AND UP0, UPT, UR6, URZ, UPT ;  /* 0x0000003f0600728c */ /* 0x000fe2000bf05070 */
[----:B------:R-:W-:Y:S01]  /*a2b0*/  F2FP.BF16.F32.PACK_AB R21, R21, R24 ;  /* 0x000000181515723e */ /* 0x000fe200000010ff */
[----:B------:R-:W1:Y:S01]  /*a2c0*/  S2R R9, SR_SWINHI ;  /* 0x0000000000097919 */ /* 0x000e620000002f00 */
[----:B------:R-:W-:Y:S01]  /*a2d0*/  F2FP.BF16.F32.PACK_AB R44, R44, R45 ;  /* 0x0000002d2c2c723e */ /* 0x000fe200000010ff */
[----:B------:R-:W-:Y:S01]  /*a2e0*/  UISETP.NE.AND.EX UP0, UPT, UR7, URZ, UPT, UP0 ;  /* 0x0000003f0700728c */ /* 0x000fe2000bf05300 */
[----:B------:R-:W-:Y:S01]  /*a2f0*/  F2FP.BF16.F32.PACK_AB R81, R81, R88 ;  /* 0x000000585151723e */ /* 0x000fe200000010ff */
[----:B------:R-:W-:Y:S01]  /*a300*/  ULEA UR4, UP1, UR36, UR6, 0x2 ;  /* 0x0000000624047291 */ /* 0x000fe2000f82103f */
[----:B------:R-:W-:Y:S02]  /*a310*/  F2FP.BF16.F32.PACK_AB R84, R77, R84 ;  /* 0x000000544d54723e */ /* 0x000fe400000010ff */
[----:B0-----:R-:W-:Y:S01]  /*a320*/  LOP3.LUT P0, R6, R70, 0x3, RZ, 0xc0, !PT ;  /* 0x0000000346067812 */ /* 0x001fe2000780c0ff */
[----:B------:R-:W-:Y:S01]  /*a330*/  ULEA.HI.X UR6, UR36, UR7, UR37, 0x2, UP1 ;  /* 0x0000000724067291 */ /* 0x000fe200088f1425 */
[----:B------:R-:W-:-:S02]  /*a340*/  F2FP.BF16.F32.PACK_AB R60, R60, R61 ;  /* 0x0000003d3c3c723e */ /* 0x000fc400000010ff */
[----:B------:R-:W-:Y:S02]  /*a350*/  ISETP.EQ.OR P0, PT, R6, 0x3, !P0 ;  /* 0x000000030600780c */ /* 0x000fe40004702670 */
[----:B------:R-:W-:Y:S02]  /*a360*/  F2FP.BF16.F32.PACK_AB R11, R11, R12 ;  /* 0x0000000c0b0b723e */ /* 0x000fe400000010ff */
[----:B------:R-:W-:Y:S02]  /*a370*/  SEL R66, R28, R21, P0 ;  /* 0x000000151c427207 */ /* 0x000fe40000000000 */
[----:B------:R-:W-:Y:S02]  /*a380*/  SEL R45, R21, R28, P0 ;  /* 0x0000001c152d7207 */ /* 0x000fe40000000000 */
[----:B------:R-:W-:Y:S02]  /*a390*/  F2FP.BF16.F32.PACK_AB R8, R119, R8 ;  /* 0x000000087708723e */ /* 0x000fe400000010ff */
[----:B------:R-:W-:-:S02]  /*a3a0*/  F2FP.BF16.F32.PACK_AB R57, R56, R57 ;  /* 0x000000393839723e */ /* 0x000fc400000010ff */
[----:B------:R-:W-:Y:S02]  /*a3b0*/  SEL R78, R81, R84, P0 ;  /* 0x00000054514e7207 */ /* 0x000fe40000000000 */
[----:B------:R-:W-:Y:S02]  /*a3c0*/  SEL R81, R84, R81, P0 ;  /* 0x0000005154517207 */ /* 0x000fe40000000000 */
[----:B------:R-:W-:Y:S02]  /*a3d0*/  F2FP.BF16.F32.PACK_AB R52, R52, R53 ;  /* 0x000000353434723e */ /* 0x000fe400000010ff */
[----:B------:R-:W-:Y:S02]  /*a3e0*/  F2FP.BF16.F32.PACK_AB R49, R48, R49 ;  /* 0x000000313031723e */ /* 0x000fe400000010ff */
[----:B------:R-:W-:Y:S02]  /*a3f0*/  SEL R84, R11, R8, P0 ;  /* 0x000000080b547207 */ /* 0x000fe40000000000 */
[----:B------:R-:W-:-:S02]  /*a400*/  MOV R6, R4 ;  /* 0x0000000400067202 */ /* 0x000fc40000000f00 */
[----:B-1----:R-:W-:Y:S02]  /*a410*/  MOV R7, R9 ;  /* 0x0000000900077202 */ /* 0x002fe40000000f00 */
[----:B------:R-:W-:Y:S02]  /*a420*/  SEL R71, R8, R11, P0 ;  /* 0x0000000b08477207 */ /* 0x000fe40000000000 */
[----:B------:R-:W-:Y:S01]  /*a430*/  F2FP.BF16.F32.PACK_AB R41, R40, R41 ;  /* 0x000000292829723e */ /* 0x000fe200000010ff */
[----:B------:R-:W-:Y:S01]  /*a440*/  IMAD.WIDE R28, R222, 0x2, R6 ;  /* 0x00000002de1c7825 */ /* 0x000fe200078e0206 */
[----:B------:R-:W-:Y:S02]  /*a450*/  SEL R64, R60, R57, P0 ;  /* 0x000000393c407207 */ /* 0x000fe40000000000 */
[----:B------:R-:W-:Y:S02]  /*a460*/  F2FP.BF16.F32.PACK_AB R73, R73, R80 ;  /* 0x000000504949723e */ /* 0x000fe400000010ff */
[----:B------:R-:W-:-:S02]  /*a470*/  IADD3 R61, P4, R28, 0x20, RZ ;  /* 0x000000201c3d7810 */ /* 0x000fc40007f9e0ff */
[----:B------:R-:W-:Y:S02]  /*a480*/  F2FP.BF16.F32.PACK_AB R76, R69, R76 ;  /* 0x0000004c454c723e */ /* 0x000fe400000010ff */
[----:B------:R-:W-:Y:S02]  /*a490*/  LOP3.LUT R8, R61, 0x380, RZ, 0xc0, !PT ;  /* 0x000003803d087812 */ /* 0x000fe400078ec0ff */
[----:B------:R-:W-:Y:S02]  /*a4a0*/  SEL R57, R57, R60, P0 ;  /* 0x0000003c39397207 */ /* 0x000fe40000000000 */
[----:B------:R-:W-:Y:S01]  /*a4b0*/  F2FP.BF16.F32.PACK_AB R36, R36, R37 ;  /* 0x000000252424723e */ /* 0x000fe200000010ff */
[----:B------:R-:W-:Y:S01]  /*a4c0*/  IMAD.X R37, RZ, RZ, R29, P4 ;  /* 0x000000ffff257224 */ /* 0x000fe200020e061d */
[----:B------:R-:W-:Y:S02]  /*a4d0*/  F2FP.BF16.F32.PACK_AB R33, R32, R33 ;  /* 0x000000212021723e */ /* 0x000fe400000010ff */
[----:B------:R-:W-:-:S02]  /*a4e0*/  SEL R60, R52, R49, P0 ;  /* 0x00000031343c7207 */ /* 0x000fc40000000000 */
[----:B------:R-:W-:Y:S02]  /*a4f0*/  F2FP.BF16.F32.PACK_AB R63, R63, R72 ;  /* 0x000000483f3f723e */ /* 0x000fe400000010ff */
[----:B------:R-:W-:Y:S02]  /*a500*/  F2FP.BF16.F32.PACK_AB R62, R59, R62 ;  /* 0x0000003e3b3e723e */ /* 0x000fe400000010ff */
[----:B------:R-:W-:Y:S02]  /*a510*/  SEL R49, R49, R52, P0 ;  /* 0x0000003431317207 */ /* 0x000fe40000000000 */
[----:B------:R-:W-:Y:S02]  /*a520*/  SHF.R.U64 R8, R8, 0x3, RZ ;  /* 0x0000000308087819 */ /* 0x000fe400000012ff */
[----:B------:R-:W-:Y:S02]  /*a530*/  SEL R52, R44, R41, P0 ;  /* 0x000000292c347207 */ /* 0x000fe40000000000 */
[----:B------:R-:W-:-:S02]  /*a540*/  IADD3 R77, P1, R28, 0x4000, RZ ;  /* 0x000040001c4d7810 */ /* 0x000fc40007f3e0ff */
[----:B------:R-:W-:Y:S02]  /*a550*/  F2FP.BF16.F32.PACK_AB R55, R55, R58 ;  /* 0x0000003a3737723e */ /* 0x000fe400000010ff */
[----:B------:R-:W-:Y:S02]  /*a560*/  F2FP.BF16.F32.PACK_AB R54, R51, R54 ;  /* 0x000000363336723e */ /* 0x000fe400000010ff */
[----:B------:R-:W-:Y:S02]  /*a570*/  F2FP.BF16.F32.PACK_AB R46, R43, R46 ;  /* 0x0000002e2b2e723e */ /* 0x000fe400000010ff */
[----:B------:R-:W-:Y:S02]  /*a580*/  SEL R41, R41, R44, P0 ;  /* 0x0000002c29297207 */ /* 0x000fe40000000000 */
[----:B------:R-:W-:Y:S02]  /*a590*/  SEL R80, R73, R76, P0 ;  /* 0x0000004c49507207 */ /* 0x000fe40000000000 */
[----:B------:R-:W-:-:S02]  /*a5a0*/  F2FP.BF16.F32.PACK_AB R13, R13, R14 ;  /* 0x0000000e0d0d723e */ /* 0x000fc400000010ff */
[----:B------:R-:W-:Y:S02]  /*a5b0*/  SEL R44, R36, R33, P0 ;  /* 0x00000021242c7207 */ /* 0x000fe40000000000 */
[----:B------:R-:W-:Y:S02]  /*a5c0*/  SEL R43, R33, R36, P0 ;  /* 0x00000024212b7207 */ /* 0x000fe40000000000 */
[----:B------:R-:W-:Y:S02]  /*a5d0*/  SEL R73, R76, R73, P0 ;  /* 0x000000494c497207 */ /* 0x000fe40000000000 */
[----:B------:R-:W-:Y:S02]  /*a5e0*/  F2FP.BF16.F32.PACK_AB R47, R47, R50 ;  /* 0x000000322f2f723e */ /* 0x000fe400000010ff */
[----:B------:R-:W-:Y:S02]  /*a5f0*/  SEL R76, R63, R62, P0 ;  /* 0x0000003e3f4c7207 */ /* 0x000fe40000000000 */
[----:B------:R-:W-:-:S02]  /*a600*/  IADD3 R69, P5, R28, 0x40, RZ ;  /* 0x000000401c457810 */ /* 0x000fc40007fbe0ff */
[----:B------:R-:W-:Y:S02]  /*a610*/  LOP3.LUT R36, R8, R61, RZ, 0x3c, !PT ;  /* 0x0000003d08247212 */ /* 0x000fe400078e3cff */
[----:B------:R-:W-:Y:S02]  /*a620*/  SEL R63, R62, R63, P0 ;  /* 0x0000003f3e3f7207 */ /* 0x000fe40000000000 */
[----:B------:R-:W-:Y:S02]  /*a630*/  LOP3.LUT R8, R77, 0x380, RZ, 0xc0, !PT ;  /* 0x000003804d087812 */ /* 0x000fe400078ec0ff */
[----:B------:R-:W-:Y:S02]  /*a640*/  F2FP.BF16.F32.PACK_AB R92, R85, R92 ;  /* 0x0000005c555c723e */ /* 0x000fe400000010ff */
[----:B------:R-:W-:Y:S02]  /*a650*/  F2FP.BF16.F32.PACK_AB R121, R68, R121 ;  /* 0x000000794479723e */ /* 0x000fe400000010ff */
[----:B------:R-:W-:-:S02]  /*a660*/  F2FP.BF16.F32.PACK_AB R39, R39, R42 ;  /* 0x0000002a2727723e */ /* 0x000fc400000010ff */
[----:B------:R-:W-:Y:S01]  /*a670*/  F2FP.BF16.F32.PACK_AB R38, R35, R38 ;  /* 0x000000262326723e */ /* 0x000fe200000010ff */
[----:B------:R-:W-:Y:S01]  /*a680*/  IMAD.X R35, RZ, RZ, R29, P5 ;  /* 0x000000ffff237224 */ /* 0x000fe200028e061d */
[----:B------:R-:W-:Y:S02]  /*a690*/  SEL R62, R55, R54, P0 ;  /* 0x00000036373e7207 */ /* 0x000fe40000000000 */
[----:B------:R-:W-:Y:S02]  /*a6a0*/  SEL R68, R13, R10, P0 ;  /* 0x0000000a0d447207 */ /* 0x000fe40000000000 */
[----:B------:R-:W-:Y:S02]  /*a6b0*/  SEL R51, R10, R13, P0 ;  /* 0x0000000d0a337207 */ /* 0x000fe40000000000 */
[----:B------:R-:W-:Y:S02]  /*a6c0*/  SEL R55, R54, R55, P0 ;  /* 0x0000003736377207 */ /* 0x000fe40000000000 */
[----:B------:R-:W-:-:S02]  /*a6d0*/  IADD3 R85, P4, R28, 0x4060, RZ ;  /* 0x000040601c557810 */ /* 0x000fc40007f9e0ff */
[----:B------:R-:W-:Y:S02]  /*a6e0*/  F2FP.BF16.F32.PACK_AB R31, R31, R34 ;  /* 0x000000221f1f723e */ /* 0x000fe400000010ff */
[----:B------:R-:W-:Y:S01]  /*a6f0*/  F2FP.BF16.F32.PACK_AB R30, R27, R30 ;  /* 0x0000001e1b1e723e */ /* 0x000fe200000010ff */
[----:B------:R-:W-:Y:S01]  /*a700*/  IMAD.X R21, RZ, RZ, R29, P4 ;  /* 0x000000ffff157224 */ /* 0x000fe200020e061d */
[----:B------:R-:W-:Y:S02]  /*a710*/  SEL R54, R47, R46, P0 ;  /* 0x0000002e2f367207 */ /* 0x000fe40000000000 */
[----:B------:R-:W-:Y:S02]  /*a720*/  LOP3.LUT R10, R69, 0x380, RZ, 0xc0, !PT ;  /* 0x00000380450a7812 */ /* 0x000fe400078ec0ff */
[----:B------:R-:W-:Y:S02]  /*a730*/  SEL R47, R46, R47, P0 ;  /* 0x0000002f2e2f7207 */ /* 0x000fe40000000000 */
[----:B------:R-:W-:-:S02]  /*a740*/  SHF.R.U64 R8, R8, 0x3, RZ ;  /* 0x0000000308087819 */ /* 0x000fc400000012ff */
[----:B------:R-:W-:Y:S02]  /*a750*/  SEL R46, R39, R38, P0 ;  /* 0x00000026272e7207 */ /* 0x000fe40000000000 */
[----:B------:R-:W-:Y:S02]  /*a760*/  IADD3 R87, P5, R28, 0x8000, RZ ;  /* 0x000080001c577810 */ /* 0x000fe40007fbe0ff */
[----:B------:R-:W-:Y:S02]  /*a770*/  SEL R39, R38, R39, P0 ;  /* 0x0000002726277207 */ /* 0x000fe40000000000 */
[----:B------:R-:W-:Y:S02]  /*a780*/  LOP3.LUT R14, R85, 0x380, RZ, 0xc0, !PT ;  /* 0x00000380550e7812 */ /* 0x000fe400078ec0ff */
[----:B------:R-:W-:Y:S02]  /*a790*/  SEL R38, R31, R30, P0 ;  /* 0x0000001e1f267207 */ /* 0x000fe40000000000 */
[----:B------:R-:W-:Y:S01]  /*a7a0*/  SEL R53, R30, R31, P0 ;  /* 0x0000001f1e357207 */ /* 0x000fe20000000000 */
[----:B------:R-:W-:Y:S01]  /*a7b0*/  IMAD.X R31, RZ, RZ, R29, P1 ;  /* 0x000000ffff1f7224 */ /* 0x000fe200008e061d */
[----:B------:R-:W-:-:S02]  /*a7c0*/  IADD3 R75, P6, R28, 0x60, RZ ;  /* 0x000000601c4b7810 */ /* 0x000fc40007fde0ff */
[----:B------:R-:W-:Y:S02]  /*a7d0*/  SHF.R.U64 R10, R10, 0x3, RZ ;  /* 0x000000030a0a7819 */ /* 0x000fe400000012ff */
[----:B------:R-:W-:Y:S01]  /*a7e0*/  IADD3 R79, P2, R28, 0x4020, RZ ;  /* 0x000040201c4f7810 */ /* 0x000fe20007f5e0ff */
[--C-:B------:R-:W-:Y:S01]  /*a7f0*/  IMAD.X R33, RZ, RZ, R29.reuse, P6 ;  /* 0x000000ffff217224 */ /* 0x100fe200030e061d */
[----:B------:R-:W-:Y:S02]  /*a800*/  LOP3.LUT R30, R8, R77, RZ, 0x3c, !PT ;  /* 0x0000004d081e7212 */ /* 0x000fe400078e3cff */
[----:B------:R-:W-:Y:S02]  /*a810*/  F2FP.BF16.F32.PACK_AB R25, R25, R26 ;  /* 0x0000001a1919723e */ /* 0x000fe400000010ff */
[----:B------:R-:W-:Y:S01]  /*a820*/  F2FP.BF16.F32.PACK_AB R20, R15, R20 ;  /* 0x000000140f14723e */ /* 0x000fe200000010ff */
[----:B------:R-:W-:Y:S01]  /*a830*/  IMAD.X R15, RZ, RZ, R29, P5 ;  /* 0x000000ffff0f7224 */ /* 0x000fe200028e061d */
[----:B------:R-:W-:-:S02]  /*a840*/  LOP3.LUT R8, R87, 0x380, RZ, 0xc0, !PT ;  /* 0x0000038057087812 */ /* 0x000fc400078ec0ff */
[----:B------:R-:W-:Y:S02]  /*a850*/  SHF.R.U64 R14, R14, 0x3, RZ ;  /* 0x000000030e0e7819 */ /* 0x000fe400000012ff */
[----:B------:R-:W-:Y:S02]  /*a860*/  LOP3.LUT R12, R75, 0x380, RZ, 0xc0, !PT ;  /* 0x000003804b0c7812 */ /* 0x000fe400078ec0ff */
[----:B------:R-:W-:Y:S02]  /*a870*/  LOP3.LUT R34, R10, R69, RZ, 0x3c, !PT ;  /* 0x000000450a227212 */ /* 0x000fe400078e3cff */
[----:B------:R-:W-:Y:S02]  /*a880*/  LOP3.LUT R10, R79, 0x380, RZ, 0xc0, !PT ;  /* 0x000003804f0a7812 */ /* 0x000fe400078ec0ff */
[----:B------:R-:W-:Y:S02]  /*a890*/  F2FP.BF16.F32.PACK_AB R140, R140, R143 ;  /* 0x0000008f8c8c723e */ /* 0x000fe400000010ff */
[----:B------:R-:W-:-:S02]  /*a8a0*/  F2FP.BF16.F32.PACK_AB R105, R105, R112 ;  /* 0x000000706969723e */ /* 0x000fc400000010ff */
[----:B------:R-:W-:Y:S02]  /*a8b0*/  F2FP.BF16.F32.PACK_AB R141, R138, R141 ;  /* 0x0000008d8a8d723e */ /* 0x000fe400000010ff */
[----:B------:R-:W-:Y:S02]  /*a8c0*/  F2FP.BF16.F32.PACK_AB R108, R101, R108 ;  /* 0x0000006c656c723e */ /* 0x000fe400000010ff */
[----:B------:R-:W-:Y:S02]  /*a8d0*/  SEL R82, R25, R20, P0 ;  /* 0x0000001419527207 */ /* 0x000fe40000000000 */
[----:B------:R-:W-:Y:S01]  /*a8e0*/  SEL R59, R20, R25, P0 ;  /* 0x00000019143b7207 */ /* 0x000fe20000000000 */
[----:B------:R-:W-:Y:S01]  /*a8f0*/  IMAD.X R25, RZ, RZ, R29, P2 ;  /* 0x000000ffff197224 */ /* 0x000fe200010e061d */
[----:B------:R-:W-:Y:S02]  /*a900*/  SHF.R.U64 R8, R8, 0x3, RZ ;  /* 0x0000000308087819 */ /* 0x000fe400000012ff */
[----:B------:R-:W-:-:S02]  /*a910*/  F2FP.BF16.F32.PACK_AB R136, R136, R139 ;  /* 0x0000008b8888723e */ /* 0x000fc400000010ff */
[----:B------:R-:W-:Y:S02]  /*a920*/  F2FP.BF16.F32.PACK_AB R97, R97, R104 ;  /* 0x000000686161723e */ /* 0x000fe400000010ff */
[----:B------:R-:W-:Y:S02]  /*a930*/  F2FP.BF16.F32.PACK_AB R137, R134, R137 ;  /* 0x000000898689723e */ /* 0x000fe400000010ff */
[----:B------:R-:W-:Y:S02]  /*a940*/  F2FP.BF16.F32.PACK_AB R100, R93, R100 ;  /* 0x000000645d64723e */ /* 0x000fe400000010ff */
[----:B------:R-:W-:Y:S02]  /*a950*/  LOP3.LUT R20, R14, R85, RZ, 0x3c, !PT ;  /* 0x000000550e147212 */ /* 0x000fe400078e3cff */
[----:B------:R-:W-:Y:S02]  /*a960*/  F2FP.BF16.F32.PACK_AB R132, R132, R135 ;  /* 0x000000878484723e */ /* 0x000fe400000010ff */
[----:B------:R-:W-:-:S02]  /*a970*/  F2FP.BF16.F32.PACK_AB R89, R89, R96 ;  /* 0x000000605959723e */ /* 0x000fc400000010ff */
[----:B------:R-:W-:Y:S02]  /*a980*/  F2FP.BF16.F32.PACK_AB R133, R130, R133 ;  /* 0x000000858285723e */ /* 0x000fe400000010ff */
[----:B------:R-:W-:Y:S02]  /*a990*/  SHF.R.U64 R12, R12, 0x3, RZ ;  /* 0x000000030c0c7819 */ /* 0x000fe400000012ff */
[----:B------:R-:W-:Y:S02]  /*a9a0*/  F2FP.BF16.F32.PACK_AB R128, R128, R131 ;  /* 0x000000838080723e */ /* 0x000fe400000010ff */
[----:B------:R-:W-:Y:S02]  /*a9b0*/  F2FP.BF16.F32.PACK_AB R129, R126, R129 ;  /* 0x000000817e81723e */ /* 0x000fe400000010ff */
[----:B------:R-:W-:Y:S02]  /*a9c0*/  F2FP.BF16.F32.PACK_AB R124, R124, R127 ;  /* 0x0000007f7c7c723e */ /* 0x000fe400000010ff */
[----:B------:R-:W-:-:S02]  /*a9d0*/  F2FP.BF16.F32.PACK_AB R125, R122, R125 ;  /* 0x0000007d7a7d723e */ /* 0x000fc400000010ff */
[----:B------:R-:W-:Y:S02]  /*a9e0*/  IADD3 R83, P3, R28, 0x4040, RZ ;  /* 0x000040401c537810 */ /* 0x000fe40007f7e0ff */
[----:B------:R-:W-:Y:S02]  /*a9f0*/  SHF.R.U64 R10, R10, 0x3, RZ ;  /* 0x000000030a0a7819 */ /* 0x000fe400000012ff */
[----:B------:R-:W-:Y:S01]  /*aa00*/  F2FP.BF16.F32.PACK_AB R120, R120, R123 ;  /* 0x0000007b7878723e */ /* 0x000fe200000010ff */
[----:B------:R-:W-:Y:S01]  /*aa10*/  IMAD.X R27, RZ, RZ, R29, P3 ;  /* 0x000000ffff1b7224 */ /* 0x000fe200018e061d */
[----:B------:R-:W-:Y:S02]  /*aa20*/  SEL R40, R140, R141, P0 ;  /* 0x0000008d8c287207 */ /* 0x000fe40000000000 */
[----:B------:R-:W-:Y:S02]  /*aa30*/  SEL R70, R105, R108, P0 ;  /* 0x0000006c69467207 */ /* 0x000fe40000000000 */
[----:B------:R-:W-:-:S02]  /*aa40*/  IADD3 R91, P6, R28, 0x8020, RZ ;  /* 0x000080201c5b7810 */ /* 0x000fc40007fde0ff */
[C---:B------:R-:W-:Y:S02]  /*aa50*/  IADD3 R86, P1, R28.reuse, 0x8040, RZ ;  /* 0x000080401c567810 */ /* 0x040fe40007f3e0ff */
[----:B------:R-:W-:Y:S01]  /*aa60*/  IADD3 R88, P2, R28, 0x8060, RZ ;  /* 0x000080601c587810 */ /* 0x000fe20007f5e0ff */
[--C-:B------:R-:W-:Y:S01]  /*aa70*/  IMAD.X R13, RZ, RZ, R29.reuse, P6 ;  /* 0x000000ffff0d7224 */ /* 0x100fe200030e061d */
[----:B------:R-:W-:Y:S01]  /*aa80*/  LOP3.LUT R14, R8, R87, RZ, 0x3c, !PT ;  /* 0x00000057080e7212 */ /* 0x000fe200078e3cff */
[----:B------:R-:W-:Y:S01]  /*aa90*/  IMAD.X R11, RZ, RZ, R29, P1 ;  /* 0x000000ffff0b7224 */ /* 0x000fe200008e061d */
[----:B------:R-:W-:Y:S02]  /*aaa0*/  SEL R141, R141, R140, P0 ;  /* 0x0000008c8d8d7207 */ /* 0x000fe40000000000 */
[----:B------:R-:W-:Y:S02]  /*aab0*/  SEL R42, R136, R137, P0 ;  /* 0x00000089882a7207 */ /* 0x000fe40000000000 */
[----:B------:R-:W-:-:S02]  /*aac0*/  SEL R105, R108, R105, P0 ;  /* 0x000000696c697207 */ /* 0x000fc40000000000 */
[----:B------:R-:W-:Y:S02]  /*aad0*/  SEL R72, R97, R100, P0 ;  /* 0x0000006461487207 */ /* 0x000fe40000000000 */
[----:B------:R-:W-:Y:S02]  /*aae0*/  MOV R87, R20 ;  /* 0x0000001400577202 */ /* 0x000fe40000000f00 */
[----:B------:R-:W-:Y:S02]  /*aaf0*/  SEL R137, R137, R136, P0 ;  /* 0x0000008889897207 */ /* 0x000fe40000000000 */
[----:B------:R-:W-:Y:S02]  /*ab00*/  SEL R48, R132, R133, P0 ;  /* 0x0000008584307207 */ /* 0x000fe40000000000 */
[----:B------:R-:W-:Y:S02]  /*ab10*/  SEL R97, R100, R97, P0 ;  /* 0x0000006164617207 */ /* 0x000fe40000000000 */
[----:B------:R-:W-:-:S02]  /*ab20*/  SEL R74, R89, R92, P0 ;  /* 0x0000005c594a7207 */ /* 0x000fc40000000000 */
[----:B------:R-:W-:Y:S02]  /*ab30*/  LOP3.LUT R32, R12, R75, RZ, 0x3c, !PT ;  /* 0x0000004b0c207212 */ /* 0x000fe400078e3cff */
[----:B------:R-:W-:Y:S02]  /*ab40*/  SEL R133, R133, R132, P0 ;  /* 0x0000008485857207 */ /* 0x000fe40000000000 */
[----:B------:R-:W-:Y:S02]  /*ab50*/  SEL R50, R128, R129, P0 ;  /* 0x0000008180327207 */ /* 0x000fe40000000000 */
[----:B------:R-:W-:Y:S02]  /*ab60*/  SEL R56, R124, R125, P0 ;  /* 0x0000007d7c387207 */ /* 0x000fe40000000000 */
[----:B------:R-:W-:Y:S02]  /*ab70*/  SEL R89, R92, R89, P0 ;  /* 0x000000595c597207 */ /* 0x000fe40000000000 */
[----:B------:R-:W-:-:S02]  /*ab80*/  LOP3.LUT R12, R83, 0x380, RZ, 0xc0, !PT ;  /* 0x00000380530c7812 */ /* 0x000fc400078ec0ff */
[----:B------:R-:W-:Y:S02]  /*ab90*/  LOP3.LUT R24, R10, R79, RZ, 0x3c, !PT ;  /* 0x0000004f0a187212 */ /* 0x000fe400078e3cff */
[----:B------:R-:W-:Y:S02]  /*aba0*/  SEL R129, R129, R128, P0 ;  /* 0x0000008081817207 */ /* 0x000fe40000000000 */
[----:B------:R-:W-:Y:S02]  /*abb0*/  SEL R125, R125, R124, P0 ;  /* 0x0000007c7d7d7207 */ /* 0x000fe40000000000 */
[----:B------:R-:W-:Y:S02]  /*abc0*/  SEL R58, R120, R121, P0 ;  /* 0x00000079783a7207 */ /* 0x000fe40000000000 */
[----:B------:R-:W-:Y:S02]  /*abd0*/  LOP3.LUT R10, R91, 0x380, RZ, 0xc0, !PT ;  /* 0x000003805b0a7812 */ /* 0x000fe400078ec0ff */
[----:B------:R-:W-:-:S02]  /*abe0*/  LOP3.LUT R61, R86, 0x380, RZ, 0xc0, !PT ;  /* 0x00000380563d7812 */ /* 0x000fc400078ec0ff */
[----:B------:R-:W-:Y:S02]  /*abf0*/  LOP3.LUT R69, R88, 0x380, RZ, 0xc0, !PT ;  /* 0x0000038058457812 */ /* 0x000fe400078ec0ff */
[----:B------:R-:W-:Y:S02]  /*ac00*/  SEL R121, R121, R120, P0 ;  /* 0x0000007879797207 */ /* 0x000fe40000000000 */
[----:B------:R-:W-:Y:S02]  /*ac10*/  SHF.R.U64 R12, R12, 0x3, RZ ;  /* 0x000000030c0c7819 */ /* 0x000fe400000012ff */
[----:B------:R-:W-:Y:S02]  /*ac20*/  SHF.R.U64 R10, R10, 0x3, RZ ;  /* 0x000000030a0a7819 */ /* 0x000fe400000012ff */
[----:B------:R-:W-:Y:S02]  /*ac30*/  SHF.R.U64 R61, R61, 0x3, RZ ;  /* 0x000000033d3d7819 */ /* 0x000fe400000012ff */
[----:B------:R-:W-:-:S02]  /*ac40*/  SHF.R.U64 R69, R69, 0x3, RZ ;  /* 0x0000000345457819 */ /* 0x000fc400000012ff */
[----:B------:R-:W-:Y:S02]  /*ac50*/  LOP3.LUT R26, R12, R83, RZ, 0x3c, !PT ;  /* 0x000000530c1a7212 */ /* 0x000fe400078e3cff */
[----:B------:R-:W-:Y:S02]  /*ac60*/  LOP3.LUT R12, R10, R91, RZ, 0x3c, !PT ;  /* 0x0000005b0a0c7212 */ /* 0x000fe400078e3cff */
[----:B------:R-:W-:Y:S02]  /*ac70*/  LOP3.LUT R10, R61, R86, RZ, 0x3c, !PT ;  /* 0x000000563d0a7212 */ /* 0x000fe400078e3cff */
[----:B------:R-:W-:Y:S02]  /*ac80*/  LOP3.LUT R8, R69, R88, RZ, 0x3c, !PT ;  /* 0x0000005845087212 */ /* 0x000fe400078e3cff */
[----:B------:R-:W-:Y:S02]  /*ac90*/  LOP3.LUT R9, R28, 0x380, RZ, 0xc0, !PT ;  /* 0x000003801c097812 */ /* 0x000fe400078ec0ff */
[----:B------:R-:W-:-:S02]  /*aca0*/  MOV R79, R10 ;  /* 0x0000000a004f7202 */ /* 0x000fc40000000f00 */
[----:B------:R-:W-:Y:S02]  /*acb0*/  SHF.R.U64 R9, R9, 0x3, RZ ;  /* 0x0000000309097819 */ /* 0x000fe400000012ff */
[----:B------:R-:W-:Y:S02]  /*acc0*/  MOV R85, R14 ;  /* 0x0000000e00557202 */ /* 0x000fe40000000f00 */
[----:B------:R-:W-:Y:S01]  /*acd0*/  LOP3.LUT R28, R9, R28, RZ, 0x3c, !PT ;  /* 0x0000001c091c7212 */ /* 0x000fe200078e3cff */
[----:B------:R-:W-:Y:S01]  /*ace0*/  IMAD.X R9, RZ, RZ, R29, P2 ;  /* 0x000000ffff097224 */ /* 0x000fe200010e061d */
[----:B------:R-:W-:Y:S02]  /*acf0*/  MOV R83, R12 ;  /* 0x0000000c00537202 */ /* 0x000fe40000000f00 */
[----:B------:R-:W-:Y:S01]  /*ad00*/  MOV R95, R28 ;  /* 0x0000001c005f7202 */ /* 0x000fe20000000f00 */
[----:B--2---:R-:W-:Y:S01]  /*ad10*/  SHFL.IDX PT, R40, R40, R5, 0x1c1f ;  /* 0x001c1f0528287589 */ /* 0x004fe200000e0000 */
[----:B------:R-:W-:-:S02]  /*ad20*/  LOP3.LUT R20, R5, 0x2, RZ, 0x3c, !PT ;  /* 0x0000000205147812 */ /* 0x000fc400078e3cff */
[----:B------:R-:W-:Y:S01]  /*ad30*/  MOV R77, R8 ;  /* 0x00000008004d7202 */ /* 0x000fe20000000f00 */
[----:B------:R-:W-:Y:S01]  /*ad40*/  SHFL.IDX PT, R70, R70, R5, 0x1c1f ;  /* 0x001c1f0546467589 */ /* 0x000fe200000e0000 */
[----:B------:R-:W-:Y:S02]  /*ad50*/  MOV R94, R36 ;  /* 0x00000024005e7202 */ /* 0x000fe40000000f00 */
[----:B------:R-:W-:Y:S01]  /*ad60*/  MOV R90, R24 ;  /* 0x00000018005a7202 */ /* 0x000fe20000000f00 */
[----:B------:R-:W0:Y:S01]  /*ad70*/  SHFL.IDX PT, R141, R141, R20, 0x1c1f ;  /* 0x001c1f148d8d7589 */ /* 0x000e2200000e0000 */
[----:B------:R-:W-:Y:S02]  /*ad80*/  MOV R88, R26 ;  /* 0x0000001a00587202 */ /* 0x000fe40000000f00 */
[----:B------:R-:W-:Y:S01]  /*ad90*/  MOV R93, R34 ;  /* 0x00000022005d7202 */ /* 0x000fe20000000f00 */
[----:B------:R-:W1:Y:S01]  /*ada0*/  SHFL.IDX PT, R105, R105, R20, 0x1c1f ;  /* 0x001c1f1469697589 */ /* 0x000e6200000e0000 */
[----:B------:R-:W-:-:S02]  /*adb0*/  MOV R92, R32 ;  /* 0x00000020005c7202 */ /* 0x000fc40000000f00 */
[----:B------:R-:W-:Y:S01]  /*adc0*/  MOV R91, R30 ;  /* 0x0000001e005b7202 */ /* 0x000fe20000000f00 */
[----:B------:R-:W-:Y:S01]  /*add0*/  SHFL.IDX PT, R42, R42, R5, 0x1c1f ;  /* 0x001c1f052a2a7589 */ /* 0x000fe200000e0000 */
[----:B------:R-:W-:-:S03]  /*ade0*/  PLOP3.LUT P1, PT, PT, PT, UP0, 0x80, 0x0 ;  /* 0x000000000000781c */ /* 0x000fc60003f2f008 */
[----:B------:R-:W-:Y:S04]  /*adf0*/  SHFL.IDX PT, R72, R72, R5, 0x1c1f ;  /* 0x001c1f0548487589 */ /* 0x000fe800000e0000 */
[----:B------:R-:W2:Y:S04]  /*ae00*/  SHFL.IDX PT, R137, R137, R20, 0x1c1f ;  /* 0x001c1f1489897589 */ /* 0x000ea800000e0000 */
[----:B------:R-:W3:Y:S04]  /*ae10*/  SHFL.IDX PT, R97, R97, R20, 0x1c1f ;  /* 0x001c1f1461617589 */ /* 0x000ee800000e0000 */
[----:B------:R-:W-:Y:S01]  /*ae20*/  SHFL.IDX PT, R48, R48, R5, 0x1c1f ;  /* 0x001c1f0530307589 */ /* 0x000fe200000e0000 */
[----:B0-----:R-:W-:-:S02]  /*ae30*/  SEL R8, R40, R141, P0 ;  /* 0x0000008d28087207 */ /* 0x001fc40000000000 */
[----:B------:R-:W-:Y:S01]  /*ae40*/  SEL R10, R141, R40, P0 ;  /* 0x000000288d0a7207 */ /* 0x000fe20000000000 */
[----:B------:R-:W-:Y:S01]  /*ae50*/  SHFL.IDX PT, R74, R74, R5, 0x1c1f ;  /* 0x001c1f054a4a7589 */ /* 0x000fe200000e0000 */
[----:B-1----:R-:W-:Y:S02]  /*ae60*/  SEL R9, R70, R105, P0 ;  /* 0x0000006946097207 */ /* 0x002fe40000000000 */
[----:B------:R-:W-:Y:S01]  /*ae70*/  SEL R11, R105, R70, P0 ;  /* 0x00000046690b7207 */ /* 0x000fe20000000000 */
[----:B------:R-:W0:Y:S04]  /*ae80*/  SHFL.IDX PT, R133, R133, R20, 0x1c1f ;  /* 0x001c1f1485857589 */ /* 0x000e2800000e0000 */
[----:B------:R-:W1:Y:S04]  /*ae90*/  SHFL.IDX PT, R89, R89, R20, 0x1c1f ;  /* 0x001c1f1459597589 */ /* 0x000e6800000e0000 */
[----:B------:R-:W-:Y:S01]  /*aea0*/  SHFL.IDX PT, R50, R50, R5, 0x1c1f ;  /* 0x001c1f0532327589 */ /* 0x000fe200000e0000 */
[----:B--2---:R-:W-:-:S02]  /*aeb0*/  SEL R12, R42, R137, P0 ;  /* 0x000000892a0c7207 */ /* 0x004fc40000000000 */
[----:B------:R-:W-:Y:S01]  /*aec0*/  SEL R14, R137, R42, P0 ;  /* 0x0000002a890e7207 */ /* 0x000fe20000000000 */
[----:B------:R-:W-:Y:S01]  /*aed0*/  SHFL.IDX PT, R56, R56, R5, 0x1c1f ;  /* 0x001c1f0538387589 */ /* 0x000fe200000e0000 */
[----:B---3--:R-:W-:Y:S02]  /*aee0*/  SEL R13, R72, R97, P0 ;  /* 0x00000061480d7207 */ /* 0x008fe40000000000 */
[----:B------:R-:W-:Y:S01]  /*aef0*/  SEL R15, R97, R72, P0 ;  /* 0x00000048610f7207 */ /* 0x000fe20000000000 */
[----:B------:R-:W-:Y:S04]  /*af00*/  SHFL.IDX PT, R78, R78, R5, 0x1c1f ;  /* 0x001c1f054e4e7589 */ /* 0x000fe800000e0000 */
[----:B------:R-:W2:Y:S04]  /*af10*/  SHFL.IDX PT, R129, R129, R20, 0x1c1f ;  /* 0x001c1f1481817589 */ /* 0x000ea800000e0000 */
[----:B------:R-:W3:Y:S01]  /*af20*/  SHFL.IDX PT, R125, R125, R20, 0x1c1f ;  /* 0x001c1f147d7d7589 */ /* 0x000ee200000e0000 */
[----:B0-----:R-:W-:-:S02]  /*af30*/  SEL R24, R48, R133, P0 ;  /* 0x0000008530187207 */ /* 0x001fc40000000000 */
[----:B------:R-:W-:Y:S01]  /*af40*/  SEL R26, R133, R48, P0 ;  /* 0x00000030851a7207 */ /* 0x000fe20000000000 */
[----:B------:R-:W0:Y:S01]  /*af50*/  SHFL.IDX PT, R81, R81, R20, 0x1c1f ;  /* 0x001c1f1451517589 */ /* 0x000e2200000e0000 */
[----:B-1----:R-:W-:Y:S02]  /*af60*/  SEL R25, R74, R89, P0 ;  /* 0x000000594a197207 */ /* 0x002fe40000000000 */
[----:B------:R-:W-:Y:S01]  /*af70*/  SEL R27, R89, R74, P0 ;  /* 0x0000004a591b7207 */ /* 0x000fe20000000000 */
[----:B------:R-:W-:Y:S04]  /*af80*/  SHFL.IDX PT, R58, R58, R5, 0x1c1f ;  /* 0x001c1f053a3a7589 */ /* 0x000fe800000e0000 */
[----:B------:R-:W-:Y:S04]  /*af90*/  SHFL.IDX PT, R80, R80, R5, 0x1c1f ;  /* 0x001c1f0550507589 */ /* 0x000fe800000e0000 */
[----:B------:R-:W1:Y:S04]  /*afa0*/  SHFL.IDX PT, R121, R121, R20, 0x1c1f ;  /* 0x001c1f1479797589 */ /* 0x000e6800000e0000 */
[----:B------:R-:W4:Y:S01]  /*afb0*/  SHFL.IDX PT, R73, R73, R20, 0x1c1f ;  /* 0x001c1f1449497589 */ /* 0x000f2200000e0000 */
[----:B--2---:R-:W-:-:S02]  /*afc0*/  SEL R28, R50, R129, P0 ;  /* 0x00000081321c7207 */ /* 0x004fc40000000000 */
[----:B------:R-:W-:Y:S01]  /*afd0*/  SEL R30, R129, R50, P0 ;  /* 0x00000032811e7207 */ /* 0x000fe20000000000 */
[----:B------:R-:W-:Y:S01]  /*afe0*/  SHFL.IDX PT, R76, R76, R5, 0x1c1f ;  /* 0x001c1f054c4c7589 */ /* 0x000fe200000e0000 */
[----:B---3--:R-:W-:Y:S02]  /*aff0*/  SEL R32, R56, R125, P0 ;  /* 0x0000007d38207207 */ /* 0x008fe40000000000 */
[----:B------:R-:W-:Y:S01]  /*b000*/  SEL R34, R125, R56, P0 ;  /* 0x000000387d227207 */ /* 0x000fe20000000000 */
[----:B------:R-:W2:Y:S01]  /*b010*/  SHFL.IDX PT, R63, R63, R20, 0x1c1f ;  /* 0x001c1f143f3f7589 */ /* 0x000ea200000e0000 */
[----:B0-----:R-:W-:Y:S02]  /*b020*/  SEL R29, R78, R81, P0 ;  /* 0x000000514e1d7207 */ /* 0x001fe40000000000 */
[----:B------:R-:W-:Y:S01]  /*b030*/  SEL R31, R81, R78, P0 ;  /* 0x0000004e511f7207 */ /* 0x000fe20000000000 */
[----:B------:R-:W-:Y:S06]  /*b040*/  BAR.SYNC.DEFER_BLOCKING 0x1, 0x100 ;  /* 0x0044000000007b1d */ /* 0x000fec0000010000 */
[----:B------:R-:W-:Y:S01]  /*b050*/  SHFL.IDX PT, R64, R64, R5, 0x1c1f ;  /* 0x001c1f0540407589 */ /* 0x000fe200000e0000 */
[----:B-1----:R-:W-:-:S02]  /*b060*/  SEL R56, R58, R121, P0 ;  /* 0x000000793a387207 */ /* 0x002fc40000000000 */
[----:B------:R-:W-:Y:S01]  /*b070*/  SEL R58, R121, R58, P0 ;  /* 0x0000003a793a7207 */ /* 0x000fe20000000000 */
[----:B------:R-:W-:Y:S01]  /*b080*/  SHFL.IDX PT, R62, R62, R5, 0x1c1f ;  /* 0x001c1f053e3e7589 */ /* 0x000fe200000e0000 */
[----:B----4-:R-:W-:Y:S02]  /*b090*/  SEL R33, R80, R73, P0 ;  /* 0x0000004950217207 */ /* 0x010fe40000000000 */
[----:B------:R-:W-:Y:S01]  /*b0a0*/  SEL R35, R73, R80, P0 ;  /* 0x0000005049237207 */ /* 0x000fe20000000000 */
[----:B------:R2:W0:Y:S04]  /*b0b0*/  SHFL.IDX PT, R21, R57, R20, 0x1c1f ;  /* 0x001c1f1439157589 */ /* 0x00042800000e0000 */
[----:B------:R-:W1:Y:S04]  /*b0c0*/  SHFL.IDX PT, R55, R55, R20, 0x1c1f ;  /* 0x001c1f1437377589 */ /* 0x000e6800000e0000 */
[----:B------:R-:W-:Y:S01]  /*b0d0*/  SHFL.IDX PT, R60, R60, R5, 0x1c1f ;  /* 0x001c1f053c3c7589 */ /* 0x000fe200000e0000 */
[----:B--2---:R-:W-:-:S03]  /*b0e0*/  SEL R57, R76, R63, P0 ;  /* 0x0000003f4c397207 */ /* 0x004fc60000000000 */
[----:B------:R-:W-:Y:S04]  /*b0f0*/  SHFL.IDX PT, R52, R52, R5, 0x1c1f ;  /* 0x001c1f0534347589 */ /* 0x000fe800000e0000 */
[----:B------:R-:W-:Y:S04]  /*b100*/  SHFL.IDX PT, R44, R44, R5, 0x1c1f ;  /* 0x001c1f052c2c7589 */ /* 0x000fe800000e0000 */
[----:B------:R-:W-:Y:S04]  /*b110*/  SHFL.IDX PT, R66, R66, R5, 0x1c1f ;  /* 0x001c1f0542427589 */ /* 0x000fe800000e0000 */
[----:B------:R-:W-:Y:S01]  /*b120*/  SHFL.IDX PT, R68, R68, R5, 0x1c1f ;  /* 0x001c1f0544447589 */ /* 0x000fe200000e0000 */
[----:B0-----:R-:W-:-:S03]  /*b130*/  SEL R36, R64, R21, P0 ;  /* 0x0000001540247207 */ /* 0x001fc60000000000 */
[----:B------:R-:W-:Y:S01]  /*b140*/  SHFL.IDX PT, R54, R54, R5, 0x1c1f ;  /* 0x001c1f0536367589 */ /* 0x000fe200000e0000 */
[----:B-1----:R-:W-:-:S03]  /*b150*/  SEL R37, R62, R55, P0 ;  /* 0x000000373e257207 */ /* 0x002fc60000000000 */
[----:B------:R-:W-:Y:S04]  /*b160*/  SHFL.IDX PT, R46, R46, R5, 0x1c1f ;  /* 0x001c1f052e2e7589 */ /* 0x000fe800000e0000 */
[----:B------:R0:W-:Y:S04]  /*b170*/  SHFL.IDX PT, R61, R38, R5, 0x1c1f ;  /* 0x001c1f05263d7589 */ /* 0x0001e800000e0000 */
[----:B------:R-:W-:Y:S04]  /*b180*/  SHFL.IDX PT, R69, R82, R5, 0x1c1f ;  /* 0x001c1f0552457589 */ /* 0x000fe800000e0000 */
[----:B------:R-:W-:Y:S01]  /*b190*/  SHFL.IDX PT, R75, R84, R5, 0x1c1f ;  /* 0x001c1f05544b7589 */ /* 0x000fe200000e0000 */
[----:B0-----:R-:W-:-:S03]  /*b1a0*/  SEL R38, R21, R64, P0 ;  /* 0x0000004015267207 */ /* 0x001fc60000000000 */
[----:B------:R-:W0:Y:S04]  /*b1b0*/  SHFL.IDX PT, R49, R49, R20, 0x1c1f ;  /* 0x001c1f1431317589 */ /* 0x000e2800000e0000 */
[----:B------:R-:W1:Y:S04]  /*b1c0*/  SHFL.IDX PT, R47, R47, R20, 0x1c1f ;  /* 0x001c1f142f2f7589 */ /* 0x000e6800000e0000 */
[----:B------:R-:W2:Y:S04]  /*b1d0*/  SHFL.IDX PT, R41, R41, R20, 0x1c1f ;  /* 0x001c1f1429297589 */ /* 0x000ea800000e0000 */
[----:B------:R3:W4:Y:S04]  /*b1e0*/  SHFL.IDX PT, R5, R39, R20, 0x1c1f ;  /* 0x001c1f1427057589 */ /* 0x00072800000e0000 */
[----:B------:R-:W4:Y:S04]  /*b1f0*/  SHFL.IDX PT, R43, R43, R20, 0x1c1f ;  /* 0x001c1f142b2b7589 */ /* 0x000f2800000e0000 */
[----:B------:R-:W4:Y:S01]  /*b200*/  SHFL.IDX PT, R82, R53, R20, 0x1c1f ;  /* 0x001c1f1435527589 */ /* 0x000f2200000e0000 */
[----:B---3--:R-:W-:-:S03]  /*b210*/  SEL R39, R55, R62, P0 ;  /* 0x0000003e37277207 */ /* 0x008fc60000000000 */
[----:B------:R-:W3:Y:S04]  /*b220*/  SHFL.IDX PT, R45, R45, R20, 0x1c1f ;  /* 0x001c1f142d2d7589 */ /* 0x000ee800000e0000 */
[----:B------:R0:W3:Y:S04]  /*b230*/  SHFL.IDX PT, R84, R59, R20, 0x1c1f ;  /* 0x001c1f143b547589 */ /* 0x0000e800000e0000 */
[----:B------:R-:W-:Y:S04]  /*b240*/  SHFL.IDX PT, R51, R51, R20, 0x1c1f ;  /* 0x001c1f1433337589 */ /* 0x000fe800000e0000 */
[----:B------:R-:W3:Y:S01]  /*b250*/  SHFL.IDX PT, R86, R71, R20, 0x1c1f ;  /* 0x001c1f1447567589 */ /* 0x000ee200000e0000 */
[----:B0-----:R-:W-:-:S03]  /*b260*/  SEL R59, R63, R76, P0 ;  /* 0x0000004c3f3b7207 */ /* 0x001fc60000000000 */
[----:B------:R0:W-:Y:S04]  /*b270*/  STSM.16.M88.4 [R95], R8 ;  /* 0x000000085f007844 */ /* 0x0001e80000000200 */
[----:B------:R2:W-:Y:S04]  /*b280*/  STSM.16.M88.4 [R94], R12 ;  /* 0x0000000c5e007844 */ /* 0x0005e80000000200 */
[----:B------:R3:W-:Y:S04]  /*b290*/  STSM.16.M88.4 [R93], R24 ;  /* 0x000000185d007844 */ /* 0x0007e80000000200 */
[----:B------:R3:W-:Y:S01]  /*b2a0*/  STSM.16.M88.4 [R92], R28 ;  /* 0x0000001c5c007844 */ /* 0x0007e20000000200 */
[----:B0-----:R-:W-:-:S03]  /*b2b0*/  SEL R8, R60, R49, P0 ;  /* 0x000000313c087207 */ /* 0x001fc60000000000 */
[----:B------:R-:W-:Y:S01]  /*b2c0*/  STSM.16.M88.4 [R91], R32 ;  /* 0x000000205b007844 */ /* 0x000fe20000000200 */
[----:B------:R-:W-:Y:S02]  /*b2d0*/  SEL R10, R49, R60, P0 ;  /* 0x0000003c310a7207 */ /* 0x000fe40000000000 */
[----:B-1----:R-:W-:Y:S01]  /*b2e0*/  SEL R9, R54, R47, P0 ;  /* 0x0000002f36097207 */ /* 0x002fe20000000000 */
[----:B------:R-:W-:Y:S01]  /*b2f0*/  STSM.16.M88.4 [R90], R56 ;  /* 0x000000385a007844 */ /* 0x000fe20000000200 */
[----:B------:R-:W-:Y:S02]  /*b300*/  SEL R11, R47, R54, P0 ;  /* 0x000000362f0b7207 */ /* 0x000fe40000000000 */
[----:B--2---:R-:W-:Y:S01]  /*b310*/  SEL R12, R52, R41, P0 ;  /* 0x00000029340c7207 */ /* 0x004fe20000000000 */
[----:B------:R-:W-:Y:S01]  /*b320*/  STSM.16.M88.4 [R88], R36 ;  /* 0x0000002458007844 */ /* 0x000fe20000000200 */
[----:B------:R-:W-:Y:S02]  /*b330*/  SEL R14, R41, R52, P0 ;  /* 0x00000034290e7207 */ /* 0x000fe40000000000 */
[----:B----4-:R-:W-:Y:S01]  /*b340*/  SEL R13, R46, R5, P0 ;  /* 0x000000052e0d7207 */ /* 0x010fe20000000000 */
[----:B------:R0:W-:Y:S01]  /*b350*/  STSM.16.M88.4 [R87], R8 ;  /* 0x0000000857007844 */ /* 0x0001e20000000200 */
[----:B------:R-:W-:-:S02]  /*b360*/  SEL R15, R5, R46, P0 ;  /* 0x0000002e050f7207 */ /* 0x000fc40000000000 */
[----:B---3--:R-:W-:Y:S02]  /*b370*/  SEL R24, R44, R43, P0 ;  /* 0x0000002b2c187207 */ /* 0x008fe40000000000 */
[----:B------:R-:W-:Y:S01]  /*b380*/  SEL R26, R43, R44, P0 ;  /* 0x0000002c2b1a7207 */ /* 0x000fe20000000000 */
[----:B------:R1:W-:Y:S01]  /*b390*/  STSM.16.M88.4 [R85], R12 ;  /* 0x0000000c55007844 */ /* 0x0003e20000000200 */
[----:B------:R-:W-:Y:S02]  /*b3a0*/  SEL R25, R61, R82, P0 ;  /* 0x000000523d197207 */ /* 0x000fe40000000000 */
[----:B------:R-:W-:Y:S02]  /*b3b0*/  SEL R27, R82, R61, P0 ;  /* 0x0000003d521b7207 */ /* 0x000fe40000000000 */
[----:B------:R-:W-:Y:S02]  /*b3c0*/  SEL R28, R66, R45, P0 ;  /* 0x0000002d421c7207 */ /* 0x000fe40000000000 */
[----:B------:R-:W-:Y:S01]  /*b3d0*/  SEL R30, R45, R66, P0 ;  /* 0x000000422d1e7207 */ /* 0x000fe20000000000 */
[----:B------:R1:W-:Y:S01]  /*b3e0*/  STSM.16.M88.4 [R83], R24 ;  /* 0x0000001853007844 */ /* 0x0003e20000000200 */
[----:B------:R-:W-:Y:S01]  /*b3f0*/  SEL R29, R69, R84, P0 ;  /* 0x00000054451d7207 */ /* 0x000fe20000000000 */
[----:B0-----:R-:W-:Y:S01]  /*b400*/  IMAD.U32 R8, RZ, RZ, UR4 ;  /* 0x00000004ff087e24 */ /* 0x001fe2000f8e00ff */
[----:B------:R-:W-:Y:S01]  /*b410*/  SEL R31, R84, R69, P0 ;  /* 0x00000045541f7207 */ /* 0x000fe20000000000 */
[----:B------:R-:W-:Y:S01]  /*b420*/  IMAD.U32 R9, RZ, RZ, UR6 ;  /* 0x00000006ff097e24 */ /* 0x000fe2000f8e00ff */
[----:B------:R-:W-:Y:S01]  /*b430*/  SEL R33, R75, R86, P0 ;  /* 0x000000564b217207 */ /* 0x000fe20000000000 */
[----:B------:R-:W-:Y:S01]  /*b440*/  ULDC.64 UR6, c[0x0][0xbe0] ;  /* 0x0002f80000067ab9 */ /* 0x000fe20000000a00 */
[----:B------:R-:W-:Y:S01]  /*b450*/  SEL R35, R86, R75, P0 ;  /* 0x0000004b56237207 */ /* 0x000fe20000000000 */
[----:B------:R1:W-:Y:S01]  /*b460*/  STSM.16.M88.4 [R79], R28 ;  /* 0x0000001c4f007844 */ /* 0x0003e20000000200 */
[----:B------:R-:W-:-:S02]  /*b470*/  SEL R32, R68, R51, P0 ;  /* 0x0000003344207207 */ /* 0x000fc40000000000 */
[----:B------:R-:W-:-:S05]  /*b480*/  SEL R34, R51, R68, P0 ;  /* 0x0000004433227207 */ /* 0x000fca0000000000 */
[----:B------:R1:W-:Y:S01]  /*b490*/  STSM.16.M88.4 [R77], R32 ;  /* 0x000000204d007844 */ /* 0x0003e20000000200 */
[----:B------:R-:W-:Y:S06]  /*b4a0*/  BAR.SYNC.DEFER_BLOCKING 0x1, 0x100 ;  /* 0x0044000000007b1d */ /* 0x000fec0000010000 */
[----:B------:R-:W2:Y:S01]  /*b4b0*/  @P1 LDG.E R10, desc[UR46][R8.64] ;  /* 0x0000002e080a1981 */ /* 0x000ea2000c1e1900 */
[----:B------:R-:W-:Y:S01]  /*b4c0*/  UISETP.NE.U32.AND UP1, UPT, UR6, URZ, UPT ;  /* 0x0000003f0600728c */ /* 0x000fe2000bf25070 */
[----:B------:R-:W0:Y:S01]  /*b4d0*/  LDC R5, c[0x0][0xa88] ;  /* 0x0002a200ff057b82 */ /* 0x000e220000000800 */
[----:B------:R-:W-:Y:S01]  /*b4e0*/  IMAD R11, R16, 0x40, R2 ;  /* 0x00000040100b7824 */ /* 0x000fe200078e0202 */
[----:B------:R-:W-:Y:S01]  /*b4f0*/  UMOV UR4, URZ ;  /* 0x0000003f00047c82 */ /* 0x000fe20008000000 */
[----:B------:R-:W-:-:S02]  /*b500*/  UISETP.NE.AND.EX UP1, UPT, UR7, URZ, UPT, UP1 ;  /* 0x0000003f0700728c */ /* 0x000fc4000bf25310 */
[----:B------:R-:W-:-:S04]  /*b510*/  IMAD.WIDE R6, R11, 0x2, R6 ;  /* 0x000000020b067825 */ /* 0x000fc800078e0206 */
[----:B------:R-:W-:Y:S02]  /*b520*/  PLOP3.LUT P0, PT, PT, PT, UP1, 0x80, 0x0 ;  /* 0x000000000000781c */ /* 0x000fe40003f0f018 */
[----:B------:R-:W-:-:S03]  /*b530*/  IADD3 R37, P5, R6, 0x1000, RZ ;  /* 0x0000100006257810 */ /* 0x000fc60007fbe0ff */
[----:B------:R-:W-:Y:S02]  /*b540*/  @UP1 ULDC.64 UR6, c[0x0][0xbe0] ;  /* 0x0002f80000061ab9 */ /* 0x000fe40000000a00 */
[----:B------:R-:W-:-:S06]  /*b550*/  @UP1 UIMAD.WIDE UR6, UR36, 0x4, UR6 ;  /* 0x00000004240618a5 */ /* 0x000fcc000f8e0206 */
[----:B------:R-:W-:Y:S01]  /*b560*/  IMAD.U32 R11, RZ, RZ, UR7 ;  /* 0x00000007ff0b7e24 */ /* 0x000fe2000f8e00ff */
[----:B--2---:R-:W-:Y:S01]  /*b570*/  @P1 R2UR UR4, R10 ;  /* 0x000000000a0412ca */ /* 0x004fe200000e0000 */
[----:B------:R-:W-:-:S05]  /*b580*/  IMAD.U32 R10, RZ, RZ, UR6 ;  /* 0x00000006ff0a7e24 */ /* 0x000fca000f8e00ff */
[----:B0-----:R1:W5:Y:S01]  /*b590*/  @P0 LDG.E R5, desc[UR46][R10.64] ;  /* 0x0000002e0a050981 */ /* 0x001362000c1e1900 */
[----:B------:R-:W-:Y:S08]  /*b5a0*/  @P0 BRA `(.L_x_277) ;  /* 0x0000000000100947 */ /* 0x000ff00003800000 */
[----:B------:R-:W-:Y:S05]  /*b5b0*/  @!P1 BRA `(.L_x_277) ;  /* 0x00000000000c9947 */ /* 0x000fea0003800000 */
[----:B-1----:R-:W2:Y:S04]  /*b5c0*/  LDG.E R10, desc[UR46][R8.64] ;  /* 0x0000002e080a7981 */ /* 0x002ea8000c1e1900 */
[----:B-----5:R-:W2:Y:S02]  /*b5d0*/  LDG.E R5, desc[UR46][R8.64+0x4] ;  /* 0x0000042e08057981 */ /* 0x020ea4000c1e1900 */
[----:B--2---:R-:W-:-:S07]  /*b5e0*/  IMAD.IADD R5, R5, 0x1, -R10 ;  /* 0x0000000105057824 */ /* 0x004fce00078e0a0a */
.L_x_277:
[----:B------:R-:W-:Y:S01]  /*b5f0*/  USHF.R.S32.HI UR11, URZ, 0x1f, UR39 ;  /* 0x0000001f3f0b7899 */ /* 0x000fe20008011427 */
[----:B------:R-:W-:Y:S01]  /*b600*/  IADD3 R9, P3, R6, 0x3000, RZ ;  /* 0x0000300006097810 */ /* 0x000fe20007f7e0ff */
[----:B------:R-:W-:Y:S01]  /*b610*/  ULDC.64 UR12, c[0x0][0xb70] ;  /* 0x0002dc00000c7ab9 */ /* 0x000fe20000000a00 */
[----:B------:R-:W-:Y:S01]  /*b620*/  USHF.R.S32.HI UR9, URZ, 0x1f, UR4 ;  /* 0x0000001f3f097899 */ /* 0x000fe20008011404 */
[----:B-1----:R-:W-:Y:S01]  /*b630*/  IMAD R14, R18, 0x80, R221 ;  /* 0x00000080120e7824 */ /* 0x002fe200078e02dd */
[----:B------:R-:W-:Y:S01]  /*b640*/  UIMAD UR10, UR11, UR12, URZ ;  /* 0x0000000c0b0a72a4 */ /* 0x000fe2000f8e023f */
[----:B------:R-:W-:Y:S01]  /*b650*/  LOP3.LUT R8, R9, 0x380, RZ, 0xc0, !PT ;  /* 0x0000038009087812 */ /* 0x000fe200078ec0ff */
[----:B------:R-:W-:Y:S01]  /*b660*/  UMOV UR8, UR4 ;  /* 0x0000000400087c82 */ /* 0x000fe20008000000 */
[----:B------:R-:W-:Y:S01]  /*b670*/  USEL UR37, UR37, URZ, !UP0 ;  /* 0x0000003f25257287 */ /* 0x000fe2000c000000 */
[----:B------:R-:W-:Y:S01]  /*b680*/  IADD3 R57, P0, R6, 0x4000, RZ ;  /* 0x0000400006397810 */ /* 0x000fe20007f1e0ff */
[----:B------:R-:W-:Y:S01]  /*b690*/  UIMAD.WIDE.U32 UR6, UR39, UR12, UR8 ;  /* 0x0000000c270672a5 */ /* 0x000fe2000f8e0008 */
[----:B------:R-:W-:Y:S01]  /*b6a0*/  SHF.R.U64 R8, R8, 0x3, RZ ;  /* 0x0000000308087819 */ /* 0x000fe200000012ff */
[----:B------:R-:W-:Y:S01]  /*b6b0*/  UIMAD UR10, UR39, UR13, UR10 ;  /* 0x0000000d270a72a4 */ /* 0x000fe2000f8e020a */
[----:B------:R-:W-:Y:S01]  /*b6c0*/  IADD3 R45, P1, R6, 0x5000, RZ ;  /* 0x00005000062d7810 */ /* 0x000fe20007f3e0ff */
[----:B------:R-:W-:Y:S01]  /*b6d0*/  USEL UR36, UR36, URZ, !UP0 ;  /* 0x0000003f24247287 */ /* 0x000fe2000c000000 */
[----:B------:R-:W-:Y:S01]  /*b6e0*/  LOP3.LUT R8, R8, R9, RZ, 0x3c, !PT ;  /* 0x0000000908087212 */ /* 0x000fe200078e3cff */
[----:B------:R-:W-:Y:S01]  /*b6f0*/  ULDC.64 UR12, c[0x0][0xb78] ;  /* 0x0002de00000c7ab9 */ /* 0x000fe20000000a00 */
[----:B------:R-:W-:Y:S01]  /*b700*/  UIADD3 UR7, UR7, UR10, URZ ;  /* 0x0000000a07077290 */ /* 0x000fe2000fffe03f */
[----:B------:R-:W-:Y:S01]  /*b710*/  SHF.R.S32.HI R9, RZ, 0x1f, R14 ;  /* 0x0000001fff097819 */ /* 0x000fe2000001140e */
[----:B------:R-:W-:Y:S01]  /*b720*/  UIMAD UR8, UR37, UR12, URZ ;  /* 0x0000000c250872a4 */ /* 0x000fe2000f8e023f */
[----:B------:R-:W-:Y:S01]  /*b730*/  LOP3.LUT R56, R57, 0x380, RZ, 0xc0, !PT ;  /* 0x0000038039387812 */ /* 0x000fe200078ec0ff */
[----:B------:R-:W-:Y:S01]  /*b740*/  UIMAD.WIDE.U32 UR6, UR36, UR12, UR6 ;  /* 0x0000000c240672a5 */ /* 0x000fe2000f8e0006 */
[----:B------:R-:W-:Y:S01]  /*b750*/  IADD3 R25, P4, R6, 0x2000, RZ ;  /* 0x0000200006197810 */ /* 0x000fe20007f9e0ff */
[----:B------:R-:W-:Y:S01]  /*b760*/  UIMAD UR8, UR36, UR13, UR8 ;  /* 0x0000000d240872a4 */ /* 0x000fe2000f8e0208 */
[----:B------:R-:W-:-:S02]  /*b770*/  LOP3.LUT R44, R45, 0x380, RZ, 0xc0, !PT ;  /* 0x000003802d2c7812 */ /* 0x000fc400078ec0ff */
[----:B------:R-:W-:Y:S01]  /*b780*/  SHF.R.U64 R56, R56, 0x3, RZ ;  /* 0x0000000338387819 */ /* 0x000fe200000012ff */
[----:B------:R-:W-:Y:S01]  /*b790*/  ULDC.64 UR12, c[0x0][0xaa0] ;  /* 0x0002a800000c7ab9 */ /* 0x000fe20000000a00 */
[----:B------:R-:W-:Y:S01]  /*b7a0*/  IADD3 R10, P6, R14, UR6, RZ ;  /* 0x000000060e0a7c10 */ /* 0x000fe2000ffde0ff */
[----:B------:R-:W-:Y:S01]  /*b7b0*/  IMAD.U32 R12, RZ, RZ, UR8 ;  /* 0x00000008ff0c7e24 */ /* 0x000fe2000f8e00ff */
[----:B------:R-:W-:Y:S02]  /*b7c0*/  IADD3 R33, P2, R6, 0x6000, RZ ;  /* 0x0000600006217810 */ /* 0x000fe40007f5e0ff */
[----:B------:R-:W-:Y:S02]  /*b7d0*/  LOP3.LUT R36, R37, 0x380, RZ, 0xc0, !PT ;  /* 0x0000038025247812 */ /* 0x000fe400078ec0ff */
[----:B------:R-:W-:Y:S01]  /*b7e0*/  IADD3.X R9, R9, UR7, R12, P6, !PT ;  /* 0x0000000709097c10 */ /* 0x000fe2000b7fe40c */
[----:B------:R-:W-:Y:S01]  /*b7f0*/  ULDC.64 UR6, c[0x0][0xb40] ;  /* 0x0002d00000067ab9 */ /* 0x000fe20000000a00 */
[----:B------:R-:W-:-:S02]  /*b800*/  LOP3.LUT R24, R25, 0x380, RZ, 0xc0, !PT ;  /* 0x0000038019187812 */ /* 0x000fc400078ec0ff */
[----:B------:R-:W-:Y:S02]  /*b810*/  LEA R20, P6, R10, UR6, 0x2 ;  /* 0x000000060a147c11 */ /* 0x000fe4000f8c10ff */
[----:B------:R-:W-:Y:S02]  /*b820*/  SHF.R.U64 R44, R44, 0x3, RZ ;  /* 0x000000032c2c7819 */ /* 0x000fe400000012ff */
[----:B------:R-:W-:Y:S01]  /*b830*/  LOP3.LUT R56, R56, R57, RZ, 0x3c, !PT ;  /* 0x0000003938387212 */ /* 0x000fe200078e3cff */
[----:B------:R-:W-:Y:S01]  /*b840*/  IMAD.X R57, RZ, RZ, R7, P0 ;  /* 0x000000ffff397224 */ /* 0x000fe200000e0607 */
[----:B------:R-:W-:Y:S02]  /*b850*/  LOP3.LUT R32, R33, 0x380, RZ, 0xc0, !PT ;  /* 0x0000038021207812 */ /* 0x000fe400078ec0ff */
[----:B------:R-:W-:Y:S01]  /*b860*/  LEA.HI.X R21, R10, UR7, R9, 0x2, P6 ;  /* 0x000000070a157c11 */ /* 0x000fe2000b0f1409 */
[----:B------:R-:W-:Y:S01]  /*b870*/  VIADD R10, R14, 0x8 ;  /* 0x000000080e0a7836 */ /* 0x000fe20000000000 */
[----:B------:R-:W-:Y:S01]  /*b880*/  SHF.R.U64 R36, R36, 0x3, RZ ;  /* 0x0000000324247819 */ /* 0x000fe200000012ff */
[----:B------:R-:W-:Y:S01]  /*b890*/  IMAD.X R9, RZ, RZ, R7, P3 ;  /* 0x000000ffff097224 */ /* 0x000fe200018e0607 */
[----:B------:R-:W-:-:S02]  /*b8a0*/  SHF.R.U64 R24, R24, 0x3, RZ ;  /* 0x0000000318187819 */ /* 0x000fc400000012ff */
[----:B------:R-:W-:Y:S02]  /*b8b0*/  LOP3.LUT P0, RZ, R19, 0x3, RZ, 0xc0, !PT ;  /* 0x0000000313ff7812 */ /* 0x000fe4000780c0ff */
[----:B------:R-:W-:Y:S01]  /*b8c0*/  LOP3.LUT R44, R44, R45, RZ, 0x3c, !PT ;  /* 0x0000002d2c2c7212 */ /* 0x000fe200078e3cff */
[--C-:B------:R-:W-:Y:S01]  /*b8d0*/  IMAD.X R45, RZ, RZ, R7.reuse, P1 ;  /* 0x000000ffff2d7224 */ /* 0x100fe200008e0607 */
[----:B------:R-:W-:Y:S02]  /*b8e0*/  SHF.R.U64 R32, R32, 0x3, RZ ;  /* 0x0000000320207819 */ /* 0x000fe400000012ff */
[----:B------:R-:W-:Y:S01]  /*b8f0*/  LOP3.LUT R36, R36, R37, RZ, 0x3c, !PT ;  /* 0x0000002524247212 */ /* 0x000fe200078e3cff */
[--C-:B------:R-:W-:Y:S01]  /*b900*/  IMAD.X R37, RZ, RZ, R7.reuse, P5 ;  /* 0x000000ffff257224 */ /* 0x100fe200028e0607 */
[----:B------:R-:W-:Y:S01]  /*b910*/  LOP3.LUT R24, R24, R25, RZ, 0x3c, !PT ;  /* 0x0000001918187212 */ /* 0x000fe200078e3cff */
[----:B------:R-:W-:Y:S01]  /*b920*/  IMAD.X R25, RZ, RZ, R7, P4 ;  /* 0x000000ffff197224 */ /* 0x000fe200020e0607 */
[----:B-----5:R-:W-:-:S02]  /*b930*/  ISETP.GE.OR P1, PT, R14, R5, P0 ;  /* 0x000000050e00720c */ /* 0x020fc40000726670 */
[----:B------:R-:W-:Y:S02]  /*b940*/  ISETP.GE.OR P0, PT, R10, R5, P0 ;  /* 0x000000050a00720c */ /* 0x000fe40000706670 */
[C---:B------:R-:W-:Y:S02]  /*b950*/  IADD3 R13, P6, R6.reuse, 0x7000, RZ ;  /* 0x00007000060d7810 */ /* 0x040fe40007fde0ff */
[C---:B------:R-:W-:Y:S02]  /*b960*/  IADD3 R61, P5, R6.reuse, 0x8000, RZ ;  /* 0x00008000063d7810 */ /* 0x040fe40007fbe0ff */
[C---:B------:R-:W-:Y:S02]  /*b970*/  IADD3 R53, P4, R6.reuse, 0x9000, RZ ;  /* 0x0000900006357810 */ /* 0x040fe40007f9e0ff */
[C---:B------:R-:W-:Y:S02]  /*b980*/  IADD3 R41, P3, R6.reuse, 0xa000, RZ ;  /* 0x0000a00006297810 */ /* 0x040fe40007f7e0ff */
[----:B------:R-:W-:Y:S01]  /*b990*/  LOP3.LUT R15, R6, 0x380, RZ, 0xc0, !PT ;  /* 0x00000380060f7812 */ /* 0x000fe200078ec0ff */
[----:B------:R-:W-:Y:S01]  /*b9a0*/  @!P1 STG.E desc[UR46][R20.64], R0 ;  /* 0x0000000014009986 */ /* 0x000fe2000c10192e */
[----:B------:R-:W-:Y:S01]  /*b9b0*/  LOP3.LUT R32, R32, R33, RZ, 0x3c, !PT ;  /* 0x0000002120207212 */ /* 0x000fe200078e3cff */
[----:B------:R-:W-:Y:S01]  /*b9c0*/  IMAD.X R33, RZ, RZ, R7, P2 ;  /* 0x000000ffff217224 */ /* 0x000fe200010e0607 */
[----:B------:R-:W-:Y:S01]  /*b9d0*/  IADD3 R11, P2, R6, 0xb000, RZ ;  /* 0x0000b000060b7810 */ /* 0x000fe20007f5e0ff */
[----:B------:R0:W-:Y:S01]  /*b9e0*/  @!P0 STG.E desc[UR46][R20.64+0x20], R3 ;  /* 0x0000200314008986 */ /* 0x0001e2000c10192e */
[----:B------:R-:W-:-:S02]  /*b9f0*/  LOP3.LUT R12, R13, 0x380, RZ, 0xc0, !PT ;  /* 0x000003800d0c7812 */ /* 0x000fc400078ec0ff */
[----:B------:R-:W-:Y:S01]  /*ba00*/  LOP3.LUT R60, R61, 0x380, RZ, 0xc0, !PT ;  /* 0x000003803d3c7812 */ /* 0x000fe200078ec0ff */
[----:B------:R-:W-:Y:S01]  /*ba10*/  UIMAD UR6, UR9, UR12, URZ ;  /* 0x0000000c090672a4 */ /* 0x000fe2000f8e023f */
[----:B------:R-:W-:Y:S01]  /*ba20*/  LOP3.LUT R52, R53, 0x380, RZ, 0xc0, !PT ;  /* 0x0000038035347812 */ /* 0x000fe200078ec0ff */
[----:B------:R-:W-:Y:S01]  /*ba30*/  IMAD.X R29, RZ, RZ, R7, P2 ;  /* 0x000000ffff1d7224 */ /* 0x000fe200010e0607 */
[----:B------:R-:W-:Y:S01]  /*ba40*/  LOP3.LUT R40, R41, 0x380, RZ, 0xc0, !PT ;  /* 0x0000038029287812 */ /* 0x000fe200078ec0ff */
[----:B------:R-:W5:Y:S01]  /*ba50*/  LD.E.128 R36, desc[UR46][R36.64] ;  /* 0x0000002e24247980 */ /* 0x000f62000c101d00 */
[----:B------:R-:W-:Y:S02]  /*ba60*/  SHF.R.U64 R15, R15, 0x3, RZ ;  /* 0x000000030f0f7819 */ /* 0x000fe400000012ff */
[----:B------:R-:W-:Y:S01]  /*ba70*/  LOP3.LUT R10, R11, 0x380, RZ, 0xc0, !PT ;  /* 0x000003800b0a7812 */ /* 0x000fe200078ec0ff */
[----:B------:R-:W5:Y:S01]  /*ba80*/  LD.E.128 R24, desc[UR46][R24.64] ;  /* 0x0000002e18187980 */ /* 0x000f62000c101d00 */
[----:B------:R-:W-:-:S02]  /*ba90*/  SHF.R.U64 R12, R12, 0x3, RZ ;  /* 0x000000030c0c7819 */ /* 0x000fc400000012ff */
[----:B------:R-:W-:Y:S01]  /*baa0*/  SHF.R.U64 R60, R60, 0x3, RZ ;  /* 0x000000033c3c7819 */ /* 0x000fe200000012ff */
[----:B------:R-:W5:Y:S01]  /*bab0*/  LD.E.128 R56, desc[UR46][R56.64] ;  /* 0x0000002e38387980 */ /* 0x000f62000c101d00 */
[----:B------:R-:W-:Y:S02]  /*bac0*/  SHF.R.U64 R52, R52, 0x3, RZ ;  /* 0x0000000334347819 */ /* 0x000fe400000012ff */
[----:B------:R-:W-:Y:S01]  /*bad0*/  SHF.R.U64 R40, R40, 0x3, RZ ;  /* 0x0000000328287819 */ /* 0x000fe200000012ff */
[----:B------:R-:W5:Y:S01]  /*bae0*/  LD.E.128 R44, desc[UR46][R44.64] ;  /* 0x0000002e2c2c7980 */ /* 0x000f62000c101d00 */
[----:B------:R-:W-:Y:S02]  /*baf0*/  LOP3.LUT R6, R15, R6, RZ, 0x3c, !PT ;  /* 0x000000060f067212 */ /* 0x000fe400078e3cff */
[----:B------:R-:W-:Y:S01]  /*bb00*/  SHF.R.U64 R10, R10, 0x3, RZ ;  /* 0x000000030a0a7819 */ /* 0x000fe200000012ff */
[----:B------:R-:W5:Y:S01]  /*bb10*/  LD.E.128 R32, desc[UR46][R32.64] ;  /* 0x0000002e20207980 */ /* 0x000f62000c101d00 */
[----:B------:R-:W-:Y:S01]  /*bb20*/  LOP3.LUT R12, R12, R13, RZ, 0x3c, !PT ;  /* 0x0000000d0c0c7212 */ /* 0x000fe200078e3cff */
[--C-:B------:R-:W-:Y:S01]  /*bb30*/  IMAD.X R13, RZ, RZ, R7.reuse, P6 ;  /* 0x000000ffff0d7224 */ /* 0x100fe200030e0607 */
[----:B------:R-:W-:Y:S01]  /*bb40*/  LOP3.LUT R60, R60, R61, RZ, 0x3c, !PT ;  /* 0x0000003d3c3c7212 */ /* 0x000fe200078e3cff */
[--C-:B------:R-:W-:Y:S01]  /*bb50*/  IMAD.X R61, RZ, RZ, R7.reuse, P5 ;  /* 0x000000ffff3d7224 */ /* 0x100fe200028e0607 */
[----:B------:R-:W-:Y:S01]  /*bb60*/  LOP3.LUT R52, R52, R53, RZ, 0x3c, !PT ;  /* 0x0000003534347212 */ /* 0x000fe200078e3cff */
[--C-:B------:R-:W-:Y:S01]  /*bb70*/  IMAD.X R53, RZ, RZ, R7.reuse, P4 ;  /* 0x000000ffff357224 */ /* 0x100fe200020e0607 */
[----:B------:R-:W-:Y:S01]  /*bb80*/  LOP3.LUT R40, R40, R41, RZ, 0x3c, !PT ;  /* 0x0000002928287212 */ /* 0x000fe200078e3cff */
[----:B------:R-:W-:Y:S01]  /*bb90*/  IMAD.X R41, RZ, RZ, R7, P3 ;  /* 0x000000ffff297224 */ /* 0x000fe200018e0607 */
[----:B------:R1:W5:Y:S01]  /*bba0*/  LD.E.128 R48, desc[UR46][R6.64] ;  /* 0x0000002e06307980 */ /* 0x000362000c101d00 */
[----:B0-----:R-:W-:Y:S01]  /*bbb0*/  SHF.R.S32.HI R3, RZ, 0x1f, R2 ;  /* 0x0000001fff037819 */ /* 0x001fe20000011402 */
[----:B------:R-:W-:Y:S01]  /*bbc0*/  UIMAD UR6, UR4, UR13, UR6 ;  /* 0x0000000d040672a4 */ /* 0x000fe2000f8e0206 */
[----:B------:R-:W-:Y:S01]  /*bbd0*/  LOP3.LUT R28, R10, R11, RZ, 0x3c, !PT ;  /* 0x0000000b0a1c7212 */ /* 0x000fe200078e3cff */
[----:B------:R-:W5:Y:S04]  /*bbe0*/  LD.E.128 R12, desc[UR46][R12.64] ;  /* 0x0000002e0c0c7980 */ /* 0x000f68000c101d00 */
[----:B------:R-:W5:Y:S01]  /*bbf0*/  LD.E.128 R8, desc[UR46][R8.64] ;  /* 0x0000002e08087980 */ /* 0x000f62000c101d00 */
[----:B-1----:R-:W-:-:S03]  /*bc00*/  IMAD.U32 R7, RZ, RZ, UR12 ;  /* 0x0000000cff077e24 */ /* 0x002fc6000f8e00ff */
[----:B------:R-:W5:Y:S01]  /*bc10*/  LD.E.128 R60, desc[UR46][R60.64] ;  /* 0x0000002e3c3c7980 */ /* 0x000f62000c101d00 */
[----:B------:R-:W-:-:S03]  /*bc20*/  IMAD.WIDE.U32 R6, R7, UR4, R2 ;  /* 0x0000000407067c25 */ /* 0x000fc6000f8e0002 */
[----:B------:R-:W5:Y:S01]  /*bc30*/  LD.E.128 R52, desc[UR46][R52.64] ;  /* 0x0000002e34347980 */ /* 0x000f62000c101d00 */
[----:B------:R-:W-:Y:S01]  /*bc40*/  VIADD R7, R7, UR6 ;  /* 0x0000000607077c36 */ /* 0x000fe20008000000 */
[----:B------:R-:W-:Y:S02]  /*bc50*/  ULDC.64 UR6, c[0x0][0xae0] ;  /* 0x0002b80000067ab9 */ /* 0x000fe40000000a00 */
[----:B------:R-:W5:Y:S04]  /*bc60*/  LD.E.128 R40, desc[UR46][R40.64] ;  /* 0x0000002e28287980 */ /* 0x000f68000c101d00 */
[----:B------:R-:W5:Y:S01]  /*bc70*/  LD.E.128 R28, desc[UR46][R28.64] ;  /* 0x0000002e1c1c7980 */ /* 0x000f62000c101d00 */
[----:B------:R-:W-:Y:S01]  /*bc80*/  UIMAD UR4, UR11, UR6, URZ ;  /* 0x000000060b0472a4 */ /* 0x000fe2000f8e023f */
[----:B------:R-:W-:Y:S01]  /*bc90*/  @!PT LDS RZ, [RZ] ;  /* 0x00000000fffff984 */ /* 0x000fe20000000800 */
[----:B------:R-:W-:Y:S01]  /*bca0*/  @!PT LDS RZ, [RZ] ;  /* 0x00000000fffff984 */ /* 0x000fe20000000800 */
[----:B------:R-:W-:Y:S01]  /*bcb0*/  @!PT LDS RZ, [RZ] ;  /* 0x00000000fffff984 */ /* 0x000fe20000000800 */
[----:B------:R-:W-:Y:S01]  /*bcc0*/  @!PT LDS RZ, [RZ] ;  /* 0x00000000fffff984 */ /* 0x000fe20000000800 */
[----:B------:R0:W-:Y:S06]  /*bcd0*/  MEMBAR.ALL.CTA ;  /* 0x0000000000007992 */ /* 0x0001ec0000008000 */
[----:B0-----:R-:W0:Y:S01]  /*bce0*/  FENCE.VIEW.ASYNC.S ;  /* 0x00000000000073c6 */ /* 0x001e220000000000 */
[----:B------:R-:W-:Y:S01]  /*bcf0*/  IMAD.U32 R17, RZ, RZ, UR6 ;  /* 0x00000006ff117e24 */ /* 0x000fe2000f8e00ff */
[----:B------:R-:W-:Y:S01]  /*bd00*/  UIMAD UR4, UR39, UR7, UR4 ;  /* 0x00000007270472a4 */ /* 0x000fe2000f8e0204 */
[----:B------:R-:W-:-:S02]  /*bd10*/  IMAD R5, R18, -0x80, R5 ;  /* 0xffffff8012057824 */ /* 0x000fc400078e0205 */
[----:B------:R-:W-:Y:S01]  /*bd20*/  IMAD.WIDE.U32 R6, R17, UR39, R6 ;  /* 0x0000002711067c25 */ /* 0x000fe2000f8e0006 */
[----:B------:R-:W-:Y:S02]  /*bd30*/  ULDC.64 UR6, c[0x0][0xae8] ;  /* 0x0002ba0000067ab9 */ /* 0x000fe40000000a00 */
[----:B------:R-:W-:Y:S01]  /*bd40*/  ISETP.GE.AND P3, PT, R16, R5, PT ;  /* 0x000000051000720c */ /* 0x000fe20003f66270 */
[----:B------:R-:W-:Y:S01]  /*bd50*/  VIADD R7, R7, UR4 ;  /* 0x0000000407077c36 */ /* 0x000fe20008000000 */
[----:B------:R-:W-:Y:S01]  /*bd60*/  UIMAD UR4, UR37, UR6, URZ ;  /* 0x00000006250472a4 */ /* 0x000fe2000f8e023f */
[----:B------:R-:W-:Y:S02]  /*bd70*/  VIADD R4, R4, 0x33420 ;  /* 0x0003342004047836 */ /* 0x000fe40000000000 */
[----:B------:R-:W-:Y:S02]  /*bd80*/  VIADD R0, R16, 0x20 ;  /* 0x0000002010007836 */ /* 0x000fe40000000000 */
[----:B------:R-:W-:Y:S01]  /*bd90*/  IMAD.U32 R21, RZ, RZ, UR6 ;  /* 0x00000006ff157e24 */ /* 0x000fe2000f8e00ff */
[----:B------:R-:W-:Y:S01]  /*bda0*/  UIMAD UR4, UR36, UR7, UR4 ;  /* 0x00000007240472a4 */ /* 0x000fe2000f8e0204 */
[----:B------:R-:W-:-:S02]  /*bdb0*/  PRMT R4, RZ, 0x654, R4 ;  /* 0x00000654ff047816 */ /* 0x000fc40000000004 */
[----:B------:R-:W-:Y:S01]  /*bdc0*/  IMAD.WIDE.U32 R20, R21, UR36, R6 ;  /* 0x0000002415147c25 */ /* 0x000fe2000f8e0006 */
[-C--:B------:R-:W-:Y:S02]  /*bdd0*/  ISETP.GE.AND P0, PT, R0, R5.reuse, PT ;  /* 0x000000050000720c */ /* 0x080fe40003f06270 */
[--C-:B------:R-:W-:Y:S01]  /*bde0*/  SHF.R.S32.HI R17, RZ, 0x1f, R16.reuse ;  /* 0x0000001fff117819 */ /* 0x100fe20000011410 */
[C---:B------:R-:W-:Y:S01]  /*bdf0*/  VIADD R0, R16.reuse, 0x40 ;  /* 0x0000004010007836 */ /* 0x040fe20000000000 */
[----:B0-----:R0:W-:Y:S01]  /*be00*/  SYNCS.ARRIVE.TRANS64.RED.A1T0 RZ, [R4+URZ], RZ ;  /* 0x000000ff04ff79a7 */ /* 0x0011e2000810043f */
[----:B------:R-:W-:Y:S01]  /*be10*/  VIADD R3, R16, 0x60 ;  /* 0x0000006010037836 */ /* 0x000fe20000000000 */
[----:B------:R-:W-:Y:S01]  /*be20*/  BSSY B1, `(.L_x_278) ;  /* 0x0000019000017945 */ /* 0x000fe20003800000 */
[----:B------:R-:W-:Y:S01]  /*be30*/  VIADD R71, R21, UR4 ;  /* 0x0000000415477c36 */ /* 0x000fe20008000000 */
[-C--:B------:R-:W-:Y:S01]  /*be40*/  ISETP.GE.AND P1, PT, R0, R5.reuse, PT ;  /* 0x000000050000720c */ /* 0x080fe20003f26270 */
[----:B------:R-:W-:Y:S01]  /*be50*/  IMAD.WIDE R6, R18, 0x80, R16 ;  /* 0x0000008012067825 */ /* 0x000fe200078e0210 */
[----:B------:R-:W-:Y:S01]  /*be60*/  ISETP.GE.AND P2, PT, R3, R5, PT ;  /* 0x000000050300720c */ /* 0x000fe20003f46270 */
[----:B------:R-:W-:-:S12]  /*be70*/  @P3 BRA `(.L_x_279) ;  /* 0x00000000004c3947 */ /* 0x000fd80003800000 */
[----:B------:R-:W-:Y:S01]  /*be80*/  ULDC.64 UR6, c[0x0][0xad8] ;  /* 0x0002b60000067ab9 */ /* 0x000fe20000000a00 */
[C---:B------:R-:W-:Y:S01]  /*be90*/  VIADD R0, R2.reuse, 0x40 ;  /* 0x0000004002007836 */ /* 0x040fe20000000000 */
[----:B------:R-:W-:Y:S01]  /*bea0*/  ULDC UR4, c[0x0][0xa8c] ;  /* 0x0002a30000047ab9 */ /* 0x000fe20000000800 */
[C---:B------:R-:W-:Y:S01]  /*beb0*/  VIADD R18, R2.reuse, 0x80 ;  /* 0x0000008002127836 */ /* 0x040fe20000000000 */
[----:B------:R-:W-:Y:S01]  /*bec0*/  ISETP.GE.AND P3, PT, R2, UR4, PT ;  /* 0x0000000402007c0c */ /* 0x000fe2000bf66270 */
[----:B------:R-:W-:Y:S01]  /*bed0*/  IMAD R3, R7, UR6, RZ ;  /* 0x0000000607037c24 */ /* 0x000fe2000f8e02ff */
[----:B------:R-:W-:Y:S01]  /*bee0*/  ISETP.GE.AND P4, PT, R0, UR4, PT ;  /* 0x0000000400007c0c */ /* 0x000fe2000bf86270 */
[----:B0-----:R-:W-:Y:S01]  /*bef0*/  IMAD.MOV.U32 R4, RZ, RZ, R20 ;  /* 0x000000ffff047224 */ /* 0x001fe200078e0014 */
[----:B------:R-:W-:Y:S01]  /*bf00*/  ISETP.GE.AND P5, PT, R18, UR4, PT ;  /* 0x0000000412007c0c */ /* 0x000fe2000bfa6270 */
[----:B------:R-:W-:Y:S02]  /*bf10*/  IMAD.MOV.U32 R5, RZ, RZ, R71 ;  /* 0x000000ffff057224 */ /* 0x000fe400078e0047 */
[----:B------:R-:W-:-:S02]  /*bf20*/  IMAD R3, R6, UR7, R3 ;  /* 0x0000000706037c24 */ /* 0x000fc4000f8e0203 */
[----:B------:R-:W-:Y:S01]  /*bf30*/  IMAD.WIDE.U32 R4, R6, UR6, R4 ;  /* 0x0000000606047c25 */ /* 0x000fe2000f8e0004 */
[----:B------:R-:W-:-:S03]  /*bf40*/  ULDC.64 UR6, c[0x0][0xa80] ;  /* 0x0002a00000067ab9 */ /* 0x000fc60000000a00 */
[----:B------:R-:W-:Y:S01]  /*bf50*/  IMAD.IADD R3, R5, 0x1, R3 ;  /* 0x0000000105037824 */ /* 0x000fe200078e0203 */
[----:B------:R-:W-:-:S04]  /*bf60*/  LEA R68, P6, R4, UR6, 0x1 ;  /* 0x0000000604447c11 */ /* 0x000fc8000f8c08ff */
[----:B------:R-:W-:-:S05]  /*bf70*/  LEA.HI.X R69, R4, UR7, R3, 0x1, P6 ;  /* 0x0000000704457c11 */ /* 0x000fca000b0f0c03 */
[----:B-----5:R1:W-:Y:S04]  /*bf80*/  @!P3 STG.E.128 desc[UR46][R68.64], R48 ;  /* 0x000000304400b986 */ /* 0x0203e8000c101d2e */
[----:B------:R1:W-:Y:S04]  /*bf90*/  @!P4 STG.E.128 desc[UR46][R68.64+0x80], R56 ;  /* 0x000080384400c986 */ /* 0x0003e8000c101d2e */
[----:B------:R1:W-:Y:S02]  /*bfa0*/  @!P5 STG.E.128 desc[UR46][R68.64+0x100], R60 ;  /* 0x0001003c4400d986 */ /* 0x0003e4000c101d2e */
.L_x_279:
[----:B------:R-:W-:Y:S05]  /*bfb0*/  BSYNC B1 ;  /* 0x0000000000017941 */ /* 0x000fea0003800000 */
.L_x_278:
[----:B------:R-:W-:Y:S04]  /*bfc0*/  BSSY B1, `(.L_x_280) ;  /* 0x0000017000017945 */ /* 0x000fe80003800000 */
[----:B------:R-:W-:Y:S05]  /*bfd0*/  @P0 BRA `(.L_x_281) ;  /* 0x0000000000540947 */ /* 0x000fea0003800000 */
[----:B------:R-:W-:Y:S01]  /*bfe0*/  IADD3 R3, P0, R6, 0x20, RZ ;  /* 0x0000002006037810 */ /* 0x000fe20007f1e0ff */
[C---:B0-----:R-:W-:Y:S01]  /*bff0*/  VIADD R4, R2.reuse, 0x40 ;  /* 0x0000004002047836 */ /* 0x041fe20000000000 */
[----:B------:R-:W-:Y:S01]  /*c000*/  ULDC UR4, c[0x0][0xa8c] ;  /* 0x0002a30000047ab9 */ /* 0x000fe20000000800 */
[----:B------:R-:W-:Y:S01]  /*c010*/  ULDC.64 UR6, c[0x0][0xad8] ;  /* 0x0002b60000067ab9 */ /* 0x000fe20000000a00 */
[----:B------:R-:W-:Y:S01]  /*c020*/  IMAD.MOV.U32 R5, RZ, RZ, R71 ;  /* 0x000000ffff057224 */ /* 0x000fe200078e0047 */
[----:B------:R-:W-:Y:S01]  /*c030*/  ISETP.GE.AND P3, PT, R2, UR4, PT ;  /* 0x0000000402007c0c */ /* 0x000fe2000bf66270 */
[----:B------:R-:W-:Y:S01]  /*c040*/  IMAD.X R0, RZ, RZ, R7, P0 ;  /* 0x000000ffff007224 */ /* 0x000fe200000e0607 */
[----:B------:R-:W-:Y:S01]  /*c050*/  ISETP.GE.AND P4, PT, R4, UR4, PT ;  /* 0x0000000404007c0c */ /* 0x000fe2000bf86270 */
[----:B------:R-:W-:Y:S02]  /*c060*/  IMAD.MOV.U32 R4, RZ, RZ, R20 ;  /* 0x000000ffff047224 */ /* 0x000fe400078e0014 */
[----:B------:R-:W-:-:S02]  /*c070*/  VIADD R18, R2, 0x80 ;  /* 0x0000008002127836 */ /* 0x000fc40000000000 */
[----:B------:R-:W-:Y:S02]  /*c080*/  IMAD R0, R0, UR6, RZ ;  /* 0x0000000600007c24 */ /* 0x000fe4000f8e02ff */
[----:B------:R-:W-:Y:S01]  /*c090*/  IMAD.WIDE.U32 R4, R3, UR6, R4 ;  /* 0x0000000603047c25 */ /* 0x000fe2000f8e0004 */
[----:B------:R-:W-:-:S03]  /*c0a0*/  ISETP.GE.AND P5, PT, R18, UR4, PT ;  /* 0x0000000412007c0c */ /* 0x000fc6000bfa6270 */
[----:B------:R-:W-:Y:S01]  /*c0b0*/  IMAD R3, R3, UR7, R0 ;  /* 0x0000000703037c24 */ /* 0x000fe2000f8e0200 */
[----:B------:R-:W-:Y:S02]  /*c0c0*/  ULDC.64 UR6, c[0x0][0xa80] ;  /* 0x0002a00000067ab9 */ /* 0x000fe40000000a00 */
[----:B-1---5:R-:W-:Y:S01]  /*c0d0*/  LEA R48, P0, R4, UR6, 0x1 ;  /* 0x0000000604307c11 */ /* 0x022fe2000f8008ff */
[----:B------:R-:W-:-:S05]  /*c0e0*/  IMAD.IADD R3, R5, 0x1, R3 ;  /* 0x0000000105037824 */ /* 0x000fca00078e0203 */
[----:B------:R-:W-:-:S05]  /*c0f0*/  LEA.HI.X R49, R4, UR7, R3, 0x1, P0 ;  /* 0x0000000704317c11 */ /* 0x000fca00080f0c03 */
[----:B------:R2:W-:Y:S04]  /*c100*/  @!P3 STG.E.128 desc[UR46][R48.64], R36 ;  /* 0x000000243000b986 */ /* 0x0005e8000c101d2e */
[----:B------:R2:W-:Y:S04]  /*c110*/  @!P4 STG.E.128 desc[UR46][R48.64+0x80], R44 ;  /* 0x0000802c3000c986 */ /* 0x0005e8000c101d2e */
[----:B------:R2:W-:Y:S02]  /*c120*/  @!P5 STG.E.128 desc[UR46][R48.64+0x100], R52 ;  /* 0x000100343000d986 */ /* 0x0005e4000c101d2e */
.L_x_281:
[----:B------:R-:W-:Y:S05]  /*c130*/  BSYNC B1 ;  /* 0x0000000000017941 */ /* 0x000fea0003800000 */
.L_x_280:
        /* <DEDUP_REMOVED lines=17> */
[----:B--2--5:R-:W-:Y:S01]  /*c250*/  LEA R36, P0, R4, UR6, 0x1 ;  /* 0x0000000604247c11 */ /* 0x024fe2000f8008ff */
[----:B------:R-:W-:-:S05]  /*c260*/  IMAD.IADD R3, R5, 0x1, R3 ;  /* 0x0000000105037824 */ /* 0x000fca00078e0203 */
[----:B------:R-:W-:-:S05]  /*c270*/  LEA.HI.X R37, R4, UR7, R3, 0x1, P0 ;  /* 0x0000000704257c11 */ /* 0x000fca00080f0c03 */
[----:B------:R3:W-:Y:S04]  /*c280*/  @!P1 STG.E.128 desc[UR46][R36.64], R24 ;  /* 0x0000001824009986 */ /* 0x0007e8000c101d2e */
[----:B------:R3:W-:Y:S04]  /*c290*/  @!P3 STG.E.128 desc[UR46][R36.64+0x80], R32 ;  /* 0x000080202400b986 */ /* 0x0007e8000c101d2e */
[----:B------:R3:W-:Y:S02]  /*c2a0*/  @!P4 STG.E.128 desc[UR46][R36.64+0x100], R40 ;  /* 0x000100282400c986 */ /* 0x0007e4000c101d2e */
.L_x_283:
[----:B------:R-:W-:Y:S05]  /*c2b0*/  BSYNC B1 ;  /* 0x0000000000017941 */ /* 0x000fea0003800000 */
.L_x_282:
[----:B------:R-:W-:Y:S05]  /*c2c0*/  @P2 BRA `(.L_x_284) ;  /* 0x0000000c00282947 */ /* 0x000fea0003800000 */
[----:B------:R-:W-:Y:S01]  /*c2d0*/  IADD3 R3, P0, R6, 0x60, RZ ;  /* 0x0000006006037810 */ /* 0x000fe20007f1e0ff */
[----:B------:R-:W-:Y:S01]  /*c2e0*/  ULDC.64 UR6, c[0x0][0xad8] ;  /* 0x0002b60000067ab9 */ /* 0x000fe20000000a00 */
[----:B0-----:R-:W-:Y:S01]  /*c2f0*/  IMAD.MOV.U32 R4, RZ, RZ, R20 ;  /* 0x000000ffff047224 */ /* 0x001fe200078e0014 */
[----:B------:R-:W-:Y:S01]  /*c300*/  ULDC UR4, c[0x0][0xa8c] ;  /* 0x0002a30000047ab9 */ /* 0x000fe20000000800 */
[----:B------:R-:W-:Y:S01]  /*c310*/  IMAD.MOV.U32 R5, RZ, RZ, R71 ;  /* 0x000000ffff057224 */ /* 0x000fe200078e0047 */
[C---:B------:R-:W-:Y:S01]  /*c320*/  ISETP.GE.AND P1, PT, R2.reuse, UR4, PT ;  /* 0x0000000402007c0c */ /* 0x040fe2000bf26270 */
[----:B------:R-:W-:Y:S02]  /*c330*/  IMAD.X R6, RZ, RZ, R7, P0 ;  /* 0x000000ffff067224 */ /* 0x000fe400000e0607 */
[----:B------:R-:W-:Y:S02]  /*c340*/  VIADD R0, R2, 0x40 ;  /* 0x0000004002007836 */ /* 0x000fe40000000000 */
[----:B------:R-:W-:-:S02]  /*c350*/  IMAD R6, R6, UR6, RZ ;  /* 0x0000000606067c24 */ /* 0x000fc4000f8e02ff */
[----:B------:R-:W-:Y:S01]  /*c360*/  IMAD.WIDE.U32 R4, R3, UR6, R4 ;  /* 0x0000000603047c25 */ /* 0x000fe2000f8e0004 */
[----:B------:R-:W-:-:S03]  /*c370*/  ISETP.GE.AND P2, PT, R0, UR4, PT ;  /* 0x0000000400007c0c */ /* 0x000fc6000bf46270 */
[----:B------:R-:W-:Y:S01]  /*c380*/  IMAD R3, R3, UR7, R6 ;  /* 0x0000000703037c24 */ /* 0x000fe2000f8e0206 */
[----:B------:R-:W-:Y:S01]  /*c390*/  ULDC.64 UR6, c[0x0][0xa80] ;  /* 0x0002a00000067ab9 */ /* 0x000fe20000000a00 */
[----:B------:R-:W-:Y:S01]  /*c3a0*/  VIADD R0, R2, 0x80 ;  /* 0x0000008002007836 */ /* 0x000fe20000000000 */
[----:B------:R-:W-:Y:S01]  /*c3b0*/  LEA R6, P0, R4, UR6, 0x1 ;  /* 0x0000000604067c11 */ /* 0x000fe2000f8008ff */
[----:B------:R-:W-:-:S05]  /*c3c0*/  IMAD.IADD R3, R5, 0x1, R3 ;  /* 0x0000000105037824 */ /* 0x000fca00078e0203 */
[----:B------:R-:W-:Y:S02]  /*c3d0*/  LEA.HI.X R7, R4, UR7, R3, 0x1, P0 ;  /* 0x0000000704077c11 */ /* 0x000fe400080f0c03 */
[----:B------:R-:W-:-:S03]  /*c3e0*/  ISETP.GE.AND P0, PT, R0, UR4, PT ;  /* 0x0000000400007c0c */ /* 0x000fc6000bf06270 */
[----:B-----5:R4:W-:Y:S04]  /*c3f0*/  @!P1 STG.E.128 desc[UR46][R6.64], R8 ;  /* 0x0000000806009986 */ /* 0x0209e8000c101d2e */
[----:B------:R4:W-:Y:S06]  /*c400*/  @!P2 STG.E.128 desc[UR46][R6.64+0x80], R12 ;  /* 0x0000800c0600a986 */ /* 0x0009ec000c101d2e */
[----:B------:R-:W-:Y:S05]  /*c410*/  @P0 BRA `(.L_x_284) ;  /* 0x0000000800d40947 */ /* 0x000fea0003800000 */
[----:B------:R0:W-:Y:S01]  /*c420*/  STG.E.128 desc[UR46][R6.64+0x100], R28 ;  /* 0x0001001c06007986 */ /* 0x0001e2000c101d2e */
[----:B------:R-:W-:Y:S05]  /*c430*/  BRA `(.L_x_284) ;  /* 0x0000000800cc7947 */ /* 0x000fea0003800000 */
.L_x_276:
[----:B------:R-:W-:Y:S01]  /*c440*/  ULDC.64 UR6, c[0x0][0xbd8] ;  /* 0x0002f60000067ab9 */ /* 0x000fe20000000a00 */
[----:B------:R-:W-:Y:S01]  /*c450*/  IMAD.MOV.U32 R11, RZ, RZ, RZ ;  /* 0x000000ffff0b7224 */ /* 0x000fe200078e00ff */
[----:B------:R-:W-:Y:S02]  /*c460*/  UISETP.NE.U32.AND UP0, UPT, UR6, URZ, UPT ;  /* 0x0000003f0600728c */ /* 0x000fe4000bf05070 */
[----:B------:R-:W-:Y:S02]  /*c470*/  ULEA UR6, UP1, UR36, UR6, 0x2 ;  /* 0x0000000624067291 */ /* 0x000fe4000f82103f */
[----:B------:R-:W-:Y:S02]  /*c480*/  UISETP.NE.AND.EX UP0, UPT, UR7, URZ, UPT, UP0 ;  /* 0x0000003f0700728c */ /* 0x000fe4000bf05300 */
[----:B------:R-:W-:Y:S02]  /*c490*/  ULEA.HI.X UR7, UR36, UR7, UR37, 0x2, UP1 ;  /* 0x0000000724077291 */ /* 0x000fe400088f1425 */
[----:B------:R-:W-:Y:S01]  /*c4a0*/  IMAD.U32 R4, RZ, RZ, UR6 ;  /* 0x00000006ff047e24 */ /* 0x000fe2000f8e00ff */
[----:B------:R-:W0:Y:S01]  /*c4b0*/  LDC R9, c[0x0][0xa88] ;  /* 0x0002a200ff097b82 */ /* 0x000e220000000800 */
[----:B------:R-:W-:-:S02]  /*c4c0*/  PLOP3.LUT P1, PT, PT, PT, UP0, 0x80, 0x0 ;  /* 0x000000000000781c */ /* 0x000fc40003f2f008 */
[----:B------:R-:W-:Y:S01]  /*c4d0*/  IMAD.U32 R5, RZ, RZ, UR7 ;  /* 0x00000007ff057e24 */ /* 0x000fe2000f8e00ff */
[----:B------:R-:W-:Y:S02]  /*c4e0*/  ULDC.64 UR6, c[0x0][0xbe0] ;  /* 0x0002f80000067ab9 */ /* 0x000fe40000000a00 */
[----:B------:R-:W-:-:S04]  /*c4f0*/  UISETP.NE.U32.AND UP1, UPT, UR6, URZ, UPT ;  /* 0x0000003f0600728c */ /* 0x000fc8000bf25070 */
[----:B------:R-:W-:-:S04]  /*c500*/  UISETP.NE.AND.EX UP1, UPT, UR7, URZ, UPT, UP1 ;  /* 0x0000003f0700728c */ /* 0x000fc8000bf25310 */
[----:B------:R1:W5:Y:S02]  /*c510*/  @P1 LDG.E R11, desc[UR46][R4.64] ;  /* 0x0000002e040b1981 */ /* 0x000364000c1e1900 */
[----:B------:R-:W-:-:S05]  /*c520*/  PLOP3.LUT P2, PT, PT, PT, UP1, 0x80, 0x0 ;  /* 0x000000000000781c */ /* 0x000fca0003f4f018 */
[----:B------:R-:W-:Y:S02]  /*c530*/  @UP1 ULDC.64 UR6, c[0x0][0xbe0] ;  /* 0x0002f80000061ab9 */ /* 0x000fe40000000a00 */
[----:B------:R-:W-:-:S06]  /*c540*/  @UP1 UIMAD.WIDE UR6, UR36, 0x4, UR6 ;  /* 0x00000004240618a5 */ /* 0x000fcc000f8e0206 */
[----:B------:R-:W-:Y:S02]  /*c550*/  IMAD.U32 R6, RZ, RZ, UR6 ;  /* 0x00000006ff067e24 */ /* 0x000fe4000f8e00ff */
[----:B------:R-:W-:-:S05]  /*c560*/  IMAD.U32 R7, RZ, RZ, UR7 ;  /* 0x00000007ff077e24 */ /* 0x000fca000f8e00ff */
[----:B0-----:R1:W5:Y:S01]  /*c570*/  @P2 LDG.E R9, desc[UR46][R6.64] ;  /* 0x0000002e06092981 */ /* 0x001362000c1e1900 */
[----:B------:R-:W-:Y:S01]  /*c580*/  ISETP.GE.AND P0, PT, R223, 0x80, PT ;  /* 0x00000080df00780c */ /* 0x000fe20003f06270 */
[----:B------:R-:W-:-:S12]  /*c590*/  @P2 BRA `(.L_x_285) ;  /* 0x0000000000102947 */ /* 0x000fd80003800000 */
[----:B------:R-:W-:Y:S05]  /*c5a0*/  @!P1 BRA `(.L_x_285) ;  /* 0x00000000000c9947 */ /* 0x000fea0003800000 */
[----:B------:R-:W2:Y:S04]  /*c5b0*/  LDG.E R0, desc[UR46][R4.64] ;  /* 0x0000002e04007981 */ /* 0x000ea8000c1e1900 */
[----:B-----5:R-:W2:Y:S02]  /*c5c0*/  LDG.E R9, desc[UR46][R4.64+0x4] ;  /* 0x0000042e04097981 */ /* 0x020ea4000c1e1900 */
[----:B--2---:R-:W-:-:S07]  /*c5d0*/  IMAD.IADD R9, R9, 0x1, -R0 ;  /* 0x0000000109097824 */ /* 0x004fce00078e0a00 */
.L_x_285:
[----:B------:R-:W-:Y:S01]  /*c5e0*/  USHF.R.S32.HI UR7, URZ, 0x1f, UR39 ;  /* 0x0000001f3f077899 */ /* 0x000fe20008011427 */
[----:B------:R-:W-:Y:S01]  /*c5f0*/  BSSY B1, `(.L_x_286) ;  /* 0x000001e000017945 */ /* 0x000fe20003800000 */
[----:B------:R-:W-:Y:S01]  /*c600*/  USEL UR36, UR36, URZ, !UP0 ;  /* 0x0000003f24247287 */ /* 0x000fe2000c000000 */
[----:B------:R-:W-:Y:S01]  /*c610*/  SHF.R.S32.HI R13, RZ, 0x1f, R2 ;  /* 0x0000001fff0d7819 */ /* 0x000fe20000011402 */
[----:B------:R-:W-:Y:S01]  /*c620*/  USEL UR37, UR37, URZ, !UP0 ;  /* 0x0000003f25257287 */ /* 0x000fe2000c000000 */
[----:B-----5:R-:W-:Y:S01]  /*c630*/  SHF.R.S32.HI R8, RZ, 0x1f, R11 ;  /* 0x0000001fff087819 */ /* 0x020fe2000001140b */
[----:B------:R-:W-:Y:S10]  /*c640*/  @P0 BRA `(.L_x_287) ;  /* 0x0000000000600947 */ /* 0x000ff40003800000 */
[----:B------:R-:W0:Y:S02]  /*c650*/  S2R R0, SR_TID.X ;  /* 0x0000000000007919 */ /* 0x000e240000002100 */
[----:B0-----:R-:W-:-:S04]  /*c660*/  IMAD R0, R18, 0x80, R0 ;  /* 0x0000008012007824 */ /* 0x001fc800078e0200 */
[----:B------:R-:W-:-:S05]  /*c670*/  VIADD R0, R0, 0xffffff80 ;  /* 0xffffff8000007836 */ /* 0x000fca0000000000 */
[----:B------:R-:W-:-:S13]  /*c680*/  ISETP.GE.AND P0, PT, R0, R9, PT ;  /* 0x000000090000720c */ /* 0x000fda0003f06270 */
[----:B------:R-:W-:Y:S05]  /*c690*/  @P0 BRA `(.L_x_287) ;  /* 0x00000000004c0947 */ /* 0x000fea0003800000 */
[C---:B-1----:R-:W-:Y:S01]  /*c6a0*/  IADD3 R4, P0, R0.reuse, R11, RZ ;  /* 0x0000000b00047210 */ /* 0x042fe20007f1e0ff */
[----:B------:R-:W-:Y:S02]  /*c6b0*/  ULDC.64 UR8, c[0x0][0xb70] ;  /* 0x0002dc0000087ab9 */ /* 0x000fe40000000a00 */
[----:B------:R-:W-:Y:S01]  /*c6c0*/  UIMAD UR4, UR7, UR8, URZ ;  /* 0x00000008070472a4 */ /* 0x000fe2000f8e023f */
[----:B------:R-:W-:Y:S01]  /*c6d0*/  LEA.HI.X.SX32 R5, R0, R8, 0x1, P0 ;  /* 0x0000000800057211 */ /* 0x000fe200000f0eff */
[----:B------:R-:W-:Y:S02]  /*c6e0*/  IMAD.U32 R3, RZ, RZ, UR8 ;  /* 0x00000008ff037e24 */ /* 0x000fe4000f8e00ff */
[----:B------:R-:W-:Y:S02]  /*c6f0*/  UIMAD UR4, UR39, UR9, UR4 ;  /* 0x00000009270472a4 */ /* 0x000fe4000f8e0204 */
[----:B------:R-:W-:Y:S01]  /*c700*/  IMAD.WIDE.U32 R4, R3, UR39, R4 ;  /* 0x0000002703047c25 */ /* 0x000fe2000f8e0004 */
[----:B------:R-:W-:-:S02]  /*c710*/  ULDC.64 UR8, c[0x0][0xb78] ;  /* 0x0002de0000087ab9 */ /* 0x000fc40000000a00 */
[----:B------:R-:W-:Y:S01]  /*c720*/  UIMAD UR6, UR37, UR8, URZ ;  /* 0x00000008250672a4 */ /* 0x000fe2000f8e023f */
[----:B------:R-:W-:Y:S02]  /*c730*/  VIADD R5, R5, UR4 ;  /* 0x0000000405057c36 */ /* 0x000fe40008000000 */
[----:B------:R-:W-:Y:S01]  /*c740*/  IMAD.U32 R3, RZ, RZ, UR8 ;  /* 0x00000008ff037e24 */ /* 0x000fe2000f8e00ff */
[----:B------:R-:W-:-:S03]  /*c750*/  UIMAD UR6, UR36, UR9, UR6 ;  /* 0x00000009240672a4 */ /* 0x000fc6000f8e0206 */
[----:B------:R-:W-:Y:S01]  /*c760*/  IMAD.WIDE.U32 R4, R3, UR36, R4 ;  /* 0x0000002403047c25 */ /* 0x000fe2000f8e0004 */
[----:B------:R-:W-:-:S03]  /*c770*/  ULDC.64 UR8, c[0x0][0xb40] ;  /* 0x0002d00000087ab9 */ /* 0x000fc60000000a00 */
[----:B------:R-:W-:Y:S01]  /*c780*/  VIADD R3, R5, UR6 ;  /* 0x0000000605037c36 */ /* 0x000fe20008000000 */
[----:B------:R-:W-:-:S04]  /*c790*/  LEA R6, P0, R4, UR8, 0x2 ;  /* 0x0000000804067c11 */ /* 0x000fc8000f8010ff */
[----:B------:R-:W-:Y:S01]  /*c7a0*/  LEA.HI.X R7, R4, UR9, R3, 0x2, P0 ;  /* 0x0000000904077c11 */ /* 0x000fe200080f1403 */
[----:B------:R-:W-:-:S05]  /*c7b0*/  IMAD.MOV.U32 R3, RZ, RZ, -0x800000 ;  /* 0xff800000ff037424 */ /* 0x000fca00078e00ff */
[----:B------:R0:W-:Y:S03]  /*c7c0*/  STG.E desc[UR46][R6.64], R3 ;  /* 0x0000000306007986 */ /* 0x0001e6000c10192e */
.L_x_287:
[----:B------:R-:W-:Y:S05]  /*c7d0*/  BSYNC B1 ;  /* 0x0000000000017941 */ /* 0x000fea0003800000 */
.L_x_286:
[----:B------:R-:W-:Y:S01]  /*c7e0*/  ULDC.64 UR8, c[0x0][0xaa0] ;  /* 0x0002a80000087ab9 */ /* 0x000fe20000000a00 */
[----:B0-----:R-:W-:Y:S01]  /*c7f0*/  IMAD.MOV.U32 R3, RZ, RZ, R13 ;  /* 0x000000ffff037224 */ /* 0x001fe200078e000d */
[----:B------:R-:W-:Y:S01]  /*c800*/  BSSY B1, `(.L_x_288) ;  /* 0x0000030000017945 */ /* 0x000fe20003800000 */
[----:B------:R-:W-:Y:S02]  /*c810*/  IMAD R0, R8, UR8, RZ ;  /* 0x0000000808007c24 */ /* 0x000fe4000f8e02ff */
[----:B-1----:R-:W-:-:S04]  /*c820*/  IMAD.WIDE.U32 R4, R11, UR8, R2 ;  /* 0x000000080b047c25 */ /* 0x002fc8000f8e0002 */
[----:B------:R-:W-:Y:S01]  /*c830*/  IMAD R11, R11, UR9, R0 ;  /* 0x000000090b0b7c24 */ /* 0x000fe2000f8e0200 */
[----:B------:R-:W-:Y:S01]  /*c840*/  ULDC.64 UR8, c[0x0][0xae0] ;  /* 0x0002b80000087ab9 */ /* 0x000fe20000000a00 */
[----:B------:R-:W-:Y:S01]  /*c850*/  IMAD R9, R18, -0x80, R9 ;  /* 0xffffff8012097824 */ /* 0x000fe200078e0209 */
[----:B------:R-:W-:Y:S01]  /*c860*/  UIMAD UR4, UR7, UR8, URZ ;  /* 0x00000008070472a4 */ /* 0x000fe2000f8e023f */
[----:B------:R-:W-:Y:S02]  /*c870*/  IMAD.IADD R5, R5, 0x1, R11 ;  /* 0x0000000105057824 */ /* 0x000fe400078e020b */
[----:B------:R-:W-:Y:S01]  /*c880*/  IMAD.U32 R3, RZ, RZ, UR8 ;  /* 0x00000008ff037e24 */ /* 0x000fe2000f8e00ff */
[----:B------:R-:W-:Y:S01]  /*c890*/  UIMAD UR4, UR39, UR9, UR4 ;  /* 0x00000009270472a4 */ /* 0x000fe2000f8e0204 */
[C---:B------:R-:W-:Y:S01]  /*c8a0*/  VIADD R0, R16.reuse, 0x20 ;  /* 0x0000002010007836 */ /* 0x040fe20000000000 */
[----:B------:R-:W-:Y:S01]  /*c8b0*/  ULDC.64 UR6, c[0x0][0xae8] ;  /* 0x0002ba0000067ab9 */ /* 0x000fe20000000a00 */
[----:B------:R-:W-:Y:S01]  /*c8c0*/  IMAD.WIDE.U32 R4, R3, UR39, R4 ;  /* 0x0000002703047c25 */ /* 0x000fe2000f8e0004 */
[----:B------:R-:W-:-:S02]  /*c8d0*/  ISETP.GE.AND P3, PT, R16, R9, PT ;  /* 0x000000091000720c */ /* 0x000fc40003f66270 */
[-C--:B------:R-:W-:Y:S01]  /*c8e0*/  ISETP.GE.AND P2, PT, R0, R9.reuse, PT ;  /* 0x000000090000720c */ /* 0x080fe20003f46270 */
[----:B------:R-:W-:Y:S01]  /*c8f0*/  VIADD R5, R5, UR4 ;  /* 0x0000000405057c36 */ /* 0x000fe20008000000 */
[----:B------:R-:W-:Y:S01]  /*c900*/  UIMAD UR4, UR37, UR6, URZ ;  /* 0x00000006250472a4 */ /* 0x000fe2000f8e023f */
[C---:B------:R-:W-:Y:S02]  /*c910*/  VIADD R6, R16.reuse, 0x40 ;  /* 0x0000004010067836 */ /* 0x040fe40000000000 */
[----:B------:R-:W-:Y:S01]  /*c920*/  VIADD R0, R16, 0x60 ;  /* 0x0000006010007836 */ /* 0x000fe20000000000 */
[----:B------:R-:W-:Y:S01]  /*c930*/  UIMAD UR4, UR36, UR7, UR4 ;  /* 0x00000007240472a4 */ /* 0x000fe2000f8e0204 */
[----:B------:R-:W-:Y:S01]  /*c940*/  IMAD.U32 R7, RZ, RZ, UR6 ;  /* 0x00000006ff077e24 */ /* 0x000fe2000f8e00ff */
[-C--:B------:R-:W-:Y:S01]  /*c950*/  ISETP.GE.AND P1, PT, R6, R9.reuse, PT ;  /* 0x000000090600720c */ /* 0x080fe20003f26270 */
[----:B------:R-:W-:Y:S01]  /*c960*/  IMAD.MOV.U32 R8, RZ, RZ, R16 ;  /* 0x000000ffff087224 */ /* 0x000fe200078e0010 */
[----:B------:R-:W-:Y:S01]  /*c970*/  ISETP.GE.AND P0, PT, R0, R9, PT ;  /* 0x000000090000720c */ /* 0x000fe20003f06270 */
[----:B------:R-:W-:Y:S01]  /*c980*/  IMAD.WIDE.U32 R6, R7, UR36, R4 ;  /* 0x0000002407067c25 */ /* 0x000fe2000f8e0004 */
[----:B------:R-:W-:-:S03]  /*c990*/  SHF.R.S32.HI R9, RZ, 0x1f, R16 ;  /* 0x0000001fff097819 */ /* 0x000fc60000011410 */
[----:B------:R-:W-:Y:S02]  /*c9a0*/  VIADD R11, R7, UR4 ;  /* 0x00000004070b7c36 */ /* 0x000fe40008000000 */
[----:B------:R-:W-:Y:S01]  /*c9b0*/  IMAD.WIDE R8, R18, 0x80, R8 ;  /* 0x0000008012087825 */ /* 0x000fe200078e0208 */
[----:B------:R-:W-:Y:S06]  /*c9c0*/  @P3 BRA `(.L_x_289) ;  /* 0x00000000004c3947 */ /* 0x000fec0003800000 */
[----:B------:R-:W-:Y:S01]  /*c9d0*/  ULDC.64 UR6, c[0x0][0xad8] ;  /* 0x0002b60000067ab9 */ /* 0x000fe20000000a00 */
[C---:B------:R-:W-:Y:S01]  /*c9e0*/  VIADD R0, R2.reuse, 0x40 ;  /* 0x0000004002007836 */ /* 0x040fe20000000000 */
[----:B------:R-:W-:Y:S01]  /*c9f0*/  ULDC UR4, c[0x0][0xa8c] ;  /* 0x0002a30000047ab9 */ /* 0x000fe20000000800 */
[C---:B------:R-:W-:Y:S01]  /*ca00*/  VIADD R10, R2.reuse, 0x80 ;  /* 0x00000080020a7836 */ /* 0x040fe20000000000 */
[----:B------:R-:W-:Y:S01]  /*ca10*/  ISETP.GE.AND P4, PT, R2, UR4, PT ;  /* 0x0000000402007c0c */ /* 0x000fe2000bf86270 */
[----:B------:R-:W-:Y:S01]  /*ca20*/  IMAD R3, R9, UR6, RZ ;  /* 0x0000000609037c24 */ /* 0x000fe2000f8e02ff */
[----:B------:R-:W-:Y:S01]  /*ca30*/  ISETP.GE.AND P5, PT, R0, UR4, PT ;  /* 0x0000000400007c0c */ /* 0x000fe2000bfa6270 */
[----:B------:R-:W-:Y:S01]  /*ca40*/  IMAD.MOV.U32 R4, RZ, RZ, R6 ;  /* 0x000000ffff047224 */ /* 0x000fe200078e0006 */
        /* <DEDUP_REMOVED lines=8> */
[----:B------:R0:W-:Y:S04]  /*cad0*/  @!P4 STG.E.128 desc[UR46][R12.64], RZ ;  /* 0x000000ff0c00c986 */ /* 0x0001e8000c101d2e */
[----:B------:R0:W-:Y:S04]  /*cae0*/  @!P5 STG.E.128 desc[UR46][R12.64+0x80], RZ ;  /* 0x000080ff0c00d986 */ /* 0x0001e8000c101d2e */
[----:B------:R0:W-:Y:S02]  /*caf0*/  @!P6 STG.E.128 desc[UR46][R12.64+0x100], RZ ;  /* 0x000100ff0c00e986 */ /* 0x0001e4000c101d2e */
.L_x_289:
[----:B------:R-:W-:Y:S05]  /*cb00*/  BSYNC B1 ;  /* 0x0000000000017941 */ /* 0x000fea0003800000 */
.L_x_288:
[----:B------:R-:W-:Y:S04]  /*cb10*/  BSSY B1, `(.L_x_290) ;  /* 0x0000017000017945 */ /* 0x000fe80003800000 */
[----:B------:R-:W-:Y:S05]  /*cb20*/  @P2 BRA `(.L_x_291) ;  /* 0x0000000000542947 */ /* 0x000fea0003800000 */
[----:B------:R-:W-:Y:S01]  /*cb30*/  IADD3 R3, P2, R8, 0x20, RZ ;  /* 0x0000002008037810 */ /* 0x000fe20007f5e0ff */
[C---:B------:R-:W-:Y:S01]  /*cb40*/  VIADD R4, R2.reuse, 0x40 ;  /* 0x0000004002047836 */ /* 0x040fe20000000000 */
        /* <DEDUP_REMOVED lines=13> */
[----:B0-----:R-:W-:Y:S01]  /*cc20*/  LEA R12, P2, R4, UR6, 0x1 ;  /* 0x00000006040c7c11 */ /* 0x001fe2000f8408ff */
[----:B------:R-:W-:-:S05]  /*cc30*/  IMAD.IADD R3, R5, 0x1, R3 ;  /* 0x0000000105037824 */ /* 0x000fca00078e0203 */
[----:B------:R-:W-:-:S05]  /*cc40*/  LEA.HI.X R13, R4, UR7, R3, 0x1, P2 ;  /* 0x00000007040d7c11 */ /* 0x000fca00090f0c03 */
[----:B------:R1:W-:Y:S04]  /*cc50*/  @!P3 STG.E.128 desc[UR46][R12.64], RZ ;  /* 0x000000ff0c00b986 */ /* 0x0003e8000c101d2e */
[----:B------:R1:W-:Y:S04]  /*cc60*/  @!P4 STG.E.128 desc[UR46][R12.64+0x80], RZ ;  /* 0x000080ff0c00c986 */ /* 0x0003e8000c101d2e */
[----:B------:R1:W-:Y:S02]  /*cc70*/  @!P5 STG.E.128 desc[UR46][R12.64+0x100], RZ ;  /* 0x000100ff0c00d986 */ /* 0x0003e4000c101d2e */
.L_x_291:
[----:B------:R-:W-:Y:S05]  /*cc80*/  BSYNC B1 ;  /* 0x0000000000017941 */ /* 0x000fea0003800000 */
.L_x_290:
        /* <DEDUP_REMOVED lines=17> */
[----:B01----:R-:W-:Y:S01]  /*cda0*/  LEA R12, P1, R4, UR6, 0x1 ;  /* 0x00000006040c7c11 */ /* 0x003fe2000f8208ff */
[----:B------:R-:W-:-:S05]  /*cdb0*/  IMAD.IADD R3, R5, 0x1, R3 ;  /* 0x0000000105037824 */ /* 0x000fca00078e0203 */
[----:B------:R-:W-:-:S05]  /*cdc0*/  LEA.HI.X R13, R4, UR7, R3, 0x1, P1 ;  /* 0x00000007040d7c11 */ /* 0x000fca00088f0c03 */
[----:B------:R2:W-:Y:S04]  /*cdd0*/  @!P2 STG.E.128 desc[UR46][R12.64], RZ ;  /* 0x000000ff0c00a986 */ /* 0x0005e8000c101d2e */
[----:B------:R2:W-:Y:S04]  /*cde0*/  @!P3 STG.E.128 desc[UR46][R12.64+0x80], RZ ;  /* 0x000080ff0c00b986 */ /* 0x0005e8000c101d2e */
[----:B------:R2:W-:Y:S02]  /*cdf0*/  @!P4 STG.E.128 desc[UR46][R12.64+0x100], RZ ;  /* 0x000100ff0c00c986 */ /* 0x0005e4000c101d2e */
.L_x_293:
[----:B------:R-:W-:Y:S05]  /*ce00*/  BSYNC B1 ;  /* 0x0000000000017941 */ /* 0x000fea0003800000 */
.L_x_292:
        /* <DEDUP_REMOVED lines=10> */
[----:B------:R-:W-:-:S02]  /*ceb0*/  IMAD R8, R8, UR6, RZ ;  /* 0x0000000608087c24 */ /* 0x000fc4000f8e02ff */
[----:B------:R-:W-:Y:S02]  /*cec0*/  VIADD R0, R2, 0x80 ;  /* 0x0000008002007836 */ /* 0x000fe40000000000 */
[----:B------:R-:W-:-:S03]  /*ced0*/  IMAD.WIDE.U32 R4, R3, UR6, R4 ;  /* 0x0000000603047c25 */ /* 0x000fc6000f8e0004 */
[----:B------:R-:W-:Y:S01]  /*cee0*/  ISETP.GE.AND P3, PT, R0, UR4, PT ;  /* 0x0000000400007c0c */ /* 0x000fe2000bf66270 */
[----:B------:R-:W-:Y:S01]  /*cef0*/  IMAD R3, R3, UR7, R8 ;  /* 0x0000000703037c24 */ /* 0x000fe2000f8e0208 */
[----:B------:R-:W-:Y:S02]  /*cf00*/  ULDC.64 UR6, c[0x0][0xa80] ;  /* 0x0002a00000067ab9 */ /* 0x000fe40000000a00 */
[----:B------:R-:W-:Y:S01]  /*cf10*/  LEA R6, P0, R4, UR6, 0x1 ;  /* 0x0000000604067c11 */ /* 0x000fe2000f8008ff */
[----:B------:R-:W-:-:S05]  /*cf20*/  IMAD.IADD R3, R5, 0x1, R3 ;  /* 0x0000000105037824 */ /* 0x000fca00078e0203 */
[----:B------:R-:W-:-:S05]  /*cf30*/  LEA.HI.X R7, R4, UR7, R3, 0x1, P0 ;  /* 0x0000000704077c11 */ /* 0x000fca00080f0c03 */
[----:B------:R3:W-:Y:S04]  /*cf40*/  @!P1 STG.E.128 desc[UR46][R6.64], RZ ;  /* 0x000000ff06009986 */ /* 0x0007e8000c101d2e */
[----:B------:R3:W-:Y:S04]  /*cf50*/  @!P2 STG.E.128 desc[UR46][R6.64+0x80], RZ ;  /* 0x000080ff0600a986 */ /* 0x0007e8000c101d2e */
[----:B------:R3:W-:Y:S02]  /*cf60*/  @!P3 STG.E.128 desc[UR46][R6.64+0x100], RZ ;  /* 0x000100ff0600b986 */ /* 0x0007e4000c101d2e */
.L_x_284:
[----:B------:R-:W-:Y:S05]  /*cf70*/  BSYNC B0 ;  /* 0x0000000000007941 */ /* 0x000fea0003800000 */
.L_x_275:
[----:B------:R-:W-:Y:S02]  /*cf80*/  ULDC UR4, c[0x0][0xc14] ;  /* 0x0003050000047ab9 */ /* 0x000fe40000000800 */
[----:B------:R-:W-:-:S13]  /*cf90*/  ISETP.GE.AND P0, PT, R67, UR4, PT ;  /* 0x0000000443007c0c */ /* 0x000fda000bf06270 */
[----:B------:R-:W-:Y:S05]  /*cfa0*/  @!P0 BRA `(.L_x_294) ;  /* 0xffffff3c007c8947 */ /* 0x000fea000383ffff */
[----:B------:R-:W-:Y:S05]  /*cfb0*/  EXIT ;  /* 0x000000000000794d */ /* 0x000fea0003800000 */
.L_x_249:
[----:B------:R-:W-:-:S08]  /*cfc0*/  NOP ;  /* 0x0000000000007918 */ /* 0x000fd00000000000 */
[----:B------:R-:W0:-:S00]  /*cfd0*/  USETMAXREG.DEALLOC.CTAPOOL 0x18 ;  /* 0x00000018000079c8 */ /* 0x000e0000080e0500 */
[----:B0-----:R-:W-:-:S06]  /*cfe0*/  LOP3.LUT R0, R0, 0x3, RZ, 0xc0, !PT ;  /* 0x0000000300007812 */ /* 0x001fcc00078ec0ff */
[----:B------:R-:W0:Y:S02]  /*cff0*/  SHFL.IDX PT, R0, R0, RZ, 0x1f ;  /* 0x00001fff00007589 */ /* 0x000e2400000e0000 */
[----:B0-----:R-:W-:Y:S01]  /*d000*/  ISETP.NE.AND P0, PT, R0, RZ, PT ;  /* 0x000000ff0000720c */ /* 0x001fe20003f05270 */
[----:B------:R-:W-:-:S03]  /*d010*/  IMAD.MOV.U32 R0, RZ, RZ, RZ ;  /* 0x000000ffff007224 */ /* 0x000fc600078e00ff */
[----:B------:R-:W-:-:S05]  /*d020*/  P2R R2, PR, RZ, 0x1 ;  /* 0x00000001ff027803 */ /* 0x000fca0000000000 */
[----:B------:R0:W-:Y:S04]  /*d030*/  STL [R1+0x1c], R2 ;  /* 0x00001c0201007387 */ /* 0x0001e80000100800 */
[----:B------:R-:W-:Y:S05]  /*d040*/  @!P0 BRA `(.L_x_295) ;  /* 0x00000000002c8947 */ /* 0x000fea0003800000 */
[----:B------:R-:W1:Y:S08]  /*d050*/  S2UR UR5, SR_CgaCtaId ;  /* 0x00000000000579c3 */ /* 0x000e700000008800 */
[----:B------:R-:W-:Y:S06]  /*d060*/  BAR.SYNC.DEFER_BLOCKING 0x5, 0x180 ;  /* 0x0146000000007b1d */ /* 0x000fec0000010000 */
[----:B------:R-:W-:-:S02]  /*d070*/  UMOV UR4, 0x400 ;  /* 0x0000040000047882 */ /* 0x000fc40000000000 */
[----:B-1----:R-:W-:-:S09]  /*d080*/  ULEA UR4, UR5, UR4, 0x18 ;  /* 0x0000000405047291 */ /* 0x002fd2000f8ec03f */
[----:B------:R-:W1:Y:S04]  /*d090*/  LDS.128 R4, [UR4+0x334d0] ;  /* 0x0334d004ff047984 */ /* 0x000e680008000c00 */
[----:B-1----:R1:W-:Y:S01]  /*d0a0*/  STL [R1+0x4], R5 ;  /* 0x0000040501007387 */ /* 0x0023e20000100800 */
[----:B------:R-:W-:Y:S02]  /*d0b0*/  R2UR UR52, R7 ;  /* 0x00000000073472ca */ /* 0x000fe400000e0000 */
[----:B------:R-:W-:Y:S01]  /*d0c0*/  R2UR UR38, R6 ;  /* 0x00000000062672ca */ /* 0x000fe200000e0000 */
[----:B------:R1:W-:Y:S01]  /*d0d0*/  STL [R1], R4 ;  /* 0x0000000401007387 */ /* 0x0003e20000100800 */
[----:B------:R-:W-:Y:S06]  /*d0e0*/  BAR.ARV 0x4, 0x180 ;  /* 0x0106000000007b1d */ /* 0x000fec0000002000 */
[----:B------:R-:W-:Y:S07]  /*d0f0*/  BRA `(.L_x_296) ;  /* 0x0000000800247947 */ /* 0x000fee0003800000 */
.L_x_295:
[----:B0-----:R-:W0:Y:S01]  /*d100*/  S2R R2, SR_TID.X ;  /* 0x0000000000027919 */ /* 0x001e220000002100 */
[----:B------:R-:W-:Y:S01]  /*d110*/  ULDC UR4, c[0x0][0xc14] ;  /* 0x0003050000047ab9 */ /* 0x000fe20000000800 */
[----:B------:R-:W1:Y:S01]  /*d120*/  LDC R9, c[0x0][0xc10] ;  /* 0x00030400ff097b82 */ /* 0x000e620000000800 */
[----:B0-----:R-:W-:-:S04]  /*d130*/  LOP3.LUT R5, R2, 0x1f, RZ, 0xc0, !PT ;  /* 0x0000001f02057812 */ /* 0x001fc800078ec0ff */
[----:B------:R-:W-:-:S04]  /*d140*/  ISETP.NE.AND P0, PT, R5, 0x1f, PT ;  /* 0x0000001f0500780c */ /* 0x000fc80003f05270 */
[----:B------:R-:W-:-:S13]  /*d150*/  ISETP.GE.OR P1, PT, R5, UR4, !P0 ;  /* 0x0000000405007c0c */ /* 0x000fda000c726670 */
[----:B------:R-:W0:Y:S02]  /*d160*/  @!P1 LDC.64 R2, c[0x0][0xc58] ;  /* 0x00031600ff029b82 */ /* 0x000e240000000a00 */
[----:B0-----:R-:W-:-:S05]  /*d170*/  @!P1 IMAD.WIDE.U32 R2, R5, 0x4, R2 ;  /* 0x0000000405029825 */ /* 0x001fca00078e0002 */
[----:B------:R-:W2:Y:S01]  /*d180*/  @!P1 LDG.E R0, desc[UR46][R2.64] ;  /* 0x0000002e02009981 */ /* 0x000ea2000c1e1900 */
[C---:B------:R-:W-:Y:S01]  /*d190*/  ISETP.NE.AND P1, PT, R5.reuse, RZ, PT ;  /* 0x000000ff0500720c */ /* 0x040fe20003f25270 */
[----:B------:R-:W-:Y:S01]  /*d1a0*/  UMOV UR52, URZ ;  /* 0x0000003f00347c82 */ /* 0x000fe20008000000 */
[C---:B------:R-:W-:Y:S02]  /*d1b0*/  ISETP.GE.U32.AND P2, PT, R5.reuse, 0x2, PT ;  /* 0x000000020500780c */ /* 0x040fe40003f46070 */
[C---:B------:R-:W-:Y:S02]  /*d1c0*/  ISETP.GE.U32.AND P3, PT, R5.reuse, 0x4, PT ;  /* 0x000000040500780c */ /* 0x040fe40003f66070 */
[C---:B------:R-:W-:Y:S02]  /*d1d0*/  ISETP.GE.U32.AND P4, PT, R5.reuse, 0x8, PT ;  /* 0x000000080500780c */ /* 0x040fe40003f86070 */
[----:B------:R-:W-:Y:S01]  /*d1e0*/  ISETP.GE.U32.AND P5, PT, R5, 0x10, PT ;  /* 0x000000100500780c */ /* 0x000fe20003fa6070 */
[----:B--2---:R-:W0:Y:S02]  /*d1f0*/  SHFL.UP PT, R4, R0, 0x1, RZ ;  /* 0x0420000000047989 */ /* 0x004e2400000e00ff */
[----:B0-----:R-:W-:-:S05]  /*d200*/  SEL R7, R4, RZ, P1 ;  /* 0x000000ff04077207 */ /* 0x001fca0000800000 */
[----:B------:R-:W-:-:S05]  /*d210*/  IMAD.IADD R7, R0, 0x1, R7 ;  /* 0x0000000100077824 */ /* 0x000fca00078e0207 */
[----:B------:R-:W0:Y:S02]  /*d220*/  SHFL.UP PT, R4, R7, 0x2, RZ ;  /* 0x0440000007047989 */ /* 0x000e2400000e00ff */
[----:B0-----:R-:W-:-:S05]  /*d230*/  SEL R4, R4, RZ, P2 ;  /* 0x000000ff04047207 */ /* 0x001fca0001000000 */
[----:B------:R-:W-:-:S05]  /*d240*/  IMAD.IADD R4, R7, 0x1, R4 ;  /* 0x0000000107047824 */ /* 0x000fca00078e0204 */
[----:B------:R-:W0:Y:S02]  /*d250*/  SHFL.UP PT, R6, R4, 0x4, RZ ;  /* 0x0480000004067989 */ /* 0x000e2400000e00ff */
[----:B0-----:R-:W-:-:S05]  /*d260*/  SEL R3, R6, RZ, P3 ;  /* 0x000000ff06037207 */ /* 0x001fca0001800000 */
[----:B------:R-:W-:Y:S02]  /*d270*/  IMAD.IADD R3, R4, 0x1, R3 ;  /* 0x0000000104037824 */ /* 0x000fe400078e0203 */
[----:B------:R-:W0:Y:S03]  /*d280*/  S2R R4, SR_CTAID.X ;  /* 0x0000000000047919 */ /* 0x000e260000002500 */
[----:B------:R-:W2:Y:S02]  /*d290*/  SHFL.UP PT, R2, R3, 0x8, RZ ;  /* 0x0500000003027989 */ /* 0x000ea400000e00ff */
[----:B--2---:R-:W-:-:S05]  /*d2a0*/  SEL R2, R2, RZ, P4 ;  /* 0x000000ff02027207 */ /* 0x004fca0002000000 */
[----:B------:R-:W-:-:S05]  /*d2b0*/  IMAD.IADD R8, R3, 0x1, R2 ;  /* 0x0000000103087824 */ /* 0x000fca00078e0202 */
[----:B------:R-:W2:Y:S02]  /*d2c0*/  SHFL.UP PT, R2, R8, 0x10, RZ ;  /* 0x0600000008027989 */ /* 0x000ea400000e00ff */
[----:B--2---:R-:W-:-:S05]  /*d2d0*/  SEL R7, R2, RZ, P5 ;  /* 0x000000ff02077207 */ /* 0x004fca0002800000 */
[----:B------:R-:W-:-:S05]  /*d2e0*/  IMAD.IADD R2, R8, 0x1, R7 ;  /* 0x0000000108027824 */ /* 0x000fca00078e0207 */
[----:B------:R-:W1:Y:S02]  /*d2f0*/  SHFL.IDX PT, R6, R2, 0x1f, 0x1f ;  /* 0x03e01f0002067f89 */ /* 0x000e6400000e0000 */
[----:B-1----:R-:W-:Y:S02]  /*d300*/  IMAD R7, R6, R9, RZ ;  /* 0x0000000906077224 */ /* 0x002fe400078e02ff */
[----:B------:R-:W-:Y:S02]  /*d310*/  IMAD.MOV.U32 R6, RZ, RZ, RZ ;  /* 0x000000ffff067224 */ /* 0x000fe400078e00ff */
[----:B------:R-:W-:Y:S01]  /*d320*/  IMAD.MOV.U32 R10, RZ, RZ, R7 ;  /* 0x000000ffff0a7224 */ /* 0x000fe200078e0007 */
[----:B0-----:R-:W-:-:S13]  /*d330*/  ISETP.GT.AND P6, PT, R7, R4, PT ;  /* 0x000000040700720c */ /* 0x001fda0003fc4270 */
[----:B------:R-:W-:Y:S05]  /*d340*/  @P6 BRA `(.L_x_297) ;  /* 0x0000000000a46947 */ /* 0x000fea0003800000 */
[----:B------:R-:W-:Y:S01]  /*d350*/  IMAD.MOV.U32 R7, RZ, RZ, R10 ;  /* 0x000000ffff077224 */ /* 0x000fe200078e000a */
[----:B------:R-:W-:Y:S01]  /*d360*/  UMOV UR52, URZ ;  /* 0x0000003f00347c82 */ /* 0x000fe20008000000 */
[----:B------:R-:W-:Y:S01]  /*d370*/  ULDC UR6, c[0x0][0xc14] ;  /* 0x0003050000067ab9 */ /* 0x000fe20000000800 */
[----:B------:R-:W-:-:S05]  /*d380*/  ULDC UR5, c[0x0][0xc14] ;  /* 0x0003050000057ab9 */ /* 0x000fca0000000800 */
.L_x_301:
[----:B------:R-:W-:-:S03]  /*d390*/  UIADD3 UR4, UR52, 0x1f, URZ ;  /* 0x0000001f34047890 */ /* 0x000fc6000fffe03f */
[----:B------:R-:W-:Y:S01]  /*d3a0*/  UMOV UR52, UR5 ;  /* 0x0000000500347c82 */ /* 0x000fe20008000000 */
[----:B------:R-:W-:-:S06]  /*d3b0*/  UISETP.GE.AND UP0, UPT, UR4, UR6, UPT ;  /* 0x000000060400728c */ /* 0x000fcc000bf06270 */
[----:B------:R-:W-:-:S13]  /*d3c0*/  PLOP3.LUT P6, PT, PT, PT, UP0, 0x40, 0x0 ;  /* 0x000000000000781c */ /* 0x000fda0003fce808 */
[----:B------:R-:W-:Y:S05]  /*d3d0*/  @!P6 BRA `(.L_x_298) ;  /* 0x000000040034e947 */ /* 0x000fea0003800000 */
[----:B------:R-:W-:Y:S01]  /*d3e0*/  UMOV UR52, UR4 ;  /* 0x0000000400347c82 */ /* 0x000fe20008000000 */
[----:B------:R-:W-:Y:S01]  /*d3f0*/  BSSY B0, `(.L_x_299) ;  /* 0x0000008000007945 */ /* 0x000fe20003800000 */
[----:B------:R-:W-:Y:S02]  /*d400*/  VIADD R9, R5, UR52 ;  /* 0x0000003405097c36 */ /* 0x000fe40008000000 */
[----:B------:R-:W-:-:S03]  /*d410*/  IMAD.MOV.U32 R0, RZ, RZ, RZ ;  /* 0x000000ffff007224 */ /* 0x000fc600078e00ff */
[----:B------:R-:W-:-:S13]  /*d420*/  ISETP.GE.OR P6, PT, R9, UR6, !P0 ;  /* 0x0000000609007c0c */ /* 0x000fda000c7c6670 */
[----:B------:R-:W-:Y:S05]  /*d430*/  @P6 BRA `(.L_x_300) ;  /* 0x00000000000c6947 */ /* 0x000fea0003800000 */
[----:B------:R-:W0:Y:S02]  /*d440*/  LDC.64 R2, c[0x0][0xc58] ;  /* 0x00031600ff027b82 */ /* 0x000e240000000a00 */
[----:B0-----:R-:W-:-:S05]  /*d450*/  IMAD.WIDE R2, R9, 0x4, R2 ;  /* 0x0000000409027825 */ /* 0x001fca00078e0202 */
[----:B------:R0:W5:Y:S02]  /*d460*/  LDG.E R0, desc[UR46][R2.64] ;  /* 0x0000002e02007981 */ /* 0x000164000c1e1900 */
.L_x_300:
[----:B------:R-:W-:Y:S05]  /*d470*/  BSYNC B0 ;  /* 0x0000000000007941 */ /* 0x000fea0003800000 */
.L_x_299:
[----:B0----5:R-:W0:Y:S02]  /*d480*/  SHFL.UP PT, R2, R0, 0x1, RZ ;  /* 0x0420000000027989 */ /* 0x021e2400000e00ff */
[----:B0-----:R-:W-:-:S05]  /*d490*/  SEL R3, R2, RZ, P1 ;  /* 0x000000ff02037207 */ /* 0x001fca0000800000 */
[----:B------:R-:W-:-:S05]  /*d4a0*/  IMAD.IADD R3, R0, 0x1, R3 ;  /* 0x0000000100037824 */ /* 0x000fca00078e0203 */
[----:B------:R-:W0:Y:S02]  /*d4b0*/  SHFL.UP PT, R2, R3, 0x2, RZ ;  /* 0x0440000003027989 */ /* 0x000e2400000e00ff */
        /* <DEDUP_REMOVED lines=11> */
[----:B------:R-:W0:Y:S03]  /*d570*/  LDC R9, c[0x0][0xc10] ;  /* 0x00030400ff097b82 */ /* 0x000e260000000800 */
[----:B------:R-:W0:Y:S02]  /*d580*/  SHFL.IDX PT, R12, R2, 0x1f, 0x1f ;  /* 0x03e01f00020c7f89 */ /* 0x000e2400000e0000 */
[----:B0-----:R-:W-:-:S04]  /*d590*/  IMAD R12, R12, R9, RZ ;  /* 0x000000090c0c7224 */ /* 0x001fc800078e02ff */
[----:B------:R-:W-:-:S05]  /*d5a0*/  IMAD.IADD R7, R12, 0x1, R7 ;  /* 0x000000010c077824 */ /* 0x000fca00078e0207 */
[----:B------:R-:W-:-:S13]  /*d5b0*/  ISETP.GT.AND P6, PT, R7, R4, PT ;  /* 0x000000040700720c */ /* 0x000fda0003fc4270 */
[----:B------:R-:W-:Y:S05]  /*d5c0*/  @!P6 BRA `(.L_x_301) ;  /* 0xfffffffc0070e947 */ /* 0x000fea000383ffff */
[----:B------:R-:W-:-:S07]  /*d5d0*/  IMAD.MOV.U32 R10, RZ, RZ, R12 ;  /* 0x000000ffff0a7224 */ /* 0x000fce00078e000c */
.L_x_297:
[----:B------:R-:W-:-:S04]  /*d5e0*/  IMAD.IADD R8, R7, 0x1, -R10 ;  /* 0x0000000107087824 */ /* 0x000fc800078e0a0a */
[----:B------:R-:W-:-:S05]  /*d5f0*/  IMAD R3, R2, R9, R8 ;  /* 0x0000000902037224 */ /* 0x000fca00078e0208 */
[----:B------:R-:W-:-:S13]  /*d600*/  ISETP.GT.AND P0, PT, R3, R4, PT ;  /* 0x000000040300720c */ /* 0x000fda0003f04270 */
[----:B------:R-:W-:Y:S02]  /*d610*/  VOTEU.ANY UR5, UPT, !P0 ;  /* 0x0000000000057886 */ /* 0x000fe400040e0100 */
[----:B------:R-:W-:Y:S02]  /*d620*/  UPOPC UR4, UR5 ;  /* 0x00000005000472bf */ /* 0x000fe40008000000 */
[----:B------:R-:W-:-:S04]  /*d630*/  ISETP.NE.AND P0, PT, RZ, UR5, PT ;  /* 0x00000005ff007c0c */ /* 0x000fc8000bf05270 */
[----:B------:R-:W-:-:S05]  /*d640*/  IMAD.U32 R11, RZ, RZ, UR4 ;  /* 0x00000004ff0b7e24 */ /* 0x000fca000f8e00ff */
[----:B------:R-:W0:Y:S02]  /*d650*/  SHFL.IDX PT, R0, R0, R11, 0x1f ;  /* 0x00001f0b00007589 */ /* 0x000e2400000e0000 */
[----:B0-----:R-:W-:-:S04]  /*d660*/  IABS R7, R0 ;  /* 0x0000000000077213 */ /* 0x001fc80000000000 */
[----:B------:R-:W0:Y:S08]  /*d670*/  I2F.RP R10, R7 ;  /* 0x00000007000a7306 */ /* 0x000e300000209400 */
[----:B0-----:R-:W0:Y:S02]  /*d680*/  MUFU.RCP R10, R10 ;  /* 0x0000000a000a7308 */ /* 0x001e240000001000 */
[----:B0-----:R-:W-:-:S06]  /*d690*/  VIADD R3, R10, 0xffffffe ;  /* 0x0ffffffe0a037836 */ /* 0x001fcc0000000000 */
[----:B------:R-:W0:Y:S01]  /*d6a0*/  F2I.FTZ.U32.TRUNC.NTZ R3, R3 ;  /* 0x0000000300037305 */ /* 0x000e22000021f000 */
[----:B------:R-:W-:Y:S05]  /*d6b0*/  @!P0 BRA `(.L_x_302) ;  /* 0x00000000000c8947 */ /* 0x000fea0003800000 */
[----:B------:R-:W-:-:S06]  /*d6c0*/  UIADD3 UR5, UR4, -0x1, URZ ;  /* 0xffffffff04057890 */ /* 0x000fcc000fffe03f */
[----:B------:R-:W-:-:S05]  /*d6d0*/  IMAD.U32 R11, RZ, RZ, UR5 ;  /* 0x00000005ff0b7e24 */ /* 0x000fca000f8e00ff */
[----:B------:R1:W2:Y:S02]  /*d6e0*/  SHFL.IDX PT, R6, R2, R11, 0x1f ;  /* 0x00001f0b02067589 */ /* 0x0002a400000e0000 */
.L_x_302:
[--C-:B01----:R-:W-:Y:S01]  /*d6f0*/  IMAD.MOV R2, RZ, RZ, -R3.reuse ;  /* 0x000000ffff027224 */ /* 0x103fe200078e0a03 */
[----:B------:R-:W-:Y:S01]  /*d700*/  UIADD3 UR52, UR4, UR52, URZ ;  /* 0x0000003404347290 */ /* 0x000fe2000fffe03f */
[----:B--2---:R-:W-:Y:S02]  /*d710*/  IMAD R6, R6, R9, R8 ;  /* 0x0000000906067224 */ /* 0x004fe400078e0208 */
[----:B------:R-:W-:Y:S02]  /*d720*/  IMAD R9, R2, R7, RZ ;  /* 0x0000000702097224 */ /* 0x000fe400078e02ff */
[----:B------:R-:W-:Y:S01]  /*d730*/  IMAD.MOV.U32 R2, RZ, RZ, RZ ;  /* 0x000000ffff027224 */ /* 0x000fe200078e00ff */
[----:B------:R1:W-:Y:S03]  /*d740*/  STL [R1], R6 ;  /* 0x0000000601007387 */ /* 0x0003e60000100800 */
[----:B------:R-:W-:-:S04]  /*d750*/  IMAD.HI.U32 R2, R3, R9, R2 ;  /* 0x0000000903027227 */ /* 0x000fc800078e0002 */
[----:B------:R-:W-:Y:S01]  /*d760*/  IMAD.IADD R9, R4, 0x1, -R6 ;  /* 0x0000000104097824 */ /* 0x000fe200078e0a06 */
[----:B------:R-:W-:-:S04]  /*d770*/  IABS R4, R0 ;  /* 0x0000000000047213 */ /* 0x000fc80000000000 */
[----:B------:R-:W-:Y:S01]  /*d780*/  IABS R3, R9 ;  /* 0x0000000900037213 */ /* 0x000fe20000000000 */
[----:B------:R-:W-:-:S04]  /*d790*/  IMAD.MOV R4, RZ, RZ, -R4 ;  /* 0x000000ffff047224 */ /* 0x000fc800078e0a04 */
[----:B------:R-:W-:-:S04]  /*d7a0*/  IMAD.HI.U32 R2, R2, R3, RZ ;  /* 0x0000000302027227 */ /* 0x000fc800078e00ff */
[----:B------:R-:W-:Y:S01]  /*d7b0*/  IMAD R4, R2, R4, R3 ;  /* 0x0000000402047224 */ /* 0x000fe200078e0203 */
[----:B------:R-:W-:-:S04]  /*d7c0*/  LOP3.LUT R3, R9, R0, RZ, 0x3c, !PT ;  /* 0x0000000009037212 */ /* 0x000fc800078e3cff */
[----:B------:R-:W-:Y:S02]  /*d7d0*/  ISETP.GT.U32.AND P1, PT, R7, R4, PT ;  /* 0x000000040700720c */ /* 0x000fe40003f24070 */
[----:B------:R-:W-:-:S11]  /*d7e0*/  ISETP.GE.AND P2, PT, R3, RZ, PT ;  /* 0x000000ff0300720c */ /* 0x000fd60003f46270 */
[----:B------:R-:W-:Y:S02]  /*d7f0*/  @!P1 IMAD.IADD R4, R4, 0x1, -R7 ;  /* 0x0000000104049824 */ /* 0x000fe400078e0a07 */
[----:B------:R-:W-:Y:S01]  /*d800*/  @!P1 VIADD R2, R2, 0x1 ;  /* 0x0000000102029836 */ /* 0x000fe20000000000 */
[----:B------:R-:W-:Y:S02]  /*d810*/  ISETP.NE.AND P1, PT, R0, RZ, PT ;  /* 0x000000ff0000720c */ /* 0x000fe40003f25270 */
[----:B------:R-:W-:-:S13]  /*d820*/  ISETP.GE.U32.AND P0, PT, R4, R7, PT ;  /* 0x000000070400720c */ /* 0x000fda0003f06070 */
[----:B------:R-:W-:-:S04]  /*d830*/  @P0 VIADD R2, R2, 0x1 ;  /* 0x0000000102020836 */ /* 0x000fc80000000000 */
[----:B------:R-:W-:Y:S01]  /*d840*/  @!P2 IMAD.MOV R2, RZ, RZ, -R2 ;  /* 0x000000ffff02a224 */ /* 0x000fe200078e0a02 */
[----:B------:R-:W-:-:S04]  /*d850*/  @!P1 LOP3.LUT R2, RZ, R0, RZ, 0x33, !PT ;  /* 0x00000000ff029212 */ /* 0x000fc800078e33ff */
[----:B------:R-:W-:Y:S01]  /*d860*/  R2UR UR38, R2 ;  /* 0x00000000022672ca */ /* 0x000fe200000e0000 */
[----:B------:R-:W-:-:S04]  /*d870*/  IMAD.MOV R3, RZ, RZ, -R2 ;  /* 0x000000ffff037224 */ /* 0x000fc800078e0a02 */
[----:B------:R-:W-:-:S05]  /*d880*/  IMAD R0, R0, R3, R9 ;  /* 0x0000000300007224 */ /* 0x000fca00078e0209 */
[----:B------:R1:W-:Y:S01]  /*d890*/  STL [R1+0x4], R0 ;  /* 0x0000040001007387 */ /* 0x0003e20000100800 */
[----:B------:R-:W-:Y:S05]  /*d8a0*/  BRA `(.L_x_303) ;  /* 0x00000000000c7947 */ /* 0x000fea0003800000 */
.L_x_298:
[----:B------:R0:W-:Y:S01]  /*d8b0*/  STL [R1], R4 ;  /* 0x0000000401007387 */ /* 0x0001e20000100800 */
[----:B------:R-:W-:-:S03]  /*d8c0*/  UMOV UR38, URZ ;  /* 0x0000003f00267c82 */ /* 0x000fc60008000000 */
[----:B------:R0:W-:Y:S02]  /*d8d0*/  STL [R1+0x4], RZ ;  /* 0x000004ff01007387 */ /* 0x0001e40000100800 */
.L_x_303:
[----:B------:R-:W2:Y:S04]  /*d8e0*/  LDL R2, [R1+0x4] ;  /* 0x0000040001027983 */ /* 0x000ea80000100800 */
[----:B0-----:R-:W3:Y:S01]  /*d8f0*/  LDL R4, [R1] ;  /* 0x0000000001047983 */ /* 0x001ee20000100800 */
[----:B------:R-:W-:-:S13]  /*d900*/  ISETP.NE.AND P0, PT, R5, RZ, PT ;  /* 0x000000ff0500720c */ /* 0x000fda0003f05270 */
[----:B------:R-:W0:Y:S01]  /*d910*/  @!P0 S2R R3, SR_CgaCtaId ;  /* 0x0000000000038919 */ /* 0x000e220000008800 */
[----:B-1----:R-:W-:Y:S01]  /*d920*/  @!P0 MOV R0, 0x400 ;  /* 0x0000040000008802 */ /* 0x002fe20000000f00 */
[----:B------:R-:W-:Y:S02]  /*d930*/  IMAD.U32 R6, RZ, RZ, UR38 ;  /* 0x00000026ff067e24 */ /* 0x000fe4000f8e00ff */
[----:B------:R-:W-:Y:S01]  /*d940*/  IMAD.U32 R7, RZ, RZ, UR52 ;  /* 0x00000034ff077e24 */ /* 0x000fe2000f8e00ff */
[----:B0-----:R-:W-:Y:S01]  /*d950*/  @!P0 LEA R0, R3, R0, 0x18 ;  /* 0x0000000003008211 */ /* 0x001fe200078ec0ff */
[----:B--2---:R-:W-:-:S05]  /*d960*/  IMAD.MOV.U32 R5, RZ, RZ, R2 ;  /* 0x000000ffff057224 */ /* 0x004fca00078e0002 */
[----:B---3--:R2:W-:Y:S01]  /*d970*/  @!P0 STS.128 [R0+0x334d0], R4 ;  /* 0x0334d00400008388 */ /* 0x0085e20000000c00 */
[----:B------:R-:W-:Y:S06]  /*d980*/  BAR.ARV 0x5, 0x180 ;  /* 0x0146000000007b1d */ /* 0x000fec0000002000 */
.L_x_296:
[----:B------:R-:W-:Y:S01]  /*d990*/  ULDC UR4, c[0x0][0xc14] ;  /* 0x0003050000047ab9 */ /* 0x000fe20000000800 */
[----:B------:R3:W-:Y:S01]  /*d9a0*/  STL [R1+0x18], RZ ;  /* 0x000018ff01007387 */ /* 0x0007e20000100800 */
[----:B------:R-:W-:Y:S01]  /*d9b0*/  UISETP.GE.AND UP0, UPT, UR52, UR4, UPT ;  /* 0x000000043400728c */ /* 0x000fe2000bf06270 */
[----:B------:R-:W-:Y:S02]  /*d9c0*/  IMAD.MOV.U32 R18, RZ, RZ, 0x1 ;  /* 0x00000001ff127424 */ /* 0x000fe400078e00ff */
[----:B------:R-:W-:-:S03]  /*d9d0*/  IMAD.MOV.U32 R17, RZ, RZ, RZ ;  /* 0x000000ffff117224 */ /* 0x000fc600078e00ff */
[----:B------:R-:W-:-:S13]  /*d9e0*/  PLOP3.LUT P0, PT, PT, PT, UP0, 0x80, 0x0 ;  /* 0x000000000000781c */ /* 0x000fda0003f0f008 */
[----:B---3--:R-:W-:Y:S05]  /*d9f0*/  @P0 BRA `(.L_x_304) ;  /* 0x0000003c00fc0947 */ /* 0x008fea0003800000 */
[----:B--2---:R-:W2:Y:S01]  /*da00*/  S2R R0, SR_TID.X ;  /* 0x0000000000007919 */ /* 0x004ea20000002100 */
[----:B------:R-:W-:Y:S01]  /*da10*/  IMAD.MOV.U32 R18, RZ, RZ, 0x1 ;  /* 0x00000001ff127424 */ /* 0x000fe200078e00ff */
[----:B------:R-:W-:Y:S01]  /*da20*/  ULOP3.LUT UR42, UR40, 0x1, URZ, 0xfc, !UPT ;  /* 0x00000001282a7892 */ /* 0x000fe2000f8efc3f */
[----:B------:R-:W-:Y:S01]  /*da30*/  IMAD.MOV.U32 R17, RZ, RZ, RZ ;  /* 0x000000ffff117224 */ /* 0x000fe200078e00ff */
[----:B------:R-:W1:Y:S01]  /*da40*/  S2R R6, SR_TID.X ;  /* 0x0000000000067919 */ /* 0x000e620000002100 */
[----:B------:R-:W-:Y:S01]  /*da50*/  ULOP3.LUT UR51, UR40, 0x2, URZ, 0xfc, !UPT ;  /* 0x0000000228337892 */ /* 0x000fe2000f8efc3f */
[----:B------:R-:W-:Y:S01]  /*da60*/  ULDC UR50, c[0x0][0xc] ;  /* 0x0000030000327ab9 */ /* 0x000fe20000000800 */
[----:B------:R-:W-:Y:S01]  /*da70*/  ULDC.64 UR54, c[0x0][0x198] ;  /* 0x0000660000367ab9 */ /* 0x000fe20000000a00 */
[----:B--2---:R-:W-:Y:S01]  /*da80*/  LOP3.LUT R0, R0, 0x7f, RZ, 0xc0, !PT ;  /* 0x0000007f00007812 */ /* 0x004fe200078ec0ff */
[----:B-1----:R-:W-:-:S04]  /*da90*/  IMAD.SHL.U32 R4, R6, 0x20, RZ ;  /* 0x0000002006047824 */ /* 0x002fc800078e00ff */
[----:B------:R-:W-:Y:S02]  /*daa0*/  IMAD.SHL.U32 R0, R0, 0x10, RZ ;  /* 0x0000001000007824 */ /* 0x000fe400078e00ff */
[----:B------:R-:W-:-:S03]  /*dab0*/  IMAD.SHL.U32 R7, R6, 0x4, RZ ;  /* 0x0000000406077824 */ /* 0x000fc600078e00ff */
[----:B------:R-:W-:Y:S01]  /*dac0*/  LOP3.LUT R3, R0, 0x600, RZ, 0xc0, !PT ;  /* 0x0000060000037812 */ /* 0x000fe200078ec0ff */
[----:B------:R-:W-:-:S03]  /*dad0*/  IMAD.SHL.U32 R0, R6, 0x40, RZ ;  /* 0x0000004006007824 */ /* 0x000fc600078e00ff */
[----:B------:R-:W-:Y:S02]  /*dae0*/  LOP3.LUT R5, R3, 0x60, R4, 0xf8, !PT ;  /* 0x0000006003057812 */ /* 0x000fe400078ef804 */
[----:B------:R-:W-:Y:S02]  /*daf0*/  SHF.R.U32.HI R3, RZ, 0x1, R6 ;  /* 0x00000001ff037819 */ /* 0x000fe40000011606 */
[----:B0-----:R-:W-:Y:S02]  /*db00*/  LOP3.LUT R2, R0, 0x180, RZ, 0xc0, !PT ;  /* 0x0000018000027812 */ /* 0x001fe400078ec0ff */
[----:B------:R-:W-:Y:S02]  /*db10*/  LOP3.LUT R5, R5, 0x100, R4, 0xf8, !PT ;  /* 0x0000010005057812 */ /* 0x000fe400078ef804 */
[----:B------:R-:W-:Y:S02]  /*db20*/  LOP3.LUT R4, R4, 0x80, RZ, 0xc0, !PT ;  /* 0x0000008004047812 */ /* 0x000fe400078ec0ff */
[----:B------:R-:W-:Y:S01]  /*db30*/  LOP3.LUT R2, R2, 0x30, R3, 0xf8, !PT ;  /* 0x0000003002027812 */ /* 0x000fe200078ef803 */
[----:B------:R-:W-:Y:S01]  /*db40*/  IMAD.SHL.U32 R3, R6, 0x8, RZ ;  /* 0x0000000806037824 */ /* 0x000fe200078e00ff */
[----:B------:R-:W-:-:S04]  /*db50*/  LOP3.LUT R4, R4, 0x10, R6, 0xf8, !PT ;  /* 0x0000001004047812 */ /* 0x000fc800078ef806 */
[----:B------:R-:W-:Y:S02]  /*db60*/  LOP3.LUT R3, R2, 0x30, R3, 0x78, !PT ;  /* 0x0000003002037812 */ /* 0x000fe400078e7803 */
[----:B------:R-:W-:Y:S02]  /*db70*/  LOP3.LUT R4, R4, 0x10, R7, 0x78, !PT ;  /* 0x0000001004047812 */ /* 0x000fe400078e7807 */
[----:B------:R-:W-:Y:S02]  /*db80*/  LOP3.LUT R2, R3, 0x640, R0, 0xf8, !PT ;  /* 0x0000064003027812 */ /* 0x000fe400078ef800 */
[----:B------:R-:W-:-:S03]  /*db90*/  LOP3.LUT R0, R5, R4, RZ, 0xfc, !PT ;  /* 0x0000000405007212 */ /* 0x000fc600078efcff */
[----:B------:R0:W-:Y:S04]  /*dba0*/  STL [R1+0x14], R2 ;  /* 0x0000140201007387 */ /* 0x0001e80000100800 */
[----:B------:R0:W-:Y:S04]  /*dbb0*/  STL [R1+0x10], R0 ;  /* 0x0000100001007387 */ /* 0x0001e80000100800 */
[----:B------:R0:W-:Y:S02]  /*dbc0*/  STL [R1+0x18], RZ ;  /* 0x000018ff01007387 */ /* 0x0001e40000100800 */
.L_x_366:
[----:B------:R-:W-:Y:S01]  /*dbd0*/  ULDC.64 UR4, c[0x0][0xc60] ;  /* 0x0003180000047ab9 */ /* 0x000fe20000000a00 */
[----:B0-----:R-:W-:Y:S01]  /*dbe0*/  IMAD.MOV.U32 R0, RZ, RZ, RZ ;  /* 0x000000ffff007224 */ /* 0x001fe200078e00ff */
[----:B------:R-:W-:Y:S01]  /*dbf0*/  UIMAD.WIDE UR4, UR52, 0x4, UR4 ;  /* 0x00000004340478a5 */ /* 0x000fe2000f8e0204 */
[----:B------:R-:W-:Y:S01]  /*dc00*/  ULDC.64 UR6, c[0x0][0xa28] ;  /* 0x00028a0000067ab9 */ /* 0x000fe20000000a00 */
[----:B------:R-:W-:Y:S01]  /*dc10*/  ULDC.64 UR10, c[0x0][0xa20] ;  /* 0x00028800000a7ab9 */ /* 0x000fe20000000a00 */
[----:B-1----:R-:W-:Y:S01]  /*dc20*/  IMAD.MOV.U32 R4, RZ, RZ, RZ ;  /* 0x000000ffff047224 */ /* 0x002fe200078e00ff */
[----:B------:R-:W-:Y:S02]  /*dc30*/  ULDC UR44, c[0x0][0x2e0] ;  /* 0x0000b800002c7ab9 */ /* 0x000fe40000000800 */
[----:B------:R-:W-:Y:S02]  /*dc40*/  IMAD.U32 R2, RZ, RZ, UR4 ;  /* 0x00000004ff027e24 */ /* 0x000fe4000f8e00ff */
[----:B------:R-:W-:Y:S01]  /*dc50*/  IMAD.U32 R3, RZ, RZ, UR5 ;  /* 0x00000005ff037e24 */ /* 0x000fe2000f8e00ff */
[----:B------:R-:W-:-:S04]  /*dc60*/  ULDC.64 UR4, c[0x0][0xa00] ;  /* 0x0002800000047ab9 */ /* 0x000fc80000000a00 */
[----:B------:R-:W2:Y:S01]  /*dc70*/  LDG.E R2, desc[UR46][R2.64] ;  /* 0x0000002e02027981 */ /* 0x000ea2000c1e1900 */
[----:B------:R-:W-:Y:S02]  /*dc80*/  UISETP.NE.U32.AND UP0, UPT, UR4, URZ, UPT ;  /* 0x0000003f0400728c */ /* 0x000fe4000bf05070 */
[----:B------:R-:W-:Y:S02]  /*dc90*/  UISETP.NE.U32.AND UP1, UPT, UR6, URZ, UPT ;  /* 0x0000003f0600728c */ /* 0x000fe4000bf25070 */
[----:B------:R-:W-:-:S06]  /*dca0*/  UISETP.NE.AND.EX UP0, UPT, UR5, URZ, UPT, UP0 ;  /* 0x0000003f0500728c */ /* 0x000fcc000bf05300 */
[----:B------:R-:W-:Y:S02]  /*dcb0*/  PLOP3.LUT P0, PT, PT, PT, UP0, 0x80, 0x0 ;  /* 0x000000000000781c */ /* 0x000fe40003f0f008 */
[----:B--2---:R-:W-:-:S13]  /*dcc0*/  R2UR UR49, R2 ;  /* 0x00000000023172ca */ /* 0x004fda00000e0000 */
[----:B------:R-:W-:Y:S02]  /*dcd0*/  USHF.R.S32.HI UR8, URZ, 0x1f, UR49 ;  /* 0x0000001f3f087899 */ /* 0x000fe40008011431 */
[----:B------:R-:W-:-:S04]  /*dce0*/  @UP0 ULEA UR4, UP2, UR49, UR4, 0x2 ;  /* 0x0000000431040291 */ /* 0x000fc8000f84103f */
[----:B------:R-:W-:Y:S02]  /*dcf0*/  @UP0 ULEA.HI.X UR5, UR49, UR5, UR8, 0x2, UP2 ;  /* 0x0000000531050291 */ /* 0x000fe400090f1408 */
[----:B------:R-:W-:Y:S01]  /*dd00*/  IMAD.U32 R2, RZ, RZ, UR4 ;  /* 0x00000004ff027e24 */ /* 0x000fe2000f8e00ff */
[----:B------:R-:W-:Y:S02]  /*dd10*/  UISETP.NE.AND.EX UP0, UPT, UR7, URZ, UPT, UP1 ;  /* 0x0000003f0700728c */ /* 0x000fe4000bf05310 */
[----:B------:R-:W-:Y:S01]  /*dd20*/  UISETP.NE.U32.AND UP2, UPT, UR10, URZ, UPT ;  /* 0x0000003f0a00728c */ /* 0x000fe2000bf45070 */
[----:B------:R-:W-:-:S03]  /*dd30*/  IMAD.U32 R3, RZ, RZ, UR5 ;  /* 0x00000005ff037e24 */ /* 0x000fc6000f8e00ff */
[----:B------:R-:W-:Y:S02]  /*dd40*/  UISETP.NE.AND.EX UP2, UPT, UR11, URZ, UPT, UP2 ;  /* 0x0000003f0b00728c */ /* 0x000fe4000bf45320 */
[----:B------:R0:W2:Y:S01]  /*dd50*/  @P0 LDG.E R0, desc[UR46][R2.64] ;  /* 0x0000002e02000981 */ /* 0x0000a2000c1e1900 */
[----:B------:R-:W-:Y:S01]  /*dd60*/  USHF.L.U32 UR45, UR49, 0x2, URZ ;  /* 0x00000002312d7899 */ /* 0x000fe2000800063f */
[----:B------:R-:W-:Y:S01]  /*dd70*/  PLOP3.LUT P1, PT, PT, PT, UP0, 0x80, 0x0 ;  /* 0x000000000000781c */ /* 0x000fe20003f2f008 */
[----:B------:R-:W-:Y:S01]  /*dd80*/  @UP0 ULEA UR4, UP1, UR49, UR6, 0x2 ;  /* 0x0000000631040291 */ /* 0x000fe2000f82103f */
[----:B------:R-:W-:Y:S01]  /*dd90*/  PLOP3.LUT P2, PT, PT, PT, UP2, 0x80, 0x0 ;  /* 0x000000000000781c */ /* 0x000fe20003f4f028 */
[----:B------:R-:W-:Y:S02]  /*dda0*/  USHF.L.U64.HI UR48, UR49, 0x2, UR8 ;  /* 0x0000000231307899 */ /* 0x000fe40008010208 */
[----:B------:R-:W-:Y:S02]  /*ddb0*/  @UP0 ULEA.HI.X UR5, UR49, UR7, UR8, 0x2, UP1 ;  /* 0x0000000731050291 */ /* 0x000fe400088f1408 */
[----:B------:R-:W-:Y:S01]  /*ddc0*/  @UP2 UIADD3 UR6, UP3, UR45, UR10, URZ ;  /* 0x0000000a2d062290 */ /* 0x000fe2000ff7e03f */
[----:B0-----:R-:W-:Y:S01]  /*ddd0*/  IMAD.U32 R2, RZ, RZ, UR4 ;  /* 0x00000004ff027e24 */ /* 0x001fe2000f8e00ff */
[----:B------:R-:W-:-:S02]  /*dde0*/  ULDC.64 UR8, c[0x0][0xa08] ;  /* 0x0002820000087ab9 */ /* 0x000fc40000000a00 */
[----:B------:R-:W-:Y:S01]  /*ddf0*/  @UP2 UIADD3.X UR7, UR48, UR11, URZ, UP3, !UPT ;  /* 0x0000000b30072290 */ /* 0x000fe20009ffe43f */
[----:B------:R-:W-:Y:S01]  /*de00*/  IMAD.U32 R3, RZ, RZ, UR5 ;  /* 0x00000005ff037e24 */ /* 0x000fe2000f8e00ff */
[----:B------:R-:W-:Y:S01]  /*de10*/  ISETP.NE.U32.AND P0, PT, RZ, UR8, PT ;  /* 0x00000008ff007c0c */ /* 0x000fe2000bf05070 */
[----:B------:R-:W-:-:S03]  /*de20*/  UIADD3 UR8, UP0, UR45, UR8, URZ ;  /* 0x000000082d087290 */ /* 0x000fc6000ff1e03f */
[----:B------:R-:W-:Y:S01]  /*de30*/  ISETP.NE.AND.EX P0, PT, RZ, UR9, PT, P0 ;  /* 0x00000009ff007c0c */ /* 0x000fe2000bf05300 */
[----:B------:R-:W-:Y:S01]  /*de40*/  UIADD3.X UR4, UR48, UR9, URZ, UP0, !UPT ;  /* 0x0000000930047290 */ /* 0x000fe200087fe43f */
[----:B--2---:R0:W-:Y:S04]  /*de50*/  STL [R1+0xc], R0 ;  /* 0x00000c0001007387 */ /* 0x0041e80000100800 */
[----:B0-----:R0:W2:Y:S02]  /*de60*/  @P1 LDG.E R0, desc[UR46][R2.64] ;  /* 0x0000002e02001981 */ /* 0x0010a4000c1e1900 */
[----:B0-----:R-:W-:Y:S02]  /*de70*/  IMAD.U32 R2, RZ, RZ, UR6 ;  /* 0x00000006ff027e24 */ /* 0x001fe4000f8e00ff */
[----:B------:R-:W-:-:S05]  /*de80*/  IMAD.U32 R3, RZ, RZ, UR7 ;  /* 0x00000007ff037e24 */ /* 0x000fca000f8e00ff */
[----:B------:R0:W3:Y:S02]  /*de90*/  @P2 LDG.E R5, desc[UR46][R2.64] ;  /* 0x0000002e02052981 */ /* 0x0000e4000c1e1900 */
[----:B0-----:R-:W-:Y:S02]  /*dea0*/  IMAD.U32 R2, RZ, RZ, UR8 ;  /* 0x00000008ff027e24 */ /* 0x001fe4000f8e00ff */
[----:B------:R-:W-:Y:S01]  /*deb0*/  IMAD.U32 R3, RZ, RZ, UR4 ;  /* 0x00000004ff037e24 */ /* 0x000fe2000f8e00ff */
[----:B------:R-:W-:-:S04]  /*dec0*/  ULDC.64 UR4, c[0x0][0x3f8] ;  /* 0x0000fe0000047ab9 */ /* 0x000fc80000000a00 */
[----:B------:R0:W5:Y:S01]  /*ded0*/  @P0 LDG.E R4, desc[UR46][R2.64] ;  /* 0x0000002e02040981 */ /* 0x000162000c1e1900 */
[----:B------:R-:W-:-:S03]  /*dee0*/  UISETP.NE.U32.AND UP0, UPT, UR4, URZ, UPT ;  /* 0x0000003f0400728c */ /* 0x000fc6000bf05070 */
[----:B------:R-:W-:Y:S01]  /*def0*/  UMOV UR4, URZ ;  /* 0x0000003f00047c82 */ /* 0x000fe20008000000 */
[----:B------:R-:W-:-:S03]  /*df00*/  UISETP.NE.AND.EX UP0, UPT, UR5, URZ, UPT, UP0 ;  /* 0x0000003f0500728c */ /* 0x000fc6000bf05300 */
[----:B------:R-:W-:Y:S02]  /*df10*/  ULDC UR5, c[0x0][0x404] ;  /* 0x0001010000057ab9 */ /* 0x000fe40000000800 */
[----:B------:R-:W-:-:S04]  /*df20*/  USEL UR5, UR5, 0x1, UP0 ;  /* 0x0000000105057887 */ /* 0x000fc80008000000 */
[----:B------:R-:W-:Y:S01]  /*df30*/  UIMAD UR44, UR5, UR44, URZ ;  /* 0x0000002c052c72a4 */ /* 0x000fe2000f8e023f */
[----:B--2---:R-:W-:-:S06]  /*df40*/  @P1 R2UR UR4, R0 ;  /* 0x00000000000412ca */ /* 0x004fcc00000e0000 */
[----:B---3--:R-:W-:Y:S01]  /*df50*/  @P2 R2UR UR44, R5 ;  /* 0x00000000052c22ca */ /* 0x008fe200000e0000 */
[----:B0-----:R-:W-:-:S14]  /*df60*/  @P2 BRA `(.L_x_305) ;  /* 0x0000000000182947 */ /* 0x001fdc0003800000 */
[----:B------:R-:W-:Y:S05]  /*df70*/  @!P0 BRA `(.L_x_305) ;  /* 0x0000000000148947 */ /* 0x000fea0003800000 */
[----:B------:R-:W2:Y:S04]  /*df80*/  LDG.E R5, desc[UR46][R2.64] ;  /* 0x0000002e02057981 */ /* 0x000ea8000c1e1900 */
[----:B------:R-:W3:Y:S01]  /*df90*/  LDG.E R0, desc[UR46][R2.64+0x4] ;  /* 0x0000042e02007981 */ /* 0x000ee2000c1e1900 */
[----:B--2---:R-:W-:Y:S02]  /*dfa0*/  R2UR UR5, R5 ;  /* 0x00000000050572ca */ /* 0x004fe400000e0000 */
[----:B---3--:R-:W-:-:S13]  /*dfb0*/  R2UR UR44, R0 ;  /* 0x00000000002c72ca */ /* 0x008fda00000e0000 */
[----:B------:R-:W-:-:S12]  /*dfc0*/  UIADD3 UR44, -UR5, UR44, URZ ;  /* 0x0000002c052c7290 */ /* 0x000fd8000fffe13f */
.L_x_305:
[----:B-----5:R-:W-:Y:S01]  /*dfd0*/  VIADD R0, R4, UR4 ;  /* 0x0000000404007c36 */ /* 0x020fe20008000000 */
[----:B------:R-:W-:Y:S01]  /*dfe0*/  UIADD3 UR44, -UR4, UR44, URZ ;  /* 0x0000002c042c7290 */ /* 0x000fe2000fffe13f */
[----:B------:R-:W-:Y:S03]  /*dff0*/  BSSY B6, `(.L_x_306) ;  /* 0x00002fd000067945 */ /* 0x000fe60003800000 */
[----:B------:R0:W-:Y:S01]  /*e000*/  STL [R1+0x8], R0 ;  /* 0x0000080001007387 */ /* 0x0001e20000100800 */
[----:B------:R-:W-:Y:S02]  /*e010*/  UIADD3 UR6, UR44, 0x9f, URZ ;  /* 0x0000009f2c067890 */ /* 0x000fe4000fffe03f */
[----:B------:R-:W-:Y:S02]  /*e020*/  ISETP.LT.AND P0, PT, RZ, UR44, PT ;  /* 0x0000002cff007c0c */ /* 0x000fe4000bf01270 */
[----:B------:R-:W-:-:S04]  /*e030*/  UIMAD.WIDE UR6, UR6, 0x66666667, URZ ;  /* 0x66666667060678a5 */ /* 0x000fc8000f8e023f */
[----:B------:R-:W-:-:S04]  /*e040*/  USHF.R.U32.HI UR43, URZ, 0x1f, UR7 ;  /* 0x0000001f3f2b7899 */ /* 0x000fc80008011607 */
[----:B------:R-:W-:-:S03]  /*e050*/  ULEA.HI.SX32 UR43, UR7, UR43, 0x1a ;  /* 0x0000002b072b7291 */ /* 0x000fc6000f8fd23f */
[----:B0-----:R-:W-:Y:S09]  /*e060*/  @P0 BRA `(.L_x_307) ;  /* 0x0000000000480947 */ /* 0x001ff20003800000 */
[----:B------:R-:W0:Y:S02]  /*e070*/  S2R R0, SR_TID.X ;  /* 0x0000000000007919 */ /* 0x000e240000002100 */
[----:B0-----:R-:W-:-:S04]  /*e080*/  LOP3.LUT R0, R0, 0x7f, RZ, 0xc0, !PT ;  /* 0x0000007f00007812 */ /* 0x001fc800078ec0ff */
[----:B------:R-:W-:-:S13]  /*e090*/  ISETP.NE.AND P0, PT, R0, RZ, PT ;  /* 0x000000ff0000720c */ /* 0x000fda0003f05270 */
[----:B------:R-:W-:Y:S05]  /*e0a0*/  @P0 BRA `(.L_x_308) ;  /* 0x0000002c00c40947 */ /* 0x000fea0003800000 */
[----:B------:R-:W0:Y:S01]  /*e0b0*/  S2R R5, SR_LANEID ;  /* 0x0000000000057919 */ /* 0x000e220000000000 */
[----:B------:R-:W-:Y:S01]  /*e0c0*/  VOTEU.ANY UR4, UPT, PT ;  /* 0x0000000000047886 */ /* 0x000fe200038e0100 */
[----:B------:R-:W1:Y:S01]  /*e0d0*/  LDC.64 R2, c[0x0][0xc38] ;  /* 0x00030e00ff027b82 */ /* 0x000e620000000a00 */
[----:B------:R-:W0:Y:S02]  /*e0e0*/  FLO.U32 R0, UR4 ;  /* 0x0000000400007d00 */ /* 0x000e2400080e0000 */
[----:B0-----:R-:W-:-:S06]  /*e0f0*/  ISETP.EQ.U32.AND P0, PT, R0, R5, PT ;  /* 0x000000050000720c */ /* 0x001fcc0003f02070 */
[----:B------:R-:W1:Y:S07]  /*e100*/  POPC R5, UR4 ;  /* 0x0000000400057d09 */ /* 0x000e6e0008000000 */
[----:B-1----:R-:W2:Y:S01]  /*e110*/  @P0 ATOMG.E.ADD.STRONG.GPU PT, R3, desc[UR46][R2.64], R5 ;  /* 0x00000005020309a8 */ /* 0x002ea200081ee1ee */
[----:B------:R-:W0:Y:S02]  /*e120*/  S2R R4, SR_LTMASK ;  /* 0x0000000000047919 */ /* 0x000e240000003900 */
[----:B0-----:R-:W-:-:S04]  /*e130*/  LOP3.LUT R4, R4, UR4, RZ, 0xc0, !PT ;  /* 0x0000000404047c12 */ /* 0x001fc8000f8ec0ff */
[----:B------:R-:W0:Y:S01]  /*e140*/  POPC R7, R4 ;  /* 0x0000000400077309 */ /* 0x000e220000000000 */
[----:B--2---:R-:W0:Y:S02]  /*e150*/  SHFL.IDX PT, R0, R3, R0, 0x1f ;  /* 0x00001f0003007589 */ /* 0x004e2400000e0000 */
[----:B0-----:R-:W-:-:S05]  /*e160*/  IADD3 R0, R0, UR50, R7 ;  /* 0x0000003200007c10 */ /* 0x001fca000fffe007 */
[----:B------:R2:W-:Y:S01]  /*e170*/  STL [R1], R0 ;  /* 0x0000000001007387 */ /* 0x0005e20000100800 */
[----:B------:R-:W-:Y:S05]  /*e180*/  BRA `(.L_x_308) ;  /* 0x0000002c008c7947 */ /* 0x000fea0003800000 */
.L_x_307:
[----:B------:R-:W0:Y:S01]  /*e190*/  S2UR UR4, SR_CgaCtaId ;  /* 0x00000000000479c3 */ /* 0x000e220000008800 */
[----:B------:R-:W-:Y:S02]  /*e1a0*/  UMOV UR41, 0x400 ;  /* 0x0000040000297882 */ /* 0x000fe40000000000 */
[----:B0-----:R-:W-:-:S04]  /*e1b0*/  ULEA UR41, UR4, UR41, 0x18 ;  /* 0x0000002904297291 */ /* 0x001fc8000f8ec03f */
[----:B------:R-:W-:-:S04]  /*e1c0*/  UIADD3 UR4, UR41, 0x24200, URZ ;  /* 0x0002420029047890 */ /* 0x000fc8000fffe03f */
[----:B------:R-:W-:-:S06]  /*e1d0*/  ULOP3.LUT UP0, URZ, UR4, 0x1bf, URZ, 0xc0, !UPT ;  /* 0x000001bf043f7892 */ /* 0x000fcc000f80c03f */
[----:B------:R-:W-:-:S13]  /*e1e0*/  PLOP3.LUT P0, PT, PT, PT, UP0, 0x80, 0x0 ;  /* 0x000000000000781c */ /* 0x000fda0003f0f008 */
[----:B------:R-:W-:Y:S05]  /*e1f0*/  @!P0 BRA `(.L_x_309) ;  /* 0x0000000000408947 */ /* 0x000fea0003800000 */
[----:B------:R-:W-:Y:S01]  /*e200*/  MOV R2, 0x0 ;  /* 0x0000000000027802 */ /* 0x000fe20000000f00 */
[----:B------:R-:W-:Y:S01]  /*e210*/  ULDC.64 UR6, c[0x4][0xc0] ;  /* 0x0100300000067ab9 */ /* 0x000fe20000000a00 */
[----:B------:R-:W-:Y:S01]  /*e220*/  ULDC.64 UR8, c[0x4][0xc8] ;  /* 0x0100320000087ab9 */ /* 0x000fe20000000a00 */
[----:B------:R-:W-:Y:S01]  /*e230*/  ULDC.64 UR4, c[0x4][0x8] ;  /* 0x0100020000047ab9 */ /* 0x000fe20000000a00 */
[----:B------:R-:W-:Y:S02]  /*e240*/  IMAD.U32 R4, RZ, RZ, UR6 ;  /* 0x00000006ff047e24 */ /* 0x000fe4000f8e00ff */
[----:B------:R-:W0:Y:S01]  /*e250*/  LDC.64 R2, c[0x4][R2] ;  /* 0x0100000002027b82 */ /* 0x000e220000000a00 */
        /* <DEDUP_REMOVED lines=9> */
[----:B0-----:R-:W-:Y:S05]  /*e2f0*/  CALL.ABS.NOINC R2 ;  /* 0x0000000002007343 */ /* 0x001fea0003c00000 */
.L_x_309:
[----:B------:R-:W-:-:S06]  /*e300*/  UIADD3 UR4, UR41, 0xf200, URZ ;  /* 0x0000f20029047890 */ /* 0x000fcc000fffe03f */
[----:B------:R-:W-:-:S05]  /*e310*/  IMAD.U32 R16, RZ, RZ, UR4 ;  /* 0x00000004ff107e24 */ /* 0x000fca000f8e00ff */
[----:B------:R-:W-:-:S13]  /*e320*/  LOP3.LUT P0, RZ, R16, 0x1bf, RZ, 0xc0, !PT ;  /* 0x000001bf10ff7812 */ /* 0x000fda000780c0ff */
        /* <DEDUP_REMOVED lines=17> */
.L_x_310:
        /* <DEDUP_REMOVED lines=20> */
.L_x_311:
        /* <DEDUP_REMOVED lines=18> */
.L_x_312:
[----:B------:R-:W-:Y:S01]  /*e6a0*/  ULDC.64 UR4, c[0x0][0x9f8] ;  /* 0x00027e0000047ab9 */ /* 0x000fe20000000a00 */
[----:B------:R-:W2:Y:S01]  /*e6b0*/  LDL.LU R7, [R1+0xc] ;  /* 0x00000c0001077983 */ /* 0x000ea20000300800 */
[----:B------:R-:W-:Y:S01]  /*e6c0*/  UISETP.NE.U32.AND UP0, UPT, UR4, URZ, UPT ;  /* 0x0000003f0400728c */ /* 0x000fe2000bf05070 */
[----:B------:R-:W-:Y:S01]  /*e6d0*/  IMAD.U32 R19, RZ, RZ, UR49 ;  /* 0x00000031ff137e24 */ /* 0x000fe2000f8e00ff */
[----:B------:R-:W0:Y:S01]  /*e6e0*/  LDC R0, c[0x0][0x428] ;  /* 0x00010a00ff007b82 */ /* 0x000e220000000800 */
[----:B------:R-:W2:Y:S01]  /*e6f0*/  LDL.LU R6, [R1+0x4] ;  /* 0x0000040001067983 */ /* 0x000ea20000300800 */
[----:B------:R-:W-:Y:S01]  /*e700*/  UISETP.NE.AND.EX UP0, UPT, UR5, URZ, UPT, UP0 ;  /* 0x0000003f0500728c */ /* 0x000fe2000bf05300 */
[----:B------:R-:W1:Y:S01]  /*e710*/  S2R R4, SR_TID.X ;  /* 0x0000000000047919 */ /* 0x000e620000002100 */
[----:B------:R-:W-:Y:S01]  /*e720*/  IMAD.U32 R16, RZ, RZ, UR38 ;  /* 0x00000026ff107e24 */ /* 0x000fe2000f8e00ff */
[----:B------:R-:W-:-:S03]  /*e730*/  ULDC.64 UR14, c[0x0][0xa08] ;  /* 0x00028200000e7ab9 */ /* 0x000fc60000000a00 */
[----:B------:R-:W-:-:S05]  /*e740*/  PLOP3.LUT P0, PT, PT, PT, UP0, 0x80, 0x0 ;  /* 0x000000000000781c */ /* 0x000fca0003f0f008 */
[----:B------:R-:W-:-:S04]  /*e750*/  @UP0 UIADD3 UR4, UP1, UR45, UR4, URZ ;  /* 0x000000042d040290 */ /* 0x000fc8000ff3e03f */
[----:B------:R-:W-:Y:S02]  /*e760*/  @UP0 UIADD3.X UR5, UR48, UR5, URZ, UP1, !UPT ;  /* 0x0000000530050290 */ /* 0x000fe40008ffe43f */
[----:B------:R-:W-:-:S04]  /*e770*/  IMAD.U32 R2, RZ, RZ, UR4 ;  /* 0x00000004ff027e24 */ /* 0x000fc8000f8e00ff */
[----:B------:R-:W-:Y:S01]  /*e780*/  IMAD.U32 R3, RZ, RZ, UR5 ;  /* 0x00000005ff037e24 */ /* 0x000fe2000f8e00ff */
[----:B------:R-:W-:-:S04]  /*e790*/  ULDC.64 UR4, c[0x0][0xa00] ;  /* 0x0002800000047ab9 */ /* 0x000fc80000000a00 */
[----:B------:R3:W4:Y:S01]  /*e7a0*/  @P0 LDG.E R19, desc[UR46][R2.64] ;  /* 0x0000002e02130981 */ /* 0x000722000c1e1900 */
[----:B0-----:R-:W-:Y:S01]  /*e7b0*/  ISETP.NE.AND P0, PT, R0, 0x1, PT ;  /* 0x000000010000780c */ /* 0x001fe20003f05270 */
[----:B------:R-:W-:Y:S01]  /*e7c0*/  UMOV UR36, URZ ;  /* 0x0000003f00247c82 */ /* 0x000fe20008000000 */
[----:B------:R-:W-:Y:S01]  /*e7d0*/  UMOV UR6, UR38 ;  /* 0x0000002600067c82 */ /* 0x000fe20008000000 */
[----:B------:R-:W-:Y:S01]  /*e7e0*/  UMOV UR8, 0x80 ;  /* 0x0000008000087882 */ /* 0x000fe20000000000 */
[----:B------:R-:W-:Y:S01]  /*e7f0*/  UMOV UR10, UR38 ;  /* 0x00000026000a7c82 */ /* 0x000fe20008000000 */
[----:B-1----:R-:W-:Y:S01]  /*e800*/  LOP3.LUT R10, R4, 0x7f, RZ, 0xc0, !PT ;  /* 0x0000007f040a7812 */ /* 0x002fe200078ec0ff */
[----:B---3--:R-:W0:Y:S01]  /*e810*/  LDC.64 R2, c[0x0][0x3f8] ;  /* 0x0000fe00ff027b82 */ /* 0x008e220000000a00 */
[----:B------:R-:W-:Y:S02]  /*e820*/  SHF.R.U32.HI R4, RZ, 0x5, R4 ;  /* 0x00000005ff047819 */ /* 0x000fe40000011604 */
[----:B------:R-:W-:-:S02]  /*e830*/  ISETP.NE.AND P1, PT, R10, RZ, PT ;  /* 0x000000ff0a00720c */ /* 0x000fc40003f25270 */
[----:B------:R-:W-:-:S03]  /*e840*/  LOP3.LUT R4, R4, 0x3, RZ, 0xc0, !PT ;  /* 0x0000000304047812 */ /* 0x000fc600078ec0ff */
[----:B------:R-:W1:Y:S08]  /*e850*/  @P0 LDC R0, c[0x0][0x42c] ;  /* 0x00010b00ff000b82 */ /* 0x000e700000000800 */
[----:B------:R-:W3:Y:S01]  /*e860*/  @P0 LDC R5, c[0x0][0x430] ;  /* 0x00010c00ff050b82 */ /* 0x000ee20000000800 */
[----:B------:R-:W-:-:S05]  /*e870*/  VOTEU.ALL UP1, P1 ;  /* 0x00000000003f7886 */ /* 0x000fca0000820000 */
[----:B------:R-:W-:-:S04]  /*e880*/  @!UP1 UIADD3 UR12, UP0, UR54, 0x270, URZ ;  /* 0x00000270360c9890 */ /* 0x000fc8000ff1e03f */
[----:B------:R-:W-:Y:S01]  /*e890*/  @!UP1 UIADD3.X UR13, URZ, UR55, URZ, UP0, !UPT ;  /* 0x000000373f0d9290 */ /* 0x000fe200087fe43f */
[----:B-1----:R-:W-:-:S05]  /*e8a0*/  @P0 IMAD.HI.U32 R0, R0, UR38, RZ ;  /* 0x0000002600000c27 */ /* 0x002fca000f8e00ff */
[----:B---3--:R-:W-:Y:S02]  /*e8b0*/  @P0 SHF.R.U32.HI R16, RZ, R5, R0 ;  /* 0x00000005ff100219 */ /* 0x008fe40000011600 */
[----:B------:R-:W-:Y:S01]  /*e8c0*/  ISETP.NE.U32.AND P0, PT, RZ, UR4, PT ;  /* 0x00000004ff007c0c */ /* 0x000fe2000bf05070 */
[----:B------:R-:W-:-:S03]  /*e8d0*/  UMOV UR4, 0x40 ;  /* 0x0000004000047882 */ /* 0x000fc60000000000 */
[----:B------:R-:W-:Y:S01]  /*e8e0*/  ISETP.NE.AND.EX P0, PT, RZ, UR5, PT, P0 ;  /* 0x00000005ff007c0c */ /* 0x000fe2000bf05300 */
[----:B--2---:R-:W-:-:S03]  /*e8f0*/  IMAD R6, R6, 0x80, R7 ;  /* 0x0000008006067824 */ /* 0x004fc600078e0207 */
[----:B------:R-:W-:Y:S02]  /*e900*/  SEL R7, RZ, UR49, P0 ;  /* 0x00000031ff077c07 */ /* 0x000fe40008000000 */
[----:B0-----:R-:W-:Y:S01]  /*e910*/  LOP3.LUT P0, RZ, R2, UR14, RZ, 0xfc, !PT ;  /* 0x0000000e02ff7c12 */ /* 0x001fe2000f80fcff */
[----:B------:R-:W-:Y:S01]  /*e920*/  UMOV UR14, 0xffffffff ;  /* 0xffffffff000e7882 */ /* 0x000fe20000000000 */
[----:B------:R-:W-:Y:S02]  /*e930*/  R2UR UR37, R6 ;  /* 0x00000000062572ca */ /* 0x000fe400000e0000 */
[----:B------:R-:W-:Y:S02]  /*e940*/  R2UR UR39, R7 ;  /* 0x00000000072772ca */ /* 0x000fe400000e0000 */
[----:B------:R-:W-:-:S09]  /*e950*/  LOP3.LUT P0, RZ, R3, UR15, RZ, 0xfc, P0 ;  /* 0x0000000f03ff7c12 */ /* 0x000fd2000800fcff */
[----:B------:R-:W-:Y:S01]  /*e960*/  UMOV UR5, UR37 ;  /* 0x0000002500057c82 */ /* 0x000fe20008000000 */
[----:B------:R-:W-:Y:S01]  /*e970*/  UMOV UR9, UR37 ;  /* 0x0000002500097c82 */ /* 0x000fe20008000000 */
[----:B------:R-:W-:Y:S01]  /*e980*/  UMOV UR7, UR39 ;  /* 0x0000002700077c82 */ /* 0x000fe20008000000 */
[----:B------:R-:W-:Y:S01]  /*e990*/  UMOV UR11, UR39 ;  /* 0x00000027000b7c82 */ /* 0x000fe20008000000 */
[----:B------:R0:W-:Y:S01]  /*e9a0*/  @!UP1 UTMAPF.L2.4D [UR36], [UR12] ;  /* 0x000000240c0095b8 */ /* 0x0001e20008018000 */
[----:B----4-:R-:W-:Y:S02]  /*e9b0*/  SHF.R.S32.HI R20, RZ, 0x1f, R19 ;  /* 0x0000001fff147819 */ /* 0x010fe40000011413 */
[----:B------:R-:W-:Y:S01]  /*e9c0*/  SEL R0, R19, RZ, !P0 ;  /* 0x000000ff13007207 */ /* 0x000fe20004000000 */
[----:B------:R0:W-:Y:S01]  /*e9d0*/  @!UP1 UTMAPF.L2.4D [UR4], [UR12] ;  /* 0x000000040c0095b8 */ /* 0x0001e20008018000 */
[----:B------:R0:W-:Y:S02]  /*e9e0*/  @!UP1 UTMAPF.L2.4D [UR8], [UR12] ;  /* 0x000000080c0095b8 */ /* 0x0001e40008018000 */
[----:B0-----:R-:W-:Y:S05]  /*e9f0*/  BRA.DIV UR14, `(.L_x_313) ;  /* 0x000000360e6c7947 */ /* 0x001fea000b800000 */
[----:B------:R0:W1:Y:S02]  /*ea00*/  SHFL.IDX PT, R14, R4, RZ, 0x1f ;  /* 0x00001fff040e7589 */ /* 0x00006400000e0000 */
.L_x_385:
[----:B-1----:R-:W-:Y:S02]  /*ea10*/  ISETP.NE.AND P0, PT, R14, RZ, PT ;  /* 0x000000ff0e00720c */ /* 0x002fe40003f05270 */
[----:B------:R-:W-:-:S11]  /*ea20*/  PLOP3.LUT P6, PT, PT, PT, PT, 0x8, 0x0 ;  /* 0x000000000000781c */ /* 0x000fd60003fce170 */
[----:B------:R-:W-:Y:S05]  /*ea30*/  @P0 BRA `(.L_x_314) ;  /* 0x00000008000c0947 */ /* 0x000fea0003800000 */
[----:B------:R-:W-:-:S06]  /*ea40*/  UIADD3 UR4, UR43, -0x1, URZ ;  /* 0xffffffff2b047890 */ /* 0x000fcc000fffe03f */
[----:B------:R-:W-:Y:S01]  /*ea50*/  IMAD.U32 R8, RZ, RZ, UR4 ;  /* 0x00000004ff087e24 */ /* 0x000fe2000f8e00ff */
[----:B------:R-:W-:-:S03]  /*ea60*/  UMOV UR4, 0xffffffff ;  /* 0xffffffff00047882 */ /* 0x000fc60000000000 */
[----:B------:R-:W-:Y:S05]  /*ea70*/  BRA.DIV UR4, `(.L_x_315) ;  /* 0x00000036046c7947 */ /* 0x000fea000b800000 */
[----:B------:R-:W-:-:S13]  /*ea80*/  ELECT P6, URZ, PT ;  /* 0x00000000003f782f */ /* 0x000fda00038c0000 */
.L_x_388:
[----:B------:R-:W-:Y:S05]  /*ea90*/  @!P6 BRA `(.L_x_316) ;  /* 0x000000040078e947 */ /* 0x000fea0003800000 */
[----:B------:R-:W-:-:S04]  /*eaa0*/  ISETP.NE.U32.AND P0, PT, R2, RZ, PT ;  /* 0x000000ff0200720c */ /* 0x000fc80003f05070 */
[----:B------:R-:W-:-:S13]  /*eab0*/  ISETP.NE.AND.EX P0, PT, R3, RZ, PT, P0 ;  /* 0x000000ff0300720c */ /* 0x000fda0003f05300 */
[----:B------:R-:W-:Y:S05]  /*eac0*/  @!P0 BRA `(.L_x_317) ;  /* 0x0000000000448947 */ /* 0x000fea0003800000 */
[----:B------:R-:W1:Y:S01]  /*ead0*/  LDC R9, c[0x0][0x41c] ;  /* 0x00010700ff097b82 */ /* 0x000e620000000800 */
[----:B------:R-:W-:Y:S01]  /*eae0*/  ULDC.64 UR4, c[0x0][0x408] ;  /* 0x0001020000047ab9 */ /* 0x000fe20000000a00 */
[----:B-1----:R-:W-:-:S13]  /*eaf0*/  ISETP.NE.AND P0, PT, R9, 0x1, PT ;  /* 0x000000010900780c */ /* 0x002fda0003f05270 */
[----:B0-----:R-:W0:Y:S02]  /*eb00*/  @P0 LDC.64 R4, c[0x0][0x420] ;  /* 0x00010800ff040b82 */ /* 0x001e240000000a00 */
[----:B0-----:R-:W-:-:S04]  /*eb10*/  @P0 IMAD.HI.U32 R0, R8, R4, RZ ;  /* 0x0000000408000227 */ /* 0x001fc800078e00ff */
        /* <DEDUP_REMOVED lines=12> */
.L_x_317:
[----:B0-----:R-:W-:Y:S02]  /*ebe0*/  LEA R4, R17, UR41, 0x3 ;  /* 0x0000002911047c11 */ /* 0x001fe4000f8e18ff */
[----:B-1----:R-:W-:Y:S02]  /*ebf0*/  SHF.L.U32 R3, R18, 0x1f, RZ ;  /* 0x0000001f12037819 */ /* 0x002fe400000006ff */
[----:B------:R-:W-:Y:S02]  /*ec00*/  ISETP.NE.AND P0, PT, R10, RZ, PT ;  /* 0x000000ff0a00720c */ /* 0x000fe40003f05270 */
[----:B------:R-:W0:Y:S02]  /*ec10*/  SYNCS.PHASECHK.TRANS64.TRYWAIT P2, [R4+URZ+0x33480], R3 ;  /* 0x03348003040075a7 */ /* 0x000e24000804017f */
[----:B0-----:R-:W-:Y:S09]  /*ec20*/  @!P2 BRA `(.L_x_318) ;  /* 0x000000340020a947 */ /* 0x001ff20003800000 */
.L_x_389:
[----:B------:R-:W-:Y:S05]  /*ec30*/  @P0 BRA `(.L_x_319) ;  /* 0x00000000001c0947 */ /* 0x000fea0003800000 */
[----:B------:R-:W1:Y:S01]  /*ec40*/  S2R R2, SR_TID.X ;  /* 0x0000000000027919 */ /* 0x000e620000002100 */
[----:B------:R-:W-:-:S04]  /*ec50*/  IMAD.MOV.U32 R5, RZ, RZ, 0x7800 ;  /* 0x00007800ff057424 */ /* 0x000fc800078e00ff */
[----:B------:R2:W-:Y:S01]  /*ec60*/  SYNCS.ARRIVE.TRANS64 RZ, [R4+URZ+0x33470], R5 ;  /* 0x0334700504ff79a7 */ /* 0x0005e2000800003f */
[----:B-1----:R-:W-:-:S04]  /*ec70*/  LOP3.LUT R2, R2, 0x1f, RZ, 0xc0, !PT ;  /* 0x0000001f02027812 */ /* 0x002fc800078ec0ff */
[----:B------:R-:W-:-:S13]  /*ec80*/  ISETP.NE.AND P2, PT, R2, RZ, PT ;  /* 0x000000ff0200720c */ /* 0x000fda0003f45270 */
[----:B--2---:R-:W-:Y:S05]  /*ec90*/  @!P2 BRA `(.L_x_319) ;  /* 0x000000000004a947 */ /* 0x004fea0003800000 */
[----:B------:R-:W-:Y:S01]  /*eca0*/  BPT.TRAP 0x1 ;  /* 0x000000040000795c */ /* 0x000fe20000300000 */
.L_x_319:
[----:B------:R-:W2:Y:S01]  /*ecb0*/  LDL R5, [R1+0x8] ;  /* 0x0000080001057983 */ /* 0x000ea20000100800 */
[----:B------:R-:W-:Y:S01]  /*ecc0*/  IMAD.U32 R2, RZ, RZ, UR41 ;  /* 0x00000029ff027e24 */ /* 0x000fe2000f8e00ff */
[----:B------:R-:W-:Y:S01]  /*ecd0*/  R2UR UR9, R4 ;  /* 0x00000000040972ca */ /* 0x000fe200000e0000 */
[----:B------:R-:W-:Y:S01]  /*ece0*/  UIADD3 UR4, UP0, UR54, 0x470, URZ ;  /* 0x0000047036047890 */ /* 0x000fe2000ff1e03f */
[----:B------:R-:W-:Y:S01]  /*ecf0*/  R2UR UR12, R16 ;  /* 0x00000000100c72ca */ /* 0x000fe200000e0000 */
[----:B------:R-:W-:Y:S01]  /*ed00*/  IMAD R2, R17, 0x7800, R2 ;  /* 0x0000780011027824 */ /* 0x000fe200078e0202 */
[----:B-----5:R-:W-:Y:S01]  /*ed10*/  R2UR UR13, R0 ;  /* 0x00000000000d72ca */ /* 0x020fe200000e0000 */
[----:B------:R-:W-:Y:S01]  /*ed20*/  UIADD3.X UR5, URZ, UR55, URZ, UP0, !UPT ;  /* 0x000000373f057290 */ /* 0x000fe200087fe43f */
[----:B------:R-:W-:Y:S02]  /*ed30*/  UMOV UR10, URZ ;  /* 0x0000003f000a7c82 */ /* 0x000fe40008000000 */
[----:B------:R-:W-:Y:S01]  /*ed40*/  R2UR UR15, R2 ;  /* 0x00000000020f72ca */ /* 0x000fe200000e0000 */
[----:B------:R-:W-:Y:S01]  /*ed50*/  UMOV UR6, 0x0 ;  /* 0x0000000000067882 */ /* 0x000fe20000000000 */
[----:B------:R-:W-:Y:S01]  /*ed60*/  UMOV UR7, 0x14f00000 ;  /* 0x14f0000000077882 */ /* 0x000fe20000000000 */
[----:B------:R-:W-:-:S02]  /*ed70*/  UMOV UR16, 0x40 ;  /* 0x0000004000107882 */ /* 0x000fc40000000000 */
[----:B------:R-:W-:-:S08]  /*ed80*/  UIADD3 UR9, UR9, 0x33470, URZ ;  /* 0x0003347009097890 */ /* 0x000fd0000fffe03f */
[----:B------:R-:W-:Y:S02]  /*ed90*/  UIADD3 UR8, UR15, 0xf200, URZ ;  /* 0x0000f2000f087890 */ /* 0x000fe4000fffe03f */
[----:B------:R-:W-:Y:S02]  /*eda0*/  UIADD3 UR14, UR15, 0x11a00, URZ ;  /* 0x00011a000f0e7890 */ /* 0x000fe4000fffe03f */
[----:B------:R-:W-:Y:S01]  /*edb0*/  UIADD3 UR15, UR15, 0x14200, URZ ;  /* 0x000142000f0f7890 */ /* 0x000fe2000fffe03f */
[----:B--2---:R-:W-:-:S05]  /*edc0*/  IMAD R8, R8, 0xa0, R5 ;  /* 0x000000a008087824 */ /* 0x004fca00078e0205 */
[----:B------:R-:W-:-:S13]  /*edd0*/  R2UR UR11, R8 ;  /* 0x00000000080b72ca */ /* 0x000fda00000e0000 */
        /* <DEDUP_REMOVED lines=8> */
[----:B------:R-:W2:Y:S02]  /*ee60*/  SYNCS.PHASECHK.TRANS64.TRYWAIT P2, [R4+URZ+0x33440], R3 ;  /* 0x03344003040075a7 */ /* 0x000ea4000804017f */
[----:B-12---:R-:W-:Y:S05]  /*ee70*/  @!P2 BRA `(.L_x_320) ;  /* 0x0000003000a0a947 */ /* 0x006fea0003800000 */
.L_x_390:
[----:B------:R-:W-:Y:S05]  /*ee80*/  @P0 BRA `(.L_x_321) ;  /* 0x00000000001c0947 */ /* 0x000fea0003800000 */
[----:B------:R-:W2:Y:S01]  /*ee90*/  S2R R5, SR_TID.X ;  /* 0x0000000000057919 */ /* 0x000ea20000002100 */
[----:B01----:R-:W-:-:S04]  /*eea0*/  IMAD.MOV.U32 R3, RZ, RZ, 0x7800 ;  /* 0x00007800ff037424 */ /* 0x003fc800078e00ff */
[----:B------:R3:W-:Y:S01]  /*eeb0*/  SYNCS.ARRIVE.TRANS64 RZ, [R4+URZ+0x33430], R3 ;  /* 0x0334300304ff79a7 */ /* 0x0007e2000800003f */
[----:B--2---:R-:W-:-:S04]  /*eec0*/  LOP3.LUT R5, R5, 0x1f, RZ, 0xc0, !PT ;  /* 0x0000001f05057812 */ /* 0x004fc800078ec0ff */
[----:B------:R-:W-:-:S13]  /*eed0*/  ISETP.NE.AND P0, PT, R5, RZ, PT ;  /* 0x000000ff0500720c */ /* 0x000fda0003f05270 */
[----:B---3--:R-:W-:Y:S05]  /*eee0*/  @!P0 BRA `(.L_x_321) ;  /* 0x0000000000048947 */ /* 0x008fea0003800000 */
[----:B------:R-:W-:Y:S01]  /*eef0*/  BPT.TRAP 0x1 ;  /* 0x000000040000795c */ /* 0x000fe20000300000 */
.L_x_321:
        /* <DEDUP_REMOVED lines=16> */
[----:B--2---:R-:W-:Y:S01]  /*f000*/  UMOV UR8, UR14 ;  /* 0x0000000e00087c82 */ /* 0x004fe20008000000 */
[----:B------:R-:W-:Y:S01]  /*f010*/  UMOV UR10, UR16 ;  /* 0x00000010000a7c82 */ /* 0x000fe20008000000 */
[----:B------:R-:W-:Y:S01]  /*f020*/  UMOV UR14, 0x80 ;  /* 0x00000080000e7882 */ /* 0x000fe20000000000 */
[----:B------:R2:W-:Y:S02]  /*f030*/  UTMALDG.4D [UR8], [UR4], desc[UR6] ;  /* 0x00000608040075b4 */ /* 0x0005e40008019000 */
[----:B--2---:R-:W-:Y:S01]  /*f040*/  UMOV UR8, UR15 ;  /* 0x0000000f00087c82 */ /* 0x004fe20008000000 */
[----:B------:R-:W-:Y:S02]  /*f050*/  UMOV UR10, UR14 ;  /* 0x0000000e000a7c82 */ /* 0x000fe40008000000 */
[----:B------:R2:W-:Y:S02]  /*f060*/  UTMALDG.4D [UR8], [UR4], desc[UR6] ;  /* 0x00000608040075b4 */ /* 0x0005e40008019000 */
[----:B--2---:R-:W-:Y:S01]  /*f070*/  NOP ;  /* 0x0000000000007918 */ /* 0x004fe20000000000 */
.L_x_316:
        /* <DEDUP_REMOVED lines=13> */
[C---:B------:R-:W-:Y:S01]  /*f150*/  @P0 R2UR UR27, R6.reuse ;  /* 0x00000000061b02ca */ /* 0x040fe200000e0000 */
[----:B------:R-:W-:Y:S01]  /*f160*/  UMOV UR7, 0x12f00000 ;  /* 0x12f0000000077882 */ /* 0x000fe20000000000 */
[C---:B------:R-:W-:Y:S01]  /*f170*/  @P0 R2UR UR29, R7.reuse ;  /* 0x00000000071d02ca */ /* 0x040fe200000e0000 */
[----:B------:R-:W-:Y:S01]  /*f180*/  UMOV UR10, URZ ;  /* 0x0000003f000a7c82 */ /* 0x000fe20008000000 */
[----:B------:R-:W-:Y:S01]  /*f190*/  @P0 R2UR UR19, R6 ;  /* 0x00000000061302ca */ /* 0x000fe200000e0000 */
[----:B------:R-:W-:Y:S01]  /*f1a0*/  UMOV UR12, UR38 ;  /* 0x00000026000c7c82 */ /* 0x000fe20008000000 */
[----:B------:R-:W-:Y:S01]  /*f1b0*/  @P0 R2UR UR21, R7 ;  /* 0x00000000071502ca */ /* 0x000fe200000e0000 */
[----:B------:R-:W-:Y:S01]  /*f1c0*/  UMOV UR26, 0x40 ;  /* 0x00000040001a7882 */ /* 0x000fe20000000000 */
[----:B------:R2:W-:Y:S01]  /*f1d0*/  @P0 SYNCS.ARRIVE.TRANS64 RZ, [UR41+0x33400], R2 ;  /* 0x03340002ffff09a7 */ /* 0x0005e20008000029 */
[----:B------:R-:W-:Y:S01]  /*f1e0*/  UMOV UR28, UR38 ;  /* 0x00000026001c7c82 */ /* 0x000fe20008000000 */
[----:B------:R-:W-:Y:S01]  /*f1f0*/  UMOV UR25, UR9 ;  /* 0x0000000900197c82 */ /* 0x000fe20008000000 */
[----:B------:R-:W-:Y:S01]  /*f200*/  UMOV UR18, 0x80 ;  /* 0x0000008000127882 */ /* 0x000fe20000000000 */
[----:B------:R-:W-:Y:S01]  /*f210*/  UMOV UR20, UR38 ;  /* 0x0000002600147c82 */ /* 0x000fe20008000000 */
[----:B------:R2:W-:Y:S01]  /*f220*/  UTMALDG.4D [UR8], [UR4], desc[UR6] ;  /* 0x00000608040075b4 */ /* 0x0005e20008019000 */
[----:B------:R-:W-:Y:S01]  /*f230*/  UMOV UR17, UR9 ;  /* 0x0000000900117c82 */ /* 0x000fe20008000000 */
[----:B------:R2:W-:Y:S04]  /*f240*/  UTMALDG.4D [UR24], [UR4], desc[UR6] ;  /* 0x00000618040075b4 */ /* 0x0005e80008019000 */
[----:B------:R2:W-:Y:S02]  /*f250*/  UTMALDG.4D [UR16], [UR4], desc[UR6] ;  /* 0x00000610040075b4 */ /* 0x0005e40008019000 */
[----:B--2---:R-:W-:Y:S01]  /*f260*/  NOP ;  /* 0x0000000000007918 */ /* 0x004fe20000000000 */
.L_x_314:
[----:B01----:R-:W2:Y:S01]  /*f270*/  LDL.LU R3, [R1+0x18] ;  /* 0x0000180001037983 */ /* 0x003ea20000300800 */
[----:B------:R-:W-:Y:S01]  /*f280*/  BSSY B0, `(.L_x_322) ;  /* 0x0000009000007945 */ /* 0x000fe20003800000 */
[----:B--2---:R-:W-:-:S05]  /*f290*/  VIADD R3, R3, 0x1 ;  /* 0x0000000103037836 */ /* 0x004fca0000000000 */
[----:B------:R-:W-:Y:S01]  /*f2a0*/  LEA.HI R2, R3, R3, RZ, 0x1 ;  /* 0x0000000303027211 */ /* 0x000fe200078f08ff */
[----:B------:R0:W-:Y:S03]  /*f2b0*/  STL [R1+0x18], R3 ;  /* 0x0000180301007387 */ /* 0x0001e60000100800 */
[----:B------:R-:W-:-:S05]  /*f2c0*/  LOP3.LUT R2, R2, 0xfffffffe, RZ, 0xc0, !PT ;  /* 0xfffffffe02027812 */ /* 0x000fca00078ec0ff */
[----:B------:R-:W-:-:S05]  /*f2d0*/  IMAD.IADD R2, R3, 0x1, -R2 ;  /* 0x0000000103027824 */ /* 0x000fca00078e0a02 */
[----:B------:R-:W-:-:S04]  /*f2e0*/  SHF.L.U32 R2, R2, 0x1f, RZ ;  /* 0x0000001f02027819 */ /* 0x000fc800000006ff */
[----:B------:R-:W1:Y:S02]  /*f2f0*/  SYNCS.PHASECHK.TRANS64.TRYWAIT P0, [UR41+0x33420], R2 ;  /* 0x03342002ff0075a7 */ /* 0x000e640008000169 */
[----:B01----:R-:W-:Y:S05]  /*f300*/  @!P0 BRA `(.L_x_323) ;  /* 0x0000002c00908947 */ /* 0x003fea0003800000 */
.L_x_391:
[----:B------:R-:W-:Y:S05]  /*f310*/  BSYNC B0 ;  /* 0x0000000000007941 */ /* 0x000fea0003800000 */
.L_x_322:
[----:B------:R-:W-:-:S06]  /*f320*/  UISETP.GE.AND UP0, UPT, UR44, 0xa1, UPT ;  /* 0x000000a12c00788c */ /* 0x000fcc000bf06270 */
[----:B------:R-:W-:-:S13]  /*f330*/  PLOP3.LUT P0, PT, PT, PT, UP0, 0x80, 0x0 ;  /* 0x000000000000781c */ /* 0x000fda0003f0f008 */
[----:B------:R-:W-:Y:S05]  /*f340*/  @!P0 BRA `(.L_x_324) ;  /* 0x0000001000c88947 */ /* 0x000fea0003800000 */
[----:B------:R-:W-:Y:S01]  /*f350*/  UIADD3 UR4, UR43, -0x2, URZ ;  /* 0xfffffffe2b047890 */ /* 0x000fe2000fffe03f */
[----:B0-----:R-:W-:Y:S02]  /*f360*/  IMAD.MOV.U32 R2, RZ, RZ, R18 ;  /* 0x000000ffff027224 */ /* 0x001fe400078e0012 */
[----:B------:R-:W-:-:S03]  /*f370*/  IMAD.MOV.U32 R8, RZ, RZ, R17 ;  /* 0x000000ffff087224 */ /* 0x000fc600078e0011 */
[----:B------:R-:W-:-:S07]  /*f380*/  IMAD.U32 R3, RZ, RZ, UR4 ;  /* 0x00000004ff037e24 */ /* 0x000fce000f8e00ff */
.L_x_348:
[----:B------:R-:W-:Y:S01]  /*f390*/  VIADD R17, R8, 0x1 ;  /* 0x0000000108117836 */ /* 0x000fe20000000000 */
[----:B------:R-:W-:Y:S05]  /*f3a0*/  YIELD ;  /* 0x0000000000007946 */ /* 0x000fea0003800000 */
[----:B------:R-:W-:Y:S01]  /*f3b0*/  ISETP.NE.AND P0, PT, R17, 0x2, PT ;  /* 0x000000021100780c */ /* 0x000fe20003f05270 */
[----:B------:R-:W-:Y:S03]  /*f3c0*/  BSSY B0, `(.L_x_325) ;  /* 0x00000a5000007945 */ /* 0x000fe60003800000 */
[----:B------:R-:W-:-:S02]  /*f3d0*/  SEL R5, RZ, 0x1, P0 ;  /* 0x00000001ff057807 */ /* 0x000fc40000000000 */
[----:B------:R-:W-:Y:S02]  /*f3e0*/  SEL R17, R17, RZ, P0 ;  /* 0x000000ff11117207 */ /* 0x000fe40000000000 */
[----:B------:R-:W-:Y:S01]  /*f3f0*/  LOP3.LUT R18, R2, R5, RZ, 0x3c, !PT ;  /* 0x0000000502127212 */ /* 0x000fe200078e3cff */
[----:B------:R-:W-:Y:S06]  /*f400*/  @!P6 BRA `(.L_x_326) ;  /* 0x000000080080e947 */ /* 0x000fec0003800000 */
[----:B------:R-:W-:Y:S01]  /*f410*/  ULDC.64 UR4, c[0x0][0x3f8] ;  /* 0x0000fe0000047ab9 */ /* 0x000fe20000000a00 */
[----:B------:R-:W-:Y:S01]  /*f420*/  IMAD.MOV.U32 R9, RZ, RZ, R3 ;  /* 0x000000ffff097224 */ /* 0x000fe200078e0003 */
[----:B------:R-:W-:-:S04]  /*f430*/  ISETP.NE.U32.AND P0, PT, RZ, UR4, PT ;  /* 0x00000004ff007c0c */ /* 0x000fc8000bf05070 */
[----:B------:R-:W-:-:S13]  /*f440*/  ISETP.NE.AND.EX P0, PT, RZ, UR5, PT, P0 ;  /* 0x00000005ff007c0c */ /* 0x000fda000bf05300 */
[----:B------:R-:W-:Y:S05]  /*f450*/  @!P0 BRA `(.L_x_327) ;  /* 0x0000000000448947 */ /* 0x000fea0003800000 */
[----:B------:R-:W0:Y:S01]  /*f460*/  LDC R0, c[0x0][0x41c] ;  /* 0x00010700ff007b82 */ /* 0x000e220000000800 */
[----:B------:R-:W-:Y:S01]  /*f470*/  ULDC.64 UR6, c[0x0][0x408] ;  /* 0x0001020000067ab9 */ /* 0x000fe20000000a00 */
[----:B0-----:R-:W-:-:S13]  /*f480*/  ISETP.NE.AND P0, PT, R0, 0x1, PT ;  /* 0x000000010000780c */ /* 0x001fda0003f05270 */
[----:B------:R-:W0:Y:S02]  /*f490*/  @P0 LDC.64 R4, c[0x0][0x420] ;  /* 0x00010800ff040b82 */ /* 0x000e240000000a00 */
        /* <DEDUP_REMOVED lines=9> */
[----:B------:R-:W-:-:S03]  /*f530*/  LEA R6, P0, R4, UR4, 0x2 ;  /* 0x0000000404067c11 */ /* 0x000fc6000f8010ff */
[----:B------:R-:W-:-:S05]  /*f540*/  IMAD.IADD R0, R0, 0x1, R5 ;  /* 0x0000000100007824 */ /* 0x000fca00078e0205 */
[----:B------:R-:W-:-:S05]  /*f550*/  LEA.HI.X R7, R4, UR5, R0, 0x2, P0 ;  /* 0x0000000504077c11 */ /* 0x000fca00080f1400 */
[----:B------:R0:W5:Y:S02]  /*f560*/  LDG.E R0, desc[UR46][R6.64] ;  /* 0x0000002e06007981 */ /* 0x000164000c1e1900 */
.L_x_327:
[----:B------:R-:W1:Y:S01]  /*f570*/  S2R R4, SR_TID.X ;  /* 0x0000000000047919 */ /* 0x000e620000002100 */
[----:B0-----:R-:W-:Y:S01]  /*f580*/  LEA R6, R17, UR41, 0x3 ;  /* 0x0000002911067c11 */ /* 0x001fe2000f8e18ff */
[----:B------:R-:W-:Y:S01]  /*f590*/  BSSY B1, `(.L_x_328) ;  /* 0x0000006000017945 */ /* 0x000fe20003800000 */
[----:B-1----:R-:W-:Y:S02]  /*f5a0*/  LOP3.LUT R5, R4, 0x7f, RZ, 0xc0, !PT ;  /* 0x0000007f04057812 */ /* 0x002fe400078ec0ff */
[----:B------:R-:W-:Y:S02]  /*f5b0*/  SHF.L.U32 R4, R18, 0x1f, RZ ;  /* 0x0000001f12047819 */ /* 0x000fe400000006ff */
[----:B------:R-:W-:Y:S02]  /*f5c0*/  ISETP.NE.AND P2, PT, R5, RZ, PT ;  /* 0x000000ff0500720c */ /* 0x000fe40003f45270 */
[----:B------:R-:W0:Y:S02]  /*f5d0*/  SYNCS.PHASECHK.TRANS64.TRYWAIT P0, [R6+URZ+0x33480], R4 ;  /* 0x03348004060075a7 */ /* 0x000e24000800017f */
[----:B0-----:R-:W-:Y:S09]  /*f5e0*/  @!P0 BRA `(.L_x_329) ;  /* 0x0000002800f08947 */ /* 0x001ff20003800000 */
.L_x_392:
[----:B------:R-:W-:Y:S05]  /*f5f0*/  BSYNC B1 ;  /* 0x0000000000017941 */ /* 0x000fea0003800000 */
.L_x_328:
[----:B------:R-:W-:Y:S04]  /*f600*/  BSSY B1, `(.L_x_330) ;  /* 0x0000009000017945 */ /* 0x000fe80003800000 */
[----:B------:R-:W-:Y:S05]  /*f610*/  @P2 BRA `(.L_x_331) ;  /* 0x00000000001c2947 */ /* 0x000fea0003800000 */
[----:B------:R-:W1:Y:S02]  /*f620*/  S2R R5, SR_TID.X ;  /* 0x0000000000057919 */ /* 0x000e640000002100 */
[----:B-1----:R-:W-:Y:S01]  /*f630*/  LOP3.LUT R7, R5, 0x1f, RZ, 0xc0, !PT ;  /* 0x0000001f05077812 */ /* 0x002fe200078ec0ff */
[----:B------:R-:W-:-:S03]  /*f640*/  IMAD.MOV.U32 R5, RZ, RZ, 0x7800 ;  /* 0x00007800ff057424 */ /* 0x000fc600078e00ff */
[----:B------:R-:W-:Y:S01]  /*f650*/  ISETP.NE.AND P0, PT, R7, RZ, PT ;  /* 0x000000ff0700720c */ /* 0x000fe20003f05270 */
[----:B------:R1:W-:-:S12]  /*f660*/  SYNCS.ARRIVE.TRANS64 RZ, [R6+URZ+0x33470], R5 ;  /* 0x0334700506ff79a7 */ /* 0x0003d8000800003f */
[----:B-1----:R-:W-:Y:S05]  /*f670*/  @!P0 BRA `(.L_x_331) ;  /* 0x0000000000048947 */ /* 0x002fea0003800000 */
[----:B------:R-:W-:Y:S01]  /*f680*/  BPT.TRAP 0x1 ;  /* 0x000000040000795c */ /* 0x000fe20000300000 */
.L_x_331:
[----:B------:R-:W-:Y:S05]  /*f690*/  BSYNC B1 ;  /* 0x0000000000017941 */ /* 0x000fea0003800000 */
.L_x_330:
[----:B------:R-:W2:Y:S01]  /*f6a0*/  LDL R5, [R1+0x8] ;  /* 0x0000080001057983 */ /* 0x000ea20000100800 */
[----:B------:R-:W-:Y:S01]  /*f6b0*/  IMAD.MOV.U32 R13, RZ, RZ, RZ ;  /* 0x000000ffff0d7224 */ /* 0x000fe200078e00ff */
[----:B------:R-:W-:Y:S01]  /*f6c0*/  R2UR UR12, R16 ;  /* 0x00000000100c72ca */ /* 0x000fe200000e0000 */
[----:B------:R-:W-:Y:S01]  /*f6d0*/  IMAD.U32 R7, RZ, RZ, UR41 ;  /* 0x00000029ff077e24 */ /* 0x000fe2000f8e00ff */
[----:B------:R-:W-:Y:S01]  /*f6e0*/  UIADD3 UR4, UP0, UR54, 0x470, URZ ;  /* 0x0000047036047890 */ /* 0x000fe2000ff1e03f */
[----:B------:R-:W-:Y:S01]  /*f6f0*/  PLOP3.LUT P0, PT, PT, PT, PT, 0x80, 0x0 ;  /* 0x000000000000781c */ /* 0x000fe20003f0f070 */
[----:B------:R-:W-:Y:S01]  /*f700*/  UMOV UR6, 0x0 ;  /* 0x0000000000067882 */ /* 0x000fe20000000000 */
[----:B------:R-:W-:Y:S01]  /*f710*/  R2UR UR10, R13 ;  /* 0x000000000d0a72ca */ /* 0x000fe200000e0000 */
[----:B------:R-:W-:Y:S01]  /*f720*/  IMAD R7, R17, 0x7800, R7 ;  /* 0x0000780011077824 */ /* 0x000fe200078e0207 */
[----:B------:R-:W-:Y:S01]  /*f730*/  UIADD3.X UR5, URZ, UR55, URZ, UP0, !UPT ;  /* 0x000000373f057290 */ /* 0x000fe200087fe43f */
[----:B------:R-:W-:-:S02]  /*f740*/  UMOV UR7, 0x14f00000 ;  /* 0x14f0000000077882 */ /* 0x000fc40000000000 */
[----:B------:R-:W-:Y:S02]  /*f750*/  VIADD R10, R7, 0xf200 ;  /* 0x0000f200070a7836 */ /* 0x000fe40000000000 */
[----:B--2---:R-:W-:Y:S02]  /*f760*/  IMAD R9, R9, 0xa0, R5 ;  /* 0x000000a009097824 */ /* 0x004fe400078e0205 */
[----:B------:R-:W-:-:S07]  /*f770*/  VIADD R5, R6, 0x33470 ;  /* 0x0003347006057836 */ /* 0x000fce0000000000 */
.L_x_332:
        /* <DEDUP_REMOVED lines=8> */
[----:B-1----:R-:W-:Y:S05]  /*f800*/  @P0 BRA.U.ANY `(.L_x_332) ;  /* 0xfffffffd00dc0947 */ /* 0x002fea000393ffff */
[----:B------:R-:W-:Y:S01]  /*f810*/  IMAD.MOV.U32 R12, RZ, RZ, 0x40 ;  /* 0x00000040ff0c7424 */ /* 0x000fe200078e00ff */
[----:B------:R-:W-:Y:S01]  /*f820*/  R2UR UR12, R16 ;  /* 0x00000000100c72ca */ /* 0x000fe200000e0000 */
[----:B------:R-:W-:Y:S01]  /*f830*/  VIADD R10, R7, 0x11a00 ;  /* 0x00011a00070a7836 */ /* 0x000fe20000000000 */
[----:B------:R-:W-:Y:S01]  /*f840*/  PLOP3.LUT P0, PT, PT, PT, PT, 0x80, 0x0 ;  /* 0x000000000000781c */ /* 0x000fe20003f0f070 */
[----:B------:R-:W-:Y:S01]  /*f850*/  UMOV UR6, 0x0 ;  /* 0x0000000000067882 */ /* 0x000fe20000000000 */
[----:B------:R-:W-:Y:S01]  /*f860*/  R2UR UR10, R12 ;  /* 0x000000000c0a72ca */ /* 0x000fe200000e0000 */
[----:B------:R-:W-:-:S14]  /*f870*/  UMOV UR7, 0x14f00000 ;  /* 0x14f0000000077882 */ /* 0x000fdc0000000000 */
.L_x_333:
        /* <DEDUP_REMOVED lines=16> */
.L_x_334:
        /* <DEDUP_REMOVED lines=9> */
[----:B------:R-:W1:Y:S01]  /*fa10*/  SYNCS.PHASECHK.TRANS64.TRYWAIT P0, [R6+URZ+0x33440], R4 ;  /* 0x03344004060075a7 */ /* 0x000e62000800017f */
[----:B------:R-:W-:Y:S04]  /*fa20*/  BSSY B1, `(.L_x_335) ;  /* 0x0000002000017945 */ /* 0x000fe80003800000 */
[----:B-1----:R-:W-:Y:S05]  /*fa30*/  @!P0 BRA `(.L_x_336) ;  /* 0x0000002400f08947 */ /* 0x002fea0003800000 */
.L_x_393:
[----:B------:R-:W-:Y:S05]  /*fa40*/  BSYNC B1 ;  /* 0x0000000000017941 */ /* 0x000fea0003800000 */
.L_x_335:
[----:B------:R-:W-:Y:S01]  /*fa50*/  BSSY B1, `(.L_x_337) ;  /* 0x000000b000017945 */ /* 0x000fe20003800000 */
[----:B01----:R-:W-:Y:S02]  /*fa60*/  IMAD.MOV.U32 R4, RZ, RZ, 0x0 ;  /* 0x00000000ff047424 */ /* 0x003fe400078e00ff */
[----:B------:R-:W-:Y:S01]  /*fa70*/  IMAD.MOV.U32 R5, RZ, RZ, 0x14f00000 ;  /* 0x14f00000ff057424 */ /* 0x000fe200078e00ff */
[----:B------:R-:W-:Y:S06]  /*fa80*/  @P2 BRA `(.L_x_338) ;  /* 0x00000000001c2947 */ /* 0x000fec0003800000 */
[----:B------:R-:W0:Y:S02]  /*fa90*/  S2R R10, SR_TID.X ;  /* 0x00000000000a7919 */ /* 0x000e240000002100 */
[----:B0-----:R-:W-:Y:S01]  /*faa0*/  LOP3.LUT R14, R10, 0x1f, RZ, 0xc0, !PT ;  /* 0x0000001f0a0e7812 */ /* 0x001fe200078ec0ff */
[----:B------:R-:W-:-:S03]  /*fab0*/  IMAD.MOV.U32 R10, RZ, RZ, 0x7800 ;  /* 0x00007800ff0a7424 */ /* 0x000fc600078e00ff */
[----:B------:R-:W-:Y:S01]  /*fac0*/  ISETP.NE.AND P0, PT, R14, RZ, PT ;  /* 0x000000ff0e00720c */ /* 0x000fe20003f05270 */
[----:B------:R0:W-:-:S12]  /*fad0*/  SYNCS.ARRIVE.TRANS64 RZ, [R6+URZ+0x33430], R10 ;  /* 0x0334300a06ff79a7 */ /* 0x0001d8000800003f */
[----:B0-----:R-:W-:Y:S05]  /*fae0*/  @!P0 BRA `(.L_x_338) ;  /* 0x0000000000048947 */ /* 0x001fea0003800000 */
[----:B------:R-:W-:Y:S01]  /*faf0*/  BPT.TRAP 0x1 ;  /* 0x000000040000795c */ /* 0x000fe20000300000 */
.L_x_338:
[----:B------:R-:W-:Y:S05]  /*fb00*/  BSYNC B1 ;  /* 0x0000000000017941 */ /* 0x000fea0003800000 */
.L_x_337:
[----:B------:R-:W-:Y:S01]  /*fb10*/  R2UR UR10, R13 ;  /* 0x000000000d0a72ca */ /* 0x000fe200000e0000 */
[----:B------:R-:W-:Y:S01]  /*fb20*/  UIADD3 UR4, UP0, UR54, 0x370, URZ ;  /* 0x0000037036047890 */ /* 0x000fe2000ff1e03f */
[----:B------:R-:W-:Y:S01]  /*fb30*/  R2UR UR6, R4 ;  /* 0x00000000040672ca */ /* 0x000fe200000e0000 */
[----:B------:R-:W-:Y:S01]  /*fb40*/  VIADD R6, R6, 0x33430 ;  /* 0x0003343006067836 */ /* 0x000fe20000000000 */
[----:B------:R-:W-:Y:S01]  /*fb50*/  R2UR UR7, R5 ;  /* 0x00000000050772ca */ /* 0x000fe200000e0000 */
[----:B------:R-:W-:Y:S01]  /*fb60*/  VIADD R10, R7, 0x24200 ;  /* 0x00024200070a7836 */ /* 0x000fe20000000000 */
[----:B------:R-:W-:Y:S01]  /*fb70*/  R2UR UR12, R16 ;  /* 0x00000000100c72ca */ /* 0x000fe200000e0000 */
[----:B------:R-:W-:Y:S01]  /*fb80*/  UIADD3.X UR5, URZ, UR55, URZ, UP0, !UPT ;  /* 0x000000373f057290 */ /* 0x000fe200087fe43f */
[----:B------:R-:W-:-:S13]  /*fb90*/  PLOP3.LUT P0, PT, PT, PT, PT, 0x80, 0x0 ;  /* 0x000000000000781c */ /* 0x000fda0003f0f070 */
.L_x_339:
        /* <DEDUP_REMOVED lines=8> */
[----:B0-----:R-:W-:Y:S05]  /*fc20*/  @P0 BRA.U.ANY `(.L_x_339) ;  /* 0xfffffffd00dc0947 */ /* 0x001fea000393ffff */
[----:B------:R-:W-:Y:S01]  /*fc30*/  R2UR UR10, R12 ;  /* 0x000000000c0a72ca */ /* 0x000fe200000e0000 */
[----:B------:R-:W-:Y:S01]  /*fc40*/  VIADD R10, R7, 0x26a00 ;  /* 0x00026a00070a7836 */ /* 0x000fe20000000000 */
[----:B------:R-:W-:Y:S02]  /*fc50*/  R2UR UR6, R4 ;  /* 0x00000000040672ca */ /* 0x000fe400000e0000 */
[----:B------:R-:W-:Y:S02]  /*fc60*/  R2UR UR7, R5 ;  /* 0x00000000050772ca */ /* 0x000fe400000e0000 */
[----:B------:R-:W-:Y:S02]  /*fc70*/  R2UR UR12, R16 ;  /* 0x00000000100c72ca */ /* 0x000fe400000e0000 */
[----:B------:R-:W-:-:S13]  /*fc80*/  PLOP3.LUT P0, PT, PT, PT, PT, 0x80, 0x0 ;  /* 0x000000000000781c */ /* 0x000fda0003f0f070 */
.L_x_340:
        /* <DEDUP_REMOVED lines=15> */
.L_x_341:
        /* <DEDUP_REMOVED lines=9> */
.L_x_326:
[----:B------:R-:W-:Y:S05]  /*fe10*/  BSYNC B0 ;  /* 0x0000000000007941 */ /* 0x000fea0003800000 */
.L_x_325:
[----:B------:R-:W-:-:S06]  /*fe20*/  UISETP.NE.AND UP0, UPT, UR42, 0x3, UPT ;  /* 0x000000032a00788c */ /* 0x000fcc000bf05270 */
[----:B------:R-:W-:-:S13]  /*fe30*/  PLOP3.LUT P0, PT, PT, PT, UP0, 0x80, 0x0 ;  /* 0x000000000000781c */ /* 0x000fda0003f0f008 */
[----:B------:R-:W-:Y:S05]  /*fe40*/  @!P0 BRA `(.L_x_342) ;  /* 0x0000000000048947 */ /* 0x000fea0003800000 */
[----:B------:R-:W-:Y:S01]  /*fe50*/  BPT.TRAP 0x1 ;  /* 0x000000040000795c */ /* 0x000fe20000300000 */
.L_x_342:
[----:B------:R-:W-:Y:S01]  /*fe60*/  IMAD.U32 R4, RZ, RZ, UR51 ;  /* 0x00000033ff047e24 */ /* 0x000fe2000f8e00ff */
[----:B------:R-:W-:Y:S01]  /*fe70*/  LEA R13, R8, UR41, 0x3 ;  /* 0x00000029080d7c11 */ /* 0x000fe2000f8e18ff */
[----:B------:R-:W-:Y:S03]  /*fe80*/  BSSY B0, `(.L_x_343) ;  /* 0x0000006000007945 */ /* 0x000fe60003800000 */
[----:B------:R-:W-:Y:S02]  /*fe90*/  ISETP.NE.AND P0, PT, R4, 0x3, PT ;  /* 0x000000030400780c */ /* 0x000fe40003f05270 */
[----:B------:R-:W-:-:S04]  /*fea0*/  LOP3.LUT R4, R2, 0x1, RZ, 0x3c, !PT ;  /* 0x0000000102047812 */ /* 0x000fc800078e3cff */
[----:B------:R-:W-:-:S04]  /*feb0*/  SHF.L.U32 R4, R4, 0x1f, RZ ;  /* 0x0000001f04047819 */ /* 0x000fc800000006ff */
[----:B------:R-:W0:Y:S02]  /*fec0*/  SYNCS.PHASECHK.TRANS64.TRYWAIT P2, [R13+URZ+0x33470], R4 ;  /* 0x033470040d0075a7 */ /* 0x000e24000804017f */
[----:B0-----:R-:W-:Y:S05]  /*fed0*/  @!P2 BRA `(.L_x_344) ;  /* 0x0000002000dca947 */ /* 0x001fea0003800000 */
.L_x_394:
[----:B------:R-:W-:Y:S05]  /*fee0*/  BSYNC B0 ;  /* 0x0000000000007941 */ /* 0x000fea0003800000 */
.L_x_343:
[----:B------:R-:W-:Y:S05]  /*fef0*/  @!P0 BRA `(.L_x_345) ;  /* 0x0000000000048947 */ /* 0x000fea0003800000 */
[----:B------:R-:W-:Y:S01]  /*ff00*/  BPT.TRAP 0x1 ;  /* 0x000000040000795c */ /* 0x000fe20000300000 */
.L_x_345:
[----:B------:R-:W-:Y:S01]  /*ff10*/  SHF.L.U32 R2, R2, 0x1f, RZ ;  /* 0x0000001f02027819 */ /* 0x000fe200000006ff */
[----:B------:R-:W-:-:S03]  /*ff20*/  IMAD R10, R8, 0x7800, RZ ;  /* 0x00007800080a7824 */ /* 0x000fc600078e02ff */
[----:B------:R-:W1:Y:S02]  /*ff30*/  SYNCS.PHASECHK.TRANS64.TRYWAIT P2, [R13+URZ+0x33460], R2 ;  /* 0x033460020d0075a7 */ /* 0x000e64000804017f */
[----:B-1----:R-:W-:Y:S05]  /*ff40*/  @!P2 BRA `(.L_x_346) ;  /* 0x0000002000d4a947 */ /* 0x002fea0003800000 */
.L_x_395:
[----:B0-----:R-:W1:Y:S04]  /*ff50*/  LDL R4, [R1+0x14] ;  /* 0x0000140001047983 */ /* 0x001e680000100800 */
[----:B------:R-:W2:Y:S01]  /*ff60*/  LDL R11, [R1+0x10] ;  /* 0x00001000010b7983 */ /* 0x000ea20000100800 */
[----:B------:R-:W-:Y:S05]  /*ff70*/  WARPSYNC.ALL ;  /* 0x0000000000007948 */ /* 0x000fea0003800000 */
[----:B-1----:R-:W-:-:S02]  /*ff80*/  LOP3.LUT R2, R10, R4, RZ, 0xfc, !PT ;  /* 0x000000040a027212 */ /* 0x002fc400078efcff */
[----:B--2---:R-:W-:-:S03]  /*ff90*/  LOP3.LUT R12, R10, R11, RZ, 0xfc, !PT ;  /* 0x0000000b0a0c7212 */ /* 0x004fc600078efcff */
[----:B------:R-:W0:Y:S02]  /*ffa0*/  LDSM.16.MT88.4 R4, [R2+UR41+0xf200] ;  /* 0x00f200290204783b */ /* 0x000e240008004200 */
[----:B------:R-:W-:Y:S01]  /*ffb0*/  VIADD R12, R12, UR41 ;  /* 0x000000290c0c7c36 */ /* 0x000fe20008000000 */
[C-C-:B0-----:R-:W-:Y:S02]  /*ffc0*/  PRMT R8, R4.reuse, 0x6420, R5.reuse ;  /* 0x0000642004087816 */ /* 0x141fe40000000005 */
[----:B------:R-:W-:Y:S02]  /*ffd0*/  PRMT R9, R4, 0x7531, R5 ;  /* 0x0000753104097816 */ /* 0x000fe40000000005 */
[C-C-:B------:R-:W-:Y:S02]  /*ffe0*/  PRMT R10, R6.reuse, 0x6420, R7.reuse ;  /* 0x00006420060a7816 */ /* 0x140fe40000000007 */
[----:B------:R-:W-:-:S05]  /*fff0*/  PRMT R11, R6, 0x7531, R7 ;  /* 0x00007531060b7816 */ /* 0x000fca0000000007 */
[----:B------:R-:W-:Y:S04]  /*10000*/  STSM.16.M88.4 [R12+0x200], R8 ;  /* 0x000200080c007844 */ /* 0x000fe80000000200 */
[----:B------:R-:W0:Y:S02]  /*10010*/  LDSM.16.MT88.4 R4, [R2+UR41+0x11a00] ;  /* 0x011a00290204783b */ /* 0x000e240008004200 */
[C-C-:B0-----:R-:W-:Y:S02]  /*10020*/  PRMT R8, R4.reuse, 0x6420, R5.reuse ;  /* 0x0000642004087816 */ /* 0x141fe40000000005 */
[----:B------:R-:W-:Y:S02]  /*10030*/  PRMT R9, R4, 0x7531, R5 ;  /* 0x0000753104097816 */ /* 0x000fe40000000005 */
[----:B------:R-:W-:-:S02]  /*10040*/  PRMT R10, R6, 0x6420, R7 ;  /* 0x00006420060a7816 */ /* 0x000fc40000000007 */
        /* <DEDUP_REMOVED lines=85> */
[----:B-1----:R-:W1:Y:S01]  /*105a0*/  FENCE.VIEW.ASYNC.S ;  /* 0x00000000000073c6 */ /* 0x002e620000000000 */
[----:B------:R-:W-:Y:S05]  /*105b0*/  @!P0 BRA `(.L_x_347) ;  /* 0x0000000000048947 */ /* 0x000fea0003800000 */
[----:B------:R-:W-:Y:S01]  /*105c0*/  BPT.TRAP 0x1 ;  /* 0x000000040000795c */ /* 0x000fe20000300000 */
.L_x_347:
[----:B-1----:R-:W-:Y:S01]  /*105d0*/  SYNCS.ARRIVE.TRANS64.A1T0 RZ, [R13+URZ+0x33450], RZ ;  /* 0x033450ff0dff79a7 */ /* 0x002fe2000810003f */
[----:B------:R-:W-:Y:S01]  /*105e0*/  BAR.SYNC.DEFER_BLOCKING 0x2, 0x80 ;  /* 0x0082000000007b1d */ /* 0x000fe20000010000 */
[----:B------:R-:W-:Y:S01]  /*105f0*/  ISETP.GT.AND P0, PT, R3, RZ, PT ;  /* 0x000000ff0300720c */ /* 0x000fe20003f04270 */
[----:B------:R-:W-:Y:S02]  /*10600*/  @!P1 VIADD R2, R13, 0x33480 ;  /* 0x000334800d029836 */ /* 0x000fe40000000000 */
[----:B------:R-:W-:Y:S02]  /*10610*/  VIADD R3, R3, 0xffffffff ;  /* 0xffffffff03037836 */ /* 0x000fe40000000000 */
[----:B0-----:R-:W-:Y:S01]  /*10620*/  IMAD.MOV.U32 R8, RZ, RZ, R17 ;  /* 0x000000ffff087224 */ /* 0x001fe200078e0011 */
[----:B------:R-:W-:-:S04]  /*10630*/  @!P1 PRMT R2, RZ, 0x654, R2 ;  /* 0x00000654ff029816 */ /* 0x000fc80000000002 */
[----:B------:R0:W-:Y:S02]  /*10640*/  @!P1 SYNCS.ARRIVE.TRANS64.RED.A1T0 RZ, [R2+URZ], RZ ;  /* 0x000000ff02ff99a7 */ /* 0x0001e4000810043f */
[----:B0-----:R-:W-:Y:S01]  /*10650*/  IMAD.MOV.U32 R2, RZ, RZ, R18 ;  /* 0x000000ffff027224 */ /* 0x001fe200078e0012 */
[----:B------:R-:W-:Y:S06]  /*10660*/  @P0 BRA `(.L_x_348) ;  /* 0xffffffec00480947 */ /* 0x000fec000383ffff */
.L_x_324:
[----:B------:R-:W-:Y:S04]  /*10670*/  BSSY B0, `(.L_x_349) ;  /* 0x000000f000007945 */ /* 0x000fe80003800000 */
[----:B------:R-:W-:Y:S05]  /*10680*/  @P1 BRA `(.L_x_350) ;  /* 0x0000000000341947 */ /* 0x000fea0003800000 */
[----:B------:R-:W1:Y:S01]  /*10690*/  S2R R5, SR_LANEID ;  /* 0x0000000000057919 */ /* 0x000e620000000000 */
[----:B------:R-:W-:Y:S01]  /*106a0*/  VOTEU.ANY UR4, UPT, PT ;  /* 0x0000000000047886 */ /* 0x000fe200038e0100 */
[----:B0-----:R-:W0:Y:S01]  /*106b0*/  LDC.64 R2, c[0x0][0xc38] ;  /* 0x00030e00ff027b82 */ /* 0x001e220000000a00 */
[----:B------:R-:W1:Y:S02]  /*106c0*/  FLO.U32 R0, UR4 ;  /* 0x0000000400007d00 */ /* 0x000e6400080e0000 */
[----:B-1----:R-:W-:-:S06]  /*106d0*/  ISETP.EQ.U32.AND P0, PT, R0, R5, PT ;  /* 0x000000050000720c */ /* 0x002fcc0003f02070 */
[----:B------:R-:W0:Y:S07]  /*106e0*/  POPC R5, UR4 ;  /* 0x0000000400057d09 */ /* 0x000e2e0008000000 */
[----:B0-----:R-:W2:Y:S01]  /*106f0*/  @P0 ATOMG.E.ADD.STRONG.GPU PT, R3, desc[UR46][R2.64], R5 ;  /* 0x00000005020309a8 */ /* 0x001ea200081ee1ee */
[----:B------:R-:W0:Y:S02]  /*10700*/  S2R R4, SR_LTMASK ;  /* 0x0000000000047919 */ /* 0x000e240000003900 */
[----:B0-----:R-:W-:-:S04]  /*10710*/  LOP3.LUT R4, R4, UR4, RZ, 0xc0, !PT ;  /* 0x0000000404047c12 */ /* 0x001fc8000f8ec0ff */
[----:B------:R-:W0:Y:S01]  /*10720*/  POPC R7, R4 ;  /* 0x0000000400077309 */ /* 0x000e220000000000 */
[----:B--2---:R-:W0:Y:S02]  /*10730*/  SHFL.IDX PT, R0, R3, R0, 0x1f ;  /* 0x00001f0003007589 */ /* 0x004e2400000e0000 */
[----:B0-----:R-:W-:-:S05]  /*10740*/  IADD3 R0, R0, UR50, R7 ;  /* 0x0000003200007c10 */ /* 0x001fca000fffe007 */
[----:B------:R1:W-:Y:S02]  /*10750*/  STL [R1], R0 ;  /* 0x0000000001007387 */ /* 0x0003e40000100800 */
.L_x_350:
[----:B------:R-:W-:Y:S05]  /*10760*/  BSYNC B0 ;  /* 0x0000000000007941 */ /* 0x000fea0003800000 */
.L_x_349:
[----:B------:R-:W-:-:S06]  /*10770*/  UISETP.NE.AND UP0, UPT, UR42, 0x3, UPT ;  /* 0x000000032a00788c */ /* 0x000fcc000bf05270 */
[----:B------:R-:W-:-:S13]  /*10780*/  PLOP3.LUT P0, PT, PT, PT, UP0, 0x80, 0x0 ;  /* 0x000000000000781c */ /* 0x000fda0003f0f008 */
[----:B------:R-:W-:Y:S05]  /*10790*/  @!P0 BRA `(.L_x_351) ;  /* 0x0000000000048947 */ /* 0x000fea0003800000 */
[----:B------:R-:W-:Y:S01]  /*107a0*/  BPT.TRAP 0x1 ;  /* 0x000000040000795c */ /* 0x000fe20000300000 */
.L_x_351:
[----:B-1----:R-:W-:Y:S01]  /*107b0*/  LOP3.LUT R0, R18, 0x1, RZ, 0x3c, !PT ;  /* 0x0000000112007812 */ /* 0x002fe200078e3cff */
[----:B0-----:R-:W-:Y:S01]  /*107c0*/  IMAD.U32 R2, RZ, RZ, UR51 ;  /* 0x00000033ff027e24 */ /* 0x001fe2000f8e00ff */
[----:B------:R-:W-:Y:S01]  /*107d0*/  LEA R3, R17, UR41, 0x3 ;  /* 0x0000002911037c11 */ /* 0x000fe2000f8e18ff */
[----:B------:R-:W-:Y:S01]  /*107e0*/  BSSY B0, `(.L_x_352) ;  /* 0x0000005000007945 */ /* 0x000fe20003800000 */
[----:B------:R-:W-:Y:S02]  /*107f0*/  SHF.L.U32 R0, R0, 0x1f, RZ ;  /* 0x0000001f00007819 */ /* 0x000fe400000006ff */
[----:B------:R-:W-:Y:S02]  /*10800*/  ISETP.NE.AND P2, PT, R2, 0x3, PT ;  /* 0x000000030200780c */ /* 0x000fe40003f45270 */
[----:B------:R-:W0:Y:S02]  /*10810*/  SYNCS.PHASECHK.TRANS64.TRYWAIT P0, [R3+URZ+0x33470], R0 ;  /* 0x03347000030075a7 */ /* 0x000e24000800017f */
[----:B0-----:R-:W-:Y:S09]  /*10820*/  @!P0 BRA `(.L_x_353) ;  /* 0x0000001800b08947 */ /* 0x001ff20003800000 */
.L_x_396:
[----:B------:R-:W-:Y:S05]  /*10830*/  BSYNC B0 ;  /* 0x0000000000007941 */ /* 0x000fea0003800000 */
.L_x_352:
[----:B------:R-:W-:Y:S05]  /*10840*/  @!P2 BRA `(.L_x_354) ;  /* 0x000000000004a947 */ /* 0x000fea0003800000 */
[----:B------:R-:W-:Y:S01]  /*10850*/  BPT.TRAP 0x1 ;  /* 0x000000040000795c */ /* 0x000fe20000300000 */
.L_x_354:
[----:B0-----:R-:W-:-:S04]  /*10860*/  SHF.L.U32 R0, R18, 0x1f, RZ ;  /* 0x0000001f12007819 */ /* 0x001fc800000006ff */
[----:B------:R-:W0:Y:S02]  /*10870*/  SYNCS.PHASECHK.TRANS64.TRYWAIT P0, [R3+URZ+0x33460], R0 ;  /* 0x03346000030075a7 */ /* 0x000e24000800017f */
[----:B0-----:R-:W-:Y:S05]  /*10880*/  @!P0 BRA `(.L_x_355) ;  /* 0x0000001800ac8947 */ /* 0x001fea0003800000 */
.L_x_397:
[----:B------:R-:W0:Y:S04]  /*10890*/  LDL R4, [R1+0x14] ;  /* 0x0000140001047983 */ /* 0x000e280000100800 */
[----:B------:R-:W2:Y:S01]  /*108a0*/  LDL R10, [R1+0x10] ;  /* 0x00001000010a7983 */ /* 0x000ea20000100800 */
[----:B------:R-:W-:Y:S01]  /*108b0*/  IMAD R2, R17, 0x7800, RZ ;  /* 0x0000780011027824 */ /* 0x000fe200078e02ff */
[----:B------:R-:W-:Y:S05]  /*108c0*/  WARPSYNC.ALL ;  /* 0x0000000000007948 */ /* 0x000fea0003800000 */
[----:B0-----:R-:W-:-:S02]  /*108d0*/  LOP3.LUT R0, R2, R4, RZ, 0xfc, !PT ;  /* 0x0000000402007212 */ /* 0x001fc400078efcff */
        /* <DEDUP_REMOVED lines=100> */
.L_x_356:
[----:B-1----:R1:W-:Y:S01]  /*10f20*/  SYNCS.ARRIVE.TRANS64.A1T0 RZ, [R3+URZ+0x33450], RZ ;  /* 0x033450ff03ff79a7 */ /* 0x0023e2000810003f */
[----:B------:R-:W-:Y:S02]  /*10f30*/  @!P1 VIADD R0, R3, 0x33480 ;  /* 0x0003348003009836 */ /* 0x000fe40000000000 */
[----:B------:R-:W-:-:S03]  /*10f40*/  VIADD R17, R17, 0x1 ;  /* 0x0000000111117836 */ /* 0x000fc60000000000 */
[----:B------:R-:W-:Y:S01]  /*10f50*/  @!P1 PRMT R0, RZ, 0x654, R0 ;  /* 0x00000654ff009816 */ /* 0x000fe20000000000 */
[----:B------:R-:W-:Y:S01]  /*10f60*/  BAR.SYNC.DEFER_BLOCKING 0x2, 0x80 ;  /* 0x0082000000007b1d */ /* 0x000fe20000010000 */
[----:B------:R-:W-:-:S04]  /*10f70*/  ISETP.NE.AND P0, PT, R17, 0x2, PT ;  /* 0x000000021100780c */ /* 0x000fc80003f05270 */
[----:B-1----:R-:W-:Y:S02]  /*10f80*/  SEL R3, RZ, 0x1, P0 ;  /* 0x00000001ff037807 */ /* 0x002fe40000000000 */
[----:B------:R-:W-:Y:S02]  /*10f90*/  SEL R17, R17, RZ, P0 ;  /* 0x000000ff11117207 */ /* 0x000fe40000000000 */
[----:B------:R-:W-:Y:S01]  /*10fa0*/  LOP3.LUT R18, R18, R3, RZ, 0x3c, !PT ;  /* 0x0000000312127212 */ /* 0x000fe200078e3cff */
[----:B------:R1:W-:Y:S06]  /*10fb0*/  @!P1 SYNCS.ARRIVE.TRANS64.RED.A1T0 RZ, [R0+URZ], RZ ;  /* 0x000000ff00ff99a7 */ /* 0x0003ec000810043f */
.L_x_308:
[----:B------:R-:W-:Y:S05]  /*10fc0*/  BSYNC B6 ;  /* 0x0000000000067941 */ /* 0x000fea0003800000 */
.L_x_306:
[----:B-12---:R-:W2:Y:S02]  /*10fd0*/  LDL R0, [R1+0x1c] ;  /* 0x00001c0001007983 */ /* 0x006ea40000100800 */
[----:B--2---:R-:W-:-:S13]  /*10fe0*/  ISETP.NE.AND P0, PT, R0, RZ, PT ;  /* 0x000000ff0000720c */ /* 0x004fda0003f05270 */
[----:B------:R-:W-:Y:S05]  /*10ff0*/  @!P0 BRA `(.L_x_357) ;  /* 0x0000000000308947 */ /* 0x000fea0003800000 */
[----:B------:R-:W1:Y:S08]  /*11000*/  S2UR UR5, SR_CgaCtaId ;  /* 0x00000000000579c3 */ /* 0x000e700000008800 */
[----:B------:R-:W-:Y:S06]  /*11010*/  BAR.SYNC.DEFER_BLOCKING 0x5, 0x180 ;  /* 0x0146000000007b1d */ /* 0x000fec0000010000 */
[----:B------:R-:W-:-:S02]  /*11020*/  UMOV UR4, 0x400 ;  /* 0x0000040000047882 */ /* 0x000fc40000000000 */
[----:B-1----:R-:W-:-:S09]  /*11030*/  ULEA UR4, UR5, UR4, 0x18 ;  /* 0x0000000405047291 */ /* 0x002fd2000f8ec03f */
[----:B------:R-:W1:Y:S04]  /*11040*/  LDS.128 R4, [UR4+0x334d0] ;  /* 0x0334d004ff047984 */ /* 0x000e680008000c00 */
[----:B-1----:R1:W-:Y:S01]  /*11050*/  STL.64 [R1], R4 ;  /* 0x0000000401007387 */ /* 0x0023e20000100a00 */
[----:B0-----:R-:W-:Y:S02]  /*11060*/  IMAD.MOV.U32 R2, RZ, RZ, R7 ;  /* 0x000000ffff027224 */ /* 0x001fe400078e0007 */
[----:B------:R-:W-:-:S03]  /*11070*/  IMAD.MOV.U32 R0, RZ, RZ, R6 ;  /* 0x000000ffff007224 */ /* 0x000fc600078e0006 */
[----:B------:R-:W-:Y:S02]  /*11080*/  R2UR UR52, R2 ;  /* 0x00000000023472ca */ /* 0x000fe400000e0000 */
[----:B------:R-:W-:Y:S01]  /*11090*/  R2UR UR38, R0 ;  /* 0x00000000002672ca */ /* 0x000fe200000e0000 */
[----:B------:R-:W-:Y:S06]  /*110a0*/  BAR.ARV 0x4, 0x180 ;  /* 0x0106000000007b1d */ /* 0x000fec0000002000 */
[----:B------:R-:W-:Y:S08]  /*110b0*/  BRA `(.L_x_358) ;  /* 0x00000008003c7947 */ /* 0x000ff00003800000 */
.L_x_357:
[----:B0-----:R-:W0:Y:S01]  /*110c0*/  S2R R2, SR_TID.X ;  /* 0x0000000000027919 */ /* 0x001e220000002100 */
[----:B------:R-:W-:Y:S01]  /*110d0*/  ULDC UR4, c[0x0][0xc14] ;  /* 0x0003050000047ab9 */ /* 0x000fe20000000800 */
[----:B------:R-:W2:Y:S01]  /*110e0*/  LDL.LU R0, [R1] ;  /* 0x0000000001007983 */ /* 0x000ea20000300800 */
[----:B------:R-:W-:Y:S01]  /*110f0*/  IMAD.MOV.U32 R4, RZ, RZ, RZ ;  /* 0x000000ffff047224 */ /* 0x000fe200078e00ff */
[----:B0-----:R-:W-:-:S04]  /*11100*/  LOP3.LUT R9, R2, 0x1f, RZ, 0xc0, !PT ;  /* 0x0000001f02097812 */ /* 0x001fc800078ec0ff */
[C---:B------:R-:W-:Y:S01]  /*11110*/  ISETP.NE.AND P0, PT, R9.reuse, 0x1f, PT ;  /* 0x0000001f0900780c */ /* 0x040fe20003f05270 */
[----:B------:R-:W-:-:S05]  /*11120*/  VIADD R5, R9, UR52 ;  /* 0x0000003409057c36 */ /* 0x000fca0008000000 */
[----:B------:R-:W-:Y:S01]  /*11130*/  ISETP.GE.OR P1, PT, R5, UR4, !P0 ;  /* 0x0000000405007c0c */ /* 0x000fe2000c726670 */
[----:B------:R-:W-:-:S12]  /*11140*/  ULDC UR4, c[0x0][0xc14] ;  /* 0x0003050000047ab9 */ /* 0x000fd80000000800 */
[----:B------:R-:W0:Y:S02]  /*11150*/  @!P1 LDC.64 R2, c[0x0][0xc58] ;  /* 0x00031600ff029b82 */ /* 0x000e240000000a00 */
[----:B0-----:R-:W-:-:S05]  /*11160*/  @!P1 IMAD.WIDE R2, R5, 0x4, R2 ;  /* 0x0000000405029825 */ /* 0x001fca00078e0202 */
[----:B------:R-:W3:Y:S01]  /*11170*/  @!P1 LDG.E R4, desc[UR46][R2.64] ;  /* 0x0000002e02049981 */ /* 0x000ee2000c1e1900 */
[C---:B------:R-:W-:Y:S02]  /*11180*/  ISETP.NE.AND P1, PT, R9.reuse, RZ, PT ;  /* 0x000000ff0900720c */ /* 0x040fe40003f25270 */
[C---:B------:R-:W-:Y:S02]  /*11190*/  ISETP.GE.U32.AND P2, PT, R9.reuse, 0x2, PT ;  /* 0x000000020900780c */ /* 0x040fe40003f46070 */
[C---:B------:R-:W-:Y:S02]  /*111a0*/  ISETP.GE.U32.AND P3, PT, R9.reuse, 0x4, PT ;  /* 0x000000040900780c */ /* 0x040fe40003f66070 */
[C---:B------:R-:W-:Y:S02]  /*111b0*/  ISETP.GE.U32.AND P4, PT, R9.reuse, 0x8, PT ;  /* 0x000000080900780c */ /* 0x040fe40003f86070 */
[----:B------:R-:W-:Y:S01]  /*111c0*/  ISETP.GE.U32.AND P5, PT, R9, 0x10, PT ;  /* 0x000000100900780c */ /* 0x000fe20003fa6070 */
[----:B--2---:R-:W-:-:S02]  /*111d0*/  IMAD.MOV.U32 R8, RZ, RZ, R0 ;  /* 0x000000ffff087224 */ /* 0x004fc400078e0000 */
[----:B---3--:R-:W0:Y:S02]  /*111e0*/  SHFL.UP PT, R0, R4, 0x1, RZ ;  /* 0x0420000004007989 */ /* 0x008e2400000e00ff */
        /* <DEDUP_REMOVED lines=11> */
[----:B------:R-:W0:Y:S04]  /*112a0*/  SHFL.UP PT, R2, R7, 0x10, RZ ;  /* 0x0600000007027989 */ /* 0x000e2800000e00ff */
[----:B------:R-:W-:Y:S01]  /*112b0*/  SHFL.IDX PT, R9, R8, 0x1, 0x1f ;  /* 0x00201f0008097f89 */ /* 0x000fe200000e0000 */
[----:B0-----:R-:W-:-:S05]  /*112c0*/  SEL R2, R2, RZ, P5 ;  /* 0x000000ff02027207 */ /* 0x001fca0002800000 */
[----:B------:R-:W-:Y:S02]  /*112d0*/  IMAD.IADD R3, R7, 0x1, R2 ;  /* 0x0000000107037824 */ /* 0x000fe400078e0202 */
[----:B------:R-:W0:Y:S03]  /*112e0*/  LDC R2, c[0x0][0xc10] ;  /* 0x00030400ff027b82 */ /* 0x000e260000000800 */
[----:B------:R-:W0:Y:S04]  /*112f0*/  SHFL.IDX PT, R5, R3, 0x1f, 0x1f ;  /* 0x03e01f0003057f89 */ /* 0x000e2800000e0000 */
[----:B------:R-:W1:Y:S01]  /*11300*/  SHFL.IDX PT, R0, R8, RZ, 0x1f ;  /* 0x00001fff08007589 */ /* 0x000e6200000e0000 */
[----:B0-----:R-:W-:-:S04]  /*11310*/  IMAD R6, R5, R2, RZ ;  /* 0x0000000205067224 */ /* 0x001fc800078e02ff */
[----:B------:R-:W-:-:S05]  /*11320*/  IMAD.IADD R5, R9, 0x1, R6 ;  /* 0x0000000109057824 */ /* 0x000fca00078e0206 */
[----:B-1----:R-:W-:-:S13]  /*11330*/  ISETP.GT.AND P6, PT, R5, R0, PT ;  /* 0x000000000500720c */ /* 0x002fda0003fc4270 */
[----:B------:R-:W-:Y:S05]  /*11340*/  @P6 BRA `(.L_x_359) ;  /* 0x0000000000906947 */ /* 0x000fea0003800000 */
.L_x_363:
[----:B------:R-:W-:-:S04]  /*11350*/  UIADD3 UR52, UR52, 0x1f, URZ ;  /* 0x0000001f34347890 */ /* 0x000fc8000fffe03f */
[----:B------:R-:W-:-:S06]  /*11360*/  UISETP.GE.AND UP0, UPT, UR52, UR4, UPT ;  /* 0x000000043400728c */ /* 0x000fcc000bf06270 */
[----:B------:R-:W-:-:S13]  /*11370*/  PLOP3.LUT P6, PT, PT, PT, UP0, 0x40, 0x0 ;  /* 0x000000000000781c */ /* 0x000fda0003fce808 */
[----:B------:R-:W-:Y:S05]  /*11380*/  @!P6 BRA `(.L_x_360) ;  /* 0x00000004003ce947 */ /* 0x000fea0003800000 */
[----:B------:R-:W0:Y:S01]  /*11390*/  S2R R2, SR_TID.X ;  /* 0x0000000000027919 */ /* 0x000e220000002100 */
[----:B------:R-:W-:Y:S01]  /*113a0*/  BSSY B0, `(.L_x_361) ;  /* 0x0000009000007945 */ /* 0x000fe20003800000 */
[----:B------:R-:W-:Y:S01]  /*113b0*/  IMAD.MOV.U32 R4, RZ, RZ, RZ ;  /* 0x000000ffff047224 */ /* 0x000fe200078e00ff */
[----:B0-----:R-:W-:-:S05]  /*113c0*/  LOP3.LUT R2, R2, 0x1f, RZ, 0xc0, !PT ;  /* 0x0000001f02027812 */ /* 0x001fca00078ec0ff */
[----:B------:R-:W-:-:S05]  /*113d0*/  VIADD R7, R2, UR52 ;  /* 0x0000003402077c36 */ /* 0x000fca0008000000 */
[----:B------:R-:W-:-:S13]  /*113e0*/  ISETP.GE.OR P6, PT, R7, UR4, !P0 ;  /* 0x0000000407007c0c */ /* 0x000fda000c7c6670 */
[----:B------:R-:W-:Y:S05]  /*113f0*/  @P6 BRA `(.L_x_362) ;  /* 0x00000000000c6947 */ /* 0x000fea0003800000 */
[----:B------:R-:W0:Y:S02]  /*11400*/  LDC.64 R2, c[0x0][0xc58] ;  /* 0x00031600ff027b82 */ /* 0x000e240000000a00 */
[----:B0-----:R-:W-:-:S05]  /*11410*/  IMAD.WIDE R2, R7, 0x4, R2 ;  /* 0x0000000407027825 */ /* 0x001fca00078e0202 */
[----:B------:R0:W5:Y:S02]  /*11420*/  LDG.E R4, desc[UR46][R2.64] ;  /* 0x0000002e02047981 */ /* 0x000164000c1e1900 */
.L_x_362:
[----:B------:R-:W-:Y:S05]  /*11430*/  BSYNC B0 ;  /* 0x0000000000007941 */ /* 0x000fea0003800000 */
.L_x_361:
        /* <DEDUP_REMOVED lines=13> */
[----:B0-----:R-:W-:Y:S02]  /*11510*/  SEL R9, R2, RZ, P5 ;  /* 0x000000ff02097207 */ /* 0x001fe40002800000 */
[----:B------:R-:W0:Y:S03]  /*11520*/  LDC R2, c[0x0][0xc10] ;  /* 0x00030400ff027b82 */ /* 0x000e260000000800 */
[----:B------:R-:W-:-:S05]  /*11530*/  IMAD.IADD R3, R8, 0x1, R9 ;  /* 0x0000000108037824 */ /* 0x000fca00078e0209 */
[----:B------:R-:W0:Y:S02]  /*11540*/  SHFL.IDX PT, R9, R3, 0x1f, 0x1f ;  /* 0x03e01f0003097f89 */ /* 0x000e2400000e0000 */
[----:B0-----:R-:W-:-:S04]  /*11550*/  IMAD R6, R9, R2, RZ ;  /* 0x0000000209067224 */ /* 0x001fc800078e02ff */
[----:B------:R-:W-:-:S05]  /*11560*/  IMAD.IADD R5, R6, 0x1, R5 ;  /* 0x0000000106057824 */ /* 0x000fca00078e0205 */
[----:B------:R-:W-:-:S13]  /*11570*/  ISETP.GT.AND P6, PT, R5, R0, PT ;  /* 0x000000000500720c */ /* 0x000fda0003fc4270 */
[----:B------:R-:W-:Y:S05]  /*11580*/  @!P6 BRA `(.L_x_363) ;  /* 0xfffffffc0070e947 */ /* 0x000fea000383ffff */
.L_x_359:
[----:B------:R-:W-:Y:S02]  /*11590*/  IMAD.IADD R7, R5, 0x1, -R6 ;  /* 0x0000000105077824 */ /* 0x000fe400078e0a06 */
[----:B------:R-:W-:Y:S02]  /*115a0*/  IMAD.MOV.U32 R6, RZ, RZ, RZ ;  /* 0x000000ffff067224 */ /* 0x000fe400078e00ff */
        /* <DEDUP_REMOVED lines=14> */
[----:B------:R-:W-:-:S06]  /*11690*/  IMAD.U32 R6, RZ, RZ, UR5 ;  /* 0x00000005ff067e24 */ /* 0x000fcc000f8e00ff */
[----:B------:R1:W2:Y:S02]  /*116a0*/  SHFL.IDX PT, R6, R3, R6, 0x1f ;  /* 0x00001f0603067589 */ /* 0x0002a400000e0000 */
.L_x_364:
[----:B--2---:R-:W-:Y:S01]  /*116b0*/  IMAD R7, R6, R2, R7 ;  /* 0x0000000206077224 */ /* 0x004fe200078e0207 */
[----:B------:R-:W-:Y:S01]  /*116c0*/  UIADD3 UR52, UR4, UR52, URZ ;  /* 0x0000003404347290 */ /* 0x000fe2000fffe03f */
[--C-:B0-----:R-:W-:Y:S02]  /*116d0*/  IMAD.MOV R6, RZ, RZ, -R9.reuse ;  /* 0x000000ffff067224 */ /* 0x101fe400078e0a09 */
[----:B------:R-:W-:Y:S01]  /*116e0*/  IMAD.MOV.U32 R2, RZ, RZ, RZ ;  /* 0x000000ffff027224 */ /* 0x000fe200078e00ff */
[----:B------:R0:W-:Y:S01]  /*116f0*/  STL [R1], R7 ;  /* 0x0000000701007387 */ /* 0x0001e20000100800 */
[----:B------:R-:W-:Y:S02]  /*11700*/  IMAD R6, R6, R5, RZ ;  /* 0x0000000506067224 */ /* 0x000fe400078e02ff */
[----:B-1----:R-:W-:Y:S02]  /*11710*/  IMAD.MOV.U32 R3, RZ, RZ, R9 ;  /* 0x000000ffff037224 */ /* 0x002fe400078e0009 */
[----:B------:R-:W-:Y:S01]  /*11720*/  IMAD.HI.U32 R9, R9, R6, R2 ;  /* 0x0000000609097227 */ /* 0x000fe200078e0002 */
[----:B------:R-:W-:-:S03]  /*11730*/  IABS R2, R4 ;  /* 0x0000000400027213 */ /* 0x000fc60000000000 */
[----:B------:R-:W-:Y:S02]  /*11740*/  IMAD.IADD R3, R0, 0x1, -R7 ;  /* 0x0000000100037824 */ /* 0x000fe400078e0a07 */
[----:B------:R-:W-:-:S03]  /*11750*/  IMAD.MOV R2, RZ, RZ, -R2 ;  /* 0x000000ffff027224 */ /* 0x000fc600078e0a02 */
[----:B------:R-:W-:-:S05]  /*11760*/  IABS R0, R3 ;  /* 0x0000000300007213 */ /* 0x000fca0000000000 */
[----:B------:R-:W-:-:S04]  /*11770*/  IMAD.HI.U32 R9, R9, R0, RZ ;  /* 0x0000000009097227 */ /* 0x000fc800078e00ff */
[----:B------:R-:W-:-:S05]  /*11780*/  IMAD R0, R9, R2, R0 ;  /* 0x0000000209007224 */ /* 0x000fca00078e0200 */
[----:B------:R-:W-:-:S13]  /*11790*/  ISETP.GT.U32.AND P1, PT, R5, R0, PT ;  /* 0x000000000500720c */ /* 0x000fda0003f24070 */
[----:B------:R-:W-:Y:S02]  /*117a0*/  @!P1 IMAD.IADD R0, R0, 0x1, -R5 ;  /* 0x0000000100009824 */ /* 0x000fe400078e0a05 */
[----:B------:R-:W-:Y:S01]  /*117b0*/  @!P1 VIADD R9, R9, 0x1 ;  /* 0x0000000109099836 */ /* 0x000fe20000000000 */
[----:B------:R-:W-:Y:S02]  /*117c0*/  ISETP.NE.AND P1, PT, R4, RZ, PT ;  /* 0x000000ff0400720c */ /* 0x000fe40003f25270 */
[----:B------:R-:W-:Y:S02]  /*117d0*/  ISETP.GE.U32.AND P0, PT, R0, R5, PT ;  /* 0x000000050000720c */ /* 0x000fe40003f06070 */
[----:B------:R-:W-:-:S04]  /*117e0*/  LOP3.LUT R0, R3, R4, RZ, 0x3c, !PT ;  /* 0x0000000403007212 */ /* 0x000fc800078e3cff */
[----:B------:R-:W-:-:S07]  /*117f0*/  ISETP.GE.AND P2, PT, R0, RZ, PT ;  /* 0x000000ff0000720c */ /* 0x000fce0003f46270 */
[----:B------:R-:W-:-:S06]  /*11800*/  @P0 VIADD R9, R9, 0x1 ;  /* 0x0000000109090836 */ /* 0x000fcc0000000000 */
[----:B------:R-:W-:Y:S01]  /*11810*/  @!P2 IMAD.MOV R9, RZ, RZ, -R9 ;  /* 0x000000ffff09a224 */ /* 0x000fe200078e0a09 */
[----:B------:R-:W-:-:S04]  /*11820*/  @!P1 LOP3.LUT R9, RZ, R4, RZ, 0x33, !PT ;  /* 0x00000004ff099212 */ /* 0x000fc800078e33ff */
[----:B------:R-:W-:Y:S01]  /*11830*/  R2UR UR38, R9 ;  /* 0x00000000092672ca */ /* 0x000fe200000e0000 */
[----:B------:R-:W-:-:S04]  /*11840*/  IMAD.MOV R9, RZ, RZ, -R9 ;  /* 0x000000ffff097224 */ /* 0x000fc800078e0a09 */
[----:B------:R-:W-:-:S05]  /*11850*/  IMAD R0, R4, R9, R3 ;  /* 0x0000000904007224 */ /* 0x000fca00078e0203 */
[----:B------:R0:W-:Y:S01]  /*11860*/  STL [R1+0x4], R0 ;  /* 0x0000040001007387 */ /* 0x0001e20000100800 */
[----:B------:R-:W-:Y:S05]  /*11870*/  BRA `(.L_x_365) ;  /* 0x0000000000107947 */ /* 0x000fea0003800000 */
.L_x_360:
[----:B------:R1:W-:Y:S01]  /*11880*/  STL [R1], R0 ;  /* 0x0000000001007387 */ /* 0x0003e20000100800 */
[----:B------:R-:W-:Y:S01]  /*11890*/  ULDC UR52, c[0x0][0xc14] ;  /* 0x0003050000347ab9 */ /* 0x000fe20000000800 */
[----:B------:R-:W-:Y:S02]  /*118a0*/  UMOV UR38, URZ ;  /* 0x0000003f00267c82 */ /* 0x000fe40008000000 */
[----:B------:R1:W-:Y:S03]  /*118b0*/  STL [R1+0x4], RZ ;  /* 0x000004ff01007387 */ /* 0x0003e60000100800 */
.L_x_365:
[----:B------:R-:W2:Y:S04]  /*118c0*/  LDL R3, [R1] ;  /* 0x0000000001037983 */ /* 0x000ea80000100800 */
[----:B------:R-:W3:Y:S01]  /*118d0*/  LDL R2, [R1+0x4] ;  /* 0x0000040001027983 */ /* 0x000ee20000100800 */
[----:B------:R-:W-:Y:S02]  /*118e0*/  IMAD.U32 R6, RZ, RZ, UR38 ;  /* 0x00000026ff067e24 */ /* 0x000fe4000f8e00ff */
[----:B0-----:R-:W-:Y:S01]  /*118f0*/  IMAD.U32 R7, RZ, RZ, UR52 ;  /* 0x00000034ff077e24 */ /* 0x001fe2000f8e00ff */
[----:B-1----:R-:W0:Y:S02]  /*11900*/  S2R R0, SR_TID.X ;  /* 0x0000000000007919 */ /* 0x002e240000002100 */
[----:B0-----:R-:W-:Y:S01]  /*11910*/  LOP3.LUT R0, R0, 0x1f, RZ, 0xc0, !PT ;  /* 0x0000001f00007812 */ /* 0x001fe200078ec0ff */
[----:B------:R-:W-:Y:S03]  /*11920*/  BAR.SYNC.DEFER_BLOCKING 0x4, 0x180 ;  /* 0x0106000000007b1d */ /* 0x000fe60000010000 */
[----:B------:R-:W-:-:S13]  /*11930*/  ISETP.NE.AND P0, PT, R0, RZ, PT ;  /* 0x000000ff0000720c */ /* 0x000fda0003f05270 */
[----:B------:R-:W-:Y:S01]  /*11940*/  @!P0 MOV R0, 0x400 ;  /* 0x0000040000008802 */ /* 0x000fe20000000f00 */
[----:B--2---:R-:W-:Y:S02]  /*11950*/  IMAD.MOV.U32 R4, RZ, RZ, R3 ;  /* 0x000000ffff047224 */ /* 0x004fe400078e0003 */
[----:B------:R-:W0:Y:S01]  /*11960*/  @!P0 S2R R3, SR_CgaCtaId ;  /* 0x0000000000038919 */ /* 0x000e220000008800 */
[----:B---3--:R-:W-:Y:S01]  /*11970*/  IMAD.MOV.U32 R5, RZ, RZ, R2 ;  /* 0x000000ffff057224 */ /* 0x008fe200078e0002 */
[----:B0-----:R-:W-:-:S05]  /*11980*/  @!P0 LEA R0, R3, R0, 0x18 ;  /* 0x0000000003008211 */ /* 0x001fca00078ec0ff */
[----:B------:R0:W-:Y:S01]  /*11990*/  @!P0 STS.128 [R0+0x334d0], R4 ;  /* 0x0334d00400008388 */ /* 0x0001e20000000c00 */
[----:B------:R-:W-:Y:S06]  /*119a0*/  BAR.ARV 0x5, 0x180 ;  /* 0x0146000000007b1d */ /* 0x000fec0000002000 */
.L_x_358:
[----:B------:R-:W-:Y:S02]  /*119b0*/  ULDC UR4, c[0x0][0xc14] ;  /* 0x0003050000047ab9 */ /* 0x000fe40000000800 */
[----:B------:R-:W-:-:S06]  /*119c0*/  UISETP.GE.AND UP0, UPT, UR52, UR4, UPT ;  /* 0x000000043400728c */ /* 0x000fcc000bf06270 */
[----:B------:R-:W-:-:S13]  /*119d0*/  PLOP3.LUT P0, PT, PT, PT, UP0, 0x80, 0x0 ;  /* 0x000000000000781c */ /* 0x000fda0003f0f008 */
[----:B------:R-:W-:Y:S05]  /*119e0*/  @!P0 BRA `(.L_x_366) ;  /* 0xffffffc000788947 */ /* 0x000fea000383ffff */
.L_x_304:
[----:B0-2---:R-:W2:Y:S01]  /*119f0*/  LDL.LU R0, [R1+0x18] ;  /* 0x0000180001007983 */ /* 0x005ea20000300800 */
[----:B------:R-:W-:Y:S01]  /*11a00*/  BSSY B0, `(.L_x_367) ;  /* 0x000000b000007945 */ /* 0x000fe20003800000 */
[----:B-1----:R-:W0:Y:S01]  /*11a10*/  S2R R5, SR_CgaCtaId ;  /* 0x0000000000057919 */ /* 0x002e220000008800 */
[----:B--2---:R-:W-:-:S05]  /*11a20*/  VIADD R0, R0, 0x1 ;  /* 0x0000000100007836 */ /* 0x004fca0000000000 */
[----:B------:R-:W-:-:S04]  /*11a30*/  LEA.HI R2, R0, R0, RZ, 0x1 ;  /* 0x0000000000027211 */ /* 0x000fc800078f08ff */
[----:B------:R-:W-:-:S05]  /*11a40*/  LOP3.LUT R3, R2, 0xfffffffe, RZ, 0xc0, !PT ;  /* 0xfffffffe02037812 */ /* 0x000fca00078ec0ff */
[----:B------:R-:W-:Y:S01]  /*11a50*/  IMAD.IADD R3, R0, 0x1, -R3 ;  /* 0x0000000100037824 */ /* 0x000fe200078e0a03 */
[----:B------:R-:W-:-:S04]  /*11a60*/  MOV R0, 0x400 ;  /* 0x0000040000007802 */ /* 0x000fc80000000f00 */
[----:B0-----:R-:W-:Y:S02]  /*11a70*/  LEA R0, R5, R0, 0x18 ;  /* 0x0000000005007211 */ /* 0x001fe400078ec0ff */
[----:B------:R-:W-:-:S04]  /*11a80*/  SHF.L.U32 R3, R3, 0x1f, RZ ;  /* 0x0000001f03037819 */ /* 0x000fc800000006ff */
[----:B------:R-:W0:Y:S02]  /*11a90*/  SYNCS.PHASECHK.TRANS64.TRYWAIT P0, [R0+URZ+0x33420], R3 ;  /* 0x03342003000075a7 */ /* 0x000e24000800017f */
[----:B0-----:R-:W-:Y:S05]  /*11aa0*/  @!P0 BRA `(.L_x_368) ;  /* 0x0000000800388947 */ /* 0x001fea0003800000 */
.L_x_398:
[----:B------:R-:W-:Y:S05]  /*11ab0*/  BSYNC B0 ;  /* 0x0000000000007941 */ /* 0x000fea0003800000 */
.L_x_367:
[----:B------:R-:W-:-:S03]  /*11ac0*/  UMOV UR4, 0xffffffff ;  /* 0xffffffff00047882 */ /* 0x000fc60000000000 */
[----:B------:R-:W-:Y:S05]  /*11ad0*/  BRA.DIV UR4, `(.L_x_369) ;  /* 0x0000000a04407947 */ /* 0x000fea000b800000 */
[----:B------:R-:W1:Y:S02]  /*11ae0*/  S2R R2, SR_TID.X ;  /* 0x0000000000027919 */ /* 0x000e640000002100 */
[----:B-1----:R-:W-:-:S04]  /*11af0*/  SHF.R.U32.HI R2, RZ, 0x5, R2 ;  /* 0x00000005ff027819 */ /* 0x002fc80000011602 */
[----:B------:R-:W-:-:S05]  /*11b00*/  LOP3.LUT R2, R2, 0x3, RZ, 0xc0, !PT ;  /* 0x0000000302027812 */ /* 0x000fca00078ec0ff */
[----:B------:R1:W2:Y:S02]  /*11b10*/  SHFL.IDX PT, R14, R2, RZ, 0x1f ;  /* 0x00001fff020e7589 */ /* 0x0002a400000e0000 */
.L_x_401:
[----:B--2---:R-:W-:Y:S01]  /*11b20*/  ISETP.NE.AND P0, PT, R14, RZ, PT ;  /* 0x000000ff0e00720c */ /* 0x004fe20003f05270 */
[----:B------:R-:W-:-:S12]  /*11b30*/  BSSY B0, `(.L_x_370) ;  /* 0x000002b000007945 */ /* 0x000fd80003800000 */
[----:B------:R-:W-:Y:S05]  /*11b40*/  @P0 BRA `(.L_x_371) ;  /* 0x0000000000a40947 */ /* 0x000fea0003800000 */
[----:B------:R-:W-:-:S03]  /*11b50*/  UMOV UR4, 0xffffffff ;  /* 0xffffffff00047882 */ /* 0x000fc60000000000 */
[----:B------:R-:W-:Y:S05]  /*11b60*/  BRA.DIV UR4, `(.L_x_372) ;  /* 0x0000000a04507947 */ /* 0x000fea000b800000 */
[----:B------:R-:W-:-:S13]  /*11b70*/  ELECT P6, URZ, PT ;  /* 0x00000000003f782f */ /* 0x000fda00038c0000 */
.L_x_404:
[----:B------:R-:W-:Y:S05]  /*11b80*/  @!P6 BRA `(.L_x_371) ;  /* 0x000000000094e947 */ /* 0x000fea0003800000 */
[----:B------:R-:W-:-:S06]  /*11b90*/  ULOP3.LUT UR4, UR40, 0x2, URZ, 0xfc, !UPT ;  /* 0x0000000228047892 */ /* 0x000fcc000f8efc3f */
[----:B-1----:R-:W-:-:S05]  /*11ba0*/  IMAD.U32 R2, RZ, RZ, UR4 ;  /* 0x00000004ff027e24 */ /* 0x002fca000f8e00ff */
[----:B------:R-:W-:-:S13]  /*11bb0*/  ISETP.NE.AND P0, PT, R2, 0x3, PT ;  /* 0x000000030200780c */ /* 0x000fda0003f05270 */
[----:B------:R-:W-:Y:S05]  /*11bc0*/  @!P0 BRA `(.L_x_373) ;  /* 0x0000000000048947 */ /* 0x000fea0003800000 */
[----:B------:R-:W-:Y:S01]  /*11bd0*/  BPT.TRAP 0x1 ;  /* 0x000000040000795c */ /* 0x000fe20000300000 */
.L_x_373:
[----:B------:R-:W-:Y:S01]  /*11be0*/  VIADD R2, R0, 0x33440 ;  /* 0x0003344000027836 */ /* 0x000fe20000000000 */
[----:B------:R-:W-:Y:S01]  /*11bf0*/  SHF.L.U32 R4, R18, 0x1f, RZ ;  /* 0x0000001f12047819 */ /* 0x000fe200000006ff */
[C---:B0-----:R-:W-:Y:S02]  /*11c00*/  VIADD R3, R17.reuse, 0x1 ;  /* 0x0000000111037836 */ /* 0x041fe40000000000 */
[----:B------:R-:W-:-:S03]  /*11c10*/  IMAD R7, R17, 0x8, R2 ;  /* 0x0000000811077824 */ /* 0x000fc600078e0202 */
[C---:B------:R-:W-:Y:S01]  /*11c20*/  ISETP.NE.AND P2, PT, R3.reuse, 0x2, PT ;  /* 0x000000020300780c */ /* 0x040fe20003f45270 */
[----:B------:R-:W0:Y:S03]  /*11c30*/  SYNCS.PHASECHK.TRANS64.TRYWAIT P1, [R7+URZ], R4 ;  /* 0x00000004070075a7 */ /* 0x000e26000802017f */
[----:B------:R-:W-:Y:S02]  /*11c40*/  SEL R5, RZ, 0x1, P2 ;  /* 0x00000001ff057807 */ /* 0x000fe40001000000 */
[----:B------:R-:W-:Y:S02]  /*11c50*/  SEL R3, R3, RZ, P2 ;  /* 0x000000ff03037207 */ /* 0x000fe40001000000 */
[----:B------:R-:W-:-:S03]  /*11c60*/  LOP3.LUT R5, R18, R5, RZ, 0x3c, !PT ;  /* 0x0000000512057212 */ /* 0x000fc600078e3cff */
[----:B------:R-:W-:Y:S01]  /*11c70*/  IMAD R9, R3, 0x8, R2 ;  /* 0x0000000803097824 */ /* 0x000fe200078e0202 */
[----:B------:R-:W-:Y:S01]  /*11c80*/  SHF.L.U32 R2, R5, 0x1f, RZ ;  /* 0x0000001f05027819 */ /* 0x000fe200000006ff */
[----:B0-----:R-:W-:Y:S06]  /*11c90*/  @!P1 BRA `(.L_x_374) ;  /* 0x0000000800249947 */ /* 0x001fec0003800000 */
.L_x_405:
[----:B------:R-:W1:Y:S02]  /*11ca0*/  SYNCS.PHASECHK.TRANS64.TRYWAIT P1, [R9+URZ], R2 ;  /* 0x00000002090075a7 */ /* 0x000e64000802017f */
[----:B-1----:R-:W-:Y:S05]  /*11cb0*/  @!P1 BRA `(.L_x_375) ;  /* 0x0000000800309947 */ /* 0x002fea0003800000 */
.L_x_406:
[----:B------:R-:W-:Y:S05]  /*11cc0*/  @!P0 BRA `(.L_x_376) ;  /* 0x0000000000048947 */ /* 0x000fea0003800000 */
[----:B------:R-:W-:Y:S01]  /*11cd0*/  BPT.TRAP 0x1 ;  /* 0x000000040000795c */ /* 0x000fe20000300000 */
.L_x_376:
[----:B------:R-:W-:-:S04]  /*11ce0*/  IMAD R17, R17, 0x8, R0 ;  /* 0x0000000811117824 */ /* 0x000fc800078e0200 */
[----:B------:R-:W2:Y:S02]  /*11cf0*/  SYNCS.PHASECHK.TRANS64.TRYWAIT P1, [R17+URZ+0x33460], R4 ;  /* 0x03346004110075a7 */ /* 0x000ea4000802017f */
[----:B--2---:R-:W-:Y:S05]  /*11d00*/  @!P1 BRA `(.L_x_377) ;  /* 0x0000000800309947 */ /* 0x004fea0003800000 */
.L_x_407:
[----:B------:R-:W-:Y:S05]  /*11d10*/  @!P0 BRA `(.L_x_378) ;  /* 0x0000000000048947 */ /* 0x000fea0003800000 */
[----:B------:R-:W-:Y:S01]  /*11d20*/  BPT.TRAP 0x1 ;  /* 0x000000040000795c */ /* 0x000fe20000300000 */
.L_x_378:
[----:B------:R-:W-:-:S04]  /*11d30*/  IMAD R3, R3, 0x8, R0 ;  /* 0x0000000803037824 */ /* 0x000fc800078e0200 */
[----:B------:R-:W3:Y:S02]  /*11d40*/  SYNCS.PHASECHK.TRANS64.TRYWAIT P1, [R3+URZ+0x33460], R2 ;  /* 0x03346002030075a7 */ /* 0x000ee4000802017f */
[----:B---3--:R-:W-:Y:S05]  /*11d50*/  @!P1 BRA `(.L_x_379) ;  /* 0x0000000800309947 */ /* 0x008fea0003800000 */
.L_x_408:
[----:B------:R-:W-:Y:S05]  /*11d60*/  @!P0 BRA `(.L_x_380) ;  /* 0x0000000000048947 */ /* 0x000fea0003800000 */
[----:B------:R-:W-:Y:S01]  /*11d70*/  BPT.TRAP 0x1 ;  /* 0x000000040000795c */ /* 0x000fe20000300000 */
.L_x_380:
[----:B------:R-:W4:Y:S02]  /*11d80*/  SYNCS.PHASECHK.TRANS64.TRYWAIT P0, [R17+URZ+0x33480], R4 ;  /* 0x03348004110075a7 */ /* 0x000f24000800017f */
[----:B----4-:R-:W-:Y:S05]  /*11d90*/  @!P0 BRA `(.L_x_381) ;  /* 0x0000000800348947 */ /* 0x010fea0003800000 */
.L_x_382:
[----:B------:R0:W0:Y:S02]  /*11da0*/  SYNCS.PHASECHK.TRANS64.TRYWAIT P0, [R3+URZ+0x33480], R2 ;  /* 0x03348002030075a7 */ /* 0x000024000800017f */
[----:B0-----:R-:W-:Y:S05]  /*11db0*/  @!P0 NANOSLEEP.SYNCS 0x989680 ;  /* 0x009896800000895d */ /* 0x001fea0003900000 */
[----:B------:R-:W0:Y:S02]  /*11dc0*/  @!P0 SYNCS.PHASECHK.TRANS64 P0, [R3+URZ+0x33480], R2 ;  /* 0x03348002030085a7 */ /* 0x000e24000800007f */
[----:B0-----:R-:W-:Y:S05]  /*11dd0*/  @!P0 BRA `(.L_x_382) ;  /* 0xfffffffc00f08947 */ /* 0x001fea000383ffff */
.L_x_371:
[----:B------:R-:W-:Y:S05]  /*11de0*/  BSYNC B0 ;  /* 0x0000000000007941 */ /* 0x000fea0003800000 */
.L_x_370:
[----:B------:R-:W-:Y:S05]  /*11df0*/  EXIT ;  /* 0x000000000000794d */ /* 0x000fea0003800000 */
.L_x_254:
[----:B0-----:R0:W1:Y:S02]  /*11e00*/  SYNCS.PHASECHK.TRANS64.TRYWAIT P1, [R3+URZ+0x33400], R10 ;  /* 0x0334000a030075a7 */ /* 0x001064000802017f */
[----:B-1----:R-:W-:Y:S05]  /*11e10*/  @!P1 NANOSLEEP.SYNCS 0x989680 ;  /* 0x009896800000995d */ /* 0x002fea0003900000 */
[----:B------:R-:W1:Y:S02]  /*11e20*/  @!P1 SYNCS.PHASECHK.TRANS64 P1, [R3+URZ+0x33400], R10 ;  /* 0x0334000a030095a7 */ /* 0x000e64000802007f */
[----:B-1----:R-:W-:Y:S05]  /*11e30*/  @!P1 BRA `(.L_x_254) ;  /* 0xfffffffc00f09947 */ /* 0x002fea000383ffff */
[----:B------:R-:W-:Y:S05]  /*11e40*/  BRA `(.L_x_383) ;  /* 0xfffffefc00187947 */ /* 0x000fea000383ffff */
.L_x_258:
[----:B--2---:R2:W3:Y:S02]  /*11e50*/  SYNCS.PHASECHK.TRANS64.TRYWAIT P1, [R5+URZ+0x33430], R6 ;  /* 0x03343006050075a7 */ /* 0x0044e4000802017f */
[----:B---3--:R-:W-:Y:S05]  /*11e60*/  @!P1 NANOSLEEP.SYNCS 0x989680 ;  /* 0x009896800000995d */ /* 0x008fea0003900000 */
[----:B------:R-:W3:Y:S02]  /*11e70*/  @!P1 SYNCS.PHASECHK.TRANS64 P1, [R5+URZ+0x33430], R6 ;  /* 0x03343006050095a7 */ /* 0x000ee4000802007f */
[----:B---3--:R-:W-:Y:S05]  /*11e80*/  @!P1 BRA `(.L_x_258) ;  /* 0xfffffffc00f09947 */ /* 0x008fea000383ffff */
[----:B------:R-:W-:Y:S05]  /*11e90*/  BRA `(.L_x_257) ;  /* 0xfffffefc00407947 */ /* 0x000fea000383ffff */
.L_x_263:
[----:B-1----:R-:W-:-:S04]  /*11ea0*/  IMAD.U32 R4, RZ, RZ, UR6 ;  /* 0x00000006ff047e24 */ /* 0x002fc8000f8e00ff */
[----:B------:R1:W2:Y:S03]  /*11eb0*/  SYNCS.PHASECHK.TRANS64.TRYWAIT P1, [R4+URZ+0x33430], R3 ;  /* 0x03343003040075a7 */ /* 0x0002a6000802017f */
[----:B--2---:R-:W-:Y:S05]  /*11ec0*/  @!P1 NANOSLEEP.SYNCS 0x989680 ;  /* 0x009896800000995d */ /* 0x004fea0003900000 */
[----:B------:R-:W2:Y:S02]  /*11ed0*/  @!P1 SYNCS.PHASECHK.TRANS64 P1, [R4+URZ+0x33430], R3 ;  /* 0x03343003040095a7 */ /* 0x000ea4000802007f */
[----:B--2---:R-:W-:Y:S05]  /*11ee0*/  @!P1 BRA `(.L_x_263) ;  /* 0xfffffffc00ec9947 */ /* 0x004fea000383ffff */
[----:B------:R-:W-:Y:S05]  /*11ef0*/  BRA `(.L_x_260) ;  /* 0xffffff3c00407947 */ /* 0x000fea000383ffff */
.L_x_267:
[----:B-1----:R-:W-:-:S04]  /*11f00*/  IMAD.U32 R4, RZ, RZ, UR6 ;  /* 0x00000006ff047e24 */ /* 0x002fc8000f8e00ff */
[----:B------:R1:W2:Y:S03]  /*11f10*/  SYNCS.PHASECHK.TRANS64.TRYWAIT P1, [R4+URZ+0x33450], R3 ;  /* 0x03345003040075a7 */ /* 0x0002a6000802017f */
[----:B--2---:R-:W-:Y:S05]  /*11f20*/  @!P1 NANOSLEEP.SYNCS 0x989680 ;  /* 0x009896800000995d */ /* 0x004fea0003900000 */
[----:B------:R-:W2:Y:S02]  /*11f30*/  @!P1 SYNCS.PHASECHK.TRANS64 P1, [R4+URZ+0x33450], R3 ;  /* 0x03345003040095a7 */ /* 0x000ea4000802007f */
[----:B--2---:R-:W-:Y:S05]  /*11f40*/  @!P1 BRA `(.L_x_267) ;  /* 0xfffffffc00ec9947 */ /* 0x004fea000383ffff */
[----:B------:R-:W-:Y:S05]  /*11f50*/  BRA `(.L_x_264) ;  /* 0xffffff48004c7947 */ /* 0x000fea000383ffff */
.L_x_273:
[----:B-1----:R1:W2:Y:S02]  /*11f60*/  SYNCS.PHASECHK.TRANS64.TRYWAIT P1, [R21+URZ+0x33450], R0 ;  /* 0x03345000150075a7 */ /* 0x0022a4000802017f */
[----:B--2---:R-:W-:Y:S05]  /*11f70*/  @!P1 NANOSLEEP.SYNCS 0x989680 ;  /* 0x009896800000995d */ /* 0x004fea0003900000 */
[----:B------:R-:W2:Y:S02]  /*11f80*/  @!P1 SYNCS.PHASECHK.TRANS64 P1, [R21+URZ+0x33450], R0 ;  /* 0x03345000150095a7 */ /* 0x000ea4000802007f */
[----:B--2---:R-:W-:Y:S05]  /*11f90*/  @!P1 BRA `(.L_x_273) ;  /* 0xfffffffc00f09947 */ /* 0x004fea000383ffff */
[----:B------:R-:W-:Y:S05]  /*11fa0*/  BRA `(.L_x_272) ;  /* 0xffffff7400587947 */ /* 0x000fea000383ffff */
.L_x_313:
[----:B------:R-:W-:Y:S02]  /*11fb0*/  IMAD.MOV.U32 R13, RZ, RZ, R4 ;  /* 0x000000ffff0d7224 */ /* 0x000fe400078e0004 */
[----:B------:R-:W-:Y:S02]  /*11fc0*/  IMAD.MOV.U32 R12, RZ, RZ, RZ ;  /* 0x000000ffff0c7224 */ /* 0x000fe400078e00ff */
[----:B------:R-:W-:Y:S02]  /*11fd0*/  IMAD.MOV.U32 R11, RZ, RZ, 0x1f ;  /* 0x0000001fff0b7424 */ /* 0x000fe400078e00ff */
[----:B------:R-:W-:-:S07]  /*11fe0*/  IMAD.MOV.U32 R15, RZ, RZ, -0x1 ;  /* 0xffffffffff0f7424 */ /* 0x000fce00078e00ff */
[----:B------:R-:W-:Y:S05]  /*11ff0*/  WARPSYNC.COLLECTIVE R15, `(.L_x_384) ;  /* 0x000000000f087348 */ /* 0x000fea0003c00000 */
[----:B------:R0:W1:Y:S02]  /*12000*/  SHFL.IDX P6, R14, R13, R12, R11 ;  /* 0x0000000c0d0e7389 */ /* 0x00006400000c000b */
[----:B01----:R-:W-:Y:S01]  /*12010*/  ENDCOLLECTIVE ;  /* 0x000000000000791b */ /* 0x003fe20003800000 */
.L_x_384:
[----:B------:R-:W-:Y:S05]  /*12020*/  BRA `(.L_x_385) ;  /* 0xffffffc800787947 */ /* 0x000fea000383ffff */
.L_x_315:
[----:B------:R-:W-:Y:S01]  /*12030*/  BSSY B0, `(.L_x_386) ;  /* 0x0000006000007945 */ /* 0x000fe20003800000 */
[----:B------:R-:W-:-:S07]  /*12040*/  IMAD.MOV.U32 R15, RZ, RZ, -0x1 ;  /* 0xffffffffff0f7424 */ /* 0x000fce00078e00ff */
[----:B0-----:R-:W-:Y:S05]  /*12050*/  WARPSYNC.COLLECTIVE R15, `(.L_x_387) ;  /* 0x000000000f0c7348 */ /* 0x001fea0003c00000 */
[----:B------:R-:W-:Y:S02]  /*12060*/  ELECT P6, UR62, PT ;  /* 0x00000000003e782f */ /* 0x000fe400038c0000 */
[----:B------:R-:W-:Y:S01]  /*12070*/  MOV R14, UR62 ;  /* 0x0000003e000e7c02 */ /* 0x000fe20008000f00 */
[----:B0-----:R-:W-:Y:S10]  /*12080*/  ENDCOLLECTIVE ;  /* 0x000000000000791b */ /* 0x001ff40003800000 */
.L_x_387:
[----:B------:R-:W-:Y:S05]  /*12090*/  BSYNC B0 ;  /* 0x0000000000007941 */ /* 0x000fea0003800000 */
.L_x_386:
[----:B------:R-:W-:Y:S05]  /*120a0*/  BRA `(.L_x_388) ;  /* 0xffffffc800787947 */ /* 0x000fea000383ffff */
.L_x_318:
[----:B0-----:R0:W1:Y:S02]  /*120b0*/  SYNCS.PHASECHK.TRANS64.TRYWAIT P2, [R4+URZ+0x33480], R3 ;  /* 0x03348003040075a7 */ /* 0x001064000804017f */
[----:B-1----:R-:W-:Y:S05]  /*120c0*/  @!P2 NANOSLEEP.SYNCS 0x989680 ;  /* 0x009896800000a95d */ /* 0x002fea0003900000 */
[----:B------:R-:W1:Y:S02]  /*120d0*/  @!P2 SYNCS.PHASECHK.TRANS64 P2, [R4+URZ+0x33480], R3 ;  /* 0x033480030400a5a7 */ /* 0x000e64000804007f */
[----:B-1----:R-:W-:Y:S05]  /*120e0*/  @!P2 BRA `(.L_x_318) ;  /* 0xfffffffc00f0a947 */ /* 0x002fea000383ffff */
[----:B------:R-:W-:Y:S05]  /*120f0*/  BRA `(.L_x_389) ;  /* 0xffffffc800cc7947 */ /* 0x000fea000383ffff */
.L_x_320:
[----:B-1----:R1:W2:Y:S02]  /*12100*/  SYNCS.PHASECHK.TRANS64.TRYWAIT P2, [R4+URZ+0x33440], R3 ;  /* 0x03344003040075a7 */ /* 0x0022a4000804017f */
[----:B--2---:R-:W-:Y:S05]  /*12110*/  @!P2 NANOSLEEP.SYNCS 0x989680 ;  /* 0x009896800000a95d */ /* 0x004fea0003900000 */
[----:B------:R-:W2:Y:S02]  /*12120*/  @!P2 SYNCS.PHASECHK.TRANS64 P2, [R4+URZ+0x33440], R3 ;  /* 0x033440030400a5a7 */ /* 0x000ea4000804007f */
[----:B--2---:R-:W-:Y:S05]  /*12130*/  @!P2 BRA `(.L_x_320) ;  /* 0xfffffffc00f0a947 */ /* 0x004fea000383ffff */
[----:B------:R-:W-:Y:S05]  /*12140*/  BRA `(.L_x_390) ;  /* 0xffffffcc004c7947 */ /* 0x000fea000383ffff */
.L_x_323:
[----:B0-----:R-:W-:-:S04]  /*12150*/  IMAD.U32 R3, RZ, RZ, UR41 ;  /* 0x00000029ff037e24 */ /* 0x001fc8000f8e00ff */
[----:B------:R0:W1:Y:S03]  /*12160*/  SYNCS.PHASECHK.TRANS64.TRYWAIT P0, [R3+URZ+0x33420], R2 ;  /* 0x03342002030075a7 */ /* 0x000066000800017f */
[----:B-1----:R-:W-:Y:S05]  /*12170*/  @!P0 NANOSLEEP.SYNCS 0x989680 ;  /* 0x009896800000895d */ /* 0x002fea0003900000 */
[----:B------:R-:W1:Y:S02]  /*12180*/  @!P0 SYNCS.PHASECHK.TRANS64 P0, [R3+URZ+0x33420], R2 ;  /* 0x03342002030085a7 */ /* 0x000e64000800007f */
[----:B-1----:R-:W-:Y:S05]  /*12190*/  @!P0 BRA `(.L_x_323) ;  /* 0xfffffffc00ec8947 */ /* 0x002fea000383ffff */
[----:B------:R-:W-:Y:S05]  /*121a0*/  BRA `(.L_x_391) ;  /* 0xffffffd000587947 */ /* 0x000fea000383ffff */
.L_x_329:
[----:B0-----:R0:W1:Y:S02]  /*121b0*/  SYNCS.PHASECHK.TRANS64.TRYWAIT P0, [R6+URZ+0x33480], R4 ;  /* 0x03348004060075a7 */ /* 0x001064000800017f */
[----:B-1----:R-:W-:Y:S05]  /*121c0*/  @!P0 NANOSLEEP.SYNCS 0x989680 ;  /* 0x009896800000895d */ /* 0x002fea0003900000 */
[----:B------:R-:W1:Y:S02]  /*121d0*/  @!P0 SYNCS.PHASECHK.TRANS64 P0, [R6+URZ+0x33480], R4 ;  /* 0x03348004060085a7 */ /* 0x000e64000800007f */
[----:B-1----:R-:W-:Y:S05]  /*121e0*/  @!P0 BRA `(.L_x_329) ;  /* 0xfffffffc00f08947 */ /* 0x002fea000383ffff */
[----:B------:R-:W-:Y:S05]  /*121f0*/  BRA `(.L_x_392) ;  /* 0xffffffd000fc7947 */ /* 0x000fea000383ffff */
.L_x_336:
[----:B-1----:R1:W2:Y:S02]  /*12200*/  SYNCS.PHASECHK.TRANS64.TRYWAIT P0, [R6+URZ+0x33440], R4 ;  /* 0x03344004060075a7 */ /* 0x0022a4000800017f */
[----:B--2---:R-:W-:Y:S05]  /*12210*/  @!P0 NANOSLEEP.SYNCS 0x989680 ;  /* 0x009896800000895d */ /* 0x004fea0003900000 */
[----:B------:R-:W2:Y:S02]  /*12220*/  @!P0 SYNCS.PHASECHK.TRANS64 P0, [R6+URZ+0x33440], R4 ;  /* 0x03344004060085a7 */ /* 0x000ea4000800007f */
[----:B--2---:R-:W-:Y:S05]  /*12230*/  @!P0 BRA `(.L_x_336) ;  /* 0xfffffffc00f08947 */ /* 0x004fea000383ffff */
[----:B------:R-:W-:Y:S05]  /*12240*/  BRA `(.L_x_393) ;  /* 0xffffffd400fc7947 */ /* 0x000fea000383ffff */
.L_x_344:
[----:B0-----:R0:W1:Y:S02]  /*12250*/  SYNCS.PHASECHK.TRANS64.TRYWAIT P2, [R13+URZ+0x33470], R4 ;  /* 0x033470040d0075a7 */ /* 0x001064000804017f */
[----:B-1----:R-:W-:Y:S05]  /*12260*/  @!P2 NANOSLEEP.SYNCS 0x989680 ;  /* 0x009896800000a95d */ /* 0x002fea0003900000 */
[----:B------:R-:W1:Y:S02]  /*12270*/  @!P2 SYNCS.PHASECHK.TRANS64 P2, [R13+URZ+0x33470], R4 ;  /* 0x033470040d00a5a7 */ /* 0x000e64000804007f */
[----:B-1----:R-:W-:Y:S05]  /*12280*/  @!P2 BRA `(.L_x_344) ;  /* 0xfffffffc00f0a947 */ /* 0x002fea000383ffff */
[----:B------:R-:W-:Y:S05]  /*12290*/  BRA `(.L_x_394) ;  /* 0xffffffdc00107947 */ /* 0x000fea000383ffff */
.L_x_346:
[----:B-1----:R1:W2:Y:S02]  /*122a0*/  SYNCS.PHASECHK.TRANS64.TRYWAIT P2, [R13+URZ+0x33460], R2 ;  /* 0x033460020d0075a7 */ /* 0x0022a4000804017f */
[----:B--2---:R-:W-:Y:S05]  /*122b0*/  @!P2 NANOSLEEP.SYNCS 0x989680 ;  /* 0x009896800000a95d */ /* 0x004fea0003900000 */
[----:B------:R-:W2:Y:S02]  /*122c0*/  @!P2 SYNCS.PHASECHK.TRANS64 P2, [R13+URZ+0x33460], R2 ;  /* 0x033460020d00a5a7 */ /* 0x000ea4000804007f */
[----:B--2---:R-:W-:Y:S05]  /*122d0*/  @!P2 BRA `(.L_x_346) ;  /* 0xfffffffc00f0a947 */ /* 0x004fea000383ffff */
[----:B------:R-:W-:Y:S05]  /*122e0*/  BRA `(.L_x_395) ;  /* 0xffffffdc00187947 */ /* 0x000fea000383ffff */
.L_x_353:
[----:B0-----:R0:W1:Y:S02]  /*122f0*/  SYNCS.PHASECHK.TRANS64.TRYWAIT P0, [R3+URZ+0x33470], R0 ;  /* 0x03347000030075a7 */ /* 0x001064000800017f */
[----:B-1----:R-:W-:Y:S05]  /*12300*/  @!P0 NANOSLEEP.SYNCS 0x989680 ;  /* 0x009896800000895d */ /* 0x002fea0003900000 */
[----:B------:R-:W1:Y:S02]  /*12310*/  @!P0 SYNCS.PHASECHK.TRANS64 P0, [R3+URZ+0x33470], R0 ;  /* 0x03347000030085a7 */ /* 0x000e64000800007f */
[----:B-1----:R-:W-:Y:S05]  /*12320*/  @!P0 BRA `(.L_x_353) ;  /* 0xfffffffc00f08947 */ /* 0x002fea000383ffff */
[----:B------:R-:W-:Y:S05]  /*12330*/  BRA `(.L_x_396) ;  /* 0xffffffe4003c7947 */ /* 0x000fea000383ffff */
.L_x_355:
[----:B0-----:R0:W1:Y:S02]  /*12340*/  SYNCS.PHASECHK.TRANS64.TRYWAIT P0, [R3+URZ+0x33460], R0 ;  /* 0x03346000030075a7 */ /* 0x001064000800017f */
[----:B-1----:R-:W-:Y:S05]  /*12350*/  @!P0 NANOSLEEP.SYNCS 0x989680 ;  /* 0x009896800000895d */ /* 0x002fea0003900000 */
[----:B------:R-:W1:Y:S02]  /*12360*/  @!P0 SYNCS.PHASECHK.TRANS64 P0, [R3+URZ+0x33460], R0 ;  /* 0x03346000030085a7 */ /* 0x000e64000800007f */
[----:B-1----:R-:W-:Y:S05]  /*12370*/  @!P0 BRA `(.L_x_355) ;  /* 0xfffffffc00f08947 */ /* 0x002fea000383ffff */
[----:B------:R-:W-:Y:S05]  /*12380*/  BRA `(.L_x_397) ;  /* 0xffffffe400407947 */ /* 0x000fea000383ffff */
.L_x_368:
[----:B0-----:R0:W1:Y:S02]  /*12390*/  SYNCS.PHASECHK.TRANS64.TRYWAIT P0, [R0+URZ+0x33420], R3 ;  /* 0x03342003000075a7 */ /* 0x001064000800017f */
[----:B-1----:R-:W-:Y:S05]  /*123a0*/  @!P0 NANOSLEEP.SYNCS 0x989680 ;  /* 0x009896800000895d */ /* 0x002fea0003900000 */
[----:B------:R-:W1:Y:S02]  /*123b0*/  @!P0 SYNCS.PHASECHK.TRANS64 P0, [R0+URZ+0x33420], R3 ;  /* 0x03342003000085a7 */ /* 0x000e64000800007f */
[----:B-1----:R-:W-:Y:S05]  /*123c0*/  @!P0 BRA `(.L_x_368) ;  /* 0xfffffffc00f08947 */ /* 0x002fea000383ffff */
[----:B------:R-:W-:Y:S05]  /*123d0*/  BRA `(.L_x_398) ;  /* 0xfffffff400b47947 */ /* 0x000fea000383ffff */
.L_x_369:
[----:B------:R-:W1:Y:S01]  /*123e0*/  S2R R2, SR_TID.X ;  /* 0x0000000000027919 */ /* 0x000e620000002100 */
[----:B------:R-:W-:Y:S01]  /*123f0*/  BSSY B0, `(.L_x_399) ;  /* 0x000000a000007945 */ /* 0x000fe20003800000 */
[----:B------:R-:W-:Y:S02]  /*12400*/  IMAD.MOV.U32 R12, RZ, RZ, RZ ;  /* 0x000000ffff0c7224 */ /* 0x000fe400078e00ff */
[----:B------:R-:W-:Y:S02]  /*12410*/  IMAD.MOV.U32 R11, RZ, RZ, 0x1f ;  /* 0x0000001fff0b7424 */ /* 0x000fe400078e00ff */
[----:B------:R-:W-:Y:S01]  /*12420*/  IMAD.MOV.U32 R15, RZ, RZ, -0x1 ;  /* 0xffffffffff0f7424 */ /* 0x000fe200078e00ff */
[----:B-1----:R-:W-:-:S04]  /*12430*/  SHF.R.U32.HI R2, RZ, 0x5, R2 ;  /* 0x00000005ff027819 */ /* 0x002fc80000011602 */
[----:B------:R-:W-:-:S05]  /*12440*/  LOP3.LUT R2, R2, 0x3, RZ, 0xc0, !PT ;  /* 0x0000000302027812 */ /* 0x000fca00078ec0ff */
[----:B------:R-:W-:-:S07]  /*12450*/  IMAD.MOV.U32 R13, RZ, RZ, R2 ;  /* 0x000000ffff0d7224 */ /* 0x000fce00078e0002 */
[----:B0-----:R-:W-:Y:S05]  /*12460*/  WARPSYNC.COLLECTIVE R15, `(.L_x_400) ;  /* 0x000000000f087348 */ /* 0x001fea0003c00000 */
[----:B------:R1:W2:Y:S02]  /*12470*/  SHFL.IDX P6, R14, R13, R12, R11 ;  /* 0x0000000c0d0e7389 */ /* 0x0002a400000c000b */
[----:B012---:R-:W-:Y:S01]  /*12480*/  ENDCOLLECTIVE ;  /* 0x000000000000791b */ /* 0x007fe20003800000 */
.L_x_400:
[----:B------:R-:W-:Y:S05]  /*12490*/  BSYNC B0 ;  /* 0x0000000000007941 */ /* 0x000fea0003800000 */
.L_x_399:
[----:B------:R-:W-:Y:S05]  /*124a0*/  BRA `(.L_x_401) ;  /* 0xfffffff4009c7947 */ /* 0x000fea000383ffff */
.L_x_372:
[----:B------:R-:W-:Y:S01]  /*124b0*/  BSSY B1, `(.L_x_402) ;  /* 0x0000006000017945 */ /* 0x000fe20003800000 */
[----:B------:R-:W-:-:S07]  /*124c0*/  IMAD.MOV.U32 R15, RZ, RZ, -0x1 ;  /* 0xffffffffff0f7424 */ /* 0x000fce00078e00ff */
[----:B01----:R-:W-:Y:S05]  /*124d0*/  WARPSYNC.COLLECTIVE R15, `(.L_x_403) ;  /* 0x000000000f0c7348 */ /* 0x003fea0003c00000 */
[----:B------:R-:W-:Y:S02]  /*124e0*/  ELECT P6, UR62, PT ;  /* 0x00000000003e782f */ /* 0x000fe400038c0000 */
[----:B------:R-:W-:Y:S01]  /*124f0*/  MOV R14, UR62 ;  /* 0x0000003e000e7c02 */ /* 0x000fe20008000f00 */
[----:B01----:R-:W-:Y:S10]  /*12500*/  ENDCOLLECTIVE ;  /* 0x000000000000791b */ /* 0x003ff40003800000 */
.L_x_403:
[----:B------:R-:W-:Y:S05]  /*12510*/  BSYNC B1 ;  /* 0x0000000000017941 */ /* 0x000fea0003800000 */
.L_x_402:
[----:B------:R-:W-:Y:S05]  /*12520*/  BRA `(.L_x_404) ;  /* 0xfffffff400947947 */ /* 0x000fea000383ffff */
.L_x_374:
[----:B0-----:R0:W1:Y:S02]  /*12530*/  SYNCS.PHASECHK.TRANS64.TRYWAIT P1, [R7+URZ], R4 ;  /* 0x00000004070075a7 */ /* 0x001064000802017f */
[----:B-1----:R-:W-:Y:S05]  /*12540*/  @!P1 NANOSLEEP.SYNCS 0x989680 ;  /* 0x009896800000995d */ /* 0x002fea0003900000 */
[----:B------:R-:W1:Y:S02]  /*12550*/  @!P1 SYNCS.PHASECHK.TRANS64 P1, [R7+URZ], R4 ;  /* 0x00000004070095a7 */ /* 0x000e64000802007f */
[----:B-1----:R-:W-:Y:S05]  /*12560*/  @!P1 BRA `(.L_x_374) ;  /* 0xfffffffc00f09947 */ /* 0x002fea000383ffff */
[----:B------:R-:W-:Y:S05]  /*12570*/  BRA `(.L_x_405) ;  /* 0xfffffff400c87947 */ /* 0x000fea000383ffff */
.L_x_375:
[----:B-1----:R1:W2:Y:S02]  /*12580*/  SYNCS.PHASECHK.TRANS64.TRYWAIT P1, [R9+URZ], R2 ;  /* 0x00000002090075a7 */ /* 0x0022a4000802017f */
[----:B--2---:R-:W-:Y:S05]  /*12590*/  @!P1 NANOSLEEP.SYNCS 0x989680 ;  /* 0x009896800000995d */ /* 0x004fea0003900000 */
[----:B------:R-:W2:Y:S02]  /*125a0*/  @!P1 SYNCS.PHASECHK.TRANS64 P1, [R9+URZ], R2 ;  /* 0x00000002090095a7 */ /* 0x000ea4000802007f */
[----:B--2---:R-:W-:Y:S05]  /*125b0*/  @!P1 BRA `(.L_x_375) ;  /* 0xfffffffc00f09947 */ /* 0x004fea000383ffff */
[----:B------:R-:W-:Y:S05]  /*125c0*/  BRA `(.L_x_406) ;  /* 0xfffffff400bc7947 */ /* 0x000fea000383ffff */
.L_x_377:
[----:B--2---:R2:W3:Y:S02]  /*125d0*/  SYNCS.PHASECHK.TRANS64.TRYWAIT P1, [R17+URZ+0x33460], R4 ;  /* 0x03346004110075a7 */ /* 0x0044e4000802017f */
[----:B---3--:R-:W-:Y:S05]  /*125e0*/  @!P1 NANOSLEEP.SYNCS 0x989680 ;  /* 0x009896800000995d */ /* 0x008fea0003900000 */
[----:B------:R-:W3:Y:S02]  /*125f0*/  @!P1 SYNCS.PHASECHK.TRANS64 P1, [R17+URZ+0x33460], R4 ;  /* 0x03346004110095a7 */ /* 0x000ee4000802007f */
[----:B---3--:R-:W-:Y:S05]  /*12600*/  @!P1 BRA `(.L_x_377) ;  /* 0xfffffffc00f09947 */ /* 0x008fea000383ffff */
[----:B------:R-:W-:Y:S05]  /*12610*/  BRA `(.L_x_407) ;  /* 0xfffffff400bc7947 */ /* 0x000fea000383ffff */
.L_x_379:
[----:B---3--:R3:W4:Y:S02]  /*12620*/  SYNCS.PHASECHK.TRANS64.TRYWAIT P1, [R3+URZ+0x33460], R2 ;  /* 0x03346002030075a7 */ /* 0x008724000802017f */
[----:B----4-:R-:W-:Y:S05]  /*12630*/  @!P1 NANOSLEEP.SYNCS 0x989680 ;  /* 0x009896800000995d */ /* 0x010fea0003900000 */
[----:B------:R-:W4:Y:S02]  /*12640*/  @!P1 SYNCS.PHASECHK.TRANS64 P1, [R3+URZ+0x33460], R2 ;  /* 0x03346002030095a7 */ /* 0x000f24000802007f */
[----:B----4-:R-:W-:Y:S05]  /*12650*/  @!P1 BRA `(.L_x_379) ;  /* 0xfffffffc00f09947 */ /* 0x010fea000383ffff */
[----:B------:R-:W-:Y:S05]  /*12660*/  BRA `(.L_x_408) ;  /* 0xfffffff400bc7947 */ /* 0x000fea000383ffff */
.L_x_381:
[----:B----4-:R4:W0:Y:S02]  /*12670*/  SYNCS.PHASECHK.TRANS64.TRYWAIT P0, [R17+URZ+0x33480], R4 ;  /* 0x03348004110075a7 */ /* 0x010824000800017f */
[----:B0-----:R-:W-:Y:S05]  /*12680*/  @!P0 NANOSLEEP.SYNCS 0x989680 ;  /* 0x009896800000895d */ /* 0x001fea0003900000 */
[----:B------:R-:W0:Y:S02]  /*12690*/  @!P0 SYNCS.PHASECHK.TRANS64 P0, [R17+URZ+0x33480], R4 ;  /* 0x03348004110085a7 */ /* 0x000e24000800007f */
[----:B0-----:R-:W-:Y:S05]  /*126a0*/  @!P0 BRA `(.L_x_381) ;  /* 0xfffffffc00f08947 */ /* 0x001fea000383ffff */
[----:B------:R-:W-:Y:S05]  /*126b0*/  BRA `(.L_x_382) ;  /* 0xfffffff400b87947 */ /* 0x000fea000383ffff */
.L_x_409:
        /* <DEDUP_REMOVED lines=12> */
.L_x_2702:


//--------------------- .text._ZN7cutlass13device_kernelIN5flash11enable_sm90INS1_16FlashAttnFwdSm90INS1_25CollectiveMainloopFwdSm90ILi2EN4cute5tupleIJNS5_1CILi1EEES8_S8_EEENS6_IJNS7_ILi128EEENS7_ILi160EEENS7_ILi192EEEEEELi192ENS_12float_e4m3_tEfNS_4arch4Sm90ELb0ELb0ELb1ELb1ELb0ELb1ELb0ELb1ELb1ELb0ELb0ELb0EEENS1_21CollectiveEpilogueFwdINS6_IJSA_SC_SB_EEES9_NS_10bfloat16_tESG_Li256ELb1ELb0ELb0ELb1EEENS1_36VarlenDynamicPersistentTileSchedulerILi128ELi160ELi256ELi128ELb0ELb0ELb1ELb0ELb1ELb1EEEEEEEEEvNT_6ParamsE --------------------------
	.section	.text._ZN7cutlass13device_kernelIN5flash11enable_sm90INS1_16FlashAttnFwdSm90INS1_25CollectiveMainloopFwdSm90ILi2EN4cute5tupleIJNS5_1CILi1EEES8_S8_EEENS6_IJNS7_ILi128EEENS7_ILi160EEENS7_ILi192EEEEEELi192ENS_12float_e4m3_tEfNS_4arch4Sm90ELb0ELb0ELb1ELb1ELb0ELb1ELb0ELb1ELb1ELb0ELb0ELb0EEENS1_21CollectiveEpilogueFwdINS6_IJSA_SC_SB_EEES9_NS_10bfloat16_tESG_Li256ELb1ELb0ELb0ELb1EEENS1_36VarlenDynamicPersistentTileSchedulerILi128ELi160ELi256ELi128ELb0ELb0ELb1ELb0ELb1ELb1EEEEEEEEEvNT_6ParamsE,"ax",@progbits
	.align	128
.text._ZN7cutlass13device_kernelIN5flash11enable_sm90INS1_16FlashAttnFwdSm90INS1_25CollectiveMainloopFwdSm90ILi2EN4cute5tupleIJNS5_1CILi1EEES8_S8_EEENS6_IJNS7_ILi128EEENS7_ILi160EEENS7_ILi192EEEEEELi192ENS_12float_e4m3_tEfNS_4arch4Sm90ELb0ELb0ELb1ELb1ELb0ELb1ELb0ELb1ELb1ELb0ELb0ELb0EEENS1_21CollectiveEpilogueFwdINS6_IJSA_SC_SB_EEES9_NS_10bfloat16_tESG_Li256ELb1ELb0ELb0ELb1EEENS1_36VarlenDynamicPersistentTileSchedulerILi128ELi160ELi256ELi128ELb0ELb0ELb1ELb0ELb1ELb1EEEEEEEEEvNT_6ParamsE:
        .type           _ZN7cutlass13device_kernelIN5flash11enable_sm90INS1_16FlashAttnFwdSm90INS1_25CollectiveMainloopFwdSm90ILi2EN4cute5tupleIJNS5_1CILi1EEES8_S8_EEENS6_IJNS7_ILi128EEENS7_ILi160EEENS7_ILi192EEEEEELi192ENS_12float_e4m3_tEfNS_4arch4Sm90ELb0ELb0ELb1ELb1ELb0ELb1ELb0ELb1ELb1ELb0ELb0ELb0EEENS1_21CollectiveEpilogueFwdINS6_IJSA_SC_SB_EEES9_NS_10bfloat16_tESG_Li256ELb1ELb0ELb0ELb1EEENS1_36VarlenDynamicPersistentTileSchedulerILi128ELi160ELi256ELi128ELb0ELb0ELb1ELb0ELb1ELb1EEEEEEEEEvNT_6ParamsE,@function
        .size           _ZN7cutlass13device_kernelIN5flash11enable_sm90INS1_16FlashAttnFwdSm90INS1_25CollectiveMainloopFwdSm90ILi2EN4cute5tupleIJNS5_1CILi1EEES8_S8_EEENS6_IJNS7_ILi128EEENS7_ILi160EEENS7_ILi192EEEEEELi192ENS_12float_e4m3_tEfNS_4arch4Sm90ELb0ELb0ELb1ELb1ELb0ELb1ELb0ELb1ELb1ELb0ELb0ELb0EEENS1_21CollectiveEpilogueFwdINS6_IJSA_SC_SB_EEES9_NS_10bfloat16_tESG_Li256ELb1ELb0ELb0ELb1EEENS1_36VarlenDynamicPersistentTileSchedulerILi128ELi160ELi256ELi128ELb0ELb0ELb1ELb0ELb1ELb1EEEEEEEEEvNT_6ParamsE,(.L_x_2703 - _ZN7cutlass13device_kernelIN5flash11enable_sm90INS1_16FlashAttnFwdSm90INS1_25CollectiveMainloopFwdSm90ILi2EN4cute5tupleIJNS5_1CILi1EEES8_S8_EEENS6_IJNS7_ILi128EEENS7_ILi160EEENS7_ILi192EEEEEELi192ENS_12float_e4m3_tEfNS_4arch4Sm90ELb0ELb0ELb1ELb1ELb0ELb1ELb0ELb1ELb1ELb0ELb0ELb0EEENS1_21CollectiveEpilogueFwdINS6_IJSA_SC_SB_EEES9_NS_10bfloat16_tESG_Li256ELb1ELb0ELb0ELb1EEENS1_36VarlenDynamicPersistentTileSchedulerILi128ELi160ELi256ELi128ELb0ELb0ELb1ELb0ELb1ELb1EEEEEEEEEvNT_6ParamsE)
        .other          _ZN7cutlass13device_kernelIN5flash11enable_sm90INS1_16FlashAttnFwdSm90INS1_25CollectiveMainloopFwdSm90ILi2EN4cute5tupleIJNS5_1CILi1EEES8_S8_EEENS6_IJNS7_ILi128EEENS7_ILi160EEENS7_ILi192EEEEEELi192ENS_12float_e4m3_tEfNS_4arch4Sm90ELb0ELb0ELb1ELb1ELb0ELb1ELb0ELb1ELb1ELb0ELb0ELb0EEENS1_21CollectiveEpilogueFwdINS6_IJSA_SC_SB_EEES9_NS_10bfloat16_tESG_Li256ELb1ELb0ELb0ELb1EEENS1_36VarlenDynamicPersistentTileSchedulerILi128ELi160ELi256ELi128ELb0ELb0ELb1ELb0ELb1ELb1EEEEEEEEEvNT_6ParamsE,@"STO_CUDA_ENTRY STV_DEFAULT"
_ZN7cutlass13device_kernelIN5flash11enable_sm90INS1_16FlashAttnFwdSm90INS1_25CollectiveMainloopFwdSm90ILi2EN4cute5tupleIJNS5_1CILi1EEES8_S8_EEENS6_IJNS7_ILi128EEENS7_ILi160EEENS7_ILi192EEEEEELi192ENS_12float_e4m3_tEfNS_4arch4Sm90ELb0ELb0ELb1ELb1ELb0ELb1ELb0ELb1ELb1ELb0ELb0ELb0EEENS1_21CollectiveEpilogueFwdINS6_IJSA_SC_SB_EEES9_NS_10bfloat16_tESG_Li256ELb1ELb0ELb0ELb1EEENS1_36VarlenDynamicPersistentTileSchedulerILi128ELi160ELi256ELi128ELb0ELb0ELb1ELb0ELb1ELb1EEEEEEEEEvNT_6ParamsE:
        /* <DEDUP_REMOVED lines=14> */
[----:B------:R-:W-:Y:S02]  /*00e0*/  UIADD3 UR12, UP3, UR4, 0x570, URZ ;  /* 0x00000570040c7890 */ /* 0x000fe4000ff7e03f */
[----:B------:R-:W-:-:S02]  /*00f0*/  UIADD3 UR4, UP4, UR4, 0x670, URZ ;  /* 0x0000067004047890 */ /* 0x000fc4000ff9e03f */
[----:B------:R-:W-:Y:S02]  /*0100*/  UIADD3.X UR7, URZ, UR5, URZ, UP0, !UPT ;  /* 0x000000053f077290 */ /* 0x000fe400087fe43f */
[----:B------:R-:W-:Y:S02]  /*0110*/  UIADD3.X UR9, URZ, UR5, URZ, UP1, !UPT ;  /* 0x000000053f097290 */ /* 0x000fe40008ffe43f */
[----:B------:R-:W-:Y:S02]  /*0120*/  UIADD3.X UR11, URZ, UR5, URZ, UP2, !UPT ;  /* 0x000000053f0b7290 */ /* 0x000fe400097fe43f */
[----:B------:R-:W-:Y:S02]  /*0130*/  UIADD3.X UR13, URZ, UR5, URZ, UP3, !UPT ;  /* 0x000000053f0d7290 */ /* 0x000fe40009ffe43f */
[----:B------:R-:W-:Y:S01]  /*0140*/  UIADD3.X UR5, URZ, UR5, URZ, UP4, !UPT ;  /* 0x000000053f057290 */ /* 0x000fe2000a7fe43f */
[----:B------:R0:W-:Y:S02]  /*0150*/  UTMACCTL.PF [UR6] ;  /* 0x00000000060079b9 */ /* 0x0001e40008040000 */
[----:B------:R0:W-:Y:S02]  /*0160*/  UTMACCTL.PF [UR8] ;  /* 0x00000000080079b9 */ /* 0x0001e40008040000 */
[----:B------:R0:W-:Y:S02]  /*0170*/  UTMACCTL.PF [UR10] ;  /* 0x000000000a0079b9 */ /* 0x0001e40008040000 */
[----:B------:R0:W-:Y:S02]  /*0180*/  UTMACCTL.PF [UR12] ;  /* 0x000000000c0079b9 */ /* 0x0001e40008040000 */
[----:B------:R0:W-:Y:S02]  /*0190*/  UTMACCTL.PF [UR4] ;  /* 0x00000000040079b9 */ /* 0x0001e40008040000 */
[----:B0-----:R-:W-:Y:S01]  /*01a0*/  NOP ;  /* 0x0000000000007918 */ /* 0x001fe20000000000 */
.L_x_411:
[----:B------:R-:W-:Y:S05]  /*01b0*/  BSYNC B0 ;  /* 0x0000000000007941 */ /* 0x000fea0003800000 */
.L_x_410:
        /* <DEDUP_REMOVED lines=41> */
.L_x_412:
        /* <DEDUP_REMOVED lines=22> */
.L_x_413:
        /* <DEDUP_REMOVED lines=18> */
.L_x_414:
        /* <DEDUP_REMOVED lines=22> */
.L_x_415:
        /* <DEDUP_REMOVED lines=22> */
.L_x_416:
[----:B------:R-:W-:Y:S01]  /*0990*/  PLOP3.LUT P0, PT, PT, PT, UP0, 0x80, 0x0 ;  /* 0x000000000000781c */ /* 0x000fe20003f0f008 */
[----:B------:R-:W-:Y:S01]  /*09a0*/  UMOV UR36, 0x1 ;  /* 0x0000000100247882 */ /* 0x000fe20000000000 */
[----:B------:R-:W-:Y:S01]  /*09b0*/  NOP ;  /* 0x0000000000007918 */ /* 0x000fe20000000000 */
[----:B------:R-:W-:Y:S01]  /*09c0*/  USEL UR36, UR36, 0x2, !UP0 ;  /* 0x0000000224247887 */ /* 0x000fe2000c000000 */
[----:B------:R-:W-:Y:S01]  /*09d0*/  BSSY B8, `(.L_x_417) ;  /* 0x00028d8000087945 */ /* 0x000fe20003800000 */
[----:B------:R-:W-:Y:S01]  /*09e0*/  ULDC.64 UR54, c[0x0][0x208] ;  /* 0x0000820000367ab9 */ /* 0x000fe20000000a00 */
[----:B012-4-:R-:W-:Y:S07]  /*09f0*/  BAR.SYNC.DEFER_BLOCKING 0x0 ;  /* 0x0000000000007b1d */ /* 0x017fee0000010000 */
[----:B------:R-:W-:Y:S05]  /*0a00*/  @!P0 BRA `(.L_x_418) ;  /* 0x0000022000ec8947 */ /* 0x000fea0003800000 */
.L_x_419:
[----:B------:R-:W-:-:S08]  /*0a10*/  NOP ;  /* 0x0000000000007918 */ /* 0x000fd00000000000 */
[----:B------:R-:W0:Y:S02]  /*0a20*/  USETMAXREG.TRY_ALLOC.CTAPOOL UP0, 0xf0 ;  /* 0x000000f0000079c8 */ /* 0x000e240008000600 */
[----:B0-----:R-:W-:-:S13]  /*0a30*/  PLOP3.LUT P0, PT, PT, PT, UP0, 0x80, 0x0 ;  /* 0x000000000000781c */ /* 0x001fda0003f0f008 */
[----:B------:R-:W-:Y:S05]  /*0a40*/  @!P0 BRA `(.L_x_419) ;  /* 0xfffffffc00f08947 */ /* 0x000fea000383ffff */
[----:B------:R-:W2:Y:S01]  /*0a50*/  LDL.LU R0, [R1] ;  /* 0x0000000001007983 */ /* 0x000ea20000300800 */
[----:B------:R-:W0:Y:S01]  /*0a60*/  S2R R2, SR_TID.X ;  /* 0x0000000000027919 */ /* 0x000e220000002100 */
[----:B------:R-:W1:Y:S01]  /*0a70*/  S2UR UR42, SR_CgaCtaId ;  /* 0x00000000002a79c3 */ /* 0x000e620000008800 */
[----:B------:R-:W-:Y:S01]  /*0a80*/  UMOV UR4, 0x400 ;  /* 0x0000040000047882 */ /* 0x000fe20000000000 */
[----:B0-----:R-:W-:-:S06]  /*0a90*/  SHF.R.U32.HI R2, RZ, 0x7, R2 ;  /* 0x00000007ff027819 */ /* 0x001fcc0000011602 */
[----:B------:R-:W-:Y:S06]  /*0aa0*/  BAR.ARV 0x8, 0x120 ;  /* 0x0204800000007b1d */ /* 0x000fec0000002000 */
[----:B------:R-:W-:-:S13]  /*0ab0*/  ISETP.NE.AND P0, PT, R2, 0x1, PT ;  /* 0x000000010200780c */ /* 0x000fda0003f05270 */
[----:B------:R-:W-:Y:S08]  /*0ac0*/  @!P0 BAR.ARV 0x9, 0x100 ;  /* 0x0244000000008b1d */ /* 0x000ff00000002000 */
[----:B------:R-:W-:Y:S01]  /*0ad0*/  BAR.SYNC.DEFER_BLOCKING 0x5, 0x180 ;  /* 0x0146000000007b1d */ /* 0x000fe20000010000 */
[----:B-1----:R-:W-:-:S06]  /*0ae0*/  ULEA UR4, UR42, UR4, 0x18 ;  /* 0x000000042a047291 */ /* 0x002fcc000f8ec03f */
[----:B------:R-:W-:Y:S01]  /*0af0*/  IMAD.U32 R18, RZ, RZ, UR4 ;  /* 0x00000004ff127e24 */ /* 0x000fe2000f8e00ff */
[----:B------:R-:W-:-:S04]  /*0b00*/  ULDC UR4, c[0x0][0xc14] ;  /* 0x0003050000047ab9 */ /* 0x000fc80000000800 */
[----:B------:R-:W0:Y:S01]  /*0b10*/  LDS.128 R144, [R18+0x334d0] ;  /* 0x0334d00012907984 */ /* 0x000e220000000c00 */
[----:B------:R-:W-:Y:S06]  /*0b20*/  BAR.ARV 0x4, 0x180 ;  /* 0x0106000000007b1d */ /* 0x000fec0000002000 */
[----:B--2---:R-:W-:-:S04]  /*0b30*/  LOP3.LUT R0, R0, 0xfffffff7, RZ, 0xc0, !PT ;  /* 0xfffffff700007812 */ /* 0x004fc800078ec0ff */
[----:B------:R-:W-:-:S05]  /*0b40*/  @P0 LOP3.LUT R0, R0, 0x8, RZ, 0xfc, !PT ;  /* 0x0000000800000812 */ /* 0x000fca00078efcff */
[----:B------:R1:W-:Y:S01]  /*0b50*/  STL [R1], R0 ;  /* 0x0000000001007387 */ /* 0x0003e20000100800 */
[----:B0-----:R-:W-:-:S13]  /*0b60*/  ISETP.GE.AND P0, PT, R147, UR4, PT ;  /* 0x0000000493007c0c */ /* 0x001fda000bf06270 */
[----:B-1----:R-:W-:Y:S05]  /*0b70*/  @P0 BRA `(.L_x_420) ;  /* 0x0000028800f40947 */ /* 0x002fea0003800000 */
[----:B------:R-:W0:Y:S01]  /*0b80*/  S2R R0, SR_TID.X ;  /* 0x0000000000007919 */ /* 0x000e220000002100 */
[----:B------:R-:W-:Y:S01]  /*0b90*/  IMAD.MOV.U32 R14, RZ, RZ, -0x2 ;  /* 0xfffffffeff0e7424 */ /* 0x000fe200078e00ff */
[----:B------:R-:W-:Y:S01]  /*0ba0*/  R2UR UR52, R18 ;  /* 0x00000000123472ca */ /* 0x000fe200000e0000 */
[----:B------:R-:W-:Y:S01]  /*0bb0*/  IMAD.MOV.U32 R223, RZ, RZ, RZ ;  /* 0x000000ffffdf7224 */ /* 0x000fe200078e00ff */
[----:B------:R-:W-:Y:S01]  /*0bc0*/  ULOP3.LUT UR53, UR36, 0x1, URZ, 0xfc, !UPT ;  /* 0x0000000124357892 */ /* 0x000fe2000f8efc3f */
[----:B------:R-:W-:Y:S01]  /*0bd0*/  IMAD.MOV.U32 R19, RZ, RZ, RZ ;  /* 0x000000ffff137224 */ /* 0x000fe200078e00ff */
[----:B------:R-:W-:Y:S01]  /*0be0*/  UMOV UR43, URZ ;  /* 0x0000003f002b7c82 */ /* 0x000fe20008000000 */
[----:B------:R-:W-:Y:S02]  /*0bf0*/  IMAD.MOV.U32 R227, RZ, RZ, RZ ;  /* 0x000000ffffe37224 */ /* 0x000fe400078e00ff */
[----:B------:R-:W-:-:S06]  /*0c00*/  IMAD.MOV.U32 R148, RZ, RZ, RZ ;  /* 0x000000ffff947224 */ /* 0x000fcc00078e00ff */
[----:B------:R-:W-:Y:S01]  /*0c10*/  UIADD3 UR52, UR52, 0x1e200, URZ ;  /* 0x0001e20034347890 */ /* 0x000fe2000fffe03f */
[----:B0-----:R-:W-:-:S05]  /*0c20*/  VIADD R15, R0, 0xffffff80 ;  /* 0xffffff80000f7836 */ /* 0x001fca0000000000 */
[----:B------:R-:W-:Y:S02]  /*0c30*/  SHF.R.S32.HI R0, RZ, 0x1f, R15 ;  /* 0x0000001fff007819 */ /* 0x000fe4000001140f */
[-C--:B------:R-:W-:Y:S02]  /*0c40*/  LEA.HI R7, R15, R15.reuse, RZ, 0x1 ;  /* 0x0000000f0f077211 */ /* 0x080fe400078f08ff */
[CC--:B------:R-:W-:Y:S02]  /*0c50*/  LEA.HI R2, R0.reuse, R15.reuse, RZ, 0x5 ;  /* 0x0000000f00027211 */ /* 0x0c0fe400078f28ff */
[----:B------:R-:W-:Y:S02]  /*0c60*/  LEA.HI R3, R0, R15, RZ, 0x4 ;  /* 0x0000000f00037211 */ /* 0x000fe400078f20ff */
[----:B------:R-:W-:Y:S01]  /*0c70*/  SHF.R.S32.HI R220, RZ, 0x1, R7 ;  /* 0x00000001ffdc7819 */ /* 0x000fe20000011407 */
[----:B------:R-:W-:Y:S01]  /*0c80*/  IMAD.SHL.U32 R4, R2, 0x20, RZ ;  /* 0x0000002002047824 */ /* 0x000fe200078e00ff */
[----:B------:R-:W-:-:S02]  /*0c90*/  LOP3.LUT R2, R3, 0x3fffff0, RZ, 0xc0, !PT ;  /* 0x03fffff003027812 */ /* 0x000fc400078ec0ff */
[----:B------:R-:W-:Y:S01]  /*0ca0*/  LEA.HI R8, R0, R15, RZ, 0x2 ;  /* 0x0000000f00087211 */ /* 0x000fe200078f10ff */
[----:B------:R-:W-:Y:S01]  /*0cb0*/  VIADD R11, R220, 0x80 ;  /* 0x00000080dc0b7836 */ /* 0x000fe20000000000 */
[----:B------:R-:W-:Y:S02]  /*0cc0*/  LOP3.LUT R5, R4, 0xfffffc00, RZ, 0xc0, !PT ;  /* 0xfffffc0004057812 */ /* 0x000fe400078ec0ff */
[----:B------:R-:W-:Y:S02]  /*0cd0*/  IADD3 R2, R15, -R2, RZ ;  /* 0x800000020f027210 */ /* 0x000fe40007ffe0ff */
[----:B------:R-:W-:Y:S02]  /*0ce0*/  SHF.R.S32.HI R4, RZ, 0x4, R3 ;  /* 0x00000004ff047819 */ /* 0x000fe40000011403 */
[----:B------:R-:W-:Y:S01]  /*0cf0*/  SHF.R.S32.HI R236, RZ, 0x2, R8 ;  /* 0x00000002ffec7819 */ /* 0x000fe20000011408 */
[----:B------:R-:W-:Y:S01]  /*0d00*/  IMAD R6, R2, 0x40, R5 ;  /* 0x0000004002067824 */ /* 0x000fe200078e0205 */
[----:B------:R-:W-:-:S02]  /*0d10*/  LEA.HI R5, R7, R220, RZ, 0x1 ;  /* 0x000000dc07057211 */ /* 0x000fc400078f08ff */
[----:B------:R-:W-:Y:S02]  /*0d20*/  LEA.HI R2, R0, R15, RZ, 0x7 ;  /* 0x0000000f00027211 */ /* 0x000fe400078f38ff */
[----:B------:R-:W-:Y:S02]  /*0d30*/  LOP3.LUT R9, R5, 0x3fffffe, RZ, 0xc0, !PT ;  /* 0x03fffffe05097812 */ /* 0x000fe400078ec0ff */
[----:B------:R-:W-:Y:S02]  /*0d40*/  SHF.R.S32.HI R5, RZ, 0x1f, R8 ;  /* 0x0000001fff057819 */ /* 0x000fe40000011408 */
[----:B------:R-:W-:Y:S01]  /*0d50*/  LEA.HI R3, R3, R4, RZ, 0x1 ;  /* 0x0000000403037211 */ /* 0x000fe200078f08ff */
[----:B------:R-:W-:Y:S01]  /*0d60*/  IMAD.IADD R9, R220, 0x1, -R9 ;  /* 0x00000001dc097824 */ /* 0x000fe200078e0a09 */
[----:B------:R-:W-:Y:S02]  /*0d70*/  LOP3.LUT R8, R2, 0xffffff80, RZ, 0xc0, !PT ;  /* 0xffffff8002087812 */ /* 0x000fe400078ec0ff */
[----:B------:R-:W-:-:S02]  /*0d80*/  LOP3.LUT R3, R3, 0x1ffffffe, RZ, 0xc0, !PT ;  /* 0x1ffffffe03037812 */ /* 0x000fc400078ec0ff */
[----:B------:R-:W-:Y:S01]  /*0d90*/  LEA.HI R5, R5, R236, RZ, 0x2 ;  /* 0x000000ec05057211 */ /* 0x000fe200078f10ff */
[----:B------:R-:W-:Y:S01]  /*0da0*/  IMAD.IADD R13, R15, 0x1, -R8 ;  /* 0x000000010f0d7824 */ /* 0x000fe200078e0a08 */
[----:B------:R-:W-:Y:S01]  /*0db0*/  LEA.HI R10, R11, R11, RZ, 0x1 ;  /* 0x0000000b0b0a7211 */ /* 0x000fe200078f08ff */
[C---:B------:R-:W-:Y:S01]  /*0dc0*/  IMAD.IADD R3, R4.reuse, 0x1, -R3 ;  /* 0x0000000104037824 */ /* 0x040fe200078e0a03 */
[----:B------:R-:W-:Y:S02]  /*0dd0*/  LEA R226, R4, R9, 0x3 ;  /* 0x0000000904e27211 */ /* 0x000fe400078e18ff */
[----:B------:R-:W-:Y:S01]  /*0de0*/  SHF.R.S32.HI R9, RZ, 0x1f, R11 ;  /* 0x0000001fff097819 */ /* 0x000fe2000001140b */
[----:B------:R-:W-:Y:S01]  /*0df0*/  IMAD R3, R3, 0x8, R6 ;  /* 0x0000000803037824 */ /* 0x000fe200078e0206 */
[----:B------:R-:W-:Y:S01]  /*0e00*/  LOP3.LUT R5, R5, 0xfffffffc, RZ, 0xc0, !PT ;  /* 0xfffffffc05057812 */ /* 0x000fe200078ec0ff */
[----:B------:R-:W-:Y:S01]  /*0e10*/  IMAD.SHL.U32 R226, R226, 0x40, RZ ;  /* 0x00000040e2e27824 */ /* 0x000fe200078e00ff */
[----:B------:R-:W-:-:S02]  /*0e20*/  LOP3.LUT R8, R10, 0x3fffffe, RZ, 0xc0, !PT ;  /* 0x03fffffe0a087812 */ /* 0x000fc400078ec0ff */
[----:B------:R-:W-:Y:S01]  /*0e30*/  SHF.R.S32.HI R4, RZ, 0x1f, R13 ;  /* 0x0000001fff047819 */ /* 0x000fe2000001140d */
[----:B------:R-:W-:Y:S01]  /*0e40*/  IMAD.IADD R236, R236, 0x1, -R5 ;  /* 0x00000001ecec7824 */ /* 0x000fe200078e0a05 */
[----:B------:R-:W-:Y:S01]  /*0e50*/  LEA.HI R9, R9, R11, RZ, 0x3 ;  /* 0x0000000b09097211 */ /* 0x000fe200078f18ff */
[----:B------:R-:W-:Y:S01]  /*0e60*/  IMAD.IADD R229, R11, 0x1, -R8 ;  /* 0x000000010be57824 */ /* 0x000fe200078e0a08 */
[----:B------:R-:W-:Y:S01]  /*0e70*/  LEA.HI R5, R4, R13, RZ, 0x2 ;  /* 0x0000000d04057211 */ /* 0x000fe200078f10ff */
[----:B------:R0:W-:Y:S01]  /*0e80*/  STL [R1+0x48], R3 ;  /* 0x0000480301007387 */ /* 0x0001e20000100800 */
[----:B------:R-:W-:Y:S02]  /*0e90*/  SHF.L.U32 R11, R9, 0x6, RZ ;  /* 0x00000006090b7819 */ /* 0x000fe400000006ff */
[----:B------:R-:W-:Y:S02]  /*0ea0*/  LOP3.LUT R9, R5, 0x7ffffffc, RZ, 0xc0, !PT ;  /* 0x7ffffffc05097812 */ /* 0x000fe400078ec0ff */
[----:B------:R-:W-:-:S02]  /*0eb0*/  LOP3.LUT R12, R11, 0xfffffe00, RZ, 0xc0, !PT ;  /* 0xfffffe000b0c7812 */ /* 0x000fc400078ec0ff */
[----:B------:R-:W-:Y:S01]  /*0ec0*/  LOP3.LUT R7, R7, 0xfffffffe, RZ, 0xc0, !PT ;  /* 0xfffffffe07077812 */ /* 0x000fe200078ec0ff */
[----:B------:R-:W-:Y:S01]  /*0ed0*/  IMAD.IADD R9, R13, 0x1, -R9 ;  /* 0x000000010d097824 */ /* 0x000fe200078e0a09 */
[--C-:B------:R-:W-:Y:S01]  /*0ee0*/  SHF.R.S32.HI R8, RZ, 0x2, R5.reuse ;  /* 0x00000002ff087819 */ /* 0x100fe20000011405 */
[----:B------:R-:W-:Y:S01]  /*0ef0*/  IMAD R229, R229, 0x40, R12 ;  /* 0x00000040e5e57824 */ /* 0x000fe200078e020c */
[----:B------:R-:W-:Y:S01]  /*0f00*/  SHF.R.S32.HI R5, RZ, 0x1f, R5 ;  /* 0x0000001fff057819 */ /* 0x000fe20000011405 */
[----:B------:R-:W-:Y:S01]  /*0f10*/  IMAD.IADD R12, R15, 0x1, -R7 ;  /* 0x000000010f0c7824 */ /* 0x000fe200078e0a07 */
[----:B------:R-:W-:Y:S01]  /*0f20*/  LEA.HI R4, R4, R13, RZ, 0x5 ;  /* 0x0000000d04047211 */ /* 0x000fe200078f28ff */
[----:B0-----:R-:W-:Y:S01]  /*0f30*/  IMAD R3, R9, R14, 0xa0 ;  /* 0x000000a009037424 */ /* 0x001fe200078e020e */
[----:B------:R-:W-:Y:S01]  /*0f40*/  LEA.HI R5, R5, R8, RZ, 0x3 ;  /* 0x0000000805057211 */ /* 0x000fe200078f18ff */
[----:B------:R-:W-:Y:S01]  /*0f50*/  IMAD.SHL.U32 R16, R12, 0x8, RZ ;  /* 0x000000080c107824 */ /* 0x000fe200078e00ff */
[----:B------:R-:W-:-:S02]  /*0f60*/  SHF.R.S32.HI R9, RZ, 0x7, R2 ;  /* 0x00000007ff097819 */ /* 0x000fc40000011402 */
[----:B------:R-:W-:Y:S01]  /*0f70*/  LOP3.LUT R5, R5, 0xfffffff8, RZ, 0xc0, !PT ;  /* 0xfffffff805057812 */ /* 0x000fe200078ec0ff */
[----:B------:R0:W-:Y:S01]  /*0f80*/  STL [R1+0x40], R3 ;  /* 0x0000400301007387 */ /* 0x0001e20000100800 */
[----:B------:R-:W-:Y:S02]  /*0f90*/  SHF.L.U32 R22, R12, 0x4, RZ ;  /* 0x000000040c167819 */ /* 0x000fe400000006ff */
[----:B------:R-:W-:Y:S01]  /*0fa0*/  LEA.HI R2, R2, R9, RZ, 0x1 ;  /* 0x0000000902027211 */ /* 0x000fe200078f08ff */
[----:B------:R-:W-:Y:S01]  /*0fb0*/  IMAD.IADD R5, R8, 0x1, -R5 ;  /* 0x0000000108057824 */ /* 0x000fe200078e0a05 */
[----:B------:R-:W-:Y:S01]  /*0fc0*/  SHF.R.S32.HI R4, RZ, 0x5, R4 ;  /* 0x00000005ff047819 */ /* 0x000fe20000011404 */
[----:B------:R-:W-:Y:S01]  /*0fd0*/  VIADD R221, R22, 0x20 ;  /* 0x0000002016dd7836 */ /* 0x000fe20000000000 */
[----:B------:R-:W-:Y:S01]  /*0fe0*/  LOP3.LUT R2, R2, 0x3fffffe, RZ, 0xc0, !PT ;  /* 0x03fffffe02027812 */ /* 0x000fe200078ec0ff */
[----:B------:R-:W-:Y:S01]  /*0ff0*/  VIADD R222, R22, 0x40 ;  /* 0x0000004016de7836 */ /* 0x000fe20000000000 */
[----:B------:R-:W-:Y:S01]  /*1000*/  SHF.L.U32 R224, R236, 0x7, RZ ;  /* 0x00000007ece07819 */ /* 0x000fe200000006ff */
[----:B------:R-:W-:Y:S01]  /*1010*/  IMAD R5, R4, 0x10, R5 ;  /* 0x0000001004057824 */ /* 0x000fe200078e0205 */
[----:B------:R-:W-:Y:S01]  /*1020*/  SHF.R.S32.HI R4, RZ, 0x1f, R221 ;  /* 0x0000001fff047819 */ /* 0x000fe200000114dd */
[----:B------:R-:W-:Y:S01]  /*1030*/  IMAD.IADD R2, R9, 0x1, -R2 ;  /* 0x0000000109027824 */ /* 0x000fe200078e0a02 */
[----:B0-----:R-:W-:-:S02]  /*1040*/  SHF.R.S32.HI R3, RZ, 0x1f, R222 ;  /* 0x0000001fff037819 */ /* 0x001fc400000114de */
[CC--:B------:R-:W-:Y:S02]  /*1050*/  LEA.HI R7, R4.reuse, R221.reuse, RZ, 0x4 ;  /* 0x000000dd04077211 */ /* 0x0c0fe400078f20ff */
[----:B------:R-:W-:Y:S02]  /*1060*/  LEA.HI R4, R4, R221, RZ, 0x6 ;  /* 0x000000dd04047211 */ /* 0x000fe400078f30ff */
[----:B------:R-:W-:Y:S02]  /*1070*/  LOP3.LUT R224, R224, 0x180, RZ, 0xc0, !PT ;  /* 0x00000180e0e07812 */ /* 0x000fe400078ec0ff */
[----:B------:R-:W-:Y:S02]  /*1080*/  LEA R2, R2, R5, 0x6 ;  /* 0x0000000502027211 */ /* 0x000fe400078e30ff */
[CC--:B------:R-:W-:Y:S02]  /*1090*/  LEA.HI R11, R3.reuse, R222.reuse, RZ, 0x4 ;  /* 0x000000de030b7211 */ /* 0x0c0fe400078f20ff */
[----:B------:R-:W-:Y:S01]  /*10a0*/  LEA.HI R6, R3, R222, RZ, 0x6 ;  /* 0x000000de03067211 */ /* 0x000fe200078f30ff */
[----:B------:R-:W-:Y:S01]  /*10b0*/  IMAD.SHL.U32 R3, R4, 0x80, RZ ;  /* 0x0000008004037824 */ /* 0x000fe200078e00ff */
[----:B------:R-:W-:Y:S01]  /*10c0*/  LEA.HI R0, R0, R15, RZ, 0x3 ;  /* 0x0000000f00007211 */ /* 0x000fe200078f18ff */
[----:B------:R0:W-:Y:S01]  /*10d0*/  STL [R1+0x44], R2 ;  /* 0x0000440201007387 */ /* 0x0001e20000100800 */
[----:B------:R-:W-:Y:S01]  /*10e0*/  LOP3.LUT R4, R224, 0x30, R7, 0xf8, !PT ;  /* 0x00000030e0047812 */ /* 0x000fe200078ef807 */
[----:B------:R-:W-:Y:S01]  /*10f0*/  IMAD.SHL.U32 R8, R6, 0x80, RZ ;  /* 0x0000008006087824 */ /* 0x000fe200078e00ff */
[----:B------:R-:W-:-:S02]  /*1100*/  SHF.R.U32.HI R225, RZ, 0x3, R224 ;  /* 0x00000003ffe17819 */ /* 0x000fc400000116e0 */
[----:B------:R-:W-:Y:S02]  /*1110*/  LOP3.LUT R3, R3, 0xffffe000, RZ, 0xc0, !PT ;  /* 0xffffe00003037812 */ /* 0x000fe400078ec0ff */
[----:B------:R-:W-:Y:S02]  /*1120*/  LOP3.LUT R4, R4, R225, RZ, 0x3c, !PT ;  /* 0x000000e104047212 */ /* 0x000fe400078e3cff */
[----:B------:R-:W-:Y:S02]  /*1130*/  LOP3.LUT R6, R224, 0x30, R11, 0xf8, !PT ;  /* 0x00000030e0067812 */ /* 0x000fe400078ef80b */
[----:B0-----:R-:W-:Y:S02]  /*1140*/  LOP3.LUT R2, R0, 0x1ffffff8, RZ, 0xc0, !PT ;  /* 0x1ffffff800027812 */ /* 0x001fe400078ec0ff */
[----:B------:R-:W-:Y:S02]  /*1150*/  SHF.R.S32.HI R232, RZ, 0x3, R0 ;  /* 0x00000003ffe87819 */ /* 0x000fe40000011400 */
[----:B------:R-:W-:-:S02]  /*1160*/  IADD3 R2, R15, -R2, RZ ;  /* 0x800000020f027210 */ /* 0x000fc40007ffe0ff */
[----:B------:R-:W-:Y:S02]  /*1170*/  IADD3 R9, R4, R226, R3 ;  /* 0x000000e204097210 */ /* 0x000fe40007ffe003 */
[--C-:B------:R-:W-:Y:S01]  /*1180*/  LOP3.LUT R0, R224, 0x10, R22.reuse, 0xf8, !PT ;  /* 0x00000010e0007812 */ /* 0x100fe200078ef816 */
[----:B------:R-:W-:Y:S01]  /*1190*/  IMAD.SHL.U32 R230, R2, 0x8, RZ ;  /* 0x0000000802e67824 */ /* 0x000fe200078e00ff */
[----:B------:R-:W-:Y:S02]  /*11a0*/  LOP3.LUT R4, R224, 0x30, R22, 0xf8, !PT ;  /* 0x00000030e0047812 */ /* 0x000fe400078ef816 */
[----:B------:R-:W-:Y:S02]  /*11b0*/  LOP3.LUT R13, R8, 0xffffe000, RZ, 0xc0, !PT ;  /* 0xffffe000080d7812 */ /* 0x000fe400078ec0ff */
[-C--:B------:R-:W-:Y:S02]  /*11c0*/  LOP3.LUT R6, R6, R225.reuse, RZ, 0x3c, !PT ;  /* 0x000000e106067212 */ /* 0x080fe400078e3cff */
[----:B------:R-:W-:-:S02]  /*11d0*/  LOP3.LUT R235, R0, R225, RZ, 0x3c, !PT ;  /* 0x000000e100eb7212 */ /* 0x000fc400078e3cff */
[----:B------:R-:W-:Y:S02]  /*11e0*/  SHF.R.S32.HI R2, RZ, 0x4, R7 ;  /* 0x00000004ff027819 */ /* 0x000fe40000011407 */
[----:B------:R-:W-:Y:S01]  /*11f0*/  LOP3.LUT R3, R4, R225, RZ, 0x3c, !PT ;  /* 0x000000e104037212 */ /* 0x000fe200078e3cff */
[----:B------:R-:W-:Y:S01]  /*1200*/  IMAD.IADD R235, R226, 0x1, R235 ;  /* 0x00000001e2eb7824 */ /* 0x000fe200078e02eb */
[----:B------:R-:W-:Y:S01]  /*1210*/  SHF.R.S32.HI R0, RZ, 0x4, R11 ;  /* 0x00000004ff007819 */ /* 0x000fe2000001140b */
[----:B------:R0:W-:Y:S01]  /*1220*/  STL [R1+0x3c], R2 ;  /* 0x00003c0201007387 */ /* 0x0001e20000100800 */
[-C--:B------:R-:W-:Y:S02]  /*1230*/  IADD3 R13, R6, R226.reuse, R13 ;  /* 0x000000e2060d7210 */ /* 0x080fe40007ffe00d */
[----:B------:R-:W-:Y:S01]  /*1240*/  IADD3 R3, R18, R226, R3 ;  /* 0x000000e212037210 */ /* 0x000fe20007ffe003 */
[----:B------:R1:W-:Y:S01]  /*1250*/  STL [R1+0x38], R0 ;  /* 0x0000380001007387 */ /* 0x0003e20000100800 */
[----:B------:R-:W-:-:S03]  /*1260*/  SHF.R.S32.HI R10, RZ, 0x1, R10 ;  /* 0x00000001ff0a7819 */ /* 0x000fc6000001140a */
[----:B------:R2:W-:Y:S01]  /*1270*/  STL [R1+0x30], R3 ;  /* 0x0000300301007387 */ /* 0x0005e20000100800 */
[----:B0-----:R-:W-:Y:S01]  /*1280*/  IADD3 R2, R18, R9, RZ ;  /* 0x0000000912027210 */ /* 0x001fe20007ffe0ff */
[----:B------:R-:W-:Y:S02]  /*1290*/  IMAD.SHL.U32 R10, R10, 0x80, RZ ;  /* 0x000000800a0a7824 */ /* 0x000fe400078e00ff */
[----:B-1----:R-:W-:Y:S02]  /*12a0*/  IMAD.IADD R0, R18, 0x1, R13 ;  /* 0x0000000112007824 */ /* 0x002fe400078e020d */
[----:B------:R2:W-:Y:S01]  /*12b0*/  STL [R1+0x2c], R2 ;  /* 0x00002c0201007387 */ /* 0x0005e20000100800 */
[----:B------:R-:W-:-:S03]  /*12c0*/  LOP3.LUT R228, R10, 0x180, RZ, 0xc0, !PT ;  /* 0x000001800ae47812 */ /* 0x000fc600078ec0ff */
[----:B------:R2:W-:Y:S04]  /*12d0*/  STL [R1+0x28], R0 ;  /* 0x0000280001007387 */ /* 0x0005e80000100800 */
.L_x_613:
[----:B0-2---:R-:W0:Y:S02]  /*12e0*/  LDC.64 R2, c[0x0][0xc60] ;  /* 0x00031800ff027b82 */ /* 0x005e240000000a00 */
[----:B0-----:R-:W-:-:S05]  /*12f0*/  IMAD.WIDE R2, R147, 0x4, R2 ;  /* 0x0000000493027825 */ /* 0x001fca00078e0202 */
[----:B------:R0:W2:Y:S01]  /*1300*/  LDG.E R237, desc[UR54][R2.64] ;  /* 0x0000003602ed7981 */ /* 0x0000a2000c1e1900 */
[----:B------:R-:W-:Y:S05]  /*1310*/  YIELD ;  /* 0x0000000000007946 */ /* 0x000fea0003800000 */
[----:B------:R-:W-:Y:S01]  /*1320*/  ULDC.64 UR4, c[0x0][0xa28] ;  /* 0x00028a0000047ab9 */ /* 0x000fe20000000a00 */
[----:B------:R-:W-:Y:S01]  /*1330*/  ULDC.64 UR8, c[0x0][0xa18] ;  /* 0x0002860000087ab9 */ /* 0x000fe20000000a00 */
[----:B------:R-:W-:Y:S01]  /*1340*/  ISETP.NE.U32.AND P1, PT, RZ, UR4, PT ;  /* 0x00000004ff007c0c */ /* 0x000fe2000bf25070 */
[----:B------:R-:W-:Y:S01]  /*1350*/  ULDC.64 UR6, c[0x0][0xa08] ;  /* 0x0002820000067ab9 */ /* 0x000fe20000000a00 */
[----:B0-----:R-:W-:Y:S01]  /*1360*/  IMAD.MOV.U32 R3, RZ, RZ, RZ ;  /* 0x000000ffff037224 */ /* 0x001fe200078e00ff */
[----:B------:R-:W-:Y:S01]  /*1370*/  ISETP.NE.U32.AND P0, PT, RZ, UR6, PT ;  /* 0x00000006ff007c0c */ /* 0x000fe2000bf05070 */
[----:B---3-5:R-:W-:Y:S01]  /*1380*/  IMAD.MOV.U32 R27, RZ, RZ, RZ ;  /* 0x000000ffff1b7224 */ /* 0x028fe200078e00ff */
[----:B------:R-:W-:-:S02]  /*1390*/  ISETP.NE.AND.EX P1, PT, RZ, UR5, PT, P1 ;  /* 0x00000005ff007c0c */ /* 0x000fc4000bf25310 */
[----:B------:R-:W-:Y:S02]  /*13a0*/  ISETP.NE.AND.EX P0, PT, RZ, UR7, PT, P0 ;  /* 0x00000007ff007c0c */ /* 0x000fe4000bf05300 */
[----:B--2---:R-:W-:Y:S01]  /*13b0*/  SHF.R.S32.HI R0, RZ, 0x1f, R237 ;  /* 0x0000001fff007819 */ /* 0x004fe200000114ed */
[----:B------:R-:W-:-:S08]  /*13c0*/  IMAD.SHL.U32 R29, R237, 0x4, RZ ;  /* 0x00000004ed1d7824 */ /* 0x000fd000078e00ff */
[C---:B----4-:R-:W-:Y:S02]  /*13d0*/  @P1 LEA R4, P2, R237.reuse, UR4, 0x2 ;  /* 0x00000004ed041c11 */ /* 0x050fe4000f8410ff */
[C-C-:B------:R-:W-:Y:S01]  /*13e0*/  SHF.L.U64.HI R28, R237.reuse, 0x2, R0.reuse ;  /* 0x00000002ed1c7819 */ /* 0x140fe20000010200 */
[----:B------:R0:W-:Y:S01]  /*13f0*/  STL [R1+0x10], R0 ;  /* 0x0000100001007387 */ /* 0x0001e20000100800 */
[----:B------:R-:W-:Y:S02]  /*1400*/  @P1 LEA.HI.X R5, R237, UR5, R0, 0x2, P2 ;  /* 0x00000005ed051c11 */ /* 0x000fe400090f1400 */
[----:B------:R-:W-:Y:S01]  /*1410*/  ISETP.NE.U32.AND P2, PT, RZ, UR8, PT ;  /* 0x00000008ff007c0c */ /* 0x000fe2000bf45070 */
[----:B------:R-:W-:Y:S01]  /*1420*/  ULDC UR4, c[0x0][0x288] ;  /* 0x0000a20000047ab9 */ /* 0x000fe20000000800 */
[----:B------:R-:W-:Y:S01]  /*1430*/  IADD3 R8, P3, R29, UR6, RZ ;  /* 0x000000061d087c10 */ /* 0x000fe2000ff7e0ff */
[----:B------:R0:W5:Y:S01]  /*1440*/  @P1 LDG.E R3, desc[UR54][R4.64] ;  /* 0x0000003604031981 */ /* 0x000162000c1e1900 */
[----:B------:R-:W-:-:S02]  /*1450*/  ISETP.NE.AND.EX P2, PT, RZ, UR9, PT, P2 ;  /* 0x00000009ff007c0c */ /* 0x000fc4000bf45320 */
[----:B------:R-:W-:Y:S01]  /*1460*/  MOV R150, UR4 ;  /* 0x0000000400967c02 */ /* 0x000fe20008000f00 */
[----:B------:R-:W-:Y:S01]  /*1470*/  ULDC.64 UR4, c[0x0][0x3f8] ;  /* 0x0000fe0000047ab9 */ /* 0x000fe20000000a00 */
[C---:B------:R-:W-:Y:S01]  /*1480*/  IADD3.X R9, R28.reuse, UR7, RZ, P3, !PT ;  /* 0x000000071c097c10 */ /* 0x040fe20009ffe4ff */
[----:B------:R0:W-:Y:S04]  /*1490*/  STL [R1+0x8], R29 ;  /* 0x0000081d01007387 */ /* 0x0001e80000100800 */
[----:B------:R0:W5:Y:S04]  /*14a0*/  @P0 LDG.E R27, desc[UR54][R8.64] ;  /* 0x00000036081b0981 */ /* 0x000168000c1e1900 */
[----:B------:R-:W-:Y:S01]  /*14b0*/  @P2 IADD3 R6, P1, R29, UR8, RZ ;  /* 0x000000081d062c10 */ /* 0x000fe2000ff3e0ff */
[----:B------:R-:W-:Y:S01]  /*14c0*/  UISETP.NE.U32.AND UP0, UPT, UR4, URZ, UPT ;  /* 0x0000003f0400728c */ /* 0x000fe2000bf05070 */
[----:B------:R0:W-:Y:S02]  /*14d0*/  STL [R1+0xc], R28 ;  /* 0x00000c1c01007387 */ /* 0x0001e40000100800 */
[----:B------:R-:W-:Y:S01]  /*14e0*/  @P2 IADD3.X R7, R28, UR9, RZ, P1, !PT ;  /* 0x000000091c072c10 */ /* 0x000fe20008ffe4ff */
[----:B------:R-:W-:-:S04]  /*14f0*/  ULDC UR4, c[0x0][0x404] ;  /* 0x0001010000047ab9 */ /* 0x000fc80000000800 */
[----:B------:R0:W5:Y:S01]  /*1500*/  @P2 LDG.E R150, desc[UR54][R6.64] ;  /* 0x0000003606962981 */ /* 0x000162000c1e1900 */
[----:B------:R-:W-:-:S03]  /*1510*/  UISETP.NE.AND.EX UP0, UPT, UR5, URZ, UPT, UP0 ;  /* 0x0000003f0500728c */ /* 0x000fc6000bf05300 */
[----:B------:R-:W-:Y:S01]  /*1520*/  ULDC UR5, c[0x0][0x2e0] ;  /* 0x0000b80000057ab9 */ /* 0x000fe20000000800 */
[----:B------:R-:W-:-:S04]  /*1530*/  USEL UR4, UR4, 0x1, UP0 ;  /* 0x0000000104047887 */ /* 0x000fc80008000000 */
[----:B------:R-:W-:-:S03]  /*1540*/  UIMAD UR4, UR4, UR5, URZ ;  /* 0x00000005040472a4 */ /* 0x000fc6000f8e023f */
[----:B------:R-:W-:Y:S02]  /*1550*/  ULDC UR5, c[0x0][0x338] ;  /* 0x0000ce0000057ab9 */ /* 0x000fe40000000800 */
[----:B------:R-:W-:Y:S02]  /*1560*/  IMAD.U32 R2, RZ, RZ, UR5 ;  /* 0x00000005ff027e24 */ /* 0x000fe4000f8e00ff */
[----:B------:R-:W-:Y:S02]  /*1570*/  IMAD.U32 R26, RZ, RZ, UR4 ;  /* 0x00000004ff1a7e24 */ /* 0x000fe4000f8e00ff */
[----:B------:R-:W-:Y:S01]  /*1580*/  IMAD.MOV.U32 R25, RZ, RZ, R237 ;  /* 0x000000ffff197224 */ /* 0x000fe200078e00ed */
[----:B0-----:R-:W-:Y:S06]  /*1590*/  @P2 BRA `(.L_x_421) ;  /* 0x0000000000242947 */ /* 0x001fec0003800000 */
[----:B------:R-:W-:Y:S02]  /*15a0*/  ULDC.64 UR4, c[0x0][0xa00] ;  /* 0x0002800000047ab9 */ /* 0x000fe40000000a00 */
[----:B------:R-:W-:-:S04]  /*15b0*/  ISETP.NE.U32.AND P1, PT, RZ, UR4, PT ;  /* 0x00000004ff007c0c */ /* 0x000fc8000bf25070 */
[----:B------:R-:W-:-:S13]  /*15c0*/  ISETP.NE.AND.EX P1, PT, RZ, UR5, PT, P1 ;  /* 0x00000005ff007c0c */ /* 0x000fda000bf25310 */
[----:B------:R-:W-:Y:S05]  /*15d0*/  @!P1 BRA `(.L_x_421) ;  /* 0x0000000000149947 */ /* 0x000fea0003800000 */
[----:B------:R-:W0:Y:S02]  /*15e0*/  LDC.64 R4, c[0x0][0xa00] ;  /* 0x00028000ff047b82 */ /* 0x000e240000000a00 */
[----:B0-----:R-:W-:-:S05]  /*15f0*/  IMAD.WIDE R4, R25, 0x4, R4 ;  /* 0x0000000419047825 */ /* 0x001fca00078e0204 */
[----:B-----5:R-:W2:Y:S04]  /*1600*/  LDG.E R150, desc[UR54][R4.64] ;  /* 0x0000003604967981 */ /* 0x020ea8000c1e1900 */
[----:B------:R-:W2:Y:S02]  /*1610*/  LDG.E R7, desc[UR54][R4.64+0x4] ;  /* 0x0000043604077981 */ /* 0x000ea4000c1e1900 */
[----:B--2---:R-:W-:-:S07]  /*1620*/  IMAD.IADD R150, R7, 0x1, -R150 ;  /* 0x0000000107967824 */ /* 0x004fce00078e0a96 */
.L_x_421:
[----:B------:R-:W-:Y:S01]  /*1630*/  ULDC.64 UR4, c[0x0][0xa20] ;  /* 0x0002880000047ab9 */ /* 0x000fe20000000a00 */
[----:B------:R0:W-:Y:S01]  /*1640*/  STL [R1+0x18], R145 ;  /* 0x0000189101007387 */ /* 0x0001e20000100800 */
[----:B------:R-:W-:-:S03]  /*1650*/  ISETP.NE.U32.AND P1, PT, RZ, UR4, PT ;  /* 0x00000004ff007c0c */ /* 0x000fc6000bf25070 */
[----:B------:R0:W-:Y:S01]  /*1660*/  STL [R1+0x4], R146 ;  /* 0x0000049201007387 */ /* 0x0001e20000100800 */
[----:B------:R-:W-:-:S13]  /*1670*/  ISETP.NE.AND.EX P1, PT, RZ, UR5, PT, P1 ;  /* 0x00000005ff007c0c */ /* 0x000fda000bf25310 */
[----:B0-----:R-:W-:Y:S05]  /*1680*/  @!P1 BRA `(.L_x_422) ;  /* 0x0000000000109947 */ /* 0x001fea0003800000 */
[----:B------:R-:W-:-:S04]  /*1690*/  IADD3 R4, P0, R29, UR4, RZ ;  /* 0x000000041d047c10 */ /* 0x000fc8000ff1e0ff */
[----:B------:R-:W-:-:S05]  /*16a0*/  IADD3.X R5, R28, UR5, RZ, P0, !PT ;  /* 0x000000051c057c10 */ /* 0x000fca00087fe4ff */
[----:B------:R0:W5:Y:S01]  /*16b0*/  LDG.E R26, desc[UR54][R4.64] ;  /* 0x00000036041a7981 */ /* 0x000162000c1e1900 */
[----:B------:R-:W-:Y:S05]  /*16c0*/  BRA `(.L_x_423) ;  /* 0x0000000000107947 */ /* 0x000fea0003800000 */
.L_x_422:
[----:B------:R-:W-:Y:S05]  /*16d0*/  @!P0 BRA `(.L_x_423) ;  /* 0x00000000000c8947 */ /* 0x000fea0003800000 */
[----:B------:R-:W2:Y:S04]  /*16e0*/  LDG.E R5, desc[UR54][R8.64] ;  /* 0x0000003608057981 */ /* 0x000ea8000c1e1900 */
[----:B------:R-:W2:Y:S02]  /*16f0*/  LDG.E R26, desc[UR54][R8.64+0x4] ;  /* 0x00000436081a7981 */ /* 0x000ea4000c1e1900 */
[----:B--2---:R-:W-:-:S07]  /*1700*/  IADD3 R26, -R5, R26, RZ ;  /* 0x0000001a051a7210 */ /* 0x004fce0007ffe1ff */
.L_x_423:
[----:B------:R-:W-:Y:S02]  /*1710*/  ULDC.64 UR4, c[0x0][0xa10] ;  /* 0x0002840000047ab9 */ /* 0x000fe40000000a00 */
[----:B------:R-:W-:-:S04]  /*1720*/  ISETP.NE.U32.AND P0, PT, RZ, UR4, PT ;  /* 0x00000004ff007c0c */ /* 0x000fc8000bf05070 */
[----:B------:R-:W-:Y:S01]  /*1730*/  ISETP.NE.AND.EX P0, PT, RZ, UR5, PT, P0 ;  /* 0x00000005ff007c0c */ /* 0x000fe2000bf05300 */
[----:B-----5:R-:W-:Y:S01]  /*1740*/  IMAD.IADD R3, R26, 0x1, -R3 ;  /* 0x000000011a037824 */ /* 0x020fe200078e0a03 */
[----:B------:R-:W-:-:S11]  /*1750*/  ULDC.64 UR4, c[0x0][0xa30] ;  /* 0x00028c0000047ab9 */ /* 0x000fd60000000a00 */
[----:B0-----:R-:W0:Y:S02]  /*1760*/  @P0 LDC.64 R4, c[0x0][0xa10] ;  /* 0x00028400ff040b82 */ /* 0x001e240000000a00 */
[----:B0-----:R-:W-:-:S05]  /*1770*/  @P0 IMAD.WIDE R4, R25, 0x4, R4 ;  /* 0x0000000419040825 */ /* 0x001fca00078e0204 */
[----:B------:R-:W2:Y:S04]  /*1780*/  @P0 LDG.E R0, desc[UR54][R4.64] ;  /* 0x0000003604000981 */ /* 0x000ea8000c1e1900 */
[----:B------:R0:W2:Y:S01]  /*1790*/  @P0 LDG.E R9, desc[UR54][R4.64+0x4] ;  /* 0x0000043604090981 */ /* 0x0000a2000c1e1900 */
[----:B------:R-:W-:Y:S01]  /*17a0*/  ISETP.NE.U32.AND P1, PT, RZ, UR4, PT ;  /* 0x00000004ff007c0c */ /* 0x000fe2000bf25070 */
[----:B------:R-:W-:-:S03]  /*17b0*/  IMAD.MOV.U32 R123, RZ, RZ, R26 ;  /* 0x000000ffff7b7224 */ /* 0x000fc600078e001a */
[----:B------:R-:W-:Y:S01]  /*17c0*/  ISETP.NE.AND.EX P1, PT, RZ, UR5, PT, P1 ;  /* 0x00000005ff007c0c */ /* 0x000fe2000bf25310 */
[----:B0-----:R-:W-:-:S05]  /*17d0*/  IMAD.MOV R4, RZ, RZ, -R3 ;  /* 0x000000ffff047224 */ /* 0x001fca00078e0a03 */
[----:B------:R-:W-:-:S07]  /*17e0*/  VIMNMX R4, RZ, R4, !PT ;  /* 0x00000004ff047248 */ /* 0x000fce0007fe0100 */
[----:B------:R-:W-:-:S04]  /*17f0*/  @P1 IADD3 R6, P2, R29, UR4, RZ ;  /* 0x000000041d061c10 */ /* 0x000fc8000ff5e0ff */
[----:B------:R-:W-:-:S05]  /*1800*/  @P1 IADD3.X R7, R28, UR5, RZ, P2, !PT ;  /* 0x000000051c071c10 */ /* 0x000fca00097fe4ff */
[----:B------:R0:W5:Y:S01]  /*1810*/  @P1 LDG.E R123, desc[UR54][R6.64] ;  /* 0x00000036067b1981 */ /* 0x000162000c1e1900 */
[----:B--2---:R-:W-:-:S04]  /*1820*/  @P0 IMAD.IADD R2, R9, 0x1, -R0 ;  /* 0x0000000109020824 */ /* 0x004fc800078e0a00 */
[----:B------:R-:W-:-:S05]  /*1830*/  IMAD.IADD R149, R3, 0x1, R2 ;  /* 0x0000000103957824 */ /* 0x000fca00078e0202 */
[----:B------:R-:W-:-:S05]  /*1840*/  IADD3 R0, R149, 0x9f, RZ ;  /* 0x0000009f95007810 */ /* 0x000fca0007ffe0ff */
[----:B------:R-:W-:-:S05]  /*1850*/  IMAD.HI R0, R0, 0x66666667, RZ ;  /* 0x6666666700007827 */ /* 0x000fca00078e02ff */
[----:B------:R-:W-:-:S04]  /*1860*/  SHF.R.U32.HI R157, RZ, 0x1f, R0 ;  /* 0x0000001fff9d7819 */ /* 0x000fc80000011600 */
[----:B------:R-:W-:-:S05]  /*1870*/  LEA.HI.SX32 R157, R0, R157, 0x1a ;  /* 0x0000009d009d7211 */ /* 0x000fca00078fd2ff */
[----:B------:R-:W-:-:S05]  /*1880*/  IMAD R3, R157, 0xa0, -R3 ;  /* 0x000000a09d037824 */ /* 0x000fca00078e0a03 */
[----:B------:R-:W-:-:S04]  /*1890*/  VIMNMX R3, R3, R2, PT ;  /* 0x0000000203037248 */ /* 0x000fc80003fe0100 */
[----:B------:R-:W-:Y:S01]  /*18a0*/  ISETP.GT.AND P0, PT, R3, R4, PT ;  /* 0x000000040300720c */ /* 0x000fe20003f04270 */
[----:B------:R-:W-:-:S05]  /*18b0*/  IMAD.WIDE.U32 R4, R4, -0x33333333, RZ ;  /* 0xcccccccd04047825 */ /* 0x000fca00078e00ff */
[----:B------:R-:W-:-:S05]  /*18c0*/  SHF.R.U32.HI R122, RZ, 0x7, R5 ;  /* 0x00000007ff7a7819 */ /* 0x000fca0000011605 */
[----:B------:R-:W-:Y:S02]  /*18d0*/  IMAD.MOV.U32 R24, RZ, RZ, R122 ;  /* 0x000000ffff187224 */ /* 0x000fe400078e007a */
[----:B------:R-:W-:-:S04]  /*18e0*/  @P0 VIADD R0, R3, 0x9f ;  /* 0x0000009f03000836 */ /* 0x000fc80000000000 */
[----:B------:R-:W-:-:S05]  /*18f0*/  @P0 IMAD.HI R0, R0, 0x66666667, RZ ;  /* 0x6666666700000827 */ /* 0x000fca00078e02ff */
[----:B------:R-:W-:-:S04]  /*1900*/  @P0 SHF.R.U32.HI R3, RZ, 0x1f, R0 ;  /* 0x0000001fff030819 */ /* 0x000fc80000011600 */
[----:B------:R-:W-:Y:S02]  /*1910*/  @P0 LEA.HI.SX32 R24, R0, R3, 0x1a ;  /* 0x0000000300180211 */ /* 0x000fe400078fd2ff */
[----:B------:R-:W-:Y:S02]  /*1920*/  PLOP3.LUT P0, PT, PT, PT, PT, 0x80, 0x0 ;  /* 0x000000000000781c */ /* 0x000fe40003f0f070 */
[----:B------:R-:W-:-:S13]  /*1930*/  ISETP.GT.AND P1, PT, R24, R122, PT ;  /* 0x0000007a1800720c */ /* 0x000fda0003f24270 */
[----:B0-----:R-:W-:Y:S05]  /*1940*/  @!P1 BRA `(.L_x_424) ;  /* 0x000000e000709947 */ /* 0x001fea0003800000 */
[----:B------:R-:W-:Y:S01]  /*1950*/  VIADD R0, R18, 0x24200 ;  /* 0x0002420012007836 */ /* 0x000fe20000000000 */
[----:B------:R-:W-:Y:S04]  /*1960*/  BSSY B6, `(.L_x_425) ;  /* 0x0000013000067945 */ /* 0x000fe80003800000 */
[----:B------:R-:W-:-:S13]  /*1970*/  LOP3.LUT P0, RZ, R0, 0x1bf, RZ, 0xc0, !PT ;  /* 0x000001bf00ff7812 */ /* 0x000fda000780c0ff */
[----:B------:R-:W-:Y:S05]  /*1980*/  @!P0 BRA `(.L_x_426) ;  /* 0x0000000000408947 */ /* 0x000fea0003800000 */
[----:B------:R-:W-:Y:S01]  /*1990*/  MOV R0, 0x0 ;  /* 0x0000000000007802 */ /* 0x000fe20000000f00 */
[----:B------:R-:W-:Y:S01]  /*19a0*/  ULDC.64 UR4, c[0x4][0xc0] ;  /* 0x0100300000047ab9 */ /* 0x000fe20000000a00 */
[----:B------:R-:W-:Y:S01]  /*19b0*/  ULDC.64 UR6, c[0x4][0x20] ;  /* 0x0100080000067ab9 */ /* 0x000fe20000000a00 */
[----:B------:R-:W-:Y:S01]  /*19c0*/  MOV R4, UR4 ;  /* 0x0000000400047c02 */ /* 0x000fe20008000f00 */
[----:B------:R0:W1:Y:S01]  /*19d0*/  LDC.64 R14, c[0x4][R0] ;  /* 0x01000000000e7b82 */ /* 0x0000620000000a00 */
[----:B------:R-:W-:Y:S01]  /*19e0*/  IMAD.U32 R5, RZ, RZ, UR5 ;  /* 0x00000005ff057e24 */ /* 0x000fe2000f8e00ff */
[----:B------:R-:W-:Y:S01]  /*19f0*/  ULDC.64 UR4, c[0x4][0xc8] ;  /* 0x0100320000047ab9 */ /* 0x000fe20000000a00 */
[----:B------:R-:W-:Y:S01]  /*1a00*/  IMAD.U32 R10, RZ, RZ, UR6 ;  /* 0x00000006ff0a7e24 */ /* 0x000fe2000f8e00ff */
[----:B------:R-:W-:Y:S01]  /*1a10*/  MOV R11, UR7 ;  /* 0x00000007000b7c02 */ /* 0x000fe20008000f00 */
[----:B------:R-:W-:Y:S02]  /*1a20*/  IMAD.U32 R6, RZ, RZ, UR4 ;  /* 0x00000004ff067e24 */ /* 0x000fe4000f8e00ff */
[----:B------:R-:W-:-:S02]  /*1a30*/  IMAD.U32 R7, RZ, RZ, UR5 ;  /* 0x00000005ff077e24 */ /* 0x000fc4000f8e00ff */
[----:B------:R-:W-:Y:S02]  /*1a40*/  IMAD.MOV.U32 R8, RZ, RZ, 0x70 ;  /* 0x00000070ff087424 */ /* 0x000fe400078e00ff */
[----:B------:R-:W-:Y:S02]  /*1a50*/  IMAD.MOV.U32 R12, RZ, RZ, 0x1 ;  /* 0x00000001ff0c7424 */ /* 0x000fe400078e00ff */
[----:B0-----:R-:W-:-:S07]  /*1a60*/  IMAD.MOV.U32 R13, RZ, RZ, RZ ;  /* 0x000000ffff0d7224 */ /* 0x001fce00078e00ff */
[----:B------:R-:W-:-:S07]  /*1a70*/  LEPC R20, `(.L_x_426) ;  /* 0x000000001014794e */ /* 0x000fce0000000000 */
[----:B-1---5:R-:W-:Y:S05]  /*1a80*/  CALL.ABS.NOINC R14 ;  /* 0x000000000e007343 */ /* 0x022fea0003c00000 */
.L_x_426:
[----:B------:R-:W-:Y:S05]  /*1a90*/  BSYNC B6 ;  /* 0x0000000000067941 */ /* 0x000fea0003800000 */
.L_x_425:
        /* <DEDUP_REMOVED lines=20> */
.L_x_428:
[----:B------:R-:W-:Y:S05]  /*1be0*/  BSYNC B6 ;  /* 0x0000000000067941 */ /* 0x000fea0003800000 */
.L_x_427:
[----:B------:R-:W-:Y:S01]  /*1bf0*/  ULDC.64 UR4, c[0x0][0x9f8] ;  /* 0x00027e0000047ab9 */ /* 0x000fe20000000a00 */
[----:B------:R-:W0:Y:S01]  /*1c00*/  LDC R0, c[0x0][0x428] ;  /* 0x00010a00ff007b82 */ /* 0x000e220000000800 */
[----:B------:R-:W-:-:S07]  /*1c10*/  ISETP.NE.U32.AND P0, PT, RZ, UR4, PT ;  /* 0x00000004ff007c0c */ /* 0x000fce000bf05070 */
[----:B------:R-:W1:Y:S01]  /*1c20*/  LDC.64 R116, c[0x0][0x2f0] ;  /* 0x0000bc00ff747b82 */ /* 0x000e620000000a00 */
[----:B------:R-:W-:Y:S01]  /*1c30*/  ISETP.NE.AND.EX P0, PT, RZ, UR5, PT, P0 ;  /* 0x00000005ff007c0c */ /* 0x000fe2000bf05300 */
[----:B------:R-:W2:Y:S01]  /*1c40*/  S2R R20, SR_TID.X ;  /* 0x0000000000147919 */ /* 0x000ea20000002100 */
[----:B------:R-:W-:Y:S01]  /*1c50*/  IMAD.IADD R103, R27, 0x1, R26 ;  /* 0x000000011b677824 */ /* 0x000fe200078e021a */
[----:B------:R-:W-:Y:S01]  /*1c60*/  ULDC.64 UR6, c[0x0][0xa08] ;  /* 0x0002820000067ab9 */ /* 0x000fe20000000a00 */
[----:B------:R-:W-:-:S03]  /*1c70*/  SHF.R.S32.HI R23, RZ, 0x1f, R22 ;  /* 0x0000001fff177819 */ /* 0x000fc60000011416 */
[----:B------:R-:W3:Y:S06]  /*1c80*/  LDC.64 R110, c[0x0][0x3d8] ;  /* 0x0000f600ff6e7b82 */ /* 0x000eec0000000a00 */
[----:B------:R-:W-:Y:S02]  /*1c90*/  @P0 IADD3 R4, P1, R29, UR4, RZ ;  /* 0x000000041d040c10 */ /* 0x000fe4000ff3e0ff */
[----:B------:R-:W-:Y:S01]  /*1ca0*/  SHF.R.S32.HI R144, RZ, 0x1f, R220 ;  /* 0x0000001fff907819 */ /* 0x000fe200000114dc */
[----:B------:R-:W4:Y:S01]  /*1cb0*/  LDC.64 R104, c[0x0][0x3e8] ;  /* 0x0000fa00ff687b82 */ /* 0x000f220000000a00 */
[----:B------:R-:W-:Y:S01]  /*1cc0*/  @P0 IADD3.X R5, R28, UR5, RZ, P1, !PT ;  /* 0x000000051c050c10 */ /* 0x000fe20008ffe4ff */
[----:B------:R-:W-:Y:S01]  /*1cd0*/  ULDC.64 UR4, c[0x0][0x2f8] ;  /* 0x0000be0000047ab9 */ /* 0x000fe20000000a00 */
[----:B------:R-:W4:Y:S04]  /*1ce0*/  LDL.LU R28, [R1] ;  /* 0x00000000011c7983 */ /* 0x000f280000300800 */
[----:B------:R2:W4:Y:S01]  /*1cf0*/  @P0 LDG.E R25, desc[UR54][R4.64] ;  /* 0x0000003604190981 */ /* 0x000522000c1e1900 */
[----:B0-----:R-:W-:Y:S01]  /*1d00*/  ISETP.NE.AND P0, PT, R0, 0x1, PT ;  /* 0x000000010000780c */ /* 0x001fe20003f05270 */
[----:B------:R-:W0:Y:S01]  /*1d10*/  LDC R101, c[0x0][0x3d4] ;  /* 0x0000f500ff657b82 */ /* 0x000e220000000800 */
[----:B------:R-:W-:-:S05]  /*1d20*/  SHF.R.S32.HI R37, RZ, 0x1f, R103 ;  /* 0x0000001fff257819 */ /* 0x000fca0000011467 */
[-C--:B-1----:R-:W-:Y:S02]  /*1d30*/  IMAD R6, R37, R116.reuse, RZ ;  /* 0x0000007425067224 */ /* 0x082fe400078e02ff */
[----:B--2---:R-:W-:Y:S01]  /*1d40*/  IMAD.WIDE.U32 R4, R103, R116, RZ ;  /* 0x0000007467047225 */ /* 0x004fe200078e00ff */
[----:B------:R-:W-:-:S03]  /*1d50*/  SHF.R.U32.HI R20, RZ, 0x7, R20 ;  /* 0x00000007ff147819 */ /* 0x000fc60000011614 */
[----:B------:R-:W1:Y:S08]  /*1d60*/  @P0 LDC R3, c[0x0][0x42c] ;  /* 0x00010b00ff030b82 */ /* 0x000e700000000800 */
[----:B------:R-:W2:Y:S01]  /*1d70*/  @P0 LDC R7, c[0x0][0x430] ;  /* 0x00010c00ff070b82 */ /* 0x000ea20000000800 */
[----:B-1----:R-:W-:Y:S01]  /*1d80*/  @P0 IMAD.HI.U32 R0, R146, R3, RZ ;  /* 0x0000000392000227 */ /* 0x002fe200078e00ff */
[----:B------:R-:W-:-:S04]  /*1d90*/  MOV R3, R146 ;  /* 0x0000009200037202 */ /* 0x000fc80000000f00 */
[----:B--2---:R-:W-:Y:S01]  /*1da0*/  @P0 SHF.R.U32.HI R3, RZ, R7, R0 ;  /* 0x00000007ff030219 */ /* 0x004fe20000011600 */
[----:B------:R-:W-:Y:S01]  /*1db0*/  IMAD R7, R103, R117, R6 ;  /* 0x0000007567077224 */ /* 0x000fe200078e0206 */
[----:B------:R-:W-:Y:S02]  /*1dc0*/  ISETP.NE.U32.AND P0, PT, RZ, UR6, PT ;  /* 0x00000006ff007c0c */ /* 0x000fe4000bf05070 */
[----:B------:R-:W-:Y:S01]  /*1dd0*/  SHF.R.S32.HI R6, RZ, 0x1f, R3 ;  /* 0x0000001fff067819 */ /* 0x000fe20000011403 */
[----:B------:R-:W-:Y:S01]  /*1de0*/  IMAD.IADD R5, R5, 0x1, R7 ;  /* 0x0000000105057824 */ /* 0x000fe200078e0207 */
[----:B------:R-:W-:-:S03]  /*1df0*/  ISETP.NE.AND.EX P0, PT, RZ, UR7, PT, P0 ;  /* 0x00000007ff007c0c */ /* 0x000fc6000bf05300 */
[----:B------:R-:W-:Y:S01]  /*1e00*/  IMAD R0, R6, UR4, RZ ;  /* 0x0000000406007c24 */ /* 0x000fe2000f8e02ff */
[----:B------:R-:W-:Y:S01]  /*1e10*/  ISETP.NE.AND P6, PT, R20, 0x1, PT ;  /* 0x000000011400780c */ /* 0x000fe20003fc5270 */
[----:B------:R-:W-:-:S04]  /*1e20*/  IMAD.WIDE.U32 R4, R3, UR4, R4 ;  /* 0x0000000403047c25 */ /* 0x000fc8000f8e0004 */
[----:B------:R-:W-:Y:S01]  /*1e30*/  IMAD R7, R3, UR5, R0 ;  /* 0x0000000503077c24 */ /* 0x000fe2000f8e0200 */
[----:B------:R-:W-:-:S03]  /*1e40*/  ULDC.64 UR4, c[0x0][0x300] ;  /* 0x0000c00000047ab9 */ /* 0x000fc60000000a00 */
[----:B------:R-:W-:Y:S01]  /*1e50*/  IMAD.IADD R5, R5, 0x1, R7 ;  /* 0x0000000105057824 */ /* 0x000fe200078e0207 */
[----:B------:R-:W-:Y:S01]  /*1e60*/  SHF.R.S32.HI R17, RZ, 0x1f, R16 ;  /* 0x0000001fff117819 */ /* 0x000fe20000011410 */
[----:B---3--:R-:W-:Y:S01]  /*1e70*/  IMAD.WIDE.U32 R112, R220, R110, R22 ;  /* 0x0000006edc707225 */ /* 0x008fe200078e0016 */
[----:B0-----:R-:W-:-:S03]  /*1e80*/  ISETP.GE.AND P3, PT, R222, R101, PT ;  /* 0x00000065de00720c */ /* 0x001fc60003f66270 */
[----:B----4-:R-:W-:-:S04]  /*1e90*/  IMAD.WIDE.U32 R108, R220, R104, R16 ;  /* 0x00000068dc6c7225 */ /* 0x010fc800078e0010 */
[----:B------:R-:W-:-:S04]  /*1ea0*/  IMAD.WIDE.U32 R106, R220, R104, R22 ;  /* 0x00000068dc6a7225 */ /* 0x000fc800078e0016 */
[----:B------:R-:W-:Y:S01]  /*1eb0*/  IMAD.WIDE.U32 R114, R220, R110, R16 ;  /* 0x0000006edc727225 */ /* 0x000fe200078e0010 */
[----:B------:R-:W-:-:S03]  /*1ec0*/  SHF.L.U64.HI R129, R116, 0x7, R117 ;  /* 0x0000000774817819 */ /* 0x000fc60000010275 */
[----:B------:R-:W-:Y:S02]  /*1ed0*/  IMAD.SHL.U32 R130, R116, 0x80, RZ ;  /* 0x0000008074827824 */ /* 0x000fe400078e00ff */
[----:B------:R-:W-:Y:S02]  /*1ee0*/  VIADD R26, R220, 0x80 ;  /* 0x00000080dc1a7836 */ /* 0x000fe40000000000 */
[----:B------:R-:W-:-:S03]  /*1ef0*/  IMAD R125, R111, 0xa0, RZ ;  /* 0x000000a06f7d7824 */ /* 0x000fc600078e02ff */
[----:B------:R-:W-:Y:S01]  /*1f00*/  SHF.R.S32.HI R147, RZ, 0x1f, R26 ;  /* 0x0000001fff937819 */ /* 0x000fe2000001141a */
[----:B------:R-:W-:Y:S01]  /*1f10*/  VIADD R151, R20, 0x8 ;  /* 0x0000000814977836 */ /* 0x000fe20000000000 */
[----:B------:R-:W-:Y:S02]  /*1f20*/  SHF.R.S32.HI R0, RZ, 0x1f, R25 ;  /* 0x0000001fff007819 */ /* 0x000fe40000011419 */
[----:B------:R-:W-:Y:S02]  /*1f30*/  SEL R13, R25, RZ, !P0 ;  /* 0x000000ff190d7207 */ /* 0x000fe40004000000 */
[----:B------:R-:W-:-:S05]  /*1f40*/  SEL R10, R0, RZ, !P0 ;  /* 0x000000ff000a7207 */ /* 0x000fca0004000000 */
[----:B------:R-:W-:Y:S02]  /*1f50*/  IMAD R0, R10, UR4, RZ ;  /* 0x000000040a007c24 */ /* 0x000fe4000f8e02ff */
[----:B------:R-:W-:-:S04]  /*1f60*/  IMAD.WIDE.U32 R120, R13, UR4, R4 ;  /* 0x000000040d787c25 */ /* 0x000fc8000f8e0004 */
[----:B------:R-:W-:Y:S01]  /*1f70*/  IMAD R9, R13, UR5, R0 ;  /* 0x000000050d097c24 */ /* 0x000fe2000f8e0200 */
[----:B------:R-:W-:Y:S05]  /*1f80*/  @!P6 WARPSYNC.ALL ;  /* 0x000000000000e948 */ /* 0x000fea0003800000 */
[----:B------:R-:W-:Y:S01]  /*1f90*/  ULDC.64 UR4, c[0x0][0x320] ;  /* 0x0000c80000047ab9 */ /* 0x000fe20000000a00 */
[----:B------:R-:W-:Y:S01]  /*1fa0*/  IMAD R0, R144, R116, RZ ;  /* 0x0000007490007224 */ /* 0x000fe200078e02ff */
[----:B------:R-:W-:Y:S01]  /*1fb0*/  ULDC.64 UR6, c[0x0][0x328] ;  /* 0x0000ca0000067ab9 */ /* 0x000fe20000000a00 */
[----:B------:R-:W-:Y:S02]  /*1fc0*/  IMAD R4, R6, UR4, RZ ;  /* 0x0000000406047c24 */ /* 0x000fe4000f8e02ff */
[----:B------:R-:W-:Y:S01]  /*1fd0*/  IMAD.WIDE.U32 R6, R3, UR4, R22 ;  /* 0x0000000403067c25 */ /* 0x000fe2000f8e0016 */
[----:B------:R-:W-:-:S03]  /*1fe0*/  ULDC UR4, c[0x0][0x2e4] ;  /* 0x0000b90000047ab9 */ /* 0x000fc60000000800 */
[----:B------:R-:W-:Y:S02]  /*1ff0*/  IMAD R119, R3, UR5, R4 ;  /* 0x0000000503777c24 */ /* 0x000fe4000f8e0204 */
[C---:B------:R-:W-:Y:S01]  /*2000*/  IMAD.WIDE.U32 R4, R220.reuse, R116, R22 ;  /* 0x00000074dc047225 */ /* 0x040fe200078e0016 */
[----:B------:R-:W-:Y:S01]  /*2010*/  @!P6 BAR.SYNC.DEFER_BLOCKING 0x9, 0x100 ;  /* 0x024400000000eb1d */ /* 0x000fe20000010000 */
[----:B------:R-:W-:Y:S02]  /*2020*/  ISETP.GE.AND P1, PT, R221, UR4, PT ;  /* 0x00000004dd007c0c */ /* 0x000fe4000bf26270 */
[----:B------:R-:W-:Y:S01]  /*2030*/  IMAD R11, R220, R117, R0 ;  /* 0x00000075dc0b7224 */ /* 0x000fe200078e0200 */
[----:B------:R-:W-:Y:S01]  /*2040*/  IADD3 R3, P2, R120, R4, RZ ;  /* 0x0000000478037210 */ /* 0x000fe20007f5e0ff */
[----:B------:R-:W-:Y:S01]  /*2050*/  IMAD.IADD R0, R121, 0x1, R9 ;  /* 0x0000000179007824 */ /* 0x000fe200078e0209 */
[----:B------:R-:W-:Y:S02]  /*2060*/  SEL R4, RZ, 0xffffffff, P1 ;  /* 0xffffffffff047807 */ /* 0x000fe40000800000 */
[----:B------:R-:W-:Y:S01]  /*2070*/  ISETP.GE.AND P0, PT, R22, UR4, PT ;  /* 0x0000000416007c0c */ /* 0x000fe2000bf06270 */
[----:B------:R-:W-:Y:S01]  /*2080*/  IMAD.IADD R119, R7, 0x1, R119 ;  /* 0x0000000107777824 */ /* 0x000fe200078e0277 */
[----:B------:R-:W-:-:S02]  /*2090*/  SHF.L.U32 R8, R4, 0x1, RZ ;  /* 0x0000000104087819 */ /* 0x000fc400000006ff */
[----:B------:R-:W-:Y:S02]  /*20a0*/  SEL R7, RZ, 0x1, P0 ;  /* 0x00000001ff077807 */ /* 0x000fe40000000000 */
[----:B------:R-:W-:Y:S01]  /*20b0*/  IADD3.X R4, R0, R5, R11, P2, !PT ;  /* 0x0000000500047210 */ /* 0x000fe200017fe40b */
[----:B------:R-:W-:Y:S01]  /*20c0*/  VIADD R5, R22, 0x60 ;  /* 0x0000006016057836 */ /* 0x000fe20000000000 */
[----:B------:R-:W-:Y:S01]  /*20d0*/  LOP3.LUT R7, R8, 0x2, R7, 0xe2, !PT ;  /* 0x0000000208077812 */ /* 0x000fe200078ee207 */
[----:B------:R-:W-:Y:S01]  /*20e0*/  IMAD.MOV.U32 R118, RZ, RZ, R6 ;  /* 0x000000ffff767224 */ /* 0x000fe200078e0006 */
[----:B------:R-:W-:Y:S01]  /*20f0*/  ISETP.GE.AND P0, PT, R222, UR4, PT ;  /* 0x00000004de007c0c */ /* 0x000fe2000bf06270 */
[----:B------:R-:W-:Y:S01]  /*2100*/  IMAD R8, R144, R110, RZ ;  /* 0x0000006e90087224 */ /* 0x000fe200078e02ff */
[----:B------:R-:W-:Y:S01]  /*2110*/  ISETP.GE.AND P1, PT, R5, UR4, PT ;  /* 0x0000000405007c0c */ /* 0x000fe2000bf26270 */
[----:B------:R-:W-:Y:S02]  /*2120*/  VIADD R6, R22, 0x80 ;  /* 0x0000008016067836 */ /* 0x000fe40000000000 */
[----:B------:R-:W-:Y:S01]  /*2130*/  IMAD R11, R220, R111, R8 ;  /* 0x0000006fdc0b7224 */ /* 0x000fe200078e0208 */
[----:B------:R-:W-:-:S02]  /*2140*/  SEL R8, RZ, 0x4, P0 ;  /* 0x00000004ff087807 */ /* 0x000fc40000000000 */
[----:B------:R-:W-:Y:S02]  /*2150*/  SEL R9, RZ, 0x8, P1 ;  /* 0x00000008ff097807 */ /* 0x000fe40000800000 */
[----:B------:R-:W-:Y:S02]  /*2160*/  ISETP.GE.AND P0, PT, R6, UR4, PT ;  /* 0x0000000406007c0c */ /* 0x000fe4000bf06270 */
[----:B------:R-:W-:Y:S02]  /*2170*/  LOP3.LUT R7, R9, R7, R8, 0xfe, !PT ;  /* 0x0000000709077212 */ /* 0x000fe400078efe08 */
[----:B------:R-:W-:Y:S01]  /*2180*/  SEL R8, RZ, 0x10, P0 ;  /* 0x00000010ff087807 */ /* 0x000fe20000000000 */
[----:B------:R-:W-:Y:S01]  /*2190*/  IMAD R9, R10, UR6, RZ ;  /* 0x000000060a097c24 */ /* 0x000fe2000f8e02ff */
[-C--:B------:R-:W-:Y:S02]  /*21a0*/  ISETP.GE.AND P0, PT, R22, R101.reuse, PT ;  /* 0x000000651600720c */ /* 0x080fe40003f06270 */
[----:B------:R-:W-:Y:S01]  /*21b0*/  LOP3.LUT R35, R7, R8, RZ, 0xfc, !PT ;  /* 0x0000000807237212 */ /* 0x000fe200078efcff */
[----:B------:R-:W-:Y:S01]  /*21c0*/  IMAD R7, R144, R104, RZ ;  /* 0x0000006890077224 */ /* 0x000fe200078e02ff */
[----:B------:R-:W-:Y:S01]  /*21d0*/  ISETP.GE.AND P1, PT, R221, R101, PT ;  /* 0x00000065dd00720c */ /* 0x000fe20003f26270 */
[----:B------:R-:W-:-:S02]  /*21e0*/  IMAD R33, R13, UR7, R9 ;  /* 0x000000070d217c24 */ /* 0x000fc4000f8e0209 */
[----:B------:R-:W-:Y:S01]  /*21f0*/  IMAD R9, R220, R105, R7 ;  /* 0x00000069dc097224 */ /* 0x000fe200078e0207 */
[C---:B------:R-:W-:Y:S02]  /*2200*/  SEL R7, R101.reuse, RZ, P0 ;  /* 0x000000ff65077207 */ /* 0x040fe40000000000 */
[----:B------:R-:W-:Y:S01]  /*2210*/  SEL R8, R101, RZ, P1 ;  /* 0x000000ff65087207 */ /* 0x000fe20000800000 */
[----:B------:R-:W-:Y:S02]  /*2220*/  IMAD.IADD R109, R109, 0x1, R9 ;  /* 0x000000016d6d7824 */ /* 0x000fe400078e0209 */
[----:B------:R-:W-:Y:S01]  /*2230*/  IMAD.IADD R7, R22, 0x1, R7 ;  /* 0x0000000116077824 */ /* 0x000fe200078e0207 */
[----:B------:R-:W-:Y:S01]  /*2240*/  IADD3 R113, R11, R113, RZ ;  /* 0x000000710b717210 */ /* 0x000fe20007ffe0ff */
[----:B------:R-:W-:Y:S02]  /*2250*/  IMAD.IADD R107, R9, 0x1, R107 ;  /* 0x00000001096b7824 */ /* 0x000fe400078e026b */
[----:B------:R-:W-:Y:S01]  /*2260*/  IMAD.IADD R115, R115, 0x1, R11 ;  /* 0x0000000173737824 */ /* 0x000fe200078e020b */
[----:B------:R-:W-:Y:S01]  /*2270*/  SEL R11, R101, RZ, P3 ;  /* 0x000000ff650b7207 */ /* 0x000fe20001800000 */
[----:B------:R-:W-:Y:S01]  /*2280*/  IMAD.IADD R9, R221, 0x1, R8 ;  /* 0x00000001dd097824 */ /* 0x000fe200078e0208 */
[----:B------:R-:W-:-:S02]  /*2290*/  SHF.R.S32.HI R8, RZ, 0x1f, R7 ;  /* 0x0000001fff087819 */ /* 0x000fc40000011407 */
[----:B------:R-:W-:Y:S02]  /*22a0*/  IADD3 R14, R222, R11, RZ ;  /* 0x0000000bde0e7210 */ /* 0x000fe40007ffe0ff */
[----:B------:R-:W-:Y:S02]  /*22b0*/  SHF.R.S32.HI R10, RZ, 0x1f, R9 ;  /* 0x0000001fff0a7819 */ /* 0x000fe40000011409 */
[CC--:B------:R-:W-:Y:S02]  /*22c0*/  LEA.HI R25, R8.reuse, R7.reuse, RZ, 0x4 ;  /* 0x0000000708197211 */ /* 0x0c0fe400078f20ff */
[----:B------:R-:W-:Y:S02]  /*22d0*/  LEA.HI R8, R8, R7, RZ, 0x6 ;  /* 0x0000000708087211 */ /* 0x000fe400078f30ff */
[----:B------:R-:W-:Y:S02]  /*22e0*/  SHF.R.S32.HI R15, RZ, 0x1f, R14 ;  /* 0x0000001fff0f7819 */ /* 0x000fe4000001140e */
[----:B------:R-:W-:-:S02]  /*22f0*/  LEA.HI R27, R10, R9, RZ, 0x4 ;  /* 0x000000090a1b7211 */ /* 0x000fc400078f20ff */
[----:B------:R-:W-:Y:S02]  /*2300*/  LEA.HI R10, R10, R9, RZ, 0x6 ;  /* 0x000000090a0a7211 */ /* 0x000fe400078f30ff */
[----:B------:R-:W-:Y:S02]  /*2310*/  SHF.R.S32.HI R9, RZ, 0x6, R8 ;  /* 0x00000006ff097819 */ /* 0x000fe40000011408 */
[--C-:B------:R-:W-:Y:S02]  /*2320*/  LOP3.LUT R8, R224, 0x30, R25.reuse, 0xf8, !PT ;  /* 0x00000030e0087812 */ /* 0x100fe400078ef819 */
[----:B------:R-:W-:Y:S02]  /*2330*/  SHF.R.U32.HI R7, RZ, 0x3, R228 ;  /* 0x00000003ff077819 */ /* 0x000fe400000116e4 */
[----:B------:R-:W-:Y:S02]  /*2340*/  LEA.HI R29, R15, R14, RZ, 0x4 ;  /* 0x0000000e0f1d7211 */ /* 0x000fe400078f20ff */
[----:B------:R-:W-:-:S02]  /*2350*/  LOP3.LUT R12, R228, 0x30, R25, 0xf8, !PT ;  /* 0x00000030e40c7812 */ /* 0x000fc400078ef819 */
[----:B------:R-:W-:Y:S01]  /*2360*/  LEA.HI R14, R15, R14, RZ, 0x6 ;  /* 0x0000000e0f0e7211 */ /* 0x000fe200078f30ff */
[----:B------:R-:W-:Y:S01]  /*2370*/  IMAD.WIDE.U32 R118, R13, UR6, R118 ;  /* 0x000000060d767c25 */ /* 0x000fe2000f8e0076 */
[----:B------:R-:W-:Y:S02]  /*2380*/  LOP3.LUT R28, R28, 0xfffffffe, RZ, 0xc0, !PT ;  /* 0xfffffffe1c1c7812 */ /* 0x000fe400078ec0ff */
[----:B------:R-:W-:Y:S01]  /*2390*/  LOP3.LUT R8, R8, R225, RZ, 0x3c, !PT ;  /* 0x000000e108087212 */ /* 0x000fe200078e3cff */
[----:B------:R-:W-:Y:S01]  /*23a0*/  IMAD R137, R9, 0x2800, R226 ;  /* 0x0000280009897824 */ /* 0x000fe200078e02e2 */
[----:B------:R-:W-:Y:S02]  /*23b0*/  LOP3.LUT R13, R12, R7, RZ, 0x3c, !PT ;  /* 0x000000070c0d7212 */ /* 0x000fe400078e3cff */
[----:B------:R-:W-:Y:S02]  /*23c0*/  SHF.R.S32.HI R14, RZ, 0x6, R14 ;  /* 0x00000006ff0e7819 */ /* 0x000fe4000001140e */
[----:B------:R-:W-:Y:S01]  /*23d0*/  LOP3.LUT R12, R228, 0x30, R29, 0xf8, !PT ;  /* 0x00000030e40c7812 */ /* 0x000fe200078ef81d */
[----:B------:R-:W-:Y:S01]  /*23e0*/  IMAD.IADD R137, R137, 0x1, R8 ;  /* 0x0000000189897824 */ /* 0x000fe200078e0208 */
[----:B------:R-:W-:-:S02]  /*23f0*/  @P3 LOP3.LUT R28, R28, 0x1, RZ, 0xfc, !PT ;  /* 0x000000011c1c3812 */ /* 0x000fc400078efcff */
[----:B------:R-:W-:Y:S02]  /*2400*/  SHF.R.S32.HI R11, RZ, 0x6, R10 ;  /* 0x00000006ff0b7819 */ /* 0x000fe4000001140a */
[----:B------:R-:W-:Y:S01]  /*2410*/  LOP3.LUT P3, RZ, R236, 0x2, RZ, 0xc0, !PT ;  /* 0x00000002ecff7812 */ /* 0x000fe2000786c0ff */
[----:B------:R-:W-:Y:S01]  /*2420*/  IMAD R131, R14, 0x2800, R229 ;  /* 0x000028000e837824 */ /* 0x000fe200078e02e5 */
[C---:B------:R-:W-:Y:S02]  /*2430*/  LOP3.LUT R10, R224.reuse, 0x30, R27, 0xf8, !PT ;  /* 0x00000030e00a7812 */ /* 0x040fe400078ef81b */
[----:B------:R-:W-:Y:S02]  /*2440*/  LOP3.LUT R8, R224, 0x30, R29, 0xf8, !PT ;  /* 0x00000030e0087812 */ /* 0x000fe400078ef81d */
[----:B------:R-:W-:Y:S01]  /*2450*/  LOP3.LUT R12, R12, R7, RZ, 0x3c, !PT ;  /* 0x000000070c0c7212 */ /* 0x000fe200078e3cff */
[--C-:B------:R-:W-:Y:S01]  /*2460*/  IMAD R134, R9, 0x2800, R229.reuse ;  /* 0x0000280009867824 */ /* 0x100fe200078e02e5 */
[-C--:B------:R-:W-:Y:S01]  /*2470*/  LOP3.LUT R9, R10, R225.reuse, RZ, 0x3c, !PT ;  /* 0x000000e10a097212 */ /* 0x080fe200078e3cff */
[C-C-:B------:R-:W-:Y:S01]  /*2480*/  IMAD R136, R11.reuse, 0x2800, R226.reuse ;  /* 0x000028000b887824 */ /* 0x140fe200078e02e2 */
[----:B------:R-:W-:Y:S01]  /*2490*/  LOP3.LUT R8, R8, R225, RZ, 0x3c, !PT ;  /* 0x000000e108087212 */ /* 0x000fe200078e3cff */
[----:B------:R-:W-:Y:S01]  /*24a0*/  IMAD R132, R11, 0x2800, R229 ;  /* 0x000028000b847824 */ /* 0x000fe200078e02e5 */
[----:B-----5:R-:W-:Y:S01]  /*24b0*/  SHF.R.S32.HI R11, RZ, 0x1f, R123 ;  /* 0x0000001fff0b7819 */ /* 0x020fe2000001147b */
[----:B------:R-:W-:Y:S01]  /*24c0*/  IMAD R133, R14, 0x2800, R226 ;  /* 0x000028000e857824 */ /* 0x000fe200078e02e2 */
[----:B------:R-:W-:Y:S01]  /*24d0*/  IADD3 R102, P2, R220, R103, RZ ;  /* 0x00000067dc667210 */ /* 0x000fe20007f5e0ff */
[----:B------:R-:W-:Y:S01]  /*24e0*/  IMAD.IADD R131, R131, 0x1, R12 ;  /* 0x0000000183837824 */ /* 0x000fe200078e020c */
[----:B------:R-:W-:-:S02]  /*24f0*/  LOP3.LUT R10, R228, 0x30, R27, 0xf8, !PT ;  /* 0x00000030e40a7812 */ /* 0x000fc400078ef81b */
[----:B------:R-:W-:Y:S01]  /*2500*/  IADD3 R12, R22, 0xa0, RZ ;  /* 0x000000a0160c7810 */ /* 0x000fe20007ffe0ff */
[----:B------:R-:W-:Y:S01]  /*2510*/  IMAD.IADD R136, R136, 0x1, R9 ;  /* 0x0000000188887824 */ /* 0x000fe200078e0209 */
[----:B------:R-:W-:Y:S01]  /*2520*/  IADD3 R133, R133, R8, RZ ;  /* 0x0000000885857210 */ /* 0x000fe20007ffe0ff */
[----:B------:R-:W-:Y:S01]  /*2530*/  IMAD.IADD R134, R134, 0x1, R13 ;  /* 0x0000000186867824 */ /* 0x000fe200078e020d */
[----:B------:R-:W-:Y:S01]  /*2540*/  LOP3.LUT R28, R28, 0xfffffffb, RZ, 0xc0, !PT ;  /* 0xfffffffb1c1c7812 */ /* 0x000fe200078ec0ff */
[----:B------:R-:W-:Y:S01]  /*2550*/  IMAD R8, R11, R110, RZ ;  /* 0x0000006e0b087224 */ /* 0x000fe200078e02ff */
[----:B------:R-:W-:Y:S01]  /*2560*/  LOP3.LUT R9, R10, R7, RZ, 0x3c, !PT ;  /* 0x000000070a097212 */ /* 0x000fe200078e3cff */
[----:B------:R-:W-:Y:S01]  /*2570*/  IMAD.X R103, R37, 0x1, R144, P2 ;  /* 0x0000000125677824 */ /* 0x000fe200010e0690 */
[----:B------:R-:W-:Y:S01]  /*2580*/  ISETP.GE.AND P2, PT, R12, UR4, PT ;  /* 0x000000040c007c0c */ /* 0x000fe2000bf46270 */
[----:B------:R-:W-:Y:S01]  /*2590*/  IMAD R13, R117, 0xa0, RZ ;  /* 0x000000a0750d7824 */ /* 0x000fe200078e02ff */
[----:B------:R-:W-:Y:S01]  /*25a0*/  @P3 LOP3.LUT R28, R28, 0x4, RZ, 0xfc, !PT ;  /* 0x000000041c1c3812 */ /* 0x000fe200078efcff */
[----:B------:R-:W-:Y:S01]  /*25b0*/  IMAD.WIDE.U32 R116, R116, 0xa0, RZ ;  /* 0x000000a074747825 */ /* 0x000fe200078e00ff */
[----:B------:R-:W-:-:S03]  /*25c0*/  SEL R32, RZ, 0x20, P2 ;  /* 0x00000020ff207807 */ /* 0x000fc60001000000 */
[----:B------:R-:W-:Y:S02]  /*25d0*/  IMAD R10, R11, R104, RZ ;  /* 0x000000680b0a7224 */ /* 0x000fe400078e02ff */
[C---:B------:R-:W-:Y:S02]  /*25e0*/  IMAD R21, R123.reuse, R111, R8 ;  /* 0x0000006f7b157224 */ /* 0x040fe400078e0208 */
[----:B------:R-:W-:Y:S01]  /*25f0*/  IMAD.WIDE.U32 R114, R123, R110, R114 ;  /* 0x0000006e7b727225 */ /* 0x000fe200078e0072 */
[----:B------:R-:W-:-:S03]  /*2600*/  IADD3 R124, R117, R13, RZ ;  /* 0x0000000d757c7210 */ /* 0x000fc60007ffe0ff */
[C---:B------:R-:W-:Y:S01]  /*2610*/  IMAD.WIDE.U32 R112, R123.reuse, R110, R112 ;  /* 0x0000006e7b707225 */ /* 0x040fe200078e0070 */
[----:B------:R0:W-:Y:S03]  /*2620*/  STL [R1], R28 ;  /* 0x0000001c01007387 */ /* 0x0001e60000100800 */
[----:B------:R-:W-:Y:S01]  /*2630*/  IMAD R31, R123, R105, R10 ;  /* 0x000000697b1f7224 */ /* 0x000fe200078e020a */
[C---:B------:R-:W-:Y:S01]  /*2640*/  SHF.L.U64.HI R10, R104.reuse, 0x7, R105 ;  /* 0x00000007680a7819 */ /* 0x040fe20000010269 */
[----:B------:R-:W-:Y:S02]  /*2650*/  IMAD R15, R105, 0xa0, RZ ;  /* 0x000000a0690f7824 */ /* 0x000fe400078e02ff */
[----:B------:R-:W-:Y:S02]  /*2660*/  IMAD.SHL.U32 R11, R104, 0x80, RZ ;  /* 0x00000080680b7824 */ /* 0x000fe400078e00ff */
[----:B------:R-:W-:Y:S01]  /*2670*/  IMAD.WIDE.U32 R108, R123, R104, R108 ;  /* 0x000000687b6c7225 */ /* 0x000fe200078e006c */
[----:B------:R-:W-:-:S03]  /*2680*/  SHF.L.U64.HI R8, R110, 0x7, R111 ;  /* 0x000000076e087819 */ /* 0x000fc6000001026f */
[----:B------:R-:W-:Y:S01]  /*2690*/  IMAD.WIDE.U32 R106, R123, R104, R106 ;  /* 0x000000687b6a7225 */ /* 0x000fe200078e006a */
[----:B------:R-:W-:Y:S02]  /*26a0*/  SHF.R.S32.HI R26, RZ, 0x4, R27 ;  /* 0x00000004ff1a7819 */ /* 0x000fe4000001141b */
[----:B0-----:R-:W-:Y:S01]  /*26b0*/  SHF.R.S32.HI R28, RZ, 0x4, R29 ;  /* 0x00000004ff1c7819 */ /* 0x001fe2000001141d */
[----:B------:R-:W-:Y:S01]  /*26c0*/  IMAD.IADD R132, R132, 0x1, R9 ;  /* 0x0000000184847824 */ /* 0x000fe200078e0209 */
[----:B------:R-:W-:Y:S01]  /*26d0*/  LOP3.LUT R39, R35, R32, RZ, 0xfc, !PT ;  /* 0x0000002023277212 */ /* 0x000fe200078efcff */
[----:B------:R-:W-:Y:S01]  /*26e0*/  IMAD.WIDE.U32 R104, R104, 0xa0, RZ ;  /* 0x000000a068687825 */ /* 0x000fe200078e00ff */
[----:B------:R-:W-:-:S03]  /*26f0*/  LOP3.LUT R27, R27, 0xfffffff0, RZ, 0xc0, !PT ;  /* 0xfffffff01b1b7812 */ /* 0x000fc600078ec0ff */
[----:B------:R-:W-:Y:S02]  /*2700*/  IMAD.IADD R13, R115, 0x1, R21 ;  /* 0x00000001730d7824 */ /* 0x000fe400078e0215 */
[----:B------:R-:W-:Y:S01]  /*2710*/  IMAD.IADD R14, R21, 0x1, R113 ;  /* 0x00000001150e7824 */ /* 0x000fe200078e0271 */
[----:B------:R-:W-:Y:S01]  /*2720*/  SHF.R.S32.HI R21, RZ, 0x4, R25 ;  /* 0x00000004ff157819 */ /* 0x000fe20000011419 */
[C---:B------:R-:W-:Y:S01]  /*2730*/  IMAD.SHL.U32 R9, R110.reuse, 0x80, RZ ;  /* 0x000000806e097824 */ /* 0x040fe200078e00ff */
[----:B------:R-:W-:Y:S01]  /*2740*/  LOP3.LUT R25, R25, 0xfffffff0, RZ, 0xc0, !PT ;  /* 0xfffffff019197812 */ /* 0x000fe200078ec0ff */
[----:B------:R-:W-:Y:S01]  /*2750*/  IMAD.WIDE.U32 R110, R110, 0xa0, RZ ;  /* 0x000000a06e6e7825 */ /* 0x000fe200078e00ff */
[----:B------:R-:W-:Y:S02]  /*2760*/  LOP3.LUT R29, R29, 0xfffffff0, RZ, 0xc0, !PT ;  /* 0xfffffff01d1d7812 */ /* 0x000fe400078ec0ff */
[----:B------:R-:W-:Y:S01]  /*2770*/  LOP3.LUT R34, R35, 0x1, RZ, 0xc0, !PT ;  /* 0x0000000123227812 */ /* 0x000fe200078ec0ff */
[----:B------:R-:W-:Y:S01]  /*2780*/  IMAD.IADD R128, R105, 0x1, R15 ;  /* 0x0000000169807824 */ /* 0x000fe200078e020f */
[----:B------:R-:W-:Y:S01]  /*2790*/  IADD3 R15, R109, R31, RZ ;  /* 0x0000001f6d0f7210 */ /* 0x000fe20007ffe0ff */
[----:B------:R-:W-:Y:S01]  /*27a0*/  IMAD.IADD R20, R31, 0x1, R107 ;  /* 0x000000011f147824 */ /* 0x000fe200078e026b */
[----:B------:R-:W-:Y:S01]  /*27b0*/  LOP3.LUT R35, R39, 0x2, RZ, 0xc0, !PT ;  /* 0x0000000227237812 */ /* 0x000fe200078ec0ff */
[----:B------:R-:W-:Y:S01]  /*27c0*/  IMAD.SHL.U32 R101, R101, 0x2, RZ ;  /* 0x0000000265657824 */ /* 0x000fe200078e00ff */
[----:B------:R-:W-:Y:S01]  /*27d0*/  LOP3.LUT R36, R39, 0x4, RZ, 0xc0, !PT ;  /* 0x0000000427247812 */ /* 0x000fe200078ec0ff */
[----:B------:R-:W-:Y:S01]  /*27e0*/  IMAD.IADD R125, R111, 0x1, R125 ;  /* 0x000000016f7d7824 */ /* 0x000fe200078e027d */
[----:B------:R-:W-:Y:S01]  /*27f0*/  LOP3.LUT R37, R39, 0x8, RZ, 0xc0, !PT ;  /* 0x0000000827257812 */ /* 0x000fe200078ec0ff */
[----:B------:R-:W-:Y:S01]  /*2800*/  IMAD.IADD R33, R119, 0x1, R33 ;  /* 0x0000000177217824 */ /* 0x000fe200078e0221 */
[----:B------:R-:W-:-:S02]  /*2810*/  LOP3.LUT R38, R39, 0x10, RZ, 0xc0, !PT ;  /* 0x0000001027267812 */ /* 0x000fc400078ec0ff */
[----:B------:R-:W-:Y:S02]  /*2820*/  SHF.R.S32.HI R30, RZ, 0x1f, R25 ;  /* 0x0000001fff1e7819 */ /* 0x000fe40000011419 */
[----:B------:R-:W-:Y:S02]  /*2830*/  SHF.R.S32.HI R31, RZ, 0x1f, R27 ;  /* 0x0000001fff1f7819 */ /* 0x000fe4000001141b */
[----:B------:R-:W-:Y:S02]  /*2840*/  SHF.R.S32.HI R32, RZ, 0x1f, R29 ;  /* 0x0000001fff207819 */ /* 0x000fe4000001141d */
[----:B------:R-:W-:-:S07]  /*2850*/  LOP3.LUT R39, R39, 0x20, RZ, 0xc0, !PT ;  /* 0x0000002027277812 */ /* 0x000fce00078ec0ff */
.L_x_528:
[----:B------:R-:W2:Y:S01]  /*2860*/  LDL.LU R40, [R1] ;  /* 0x0000000001287983 */ /* 0x000ea20000300800 */
[----:B0-----:R-:W0:Y:S01]  /*2870*/  LDC.64 R126, c[0x0][0x2d8] ;  /* 0x0000b600ff7e7b82 */ /* 0x001e220000000a00 */
[----:B------:R-:W-:Y:S01]  /*2880*/  VIADD R47, R24, 0xffffffff ;  /* 0xffffffff182f7836 */ /* 0x000fe20000000000 */
[----:B------:R-:W-:Y:S01]  /*2890*/  LOP3.LUT P4, RZ, R236, 0x2, RZ, 0xc0, !PT ;  /* 0x00000002ecff7812 */ /* 0x000fe2000788c0ff */
[----:B------:R-:W-:Y:S05]  /*28a0*/  YIELD ;  /* 0x0000000000007946 */ /* 0x000fea0003800000 */
[----:B------:R-:W-:Y:S01]  /*28b0*/  SHF.R.S32.HI R42, RZ, 0x1f, R47 ;  /* 0x0000001fff2a7819 */ /* 0x000fe2000001142f */
[-C--:B------:R-:W-:Y:S01]  /*28c0*/  IMAD R41, R124, R47.reuse, RZ ;  /* 0x0000002f7c297224 */ /* 0x080fe200078e02ff */
[----:B------:R-:W1:Y:S01]  /*28d0*/  LDC R135, c[0x0][0x3d4] ;  /* 0x0000f500ff877b82 */ /* 0x000e620000000800 */
[----:B------:R-:W-:Y:S01]  /*28e0*/  IMAD.WIDE.U32 R140, R116, R47, RZ ;  /* 0x0000002f748c7225 */ /* 0x000fe200078e00ff */
[----:B------:R-:W-:Y:S03]  /*28f0*/  BSSY B0, `(.L_x_429) ;  /* 0x0000cb3000007945 */ /* 0x000fe60003800000 */
[----:B------:R-:W-:Y:S01]  /*2900*/  IMAD R41, R42, R116, R41 ;  /* 0x000000742a297224 */ /* 0x000fe200078e0229 */
[----:B------:R-:W-:-:S03]  /*2910*/  IADD3 R49, P2, P3, R3, R140, R130 ;  /* 0x0000008c03317210 */ /* 0x000fc60007b5e082 */
[----:B------:R-:W-:Y:S02]  /*2920*/  IMAD.IADD R143, R141, 0x1, R41 ;  /* 0x000000018d8f7824 */ /* 0x000fe400078e0229 */
[----:B------:R-:W-:-:S03]  /*2930*/  IMAD R41, R19, 0x7800, R235 ;  /* 0x0000780013297824 */ /* 0x000fc600078e02eb */
[----:B------:R-:W-:Y:S02]  /*2940*/  IADD3.X R24, R4, R143, R129, P2, P3 ;  /* 0x0000008f04187210 */ /* 0x000fe400017e6481 */
[-C--:B0-----:R-:W-:Y:S02]  /*2950*/  IADD3 R50, P2, P3, R140, R126.reuse, R3 ;  /* 0x0000007e8c327210 */ /* 0x081fe40007b5e003 */
[C---:B------:R-:W-:Y:S01]  /*2960*/  IADD3 R43, R41.reuse, 0x20, RZ ;  /* 0x00000020292b7810 */ /* 0x040fe20007ffe0ff */
[----:B------:R-:W-:Y:S01]  /*2970*/  @P4 VIADD R43, R41, 0xffffffe0 ;  /* 0xffffffe0292b4836 */ /* 0x000fe20000000000 */
[----:B------:R-:W-:Y:S02]  /*2980*/  IADD3.X R51, R143, R127, R4, P2, P3 ;  /* 0x0000007f8f337210 */ /* 0x000fe400017e6404 */
[----:B------:R-:W-:Y:S02]  /*2990*/  IADD3 R48, P2, R49, R126, RZ ;  /* 0x0000007e31307210 */ /* 0x000fe40007f5e0ff */
[----:B------:R-:W-:-:S03]  /*29a0*/  ISETP.GT.AND P3, PT, R47, R122, PT ;  /* 0x0000007a2f00720c */ /* 0x000fc60003f64270 */
[----:B------:R-:W-:Y:S01]  /*29b0*/  IMAD.X R49, R24, 0x1, R127, P2 ;  /* 0x0000000118317824 */ /* 0x000fe200010e067f */
[----:B-1----:R-:W-:Y:S01]  /*29c0*/  ISETP.GE.AND P2, PT, R135, 0x1, PT ;  /* 0x000000018700780c */ /* 0x002fe20003f46270 */
[----:B------:R-:W-:Y:S01]  /*29d0*/  IMAD.MOV.U32 R24, RZ, RZ, R47 ;  /* 0x000000ffff187224 */ /* 0x000fe200078e002f */
[----:B--2---:R-:W-:-:S07]  /*29e0*/  LOP3.LUT R40, R40, 0xfffffffd, RZ, 0xc0, !PT ;  /* 0xfffffffd28287812 */ /* 0x004fce00078ec0ff */
[----:B------:R-:W-:-:S05]  /*29f0*/  @P3 LOP3.LUT R40, R40, 0x2, RZ, 0xfc, !PT ;  /* 0x0000000228283812 */ /* 0x000fca00078efcff */
[----:B------:R0:W-:Y:S02]  /*2a00*/  STL [R1], R40 ;  /* 0x0000002801007387 */ /* 0x0001e40000100800 */
[C---:B0-----:R-:W-:Y:S01]  /*2a10*/  IMAD.IADD R40, R18.reuse, 0x1, R41 ;  /* 0x0000000112287824 */ /* 0x041fe200078e0229 */
[----:B------:R-:W-:Y:S01]  /*2a20*/  IADD3 R41, R18, R43, RZ ;  /* 0x0000002b12297210 */ /* 0x000fe20007ffe0ff */
[----:B------:R-:W-:Y:S06]  /*2a30*/  @!P2 BRA `(.L_x_430) ;  /* 0x000000c4009ca947 */ /* 0x000fec0003800000 */
[----:B------:R-:W-:Y:S01]  /*2a40*/  ULDC.U8 UR4, c[0x0][0x3f0] ;  /* 0x0000fc0000047ab9 */ /* 0x000fe20000000000 */
[-C--:B------:R-:W-:Y:S01]  /*2a50*/  IMAD R43, R125, R47.reuse, RZ ;  /* 0x0000002f7d2b7224 */ /* 0x080fe200078e02ff */
[----:B------:R-:W-:Y:S01]  /*2a60*/  ISETP.NE.AND P2, PT, RZ, UR4, PT ;  /* 0x00000004ff007c0c */ /* 0x000fe2000bf45270 */
[-C--:B------:R-:W-:Y:S02]  /*2a70*/  IMAD R45, R128, R47.reuse, RZ ;  /* 0x0000002f802d7224 */ /* 0x080fe400078e02ff */
[C---:B------:R-:W-:Y:S02]  /*2a80*/  IMAD R43, R42.reuse, R110, R43 ;  /* 0x0000006e2a2b7224 */ /* 0x040fe400078e022b */
[----:B------:R-:W-:Y:S02]  /*2a90*/  IMAD R45, R42, R104, R45 ;  /* 0x000000682a2d7224 */ /* 0x000fe400078e022d */
[----:B------:R-:W-:Y:S02]  /*2aa0*/  IMAD R42, R24, -0xa0, R2 ;  /* 0xffffff60182a7824 */ /* 0x000fe400078e0202 */
[----:B------:R-:W-:-:S03]  /*2ab0*/  IMAD.WIDE.U32 R94, R110, R47, RZ ;  /* 0x0000002f6e5e7225 */ /* 0x000fc600078e00ff */
[----:B------:R-:W-:Y:S01]  /*2ac0*/  VIMNMX R42, R42, 0xa0, PT ;  /* 0x000000a02a2a7848 */ /* 0x000fe20003fe0100 */
[----:B------:R-:W-:-:S04]  /*2ad0*/  IMAD.WIDE.U32 R92, R104, R47, RZ ;  /* 0x0000002f685c7225 */ /* 0x000fc800078e00ff */
[----:B------:R-:W-:Y:S02]  /*2ae0*/  IMAD.IADD R43, R95, 0x1, R43 ;  /* 0x000000015f2b7824 */ /* 0x000fe400078e022b */
[----:B------:R-:W-:Y:S01]  /*2af0*/  IMAD.IADD R100, R93, 0x1, R45 ;  /* 0x000000015d647824 */ /* 0x000fe200078e022d */
[----:B------:R-:W-:Y:S06]  /*2b00*/  @!P2 BRA `(.L_x_431) ;  /* 0x0000005c00e4a947 */ /* 0x000fec0003800000 */
[----:B------:R-:W-:Y:S01]  /*2b10*/  ISETP.GE.AND P3, PT, R220, R42, PT ;  /* 0x0000002adc00720c */ /* 0x000fe20003f66270 */
[----:B------:R-:W-:Y:S01]  /*2b20*/  BSSY B1, `(.L_x_432) ;  /* 0x0000043000017945 */ /* 0x000fe20003800000 */
        /* <DEDUP_REMOVED lines=23> */
[----:B------:R-:W-:Y:S01]  /*2ca0*/  CS2R R138, SRZ ;  /* 0x00000000008a7805 */ /* 0x000fe2000001ff00 */
[----:B------:R-:W-:Y:S06]  /*2cb0*/  @P3 BRA `(.L_x_433) ;  /* 0x0000000000a43947 */ /* 0x000fec0003800000 */
[----:B------:R-:W-:Y:S01]  /*2cc0*/  ULDC.64 UR4, c[0x0][0x3c8] ;  /* 0x0000f20000047ab9 */ /* 0x000fe20000000a00 */
[----:B------:R-:W-:Y:S02]  /*2cd0*/  CS2R R126, SRZ ;  /* 0x00000000007e7805 */ /* 0x000fe4000001ff00 */
[----:B------:R-:W-:Y:S02]  /*2ce0*/  IADD3 R44, P2, P4, R114, UR4, R94 ;  /* 0x00000004722c7c10 */ /* 0x000fe4000fc5e05e */
[----:B------:R-:W-:Y:S02]  /*2cf0*/  CS2R R138, SRZ ;  /* 0x00000000008a7805 */ /* 0x000fe4000001ff00 */
[----:B------:R-:W-:Y:S01]  /*2d00*/  IADD3.X R45, R13, UR5, R43, P2, P4 ;  /* 0x000000050d2d7c10 */ /* 0x000fe200097e842b */
[----:B------:R-:W-:Y:S02]  /*2d10*/  ULDC.64 UR4, c[0x0][0x3e0] ;  /* 0x0000f80000047ab9 */ /* 0x000fe40000000a00 */
[----:B------:R-:W-:-:S04]  /*2d20*/  IADD3 R46, P2, P4, R108, UR4, R92 ;  /* 0x000000046c2e7c10 */ /* 0x000fc8000fc5e05c */
[----:B------:R-:W-:Y:S02]  /*2d30*/  IADD3.X R47, R15, UR5, R100, P2, P4 ;  /* 0x000000050f2f7c10 */ /* 0x000fe400097e8464 */
[C---:B------:R-:W-:Y:S01]  /*2d40*/  ISETP.GE.AND P2, PT, R16.reuse, R135, PT ;  /* 0x000000871000720c */ /* 0x040fe20003f46270 */
[----:B------:R-:W-:Y:S01]  /*2d50*/  VIADD R76, R16, 0x10 ;  /* 0x00000010104c7836 */ /* 0x000fe20000000000 */
[----:B------:R-:W-:Y:S02]  /*2d60*/  CS2R R96, SRZ ;  /* 0x0000000000607805 */ /* 0x000fe4000001ff00 */
[----:B------:R-:W-:-:S09]  /*2d70*/  CS2R R98, SRZ ;  /* 0x0000000000627805 */ /* 0x000fd2000001ff00 */
[----:B------:R0:W5:Y:S04]  /*2d80*/  @!P2 LDG.E.64 R126, desc[UR54][R44.64] ;  /* 0x000000362c7ea981 */ /* 0x000168000c1e1b00 */
[----:B------:R0:W5:Y:S01]  /*2d90*/  @!P2 LDG.E.64 R138, desc[UR54][R46.64] ;  /* 0x000000362e8aa981 */ /* 0x000162000c1e1b00 */
[----:B------:R-:W-:Y:S01]  /*2da0*/  ISETP.GE.AND P2, PT, R76, R135, PT ;  /* 0x000000874c00720c */ /* 0x000fe20003f46270 */
[----:B------:R-:W-:Y:S01]  /*2db0*/  VIADD R76, R16, 0x20 ;  /* 0x00000020104c7836 */ /* 0x000fe20000000000 */
[----:B------:R-:W-:Y:S02]  /*2dc0*/  CS2R R88, SRZ ;  /* 0x0000000000587805 */ /* 0x000fe4000001ff00 */
[----:B------:R-:W-:-:S09]  /*2dd0*/  CS2R R90, SRZ ;  /* 0x00000000005a7805 */ /* 0x000fd2000001ff00 */
[----:B------:R0:W5:Y:S04]  /*2de0*/  @!P2 LDG.E.64 R96, desc[UR54][R44.64+0x10] ;  /* 0x000010362c60a981 */ /* 0x000168000c1e1b00 */
[----:B------:R0:W5:Y:S01]  /*2df0*/  @!P2 LDG.E.64 R98, desc[UR54][R46.64+0x10] ;  /* 0x000010362e62a981 */ /* 0x000162000c1e1b00 */
[----:B------:R-:W-:Y:S02]  /*2e00*/  ISETP.GE.AND P2, PT, R76, R135, PT ;  /* 0x000000874c00720c */ /* 0x000fe40003f46270 */
[----:B------:R-:W-:Y:S02]  /*2e10*/  IADD3 R76, R16, 0x30, RZ ;  /* 0x00000030104c7810 */ /* 0x000fe40007ffe0ff */
[----:B------:R-:W-:Y:S02]  /*2e20*/  CS2R R84, SRZ ;  /* 0x0000000000547805 */ /* 0x000fe4000001ff00 */
[----:B------:R-:W-:-:S07]  /*2e30*/  CS2R R86, SRZ ;  /* 0x0000000000567805 */ /* 0x000fce000001ff00 */
        /* <DEDUP_REMOVED lines=14> */
[----:B------:R-:W-:-:S13]  /*2f20*/  ISETP.GE.AND P2, PT, R140, R135, PT ;  /* 0x000000878c00720c */ /* 0x000fda0003f46270 */
[----:B------:R0:W5:Y:S04]  /*2f30*/  @!P2 LDG.E.64 R76, desc[UR54][R44.64+0x50] ;  /* 0x000050362c4ca981 */ /* 0x000168000c1e1b00 */
[----:B------:R0:W5:Y:S02]  /*2f40*/  @!P2 LDG.E.64 R78, desc[UR54][R46.64+0x50] ;  /* 0x000050362e4ea981 */ /* 0x000164000c1e1b00 */
.L_x_433:
[----:B------:R-:W-:Y:S05]  /*2f50*/  BSYNC B1 ;  /* 0x0000000000017941 */ /* 0x000fea0003800000 */
.L_x_432:
[----:B0-----:R-:W-:Y:S01]  /*2f60*/  VIADD R44, R220, 0x80 ;  /* 0x00000080dc2c7836 */ /* 0x001fe20000000000 */
[----:B------:R-:W-:Y:S01]  /*2f70*/  BSSY B1, `(.L_x_434) ;  /* 0x0000032000017945 */ /* 0x000fe20003800000 */
[----:B-----5:R-:W-:Y:S01]  /*2f80*/  IMAD.MOV.U32 R152, RZ, RZ, R76 ;  /* 0x000000ffff987224 */ /* 0x020fe200078e004c */
[----:B------:R-:W-:Y:S02]  /*2f90*/  MOV R155, R80 ;  /* 0x00000050009b7202 */ /* 0x000fe40000000f00 */
[----:B------:R-:W-:-:S13]  /*2fa0*/  ISETP.GE.AND P4, PT, R44, R42, PT ;  /* 0x0000002a2c00720c */ /* 0x000fda0003f86270 */
[----:B------:R-:W-:Y:S05]  /*2fb0*/  @P4 BRA `(.L_x_435) ;  /* 0x0000000000b44947 */ /* 0x000fea0003800000 */
[----:B------:R-:W-:Y:S01]  /*2fc0*/  IADD3 R44, P2, P5, R114, R94, R9 ;  /* 0x0000005e722c7210 */ /* 0x000fe20007d5e009 */
[----:B------:R-:W-:Y:S01]  /*2fd0*/  ULDC.64 UR4, c[0x0][0x3c8] ;  /* 0x0000f20000047ab9 */ /* 0x000fe20000000a00 */
[----:B------:R-:W-:Y:S02]  /*2fe0*/  CS2R R72, SRZ ;  /* 0x0000000000487805 */ /* 0x000fe4000001ff00 */
[----:B------:R-:W-:Y:S02]  /*2ff0*/  CS2R R74, SRZ ;  /* 0x00000000004a7805 */ /* 0x000fe4000001ff00 */
[----:B------:R-:W-:Y:S02]  /*3000*/  IADD3.X R43, R13, R43, R8, P2, P5 ;  /* 0x0000002b0d2b7210 */ /* 0x000fe400017ea408 */
[----:B------:R-:W-:-:S04]  /*3010*/  IADD3 R46, P2, P5, R108, R92, R11 ;  /* 0x0000005c6c2e7210 */ /* 0x000fc80007d5e00b */
[----:B------:R-:W-:Y:S02]  /*3020*/  IADD3.X R100, R15, R100, R10, P2, P5 ;  /* 0x000000640f647210 */ /* 0x000fe400017ea40a */
[----:B------:R-:W-:-:S04]  /*3030*/  IADD3 R44, P2, R44, UR4, RZ ;  /* 0x000000042c2c7c10 */ /* 0x000fc8000ff5e0ff */
[----:B------:R-:W-:Y:S01]  /*3040*/  IADD3.X R45, R43, UR5, RZ, P2, !PT ;  /* 0x000000052b2d7c10 */ /* 0x000fe200097fe4ff */
[----:B------:R-:W-:Y:S02]  /*3050*/  ULDC.64 UR4, c[0x0][0x3e0] ;  /* 0x0000f80000047ab9 */ /* 0x000fe40000000a00 */
[----:B------:R-:W-:-:S04]  /*3060*/  IADD3 R46, P2, R46, UR4, RZ ;  /* 0x000000042e2e7c10 */ /* 0x000fc8000ff5e0ff */
[----:B------:R-:W-:Y:S02]  /*3070*/  IADD3.X R47, R100, UR5, RZ, P2, !PT ;  /* 0x00000005642f7c10 */ /* 0x000fe400097fe4ff */
        /* <DEDUP_REMOVED lines=30> */
[----:B------:R-:W-:-:S13]  /*3260*/  ISETP.GE.AND P2, PT, R92, R135, PT ;  /* 0x000000875c00720c */ /* 0x000fda0003f46270 */
[----:B------:R0:W5:Y:S04]  /*3270*/  @!P2 LDG.E.64 R52, desc[UR54][R44.64+0x50] ;  /* 0x000050362c34a981 */ /* 0x000168000c1e1b00 */
[----:B------:R0:W5:Y:S02]  /*3280*/  @!P2 LDG.E.64 R54, desc[UR54][R46.64+0x50] ;  /* 0x000050362e36a981 */ /* 0x000164000c1e1b00 */
.L_x_435:
[----:B------:R-:W-:Y:S05]  /*3290*/  BSYNC B1 ;  /* 0x0000000000017941 */ /* 0x000fea0003800000 */
.L_x_434:
[----:B------:R-:W-:Y:S01]  /*32a0*/  UISETP.NE.AND UP0, UPT, UR53, 0x3, UPT ;  /* 0x000000033500788c */ /* 0x000fe2000bf05270 */
[----:B------:R-:W-:Y:S01]  /*32b0*/  IMAD.MOV.U32 R161, RZ, RZ, R84 ;  /* 0x000000ffffa17224 */ /* 0x000fe200078e0054 */
[----:B------:R-:W-:Y:S01]  /*32c0*/  MOV R159, R78 ;  /* 0x0000004e009f7202 */ /* 0x000fe20000000f00 */
[----:B------:R-:W-:Y:S01]  /*32d0*/  IMAD.MOV.U32 R163, RZ, RZ, R88 ;  /* 0x000000ffffa37224 */ /* 0x000fe200078e0058 */
[----:B------:R-:W-:Y:S01]  /*32e0*/  MOV R168, R138 ;  /* 0x0000008a00a87202 */ /* 0x000fe20000000f00 */
[----:B------:R-:W-:Y:S01]  /*32f0*/  IMAD.MOV.U32 R165, RZ, RZ, R96 ;  /* 0x000000ffffa57224 */ /* 0x000fe200078e0060 */
[----:B------:R-:W-:Y:S01]  /*3300*/  PLOP3.LUT P2, PT, PT, PT, UP0, 0x80, 0x0 ;  /* 0x000000000000781c */ /* 0x000fe20003f4f008 */
[----:B------:R-:W-:Y:S01]  /*3310*/  IMAD.MOV.U32 R167, RZ, RZ, R126 ;  /* 0x000000ffffa77224 */ /* 0x000fe200078e007e */
[----:B-----5:R-:W-:Y:S01]  /*3320*/  MOV R153, R68 ;  /* 0x0000004400997202 */ /* 0x020fe20000000f00 */
[----:B------:R-:W-:Y:S01]  /*3330*/  IMAD.MOV.U32 R160, RZ, RZ, R82 ;  /* 0x000000ffffa07224 */ /* 0x000fe200078e0052 */
[----:B------:R-:W-:Y:S01]  /*3340*/  MOV R143, R66 ;  /* 0x00000042008f7202 */ /* 0x000fe20000000f00 */
[----:B------:R-:W-:-:S02]  /*3350*/  IMAD.MOV.U32 R162, RZ, RZ, R86 ;  /* 0x000000ffffa27224 */ /* 0x000fc400078e0056 */
[----:B------:R-:W-:Y:S02]  /*3360*/  IMAD.MOV.U32 R164, RZ, RZ, R90 ;  /* 0x000000ffffa47224 */ /* 0x000fe400078e005a */
[----:B------:R-:W-:Y:S02]  /*3370*/  IMAD.MOV.U32 R166, RZ, RZ, R98 ;  /* 0x000000ffffa67224 */ /* 0x000fe400078e0062 */
[----:B------:R-:W-:Y:S02]  /*3380*/  IMAD.MOV.U32 R92, RZ, RZ, R52 ;  /* 0x000000ffff5c7224 */ /* 0x000fe400078e0034 */
[----:B------:R-:W-:Y:S02]  /*3390*/  IMAD.MOV.U32 R94, RZ, RZ, R56 ;  /* 0x000000ffff5e7224 */ /* 0x000fe400078e0038 */
[----:B------:R-:W-:Y:S02]  /*33a0*/  IMAD.MOV.U32 R140, RZ, RZ, R60 ;  /* 0x000000ffff8c7224 */ /* 0x000fe400078e003c */
[----:B------:R-:W-:-:S02]  /*33b0*/  IMAD.MOV.U32 R142, RZ, RZ, R64 ;  /* 0x000000ffff8e7224 */ /* 0x000fc400078e0040 */
[----:B------:R-:W-:Y:S02]  /*33c0*/  IMAD.MOV.U32 R156, RZ, RZ, R72 ;  /* 0x000000ffff9c7224 */ /* 0x000fe400078e0048 */
[----:B------:R-:W-:Y:S02]  /*33d0*/  IMAD.MOV.U32 R93, RZ, RZ, R54 ;  /* 0x000000ffff5d7224 */ /* 0x000fe400078e0036 */
[----:B------:R-:W-:Y:S02]  /*33e0*/  IMAD.MOV.U32 R95, RZ, RZ, R58 ;  /* 0x000000ffff5f7224 */ /* 0x000fe400078e003a */
[----:B------:R-:W-:Y:S02]  /*33f0*/  IMAD.MOV.U32 R141, RZ, RZ, R62 ;  /* 0x000000ffff8d7224 */ /* 0x000fe400078e003e */
[----:B------:R-:W-:Y:S02]  /*3400*/  IMAD.MOV.U32 R154, RZ, RZ, R70 ;  /* 0x000000ffff9a7224 */ /* 0x000fe400078e0046 */
[----:B------:R-:W-:Y:S01]  /*3410*/  IMAD.MOV.U32 R158, RZ, RZ, R74 ;  /* 0x000000ffff9e7224 */ /* 0x000fe200078e004a */
[----:B------:R-:W-:Y:S06]  /*3420*/  @!P2 BRA `(.L_x_436) ;  /* 0x000000000004a947 */ /* 0x000fec0003800000 */
[----:B------:R-:W-:Y:S01]  /*3430*/  BPT.TRAP 0x1 ;  /* 0x000000040000795c */ /* 0x000fe20000300000 */
.L_x_436:
[----:B------:R-:W-:Y:S01]  /*3440*/  IMAD R43, R19, 0x8, R18 ;  /* 0x00000008132b7824 */ /* 0x000fe200078e0212 */
[----:B------:R-:W-:Y:S01]  /*3450*/  SHF.L.U32 R100, R223, 0x1f, RZ ;  /* 0x0000001fdf647819 */ /* 0x000fe200000006ff */
[----:B------:R-:W-:Y:S03]  /*3460*/  BSSY B1, `(.L_x_437) ;  /* 0x0000003000017945 */ /* 0x000fe60003800000 */
[----:B------:R-:W1:Y:S02]  /*3470*/  SYNCS.PHASECHK.TRANS64.TRYWAIT P5, [R43+URZ+0x33490], R100 ;  /* 0x033490642b0075a7 */ /* 0x000e6400080a017f */
[----:B-1----:R-:W-:Y:S05]  /*3480*/  @!P5 BRA `(.L_x_438) ;  /* 0x0000026000b8d947 */ /* 0x002fea0003800000 */
.L_x_747:
[----:B------:R-:W-:Y:S05]  /*3490*/  BSYNC B1 ;  /* 0x0000000000017941 */ /* 0x000fea0003800000 */
.L_x_437:
[----:B------:R-:W-:Y:S04]  /*34a0*/  BSSY B1, `(.L_x_439) ;  /* 0x00002ac000017945 */ /* 0x000fe80003800000 */
[----:B------:R-:W-:Y:S05]  /*34b0*/  @P3 BRA `(.L_x_440) ;  /* 0x0000002800a83947 */ /* 0x000fea0003800000 */
[----:B------:R-:W-:Y:S01]  /*34c0*/  ISETP.NE.AND P3, PT, R34, RZ, PT ;  /* 0x000000ff2200720c */ /* 0x000fe20003f65270 */
[----:B------:R-:W-:-:S12]  /*34d0*/  BSSY B2, `(.L_x_441) ;  /* 0x000006f000027945 */ /* 0x000fd80003800000 */
[----:B------:R-:W-:Y:S05]  /*34e0*/  @!P3 BRA `(.L_x_442) ;  /* 0x0000000400b4b947 */ /* 0x000fea0003800000 */
[----:B0-----:R0:W2:Y:S01]  /*34f0*/  LDS.128 R44, [R40+0x24200] ;  /* 0x02420000282c7984 */ /* 0x0010a20000000c00 */
[----:B------:R-:W-:Y:S01]  /*3500*/  ISETP.GE.AND P3, PT, R16, R135, PT ;  /* 0x000000871000720c */ /* 0x000fe20003f66270 */
[----:B------:R-:W-:-:S12]  /*3510*/  BSSY B3, `(.L_x_443) ;  /* 0x0000069000037945 */ /* 0x000fd80003800000 */
[----:B0-----:R-:W-:Y:S05]  /*3520*/  @P3 BRA `(.L_x_444) ;  /* 0x00000004009c3947 */ /* 0x001fea0003800000 */
[----:B------:R-:W-:Y:S02]  /*3530*/  SHF.R.U32.HI R126, RZ, 0x8, R127 ;  /* 0x00000008ff7e7819 */ /* 0x000fe4000001167f */
[----:B------:R-:W-:Y:S02]  /*3540*/  SHF.R.U32.HI R138, RZ, 0x8, R139 ;  /* 0x00000008ff8a7819 */ /* 0x000fe4000001168b */
[----:B------:R-:W-:Y:S01]  /*3550*/  SHF.R.U32.HI R171, RZ, 0x10, R127 ;  /* 0x00000010ffab7819 */ /* 0x000fe2000001167f */
[----:B------:R-:W-:Y:S01]  /*3560*/  IMAD.SHL.U32 R126, R126, 0x100, RZ ;  /* 0x000001007e7e7824 */ /* 0x000fe200078e00ff */
[----:B------:R-:W-:Y:S02]  /*3570*/  LOP3.LUT R127, R127, 0xff0000ff, RZ, 0xc0, !PT ;  /* 0xff0000ff7f7f7812 */ /* 0x000fe400078ec0ff */
[----:B------:R-:W-:Y:S02]  /*3580*/  SHF.R.U32.HI R169, RZ, 0x10, R139 ;  /* 0x00000010ffa97819 */ /* 0x000fe4000001168b */
[----:B------:R-:W-:-:S02]  /*3590*/  LOP3.LUT R170, R139, 0xff0000ff, RZ, 0xc0, !PT ;  /* 0xff0000ff8baa7812 */ /* 0x000fc400078ec0ff */
[----:B------:R-:W-:Y:S01]  /*35a0*/  SHF.L.U32 R139, R138, 0x8, RZ ;  /* 0x000000088a8b7819 */ /* 0x000fe200000006ff */
[----:B--2---:R-:W-:Y:S01]  /*35b0*/  IMAD.MOV.U32 R138, RZ, RZ, R44 ;  /* 0x000000ffff8a7224 */ /* 0x004fe200078e002c */
[----:B------:R-:W-:Y:S01]  /*35c0*/  LOP3.LUT R127, R127, 0xff00, R126, 0xf8, !PT ;  /* 0x0000ff007f7f7812 */ /* 0x000fe200078ef87e */
[----:B------:R-:W-:Y:S01]  /*35d0*/  IMAD.U32 R126, R171, 0x10000, RZ ;  /* 0x00010000ab7e7824 */ /* 0x000fe200078e00ff */
[----:B------:R-:W-:Y:S01]  /*35e0*/  LOP3.LUT R170, R170, 0xff00, R139, 0xf8, !PT ;  /* 0x0000ff00aaaa7812 */ /* 0x000fe200078ef88b */
[----:B------:R-:W-:Y:S01]  /*35f0*/  IMAD.U32 R139, R169, 0x10000, RZ ;  /* 0x00010000a98b7824 */ /* 0x000fe200078e00ff */
[----:B------:R-:W-:Y:S02]  /*3600*/  F2FP.F16.E4M3.UNPACK_B R44, R45 ;  /* 0x0000002dff2c723e */ /* 0x000fe400020006ff */
[----:B------:R-:W-:Y:S02]  /*3610*/  F2FP.F16.E4M3.UNPACK_B R169, R168.H1 ;  /* 0x000000a8ffa9723e */ /* 0x000fe400030006ff */
[----:B------:R-:W-:-:S02]  /*3620*/  LOP3.LUT R126, R127, 0xff0000, R126, 0xf8, !PT ;  /* 0x00ff00007f7e7812 */ /* 0x000fc400078ef87e */
[----:B------:R-:W-:Y:S01]  /*3630*/  LOP3.LUT R127, R170, 0xff0000, R139, 0xf8, !PT ;  /* 0x00ff0000aa7f7812 */ /* 0x000fe200078ef88b */
[--C-:B------:R-:W-:Y:S01]  /*3640*/  HADD2.F32 R139, -RZ, R44.reuse.H1_H1 ;  /* 0x3000002cff8b7230 */ /* 0x100fe20000004100 */
[----:B------:R-:W-:Y:S01]  /*3650*/  F2FP.F16.E4M3.UNPACK_B R171, R167.H1 ;  /* 0x000000a7ffab723e */ /* 0x000fe200030006ff */
[--C-:B------:R-:W-:Y:S01]  /*3660*/  HADD2.F32 R173, -RZ, R169.reuse.H0_H0 ;  /* 0x200000a9ffad7230 */ /* 0x100fe20000004100 */
[----:B------:R-:W-:Y:S01]  /*3670*/  F2FP.F16.E4M3.UNPACK_B R45, R45.H1 ;  /* 0x0000002dff2d723e */ /* 0x000fe200030006ff */
[----:B------:R-:W-:Y:S01]  /*3680*/  HADD2.F32 R44, -RZ, R44.H0_H0 ;  /* 0x2000002cff2c7230 */ /* 0x000fe20000004100 */
[----:B------:R-:W-:Y:S01]  /*3690*/  F2FP.F16.E4M3.UNPACK_B R168, R168 ;  /* 0x000000a8ffa8723e */ /* 0x000fe200020006ff */
[----:B------:R-:W-:Y:S02]  /*36a0*/  HADD2.F32 R174, -RZ, R169.H1_H1 ;  /* 0x300000a9ffae7230 */ /* 0x000fe40000004100 */
[----:B------:R-:W-:Y:S01]  /*36b0*/  FMUL.FTZ R175, R139, R173 ;  /* 0x000000ad8baf7220 */ /* 0x000fe20000410000 */
[----:B------:R-:W-:-:S02]  /*36c0*/  HADD2.F32 R172, -RZ, R171.H0_H0 ;  /* 0x200000abffac7230 */ /* 0x000fc40000004100 */
[----:B------:R-:W-:Y:S01]  /*36d0*/  FMUL.FTZ R176, R44, R173 ;  /* 0x000000ad2cb07220 */ /* 0x000fe20000410000 */
[--C-:B------:R-:W-:Y:S01]  /*36e0*/  HADD2.F32 R170, -RZ, R45.reuse.H1_H1 ;  /* 0x3000002dffaa7230 */ /* 0x100fe20000004100 */
[----:B------:R-:W-:Y:S01]  /*36f0*/  F2FP.F16.E4M3.UNPACK_B R177, R127.H1 ;  /* 0x0000007fffb1723e */ /* 0x000fe200030006ff */
[----:B------:R-:W-:Y:S02]  /*3700*/  HADD2.F32 R169, -RZ, R45.H0_H0 ;  /* 0x2000002dffa97230 */ /* 0x000fe40000004100 */
[----:B------:R-:W-:Y:S01]  /*3710*/  FFMA.FTZ R45, R139, R172, R176 ;  /* 0x000000ac8b2d7223 */ /* 0x000fe200000100b0 */
[----:B------:R-:W-:Y:S02]  /*3720*/  HADD2.F32 R171, -RZ, R171.H1_H1 ;  /* 0x300000abffab7230 */ /* 0x000fe40000004100 */
[----:B------:R-:W-:Y:S01]  /*3730*/  FMUL.FTZ R178, R170, R174 ;  /* 0x000000aeaab27220 */ /* 0x000fe20000410000 */
[----:B------:R-:W-:Y:S01]  /*3740*/  F2FP.F16.E4M3.UNPACK_B R139, R138.H1 ;  /* 0x0000008aff8b723e */ /* 0x000fe200030006ff */
[C---:B------:R-:W-:Y:S01]  /*3750*/  FMUL.FTZ R173, R169.reuse, R174 ;  /* 0x000000aea9ad7220 */ /* 0x040fe20000410000 */
[----:B------:R-:W-:Y:S01]  /*3760*/  FFMA.FTZ R44, R44, R172, -R175 ;  /* 0x000000ac2c2c7223 */ /* 0x000fe200000108af */
[----:B------:R-:W-:Y:S01]  /*3770*/  F2FP.F16.E4M3.UNPACK_B R138, R138 ;  /* 0x0000008aff8a723e */ /* 0x000fe200020006ff */
[-C--:B------:R-:W-:Y:S01]  /*3780*/  FFMA.FTZ R178, R169, R171.reuse, -R178 ;  /* 0x000000aba9b27223 */ /* 0x080fe200000108b2 */
[----:B------:R-:W-:Y:S01]  /*3790*/  FFMA.FTZ R175, R170, R171, R173 ;  /* 0x000000abaaaf7223 */ /* 0x000fe200000100ad */
[--C-:B------:R-:W-:Y:S01]  /*37a0*/  HADD2.F32 R171, -RZ, R168.reuse.H1_H1 ;  /* 0x300000a8ffab7230 */ /* 0x100fe20000004100 */
[----:B------:R-:W-:Y:S01]  /*37b0*/  F2FP.F16.E4M3.UNPACK_B R170, R167 ;  /* 0x000000a7ffaa723e */ /* 0x000fe200020006ff */
[----:B------:R-:W-:-:S02]  /*37c0*/  HADD2.F32 R172, -RZ, R168.H0_H0 ;  /* 0x200000a8ffac7230 */ /* 0x000fc40000004100 */
[--C-:B------:R-:W-:Y:S02]  /*37d0*/  HADD2.F32 R168, -RZ, R139.reuse.H0_H0 ;  /* 0x2000008bffa87230 */ /* 0x100fe40000004100 */
[----:B------:R-:W-:Y:S02]  /*37e0*/  HADD2.F32 R169, -RZ, R139.H1_H1 ;  /* 0x3000008bffa97230 */ /* 0x000fe40000004100 */
[--C-:B------:R-:W-:Y:S02]  /*37f0*/  HADD2.F32 R167, -RZ, R138.reuse.H1_H1 ;  /* 0x3000008affa77230 */ /* 0x100fe40000004100 */
[-C--:B------:R-:W-:Y:S01]  /*3800*/  FMUL.FTZ R176, R168, R171.reuse ;  /* 0x000000aba8b07220 */ /* 0x080fe20000410000 */
[----:B------:R-:W-:Y:S02]  /*3810*/  HADD2.F32 R139, -RZ, R138.H0_H0 ;  /* 0x2000008aff8b7230 */ /* 0x000fe40000004100 */
[----:B------:R-:W-:Y:S01]  /*3820*/  FMUL.FTZ R173, R169, R171 ;  /* 0x000000aba9ad7220 */ /* 0x000fe20000410000 */
[----:B------:R-:W-:-:S02]  /*3830*/  HADD2.F32 R138, -RZ, R170.H1_H1 ;  /* 0x300000aaff8a7230 */ /* 0x000fc40000004100 */
[-C--:B------:R-:W-:Y:S01]  /*3840*/  FMUL.FTZ R174, R167, R172.reuse ;  /* 0x000000aca7ae7220 */ /* 0x080fe20000410000 */
[----:B------:R-:W-:Y:S02]  /*3850*/  HADD2.F32 R170, -RZ, R170.H0_H0 ;  /* 0x200000aaffaa7230 */ /* 0x000fe40000004100 */
[----:B------:R-:W-:Y:S01]  /*3860*/  FMUL.FTZ R172, R139, R172 ;  /* 0x000000ac8bac7220 */ /* 0x000fe20000410000 */
[-C--:B------:R-:W-:Y:S01]  /*3870*/  FFMA.FTZ R168, R168, R138.reuse, -R173 ;  /* 0x0000008aa8a87223 */ /* 0x080fe200000108ad */
[----:B------:R-:W-:Y:S01]  /*3880*/  FFMA.FTZ R169, R169, R138, R176 ;  /* 0x0000008aa9a97223 */ /* 0x000fe200000100b0 */
[-C--:B------:R-:W-:Y:S01]  /*3890*/  FFMA.FTZ R138, R139, R170.reuse, -R174 ;  /* 0x000000aa8b8a7223 */ /* 0x080fe200000108ae */
[----:B------:R-:W-:Y:S01]  /*38a0*/  FFMA.FTZ R139, R167, R170, R172 ;  /* 0x000000aaa78b7223 */ /* 0x000fe200000100ac */
[----:B------:R-:W-:Y:S01]  /*38b0*/  F2FP.F16.E4M3.UNPACK_B R170, R47.H1 ;  /* 0x0000002fffaa723e */ /* 0x000fe200030006ff */
[----:B------:R-:W-:Y:S01]  /*38c0*/  HADD2.F32 R174, -RZ, R177.H1_H1 ;  /* 0x300000b1ffae7230 */ /* 0x000fe20000004100 */
[----:B------:R-:W-:-:S02]  /*38d0*/  F2FP.SATFINITE.E4M3.F32.PACK_AB_MERGE_C R168, R169, R168, RZ ;  /* 0x000000a8a9a8723e */ /* 0x000fc400048070ff */
[----:B------:R-:W-:Y:S01]  /*38e0*/  F2FP.F16.E4M3.UNPACK_B R169, R46.H1 ;  /* 0x0000002effa9723e */ /* 0x000fe200030006ff */
[--C-:B------:R-:W-:Y:S01]  /*38f0*/  HADD2.F32 R171, -RZ, R170.reuse.H0_H0 ;  /* 0x200000aaffab7230 */ /* 0x100fe20000004100 */
[----:B------:R-:W-:Y:S01]  /*3900*/  F2FP.F16.E4M3.UNPACK_B R176, R127 ;  /* 0x0000007fffb0723e */ /* 0x000fe200020006ff */
[----:B------:R-:W-:Y:S01]  /*3910*/  HADD2.F32 R170, -RZ, R170.H1_H1 ;  /* 0x300000aaffaa7230 */ /* 0x000fe20000004100 */
[----:B------:R-:W-:Y:S01]  /*3920*/  F2FP.SATFINITE.E4M3.F32.PACK_AB_MERGE_C R167, R175, R178, RZ ;  /* 0x000000b2afa7723e */ /* 0x000fe200048070ff */
[--C-:B------:R-:W-:Y:S01]  /*3930*/  HADD2.F32 R127, -RZ, R169.reuse.H1_H1 ;  /* 0x300000a9ff7f7230 */ /* 0x100fe20000004100 */
[-C--:B------:R-:W-:Y:S01]  /*3940*/  F2FP.F16.E4M3.UNPACK_B R173, R126.reuse.H1 ;  /* 0x0000007effad723e */ /* 0x080fe200030006ff */
[----:B------:R-:W-:Y:S01]  /*3950*/  HADD2.F32 R178, -RZ, R176.H1_H1 ;  /* 0x300000b0ffb27230 */ /* 0x000fe20000004100 */
[----:B------:R-:W-:Y:S01]  /*3960*/  F2FP.F16.E4M3.UNPACK_B R172, R126 ;  /* 0x0000007effac723e */ /* 0x000fe200020006ff */
[----:B------:R-:W-:Y:S02]  /*3970*/  HADD2.F32 R169, -RZ, R169.H0_H0 ;  /* 0x200000a9ffa97230 */ /* 0x000fe40000004100 */
[----:B------:R-:W-:Y:S01]  /*3980*/  FMUL.FTZ R126, R170, R174 ;  /* 0x000000aeaa7e7220 */ /* 0x000fe20000410000 */
[----:B------:R-:W-:-:S02]  /*3990*/  HADD2.F32 R175, -RZ, R173.H1_H1 ;  /* 0x300000adffaf7230 */ /* 0x000fc40000004100 */
[----:B------:R-:W-:Y:S01]  /*39a0*/  FMUL.FTZ R179, R171, R174 ;  /* 0x000000aeabb37220 */ /* 0x000fe20000410000 */
[----:B------:R-:W-:Y:S02]  /*39b0*/  HADD2.F32 R174, -RZ, R172.H1_H1 ;  /* 0x300000acffae7230 */ /* 0x000fe40000004100 */
[-C--:B------:R-:W-:Y:S01]  /*39c0*/  FMUL.FTZ R180, R127, R178.reuse ;  /* 0x000000b27fb47220 */ /* 0x080fe20000410000 */
[----:B------:R-:W-:Y:S01]  /*39d0*/  F2FP.F16.E4M3.UNPACK_B R47, R47 ;  /* 0x0000002fff2f723e */ /* 0x000fe200020006ff */
[----:B------:R-:W-:Y:S01]  /*39e0*/  FMUL.FTZ R178, R169, R178 ;  /* 0x000000b2a9b27220 */ /* 0x000fe20000410000 */
[----:B------:R-:W-:Y:S01]  /*39f0*/  F2FP.F16.E4M3.UNPACK_B R46, R46 ;  /* 0x0000002eff2e723e */ /* 0x000fe200020006ff */
[-C--:B------:R-:W-:Y:S01]  /*3a00*/  FFMA.FTZ R126, R171, R175.reuse, -R126 ;  /* 0x000000afab7e7223 */ /* 0x080fe2000001087e */
[----:B------:R-:W-:Y:S01]  /*3a10*/  FFMA.FTZ R179, R170, R175, R179 ;  /* 0x000000afaab37223 */ /* 0x000fe200000100b3 */
[-C--:B------:R-:W-:Y:S01]  /*3a20*/  FFMA.FTZ R180, R169, R174.reuse, -R180 ;  /* 0x000000aea9b47223 */ /* 0x080fe200000108b4 */
[----:B------:R-:W-:Y:S01]  /*3a30*/  FFMA.FTZ R175, R127, R174, R178 ;  /* 0x000000ae7faf7223 */ /* 0x000fe200000100b2 */
[--C-:B------:R-:W-:Y:S01]  /*3a40*/  HADD2.F32 R127, -RZ, R47.reuse.H0_H0 ;  /* 0x2000002fff7f7230 */ /* 0x100fe20000004100 */
[----:B------:R-:W-:Y:S01]  /*3a50*/  F2FP.SATFINITE.E4M3.F32.PACK_AB_MERGE_C R45, R45, R44, R167 ;  /* 0x0000002c2d2d723e */ /* 0x000fe200048070a7 */
[----:B------:R-:W-:Y:S01]  /*3a60*/  HADD2.F32 R169, -RZ, R47.H1_H1 ;  /* 0x3000002fffa97230 */ /* 0x000fe20000004100 */
[----:B------:R-:W-:Y:S01]  /*3a70*/  F2FP.SATFINITE.E4M3.F32.PACK_AB_MERGE_C R126, R179, R126, RZ ;  /* 0x0000007eb37e723e */ /* 0x000fe200048070ff */
[----:B------:R-:W-:Y:S01]  /*3a80*/  HADD2.F32 R174, -RZ, R177.H0_H0 ;  /* 0x200000b1ffae7230 */ /* 0x000fe20000004100 */
[----:B------:R-:W-:Y:S01]  /*3a90*/  F2FP.SATFINITE.E4M3.F32.PACK_AB_MERGE_C R175, R175, R180, RZ ;  /* 0x000000b4afaf723e */ /* 0x000fe200048070ff */
[--C-:B------:R-:W-:Y:S01]  /*3aa0*/  HADD2.F32 R47, -RZ, R46.reuse.H0_H0 ;  /* 0x2000002eff2f7230 */ /* 0x100fe20000004100 */
[----:B------:R-:W-:Y:S01]  /*3ab0*/  F2FP.SATFINITE.E4M3.F32.PACK_AB_MERGE_C R44, R139, R138, R168 ;  /* 0x0000008a8b2c723e */ /* 0x000fe200048070a8 */
[----:B------:R-:W-:-:S02]  /*3ac0*/  HADD2.F32 R46, -RZ, R46.H1_H1 ;  /* 0x3000002eff2e7230 */ /* 0x000fc40000004100 */
[-C--:B------:R-:W-:Y:S01]  /*3ad0*/  FMUL.FTZ R178, R169, R174.reuse ;  /* 0x000000aea9b27220 */ /* 0x080fe20000410000 */
[----:B------:R-:W-:Y:S02]  /*3ae0*/  HADD2.F32 R176, -RZ, R176.H0_H0 ;  /* 0x200000b0ffb07230 */ /* 0x000fe40000004100 */
[----:B------:R-:W-:Y:S01]  /*3af0*/  FMUL.FTZ R182, R127, R174 ;  /* 0x000000ae7fb67220 */ /* 0x000fe20000410000 */
[----:B------:R-:W-:Y:S02]  /*3b00*/  HADD2.F32 R170, -RZ, R173.H0_H0 ;  /* 0x200000adffaa7230 */ /* 0x000fe40000004100 */
[----:B------:R-:W-:Y:S02]  /*3b10*/  HADD2.F32 R172, -RZ, R172.H0_H0 ;  /* 0x200000acffac7230 */ /* 0x000fe40000004100 */
[CC--:B------:R-:W-:Y:S01]  /*3b20*/  FMUL.FTZ R174, R46.reuse, R176.reuse ;  /* 0x000000b02eae7220 */ /* 0x0c0fe20000410000 */
[----:B------:R-:W-:Y:S01]  /*3b30*/  FMUL.FTZ R171, R47, R176 ;  /* 0x000000b02fab7220 */ /* 0x000fe20000410000 */
[-C--:B------:R-:W-:Y:S01]  /*3b40*/  FFMA.FTZ R178, R127, R170.reuse, -R178 ;  /* 0x000000aa7fb27223 */ /* 0x080fe200000108b2 */
[----:B------:R-:W-:Y:S01]  /*3b50*/  FFMA.FTZ R169, R169, R170, R182 ;  /* 0x000000aaa9a97223 */ /* 0x000fe200000100b6 */
[-C--:B------:R-:W-:Y:S01]  /*3b60*/  FFMA.FTZ R174, R47, R172.reuse, -R174 ;  /* 0x000000ac2fae7223 */ /* 0x080fe200000108ae */
[----:B------:R-:W-:-:S03]  /*3b70*/  FFMA.FTZ R171, R46, R172, R171 ;  /* 0x000000ac2eab7223 */ /* 0x000fc600000100ab */
[----:B------:R-:W-:Y:S02]  /*3b80*/  F2FP.SATFINITE.E4M3.F32.PACK_AB_MERGE_C R47, R169, R178, R126 ;  /* 0x000000b2a92f723e */ /* 0x000fe4000480707e */
[----:B------:R-:W-:-:S07]  /*3b90*/  F2FP.SATFINITE.E4M3.F32.PACK_AB_MERGE_C R46, R171, R174, R175 ;  /* 0x000000aeab2e723e */ /* 0x000fce00048070af */
.L_x_444:
[----:B------:R-:W-:Y:S05]  /*3ba0*/  BSYNC B3 ;  /* 0x0000000000037941 */ /* 0x000fea0003800000 */
.L_x_443:
[----:B--2---:R2:W-:Y:S02]  /*3bb0*/  STG.E.128 desc[UR54][R50.64], R44 ;  /* 0x0000002c32007986 */ /* 0x0045e4000c101d36 */
.L_x_442:
[----:B------:R-:W-:Y:S05]  /*3bc0*/  BSYNC B2 ;  /* 0x0000000000027941 */ /* 0x000fea0003800000 */
.L_x_441:
[----:B------:R-:W-:Y:S01]  /*3bd0*/  ISETP.NE.AND P3, PT, R35, RZ, PT ;  /* 0x000000ff2300720c */ /* 0x000fe20003f65270 */
[----:B------:R-:W-:-:S12]  /*3be0*/  BSSY B2, `(.L_x_445) ;  /* 0x0000071000027945 */ /* 0x000fd80003800000 */
[----:B------:R-:W-:Y:S05]  /*3bf0*/  @!P3 BRA `(.L_x_446) ;  /* 0x0000000400bcb947 */ /* 0x000fea0003800000 */
[----:B0-2---:R0:W2:Y:S01]  /*3c00*/  LDS.128 R44, [R41+0x24200] ;  /* 0x02420000292c7984 */ /* 0x0050a20000000c00 */
[----:B------:R-:W-:Y:S01]  /*3c10*/  VIADD R126, R16, 0x10 ;  /* 0x00000010107e7836 */ /* 0x000fe20000000000 */
[----:B------:R-:W-:Y:S04]  /*3c20*/  BSSY B3, `(.L_x_447) ;  /* 0x000006b000037945 */ /* 0x000fe80003800000 */
[----:B------:R-:W-:-:S13]  /*3c30*/  ISETP.GE.AND P3, PT, R126, R135, PT ;  /* 0x000000877e00720c */ /* 0x000fda0003f66270 */
[----:B0-----:R-:W-:Y:S05]  /*3c40*/  @P3 BRA `(.L_x_448) ;  /* 0x0000000400a03947 */ /* 0x001fea0003800000 */
[----:B------:R-:W-:Y:S02]  /*3c50*/  SHF.R.U32.HI R98, RZ, 0x8, R97 ;  /* 0x00000008ff627819 */ /* 0x000fe40000011661 */
[--C-:B------:R-:W-:Y:S02]  /*3c60*/  SHF.R.U32.HI R127, RZ, 0x8, R99.reuse ;  /* 0x00000008ff7f7819 */ /* 0x100fe40000011663 */
[----:B------:R-:W-:Y:S02]  /*3c70*/  LOP3.LUT R126, R99, 0xff0000ff, RZ, 0xc0, !PT ;  /* 0xff0000ff637e7812 */ /* 0x000fe400078ec0ff */
[----:B------:R-:W-:Y:S01]  /*3c80*/  SHF.R.U32.HI R138, RZ, 0x10, R99 ;  /* 0x00000010ff8a7819 */ /* 0x000fe20000011663 */
[----:B------:R-:W-:Y:S01]  /*3c90*/  IMAD.SHL.U32 R127, R127, 0x100, RZ ;  /* 0x000001007f7f7824 */ /* 0x000fe200078e00ff */
[----:B------:R-:W-:Y:S02]  /*3ca0*/  LOP3.LUT R96, R97, 0xff0000ff, RZ, 0xc0, !PT ;  /* 0xff0000ff61607812 */ /* 0x000fe400078ec0ff */
[----:B------:R-:W-:Y:S01]  /*3cb0*/  SHF.R.U32.HI R139, RZ, 0x10, R97 ;  /* 0x00000010ff8b7819 */ /* 0x000fe20000011661 */
[----:B--2---:R-:W-:Y:S01]  /*3cc0*/  IMAD.MOV.U32 R97, RZ, RZ, R45 ;  /* 0x000000ffff617224 */ /* 0x004fe200078e002d */
[----:B------:R-:W-:Y:S01]  /*3cd0*/  SHF.L.U32 R99, R98, 0x8, RZ ;  /* 0x0000000862637819 */ /* 0x000fe200000006ff */
[----:B------:R-:W-:Y:S01]  /*3ce0*/  IMAD.MOV.U32 R98, RZ, RZ, R44 ;  /* 0x000000ffff627224 */ /* 0x000fe200078e002c */
[----:B------:R-:W-:-:S02]  /*3cf0*/  LOP3.LUT R127, R126, 0xff00, R127, 0xf8, !PT ;  /* 0x0000ff007e7f7812 */ /* 0x000fc400078ef87f */
[----:B------:R-:W-:Y:S01]  /*3d00*/  LOP3.LUT R45, R96, 0xff00, R99, 0xf8, !PT ;  /* 0x0000ff00602d7812 */ /* 0x000fe200078ef863 */
[----:B------:R-:W-:Y:S01]  /*3d10*/  IMAD.U32 R96, R139, 0x10000, RZ ;  /* 0x000100008b607824 */ /* 0x000fe200078e00ff */
[----:B------:R-:W-:Y:S02]  /*3d20*/  SHF.L.U32 R138, R138, 0x10, RZ ;  /* 0x000000108a8a7819 */ /* 0x000fe400000006ff */
[----:B------:R-:W-:Y:S02]  /*3d30*/  F2FP.F16.E4M3.UNPACK_B R44, R97 ;  /* 0x00000061ff2c723e */ /* 0x000fe400020006ff */
[----:B------:R-:W-:Y:S02]  /*3d40*/  F2FP.F16.E4M3.UNPACK_B R126, R166.H1 ;  /* 0x000000a6ff7e723e */ /* 0x000fe400030006ff */
[----:B------:R-:W-:Y:S01]  /*3d50*/  LOP3.LUT R45, R45, 0xff0000, R96, 0xf8, !PT ;  /* 0x00ff00002d2d7812 */ /* 0x000fe200078ef860 */
[----:B------:R-:W-:Y:S01]  /*3d60*/  HADD2.F32 R99, -RZ, R44.H1_H1 ;  /* 0x3000002cff637230 */ /* 0x000fe20000004100 */
[----:B------:R-:W-:Y:S01]  /*3d70*/  LOP3.LUT R96, R127, 0xff0000, R138, 0xf8, !PT ;  /* 0x00ff00007f607812 */ /* 0x000fe200078ef88a */
[----:B------:R-:W-:Y:S01]  /*3d80*/  HADD2.F32 R167, -RZ, R126.H0_H0 ;  /* 0x2000007effa77230 */ /* 0x000fe20000004100 */
[----:B------:R-:W-:Y:S01]  /*3d90*/  F2FP.F16.E4M3.UNPACK_B R138, R165.H1 ;  /* 0x000000a5ff8a723e */ /* 0x000fe200030006ff */
[----:B------:R-:W-:Y:S01]  /*3da0*/  HADD2.F32 R44, -RZ, R44.H0_H0 ;  /* 0x2000002cff2c7230 */ /* 0x000fe20000004100 */
[----:B------:R-:W-:Y:S01]  /*3db0*/  F2FP.F16.E4M3.UNPACK_B R97, R97.H1 ;  /* 0x00000061ff61723e */ /* 0x000fe200030006ff */
[----:B------:R-:W-:-:S02]  /*3dc0*/  HADD2.F32 R168, -RZ, R126.H1_H1 ;  /* 0x3000007effa87230 */ /* 0x000fc40000004100 */
[CC--:B------:R-:W-:Y:S01]  /*3dd0*/  FMUL.FTZ R169, R99.reuse, R167.reuse ;  /* 0x000000a763a97220 */ /* 0x0c0fe20000410000 */
[--C-:B------:R-:W-:Y:S02]  /*3de0*/  HADD2.F32 R139, -RZ, R138.reuse.H0_H0 ;  /* 0x2000008aff8b7230 */ /* 0x100fe40000004100 */
[----:B------:R-:W-:Y:S01]  /*3df0*/  FMUL.FTZ R170, R44, R167 ;  /* 0x000000a72caa7220 */ /* 0x000fe20000410000 */
[--C-:B------:R-:W-:Y:S01]  /*3e00*/  HADD2.F32 R127, -RZ, R97.reuse.H1_H1 ;  /* 0x30000061ff7f7230 */ /* 0x100fe20000004100 */
[----:B------:R-:W-:Y:S01]  /*3e10*/  F2FP.F16.E4M3.UNPACK_B R166, R166 ;  /* 0x000000a6ffa6723e */ /* 0x000fe200020006ff */
[----:B------:R-:W-:Y:S02]  /*3e20*/  HADD2.F32 R126, -RZ, R97.H0_H0 ;  /* 0x20000061ff7e7230 */ /* 0x000fe40000004100 */
[-C--:B------:R-:W-:Y:S01]  /*3e30*/  FFMA.FTZ R97, R99, R139.reuse, R170 ;  /* 0x0000008b63617223 */ /* 0x080fe200000100aa */
[----:B------:R-:W-:Y:S02]  /*3e40*/  HADD2.F32 R138, -RZ, R138.H1_H1 ;  /* 0x3000008aff8a7230 */ /* 0x000fe40000004100 */
[C---:B------:R-:W-:Y:S01]  /*3e50*/  FMUL.FTZ R167, R127.reuse, R168 ;  /* 0x000000a87fa77220 */ /* 0x040fe20000410000 */
[----:B------:R-:W-:Y:S01]  /*3e60*/  F2FP.F16.E4M3.UNPACK_B R99, R98.H1 ;  /* 0x00000062ff63723e */ /* 0x000fe200030006ff */
[----:B------:R-:W-:Y:S01]  /*3e70*/  FMUL.FTZ R168, R126, R168 ;  /* 0x000000a87ea87220 */ /* 0x000fe20000410000 */
[----:B------:R-:W-:Y:S01]  /*3e80*/  F2FP.F16.E4M3.UNPACK_B R98, R98 ;  /* 0x00000062ff62723e */ /* 0x000fe200020006ff */
[----:B------:R-:W-:Y:S01]  /*3e90*/  FFMA.FTZ R44, R44, R139, -R169 ;  /* 0x0000008b2c2c7223 */ /* 0x000fe200000108a9 */
[-C--:B------:R-:W-:Y:S01]  /*3ea0*/  FFMA.FTZ R169, R126, R138.reuse, -R167 ;  /* 0x0000008a7ea97223 */ /* 0x080fe200000108a7 */
[----:B------:R-:W-:Y:S01]  /*3eb0*/  FFMA.FTZ R172, R127, R138, R168 ;  /* 0x0000008a7fac7223 */ /* 0x000fe200000100a8 */
[----:B------:R-:W-:Y:S01]  /*3ec0*/  F2FP.F16.E4M3.UNPACK_B R165, R165 ;  /* 0x000000a5ffa5723e */ /* 0x000fe200020006ff */
[----:B------:R-:W-:-:S02]  /*3ed0*/  HADD2.F32 R139, -RZ, R166.H1_H1 ;  /* 0x300000a6ff8b7230 */ /* 0x000fc40000004100 */
[--C-:B------:R-:W-:Y:S02]  /*3ee0*/  HADD2.F32 R127, -RZ, R99.reuse.H0_H0 ;  /* 0x20000063ff7f7230 */ /* 0x100fe40000004100 */
[----:B------:R-:W-:Y:S02]  /*3ef0*/  HADD2.F32 R138, -RZ, R99.H1_H1 ;  /* 0x30000063ff8a7230 */ /* 0x000fe40000004100 */
[----:B------:R-:W-:Y:S02]  /*3f00*/  HADD2.F32 R166, -RZ, R166.H0_H0 ;  /* 0x200000a6ffa67230 */ /* 0x000fe40000004100 */
[-C--:B------:R-:W-:Y:S01]  /*3f10*/  FMUL.FTZ R167, R127, R139.reuse ;  /* 0x0000008b7fa77220 */ /* 0x080fe20000410000 */
[--C-:B------:R-:W-:Y:S02]  /*3f20*/  HADD2.F32 R126, -RZ, R98.reuse.H1_H1 ;  /* 0x30000062ff7e7230 */ /* 0x100fe40000004100 */
[----:B------:R-:W-:Y:S01]  /*3f30*/  FMUL.FTZ R170, R138, R139 ;  /* 0x0000008b8aaa7220 */ /* 0x000fe20000410000 */
[----:B------:R-:W-:-:S02]  /*3f40*/  HADD2.F32 R99, -RZ, R98.H0_H0 ;  /* 0x20000062ff637230 */ /* 0x000fc40000004100 */
[--C-:B------:R-:W-:Y:S02]  /*3f50*/  HADD2.F32 R98, -RZ, R165.reuse.H1_H1 ;  /* 0x300000a5ff627230 */ /* 0x100fe40000004100 */
[-C--:B------:R-:W-:Y:S01]  /*3f60*/  FMUL.FTZ R168, R126, R166.reuse ;  /* 0x000000a67ea87220 */ /* 0x080fe20000410000 */
[----:B------:R-:W-:Y:S02]  /*3f70*/  HADD2.F32 R165, -RZ, R165.H0_H0 ;  /* 0x200000a5ffa57230 */ /* 0x000fe40000004100 */
[----:B------:R-:W-:Y:S01]  /*3f80*/  FMUL.FTZ R139, R99, R166 ;  /* 0x000000a6638b7220 */ /* 0x000fe20000410000 */
[----:B------:R-:W-:Y:S01]  /*3f90*/  F2FP.F16.E4M3.UNPACK_B R166, R45 ;  /* 0x0000002dffa6723e */ /* 0x000fe200020006ff */
[-C--:B------:R-:W-:Y:S01]  /*3fa0*/  FFMA.FTZ R127, R127, R98.reuse, -R170 ;  /* 0x000000627f7f7223 */ /* 0x080fe200000108aa */
[----:B------:R-:W-:Y:S01]  /*3fb0*/  FFMA.FTZ R138, R138, R98, R167 ;  /* 0x000000628a8a7223 */ /* 0x000fe200000100a7 */
[-C--:B------:R-:W-:Y:S01]  /*3fc0*/  FFMA.FTZ R98, R99, R165.reuse, -R168 ;  /* 0x000000a563627223 */ /* 0x080fe200000108a8 */
[----:B------:R-:W-:Y:S01]  /*3fd0*/  FFMA.FTZ R99, R126, R165, R139 ;  /* 0x000000a57e637223 */ /* 0x000fe2000001008b */
[----:B------:R-:W-:-:S02]  /*3fe0*/  F2FP.F16.E4M3.UNPACK_B R139, R47.H1 ;  /* 0x0000002fff8b723e */ /* 0x000fc400030006ff */
[----:B------:R-:W-:Y:S02]  /*3ff0*/  F2FP.F16.E4M3.UNPACK_B R170, R96.H1 ;  /* 0x00000060ffaa723e */ /* 0x000fe400030006ff */
[----:B------:R-:W-:Y:S01]  /*4000*/  F2FP.SATFINITE.E4M3.F32.PACK_AB_MERGE_C R126, R172, R169, RZ ;  /* 0x000000a9ac7e723e */ /* 0x000fe200048070ff */
[--C-:B------:R-:W-:Y:S01]  /*4010*/  HADD2.F32 R165, -RZ, R139.reuse.H0_H0 ;  /* 0x2000008bffa57230 */ /* 0x100fe20000004100 */
[----:B------:R-:W-:Y:S01]  /*4020*/  F2FP.SATFINITE.E4M3.F32.PACK_AB_MERGE_C R127, R138, R127, RZ ;  /* 0x0000007f8a7f723e */ /* 0x000fe200048070ff */
[----:B------:R-:W-:Y:S01]  /*4030*/  HADD2.F32 R139, -RZ, R139.H1_H1 ;  /* 0x3000008bff8b7230 */ /* 0x000fe20000004100 */
[----:B------:R-:W-:Y:S01]  /*4040*/  F2FP.F16.E4M3.UNPACK_B R167, R45.H1 ;  /* 0x0000002dffa7723e */ /* 0x000fe200030006ff */
[----:B------:R-:W-:Y:S01]  /*4050*/  HADD2.F32 R172, -RZ, R170.H1_H1 ;  /* 0x300000aaffac7230 */ /* 0x000fe20000004100 */
[----:B------:R-:W-:Y:S01]  /*4060*/  F2FP.F16.E4M3.UNPACK_B R138, R46.H1 ;  /* 0x0000002eff8a723e */ /* 0x000fe200030006ff */
[----:B------:R-:W-:Y:S01]  /*4070*/  HADD2.F32 R45, -RZ, R166.H1_H1 ;  /* 0x300000a6ff2d7230 */ /* 0x000fe20000004100 */
[----:B------:R-:W-:Y:S01]  /*4080*/  F2FP.F16.E4M3.UNPACK_B R169, R96 ;  /* 0x00000060ffa9723e */ /* 0x000fe200020006ff */
[----:B------:R-:W-:-:S02]  /*4090*/  HADD2.F32 R168, -RZ, R167.H1_H1 ;  /* 0x300000a7ffa87230 */ /* 0x000fc40000004100 */
[-C--:B------:R-:W-:Y:S01]  /*40a0*/  FMUL.FTZ R174, R139, R172.reuse ;  /* 0x000000ac8bae7220 */ /* 0x080fe20000410000 */
[--C-:B------:R-:W-:Y:S02]  /*40b0*/  HADD2.F32 R96, -RZ, R138.reuse.H1_H1 ;  /* 0x3000008aff607230 */ /* 0x100fe40000004100 */
[C---:B------:R-:W-:Y:S01]  /*40c0*/  FMUL.FTZ R172, R165.reuse, R172 ;  /* 0x000000aca5ac7220 */ /* 0x040fe20000410000 */
[----:B------:R-:W-:Y:S02]  /*40d0*/  HADD2.F32 R171, -RZ, R169.H1_H1 ;  /* 0x300000a9ffab7230 */ /* 0x000fe40000004100 */
[-C--:B------:R-:W-:Y:S01]  /*40e0*/  FFMA.FTZ R174, R165, R168.reuse, -R174 ;  /* 0x000000a8a5ae7223 */ /* 0x080fe200000108ae */
[----:B------:R-:W-:Y:S01]  /*40f0*/  HADD2.F32 R138, -RZ, R138.H0_H0 ;  /* 0x2000008aff8a7230 */ /* 0x000fe20000004100 */
[----:B------:R-:W-:Y:S01]  /*4100*/  F2FP.F16.E4M3.UNPACK_B R47, R47 ;  /* 0x0000002fff2f723e */ /* 0x000fe200020006ff */
[----:B------:R-:W-:Y:S01]  /*4110*/  FFMA.FTZ R173, R139, R168, R172 ;  /* 0x000000a88bad7223 */ /* 0x000fe200000100ac */
[-C--:B------:R-:W-:Y:S01]  /*4120*/  FMUL.FTZ R165, R96, R171.reuse ;  /* 0x000000ab60a57220 */ /* 0x080fe20000410000 */
[----:B------:R-:W-:Y:S01]  /*4130*/  F2FP.F16.E4M3.UNPACK_B R46, R46 ;  /* 0x0000002eff2e723e */ /* 0x000fe200020006ff */
[----:B------:R-:W-:Y:S01]  /*4140*/  FMUL.FTZ R171, R138, R171 ;  /* 0x000000ab8aab7220 */ /* 0x000fe20000410000 */
[----:B------:R-:W-:-:S02]  /*4150*/  HADD2.F32 R170, -RZ, R170.H0_H0 ;  /* 0x200000aaffaa7230 */ /* 0x000fc40000004100 */
[-C--:B------:R-:W-:Y:S01]  /*4160*/  FFMA.FTZ R165, R138, R45.reuse, -R165 ;  /* 0x0000002d8aa57223 */ /* 0x080fe200000108a5 */
[----:B------:R-:W-:Y:S02]  /*4170*/  HADD2.F32 R169, -RZ, R169.H0_H0 ;  /* 0x200000a9ffa97230 */ /* 0x000fe40000004100 */
[----:B------:R-:W-:Y:S01]  /*4180*/  FFMA.FTZ R168, R96, R45, R171 ;  /* 0x0000002d60a87223 */ /* 0x000fe200000100ab */
[--C-:B------:R-:W-:Y:S01]  /*4190*/  HADD2.F32 R96, -RZ, R47.reuse.H0_H0 ;  /* 0x2000002fff607230 */ /* 0x100fe20000004100 */
[----:B------:R-:W-:Y:S01]  /*41a0*/  F2FP.SATFINITE.E4M3.F32.PACK_AB_MERGE_C R173, R173, R174, RZ ;  /* 0x000000aeadad723e */ /* 0x000fe200048070ff */
[--C-:B------:R-:W-:Y:S02]  /*41b0*/  HADD2.F32 R45, -RZ, R46.reuse.H0_H0 ;  /* 0x2000002eff2d7230 */ /* 0x100fe40000004100 */
[----:B------:R-:W-:Y:S01]  /*41c0*/  HADD2.F32 R47, -RZ, R47.H1_H1 ;  /* 0x3000002fff2f7230 */ /* 0x000fe20000004100 */
[----:B------:R-:W-:Y:S01]  /*41d0*/  F2FP.SATFINITE.E4M3.F32.PACK_AB_MERGE_C R165, R168, R165, RZ ;  /* 0x000000a5a8a5723e */ /* 0x000fe200048070ff */
[----:B------:R-:W-:-:S02]  /*41e0*/  HADD2.F32 R46, -RZ, R46.H1_H1 ;  /* 0x3000002eff2e7230 */ /* 0x000fc40000004100 */
[----:B------:R-:W-:Y:S02]  /*41f0*/  HADD2.F32 R167, -RZ, R167.H0_H0 ;  /* 0x200000a7ffa77230 */ /* 0x000fe40000004100 */
[-C--:B------:R-:W-:Y:S01]  /*4200*/  FMUL.FTZ R139, R47, R170.reuse ;  /* 0x000000aa2f8b7220 */ /* 0x080fe20000410000 */
[----:B------:R-:W-:Y:S02]  /*4210*/  HADD2.F32 R166, -RZ, R166.H0_H0 ;  /* 0x200000a6ffa67230 */ /* 0x000fe40000004100 */
[-C--:B------:R-:W-:Y:S01]  /*4220*/  FMUL.FTZ R138, R46, R169.reuse ;  /* 0x000000a92e8a7220 */ /* 0x080fe20000410000 */
[C---:B------:R-:W-:Y:S01]  /*4230*/  FMUL.FTZ R170, R96.reuse, R170 ;  /* 0x000000aa60aa7220 */ /* 0x040fe20000410000 */
[C---:B------:R-:W-:Y:S01]  /*4240*/  FMUL.FTZ R169, R45.reuse, R169 ;  /* 0x000000a92da97220 */ /* 0x040fe20000410000 */
[-C--:B------:R-:W-:Y:S01]  /*4250*/  FFMA.FTZ R139, R96, R167.reuse, -R139 ;  /* 0x000000a7608b7223 */ /* 0x080fe2000001088b */
[-C--:B------:R-:W-:Y:S01]  /*4260*/  FFMA.FTZ R138, R45, R166.reuse, -R138 ;  /* 0x000000a62d8a7223 */ /* 0x080fe2000001088a */
[----:B------:R-:W-:Y:S01]  /*4270*/  FFMA.FTZ R170, R47, R167, R170 ;  /* 0x000000a72faa7223 */ /* 0x000fe200000100aa */
[----:B------:R-:W-:Y:S01]  /*4280*/  FFMA.FTZ R169, R46, R166, R169 ;  /* 0x000000a62ea97223 */ /* 0x000fe200000100a9 */
[----:B------:R-:W-:-:S02]  /*4290*/  F2FP.SATFINITE.E4M3.F32.PACK_AB_MERGE_C R45, R97, R44, R126 ;  /* 0x0000002c612d723e */ /* 0x000fc4000480707e */
[----:B------:R-:W-:Y:S02]  /*42a0*/  F2FP.SATFINITE.E4M3.F32.PACK_AB_MERGE_C R44, R99, R98, R127 ;  /* 0x00000062632c723e */ /* 0x000fe4000480707f */
[----:B------:R-:W-:Y:S02]  /*42b0*/  F2FP.SATFINITE.E4M3.F32.PACK_AB_MERGE_C R46, R169, R138, R165 ;  /* 0x0000008aa92e723e */ /* 0x000fe400048070a5 */
[----:B------:R-:W-:-:S07]  /*42c0*/  F2FP.SATFINITE.E4M3.F32.PACK_AB_MERGE_C R47, R170, R139, R173 ;  /* 0x0000008baa2f723e */ /* 0x000fce00048070ad */
.L_x_448:
[----:B------:R-:W-:Y:S05]  /*42d0*/  BSYNC B3 ;  /* 0x0000000000037941 */ /* 0x000fea0003800000 */
.L_x_447:
[----:B--2---:R3:W-:Y:S02]  /*42e0*/  STG.E.128 desc[UR54][R50.64+0x20], R44 ;  /* 0x0000202c32007986 */ /* 0x0047e4000c101d36 */
.L_x_446:
[----:B------:R-:W-:Y:S05]  /*42f0*/  BSYNC B2 ;  /* 0x0000000000027941 */ /* 0x000fea0003800000 */
.L_x_445:
[----:B------:R-:W-:Y:S01]  /*4300*/  ISETP.NE.AND P3, PT, R36, RZ, PT ;  /* 0x000000ff2400720c */ /* 0x000fe20003f65270 */
[----:B------:R-:W-:-:S12]  /*4310*/  BSSY B2, `(.L_x_449) ;  /* 0x0000070000027945 */ /* 0x000fd80003800000 */
[----:B------:R-:W-:Y:S05]  /*4320*/  @!P3 BRA `(.L_x_450) ;  /* 0x0000000400b8b947 */ /* 0x000fea0003800000 */
[----:B0-23--:R0:W2:Y:S01]  /*4330*/  LDS.128 R44, [R40+0x26a00] ;  /* 0x026a0000282c7984 */ /* 0x00d0a20000000c00 */
[----:B------:R-:W-:Y:S01]  /*4340*/  VIADD R96, R16, 0x20 ;  /* 0x0000002010607836 */ /* 0x000fe20000000000 */
[----:B------:R-:W-:Y:S04]  /*4350*/  BSSY B3, `(.L_x_451) ;  /* 0x000006a000037945 */ /* 0x000fe80003800000 */
[----:B------:R-:W-:-:S13]  /*4360*/  ISETP.GE.AND P3, PT, R96, R135, PT ;  /* 0x000000876000720c */ /* 0x000fda0003f66270 */
[----:B0-----:R-:W-:Y:S05]  /*4370*/  @P3 BRA `(.L_x_452) ;  /* 0x00000004009c3947 */ /* 0x001fea0003800000 */
[----:B------:R-:W-:Y:S02]  /*4380*/  SHF.R.U32.HI R88, RZ, 0x8, R89 ;  /* 0x00000008ff587819 */ /* 0x000fe40000011659 */
[--C-:B------:R-:W-:Y:S02]  /*4390*/  SHF.R.U32.HI R90, RZ, 0x8, R91.reuse ;  /* 0x00000008ff5a7819 */ /* 0x100fe4000001165b */
[----:B------:R-:W-:Y:S01]  /*43a0*/  SHF.R.U32.HI R97, RZ, 0x10, R91 ;  /* 0x00000010ff617819 */ /* 0x000fe2000001165b */
[----:B------:R-:W-:Y:S01]  /*43b0*/  IMAD.SHL.U32 R88, R88, 0x100, RZ ;  /* 0x0000010058587824 */ /* 0x000fe200078e00ff */
[----:B------:R-:W-:Y:S01]  /*43c0*/  LOP3.LUT R96, R91, 0xff0000ff, RZ, 0xc0, !PT ;  /* 0xff0000ff5b607812 */ /* 0x000fe200078ec0ff */
[----:B------:R-:W-:Y:S01]  /*43d0*/  IMAD.SHL.U32 R91, R90, 0x100, RZ ;  /* 0x000001005a5b7824 */ /* 0x000fe200078e00ff */
[----:B------:R-:W-:Y:S01]  /*43e0*/  SHF.R.U32.HI R99, RZ, 0x10, R89 ;  /* 0x00000010ff637819 */ /* 0x000fe20000011659 */
[----:B--2---:R-:W-:Y:S01]  /*43f0*/  IMAD.MOV.U32 R90, RZ, RZ, R44 ;  /* 0x000000ffff5a7224 */ /* 0x004fe200078e002c */
[----:B------:R-:W-:-:S02]  /*4400*/  LOP3.LUT R89, R89, 0xff0000ff, RZ, 0xc0, !PT ;  /* 0xff0000ff59597812 */ /* 0x000fc400078ec0ff */
[----:B------:R-:W-:Y:S01]  /*4410*/  LOP3.LUT R98, R96, 0xff00, R91, 0xf8, !PT ;  /* 0x0000ff0060627812 */ /* 0x000fe200078ef85b */
[----:B------:R-:W-:Y:S01]  /*4420*/  IMAD.U32 R91, R97, 0x10000, RZ ;  /* 0x00010000615b7824 */ /* 0x000fe200078e00ff */
[----:B------:R-:W-:Y:S02]  /*4430*/  LOP3.LUT R89, R89, 0xff00, R88, 0xf8, !PT ;  /* 0x0000ff0059597812 */ /* 0x000fe400078ef858 */
[----:B------:R-:W-:Y:S02]  /*4440*/  SHF.L.U32 R88, R99, 0x10, RZ ;  /* 0x0000001063587819 */ /* 0x000fe400000006ff */
[----:B------:R-:W-:Y:S02]  /*4450*/  F2FP.F16.E4M3.UNPACK_B R96, R164.H1 ;  /* 0x000000a4ff60723e */ /* 0x000fe400030006ff */
[----:B------:R-:W-:Y:S02]  /*4460*/  F2FP.F16.E4M3.UNPACK_B R44, R45 ;  /* 0x0000002dff2c723e */ /* 0x000fe400020006ff */
[----:B------:R-:W-:Y:S01]  /*4470*/  LOP3.LUT R88, R89, 0xff0000, R88, 0xf8, !PT ;  /* 0x00ff000059587812 */ /* 0x000fe200078ef858 */
[----:B------:R-:W-:Y:S01]  /*4480*/  HADD2.F32 R126, -RZ, R96.H0_H0 ;  /* 0x20000060ff7e7230 */ /* 0x000fe20000004100 */
[----:B------:R-:W-:Y:S01]  /*4490*/  LOP3.LUT R89, R98, 0xff0000, R91, 0xf8, !PT ;  /* 0x00ff000062597812 */ /* 0x000fe200078ef85b */
[--C-:B------:R-:W-:Y:S01]  /*44a0*/  HADD2.F32 R91, -RZ, R44.reuse.H1_H1 ;  /* 0x3000002cff5b7230 */ /* 0x100fe20000004100 */
[----:B------:R-:W-:Y:S01]  /*44b0*/  F2FP.F16.E4M3.UNPACK_B R98, R163.H1 ;  /* 0x000000a3ff62723e */ /* 0x000fe200030006ff */
[----:B------:R-:W-:Y:S01]  /*44c0*/  HADD2.F32 R44, -RZ, R44.H0_H0 ;  /* 0x2000002cff2c7230 */ /* 0x000fe20000004100 */
[----:B------:R-:W-:Y:S01]  /*44d0*/  F2FP.F16.E4M3.UNPACK_B R45, R45.H1 ;  /* 0x0000002dff2d723e */ /* 0x000fe200030006ff */
[----:B------:R-:W-:-:S02]  /*44e0*/  HADD2.F32 R127, -RZ, R96.H1_H1 ;  /* 0x30000060ff7f7230 */ /* 0x000fc40000004100 */
[CC--:B------:R-:W-:Y:S01]  /*44f0*/  FMUL.FTZ R139, R91.reuse, R126.reuse ;  /* 0x0000007e5b8b7220 */ /* 0x0c0fe20000410000 */
[--C-:B------:R-:W-:Y:S02]  /*4500*/  HADD2.F32 R99, -RZ, R98.reuse.H0_H0 ;  /* 0x20000062ff637230 */ /* 0x100fe40000004100 */
[C---:B------:R-:W-:Y:S01]  /*4510*/  FMUL.FTZ R126, R44.reuse, R126 ;  /* 0x0000007e2c7e7220 */ /* 0x040fe20000410000 */
[--C-:B------:R-:W-:Y:S01]  /*4520*/  HADD2.F32 R97, -RZ, R45.reuse.H1_H1 ;  /* 0x3000002dff617230 */ /* 0x100fe20000004100 */
[----:B------:R-:W-:Y:S01]  /*4530*/  F2FP.F16.E4M3.UNPACK_B R164, R164 ;  /* 0x000000a4ffa4723e */ /* 0x000fe200020006ff */
[----:B------:R-:W-:Y:S02]  /*4540*/  HADD2.F32 R96, -RZ, R45.H0_H0 ;  /* 0x2000002dff607230 */ /* 0x000fe40000004100 */
[-C--:B------:R-:W-:Y:S01]  /*4550*/  FFMA.FTZ R44, R44, R99.reuse, -R139 ;  /* 0x000000632c2c7223 */ /* 0x080fe2000001088b */
[----:B------:R-:W-:Y:S02]  /*4560*/  HADD2.F32 R98, -RZ, R98.H1_H1 ;  /* 0x30000062ff627230 */ /* 0x000fe40000004100 */
[----:B------:R-:W-:Y:S01]  /*4570*/  FFMA.FTZ R45, R91, R99, R126 ;  /* 0x000000635b2d7223 */ /* 0x000fe2000001007e */
[CC--:B------:R-:W-:Y:S01]  /*4580*/  FMUL.FTZ R139, R97.reuse, R127.reuse ;  /* 0x0000007f618b7220 */ /* 0x0c0fe20000410000 */
[C---:B------:R-:W-:Y:S01]  /*4590*/  FMUL.FTZ R138, R96.reuse, R127 ;  /* 0x0000007f608a7220 */ /* 0x040fe20000410000 */
[-C--:B------:R-:W-:Y:S01]  /*45a0*/  F2FP.F16.E4M3.UNPACK_B R91, R90.reuse.H1 ;  /* 0x0000005aff5b723e */ /* 0x080fe200030006ff */
[----:B------:R-:W-:Y:S01]  /*45b0*/  HADD2.F32 R99, -RZ, R164.H1_H1 ;  /* 0x300000a4ff637230 */ /* 0x000fe20000004100 */
[----:B------:R-:W-:Y:S01]  /*45c0*/  F2FP.F16.E4M3.UNPACK_B R90, R90 ;  /* 0x0000005aff5a723e */ /* 0x000fe200020006ff */
[-C--:B------:R-:W-:Y:S01]  /*45d0*/  FFMA.FTZ R139, R96, R98.reuse, -R139 ;  /* 0x00000062608b7223 */ /* 0x080fe2000001088b */
[----:B------:R-:W-:Y:S01]  /*45e0*/  FFMA.FTZ R166, R97, R98, R138 ;  /* 0x0000006261a67223 */ /* 0x000fe2000001008a */
[----:B------:R-:W-:Y:S01]  /*45f0*/  F2FP.F16.E4M3.UNPACK_B R163, R163 ;  /* 0x000000a3ffa3723e */ /* 0x000fe200020006ff */
[----:B------:R-:W-:-:S02]  /*4600*/  HADD2.F32 R97, -RZ, R91.H0_H0 ;  /* 0x2000005bff617230 */ /* 0x000fc40000004100 */
[----:B------:R-:W-:Y:S02]  /*4610*/  HADD2.F32 R98, -RZ, R91.H1_H1 ;  /* 0x3000005bff627230 */ /* 0x000fe40000004100 */
[----:B------:R-:W-:Y:S02]  /*4620*/  HADD2.F32 R164, -RZ, R164.H0_H0 ;  /* 0x200000a4ffa47230 */ /* 0x000fe40000004100 */
[-C--:B------:R-:W-:Y:S01]  /*4630*/  FMUL.FTZ R127, R97, R99.reuse ;  /* 0x00000063617f7220 */ /* 0x080fe20000410000 */
[--C-:B------:R-:W-:Y:S02]  /*4640*/  HADD2.F32 R96, -RZ, R90.reuse.H1_H1 ;  /* 0x3000005aff607230 */ /* 0x100fe40000004100 */
[----:B------:R-:W-:Y:S01]  /*4650*/  FMUL.FTZ R138, R98, R99 ;  /* 0x00000063628a7220 */ /* 0x000fe20000410000 */
[----:B------:R-:W-:Y:S02]  /*4660*/  HADD2.F32 R91, -RZ, R90.H0_H0 ;  /* 0x2000005aff5b7230 */ /* 0x000fe40000004100 */
        /* <DEDUP_REMOVED lines=8> */
[----:B------:R-:W-:Y:S02]  /*46f0*/  F2FP.F16.E4M3.UNPACK_B R98, R47.H1 ;  /* 0x0000002fff62723e */ /* 0x000fe400030006ff */
[----:B------:R-:W-:-:S02]  /*4700*/  F2FP.F16.E4M3.UNPACK_B R163, R89.H1 ;  /* 0x00000059ffa3723e */ /* 0x000fc400030006ff */
[----:B------:R-:W-:Y:S01]  /*4710*/  F2FP.SATFINITE.E4M3.F32.PACK_AB_MERGE_C R169, R127, R138, RZ ;  /* 0x0000008a7fa9723e */ /* 0x000fe200048070ff */
[--C-:B------:R-:W-:Y:S01]  /*4720*/  HADD2.F32 R99, -RZ, R98.reuse.H0_H0 ;  /* 0x20000062ff637230 */ /* 0x100fe20000004100 */
[----:B------:R-:W-:Y:S01]  /*4730*/  F2FP.F16.E4M3.UNPACK_B R127, R88.H1 ;  /* 0x00000058ff7f723e */ /* 0x000fe200030006ff */
[----:B------:R-:W-:Y:S01]  /*4740*/  HADD2.F32 R98, -RZ, R98.H1_H1 ;  /* 0x30000062ff627230 */ /* 0x000fe20000004100 */
[----:B------:R-:W-:Y:S01]  /*4750*/  F2FP.SATFINITE.E4M3.F32.PACK_AB_MERGE_C R96, R166, R139, RZ ;  /* 0x0000008ba660723e */ /* 0x000fe200048070ff */
[----:B------:R-:W-:Y:S01]  /*4760*/  HADD2.F32 R165, -RZ, R163.H1_H1 ;  /* 0x300000a3ffa57230 */ /* 0x000fe20000004100 */
[----:B------:R-:W-:Y:S01]  /*4770*/  F2FP.F16.E4M3.UNPACK_B R97, R46.H1 ;  /* 0x0000002eff61723e */ /* 0x000fe200030006ff */
[----:B------:R-:W-:Y:S01]  /*4780*/  HADD2.F32 R138, -RZ, R127.H1_H1 ;  /* 0x3000007fff8a7230 */ /* 0x000fe20000004100 */
[----:B------:R-:W-:Y:S01]  /*4790*/  F2FP.F16.E4M3.UNPACK_B R139, R89 ;  /* 0x00000059ff8b723e */ /* 0x000fe200020006ff */
[----:B------:R-:W-:Y:S01]  /*47a0*/  HADD2.F32 R163, -RZ, R163.H0_H0 ;  /* 0x200000a3ffa37230 */ /* 0x000fe20000004100 */
[----:B------:R-:W-:Y:S01]  /*47b0*/  F2FP.F16.E4M3.UNPACK_B R126, R88 ;  /* 0x00000058ff7e723e */ /* 0x000fe200020006ff */
[----:B------:R-:W-:Y:S01]  /*47c0*/  FMUL.FTZ R88, R98, R165 ;  /* 0x000000a562587220 */ /* 0x000fe20000410000 */
[----:B------:R-:W-:-:S02]  /*47d0*/  HADD2.F32 R89, -RZ, R97.H1_H1 ;  /* 0x30000061ff597230 */ /* 0x000fc40000004100 */
[C---:B------:R-:W-:Y:S01]  /*47e0*/  FMUL.FTZ R167, R99.reuse, R165 ;  /* 0x000000a563a77220 */ /* 0x040fe20000410000 */
[----:B------:R-:W-:Y:S02]  /*47f0*/  HADD2.F32 R164, -RZ, R139.H1_H1 ;  /* 0x3000008bffa47230 */ /* 0x000fe40000004100 */
[----:B------:R-:W-:Y:S01]  /*4800*/  FFMA.FTZ R165, R99, R138, -R88 ;  /* 0x0000008a63a57223 */ /* 0x000fe20000010858 */
[----:B------:R-:W-:Y:S01]  /*4810*/  HADD2.F32 R97, -RZ, R97.H0_H0 ;  /* 0x20000061ff617230 */ /* 0x000fe20000004100 */
[----:B------:R-:W-:Y:S01]  /*4820*/  F2FP.F16.E4M3.UNPACK_B R47, R47 ;  /* 0x0000002fff2f723e */ /* 0x000fe200020006ff */
[----:B------:R-:W-:Y:S02]  /*4830*/  HADD2.F32 R88, -RZ, R126.H1_H1 ;  /* 0x3000007eff587230 */ /* 0x000fe40000004100 */
[----:B------:R-:W-:Y:S01]  /*4840*/  FMUL.FTZ R166, R89, R164 ;  /* 0x000000a459a67220 */ /* 0x000fe20000410000 */
[----:B------:R-:W-:Y:S01]  /*4850*/  F2FP.F16.E4M3.UNPACK_B R46, R46 ;  /* 0x0000002eff2e723e */ /* 0x000fe200020006ff */
[----:B------:R-:W-:Y:S01]  /*4860*/  FMUL.FTZ R164, R97, R164 ;  /* 0x000000a461a47220 */ /* 0x000fe20000410000 */
[----:B------:R-:W-:-:S02]  /*4870*/  HADD2.F32 R139, -RZ, R139.H0_H0 ;  /* 0x2000008bff8b7230 */ /* 0x000fc40000004100 */
[----:B------:R-:W-:Y:S01]  /*4880*/  FFMA.FTZ R166, R97, R88, -R166 ;  /* 0x0000005861a67223 */ /* 0x000fe200000108a6 */
[----:B------:R-:W-:Y:S01]  /*4890*/  FFMA.FTZ R168, R98, R138, R167 ;  /* 0x0000008a62a87223 */ /* 0x000fe200000100a7 */
[----:B------:R-:W-:Y:S01]  /*48a0*/  FFMA.FTZ R97, R89, R88, R164 ;  /* 0x0000005859617223 */ /* 0x000fe200000100a4 */
[--C-:B------:R-:W-:Y:S01]  /*48b0*/  HADD2.F32 R88, -RZ, R47.reuse.H0_H0 ;  /* 0x2000002fff587230 */ /* 0x100fe20000004100 */
[----:B------:R-:W-:Y:S01]  /*48c0*/  F2FP.SATFINITE.E4M3.F32.PACK_AB_MERGE_C R45, R45, R44, R96 ;  /* 0x0000002c2d2d723e */ /* 0x000fe20004807060 */
[----:B------:R-:W-:Y:S01]  /*48d0*/  HADD2.F32 R89, -RZ, R47.H1_H1 ;  /* 0x3000002fff597230 */ /* 0x000fe20000004100 */
[----:B------:R-:W-:Y:S01]  /*48e0*/  F2FP.SATFINITE.E4M3.F32.PACK_AB_MERGE_C R165, R168, R165, RZ ;  /* 0x000000a5a8a5723e */ /* 0x000fe200048070ff */
[--C-:B------:R-:W-:Y:S02]  /*48f0*/  HADD2.F32 R47, -RZ, R46.reuse.H0_H0 ;  /* 0x2000002eff2f7230 */ /* 0x100fe40000004100 */
[----:B------:R-:W-:Y:S01]  /*4900*/  FMUL.FTZ R138, R88, R163 ;  /* 0x000000a3588a7220 */ /* 0x000fe20000410000 */
[----:B------:R-:W-:-:S02]  /*4910*/  HADD2.F32 R46, -RZ, R46.H1_H1 ;  /* 0x3000002eff2e7230 */ /* 0x000fc40000004100 */
[----:B------:R-:W-:Y:S01]  /*4920*/  FMUL.FTZ R99, R89, R163 ;  /* 0x000000a359637220 */ /* 0x000fe20000410000 */
[----:B------:R-:W-:Y:S01]  /*4930*/  HADD2.F32 R127, -RZ, R127.H0_H0 ;  /* 0x2000007fff7f7230 */ /* 0x000fe20000004100 */
[----:B------:R-:W-:Y:S01]  /*4940*/  F2FP.SATFINITE.E4M3.F32.PACK_AB_MERGE_C R97, R97, R166, RZ ;  /* 0x000000a66161723e */ /* 0x000fe200048070ff */
[----:B------:R-:W-:Y:S02]  /*4950*/  HADD2.F32 R126, -RZ, R126.H0_H0 ;  /* 0x2000007eff7e7230 */ /* 0x000fe40000004100 */
[-C--:B------:R-:W-:Y:S01]  /*4960*/  FMUL.FTZ R98, R46, R139.reuse ;  /* 0x0000008b2e627220 */ /* 0x080fe20000410000 */
[----:B------:R-:W-:Y:S01]  /*4970*/  FMUL.FTZ R139, R47, R139 ;  /* 0x0000008b2f8b7220 */ /* 0x000fe20000410000 */
[-C--:B------:R-:W-:Y:S01]  /*4980*/  FFMA.FTZ R99, R88, R127.reuse, -R99 ;  /* 0x0000007f58637223 */ /* 0x080fe20000010863 */
[----:B------:R-:W-:Y:S01]  /*4990*/  FFMA.FTZ R138, R89, R127, R138 ;  /* 0x0000007f598a7223 */ /* 0x000fe2000001008a */
[-C--:B------:R-:W-:Y:S01]  /*49a0*/  FFMA.FTZ R98, R47, R126.reuse, -R98 ;  /* 0x0000007e2f627223 */ /* 0x080fe20000010862 */
[----:B------:R-:W-:Y:S01]  /*49b0*/  FFMA.FTZ R139, R46, R126, R139 ;  /* 0x0000007e2e8b7223 */ /* 0x000fe2000001008b */
[----:B------:R-:W-:-:S02]  /*49c0*/  F2FP.SATFINITE.E4M3.F32.PACK_AB_MERGE_C R44, R91, R90, R169 ;  /* 0x0000005a5b2c723e */ /* 0x000fc400048070a9 */
[----:B------:R-:W-:Y:S02]  /*49d0*/  F2FP.SATFINITE.E4M3.F32.PACK_AB_MERGE_C R47, R138, R99, R165 ;  /* 0x000000638a2f723e */ /* 0x000fe400048070a5 */
[----:B------:R-:W-:-:S07]  /*49e0*/  F2FP.SATFINITE.E4M3.F32.PACK_AB_MERGE_C R46, R139, R98, R97 ;  /* 0x000000628b2e723e */ /* 0x000fce0004807061 */
.L_x_452:
[----:B------:R-:W-:Y:S05]  /*49f0*/  BSYNC B3 ;  /* 0x0000000000037941 */ /* 0x000fea0003800000 */
.L_x_451:
[----:B--2---:R4:W-:Y:S02]  /*4a00*/  STG.E.128 desc[UR54][R50.64+0x40], R44 ;  /* 0x0000402c32007986 */ /* 0x0049e4000c101d36 */
.L_x_450:
[----:B------:R-:W-:Y:S05]  /*4a10*/  BSYNC B2 ;  /* 0x0000000000027941 */ /* 0x000fea0003800000 */
.L_x_449:
[----:B------:R-:W-:Y:S01]  /*4a20*/  ISETP.NE.AND P3, PT, R37, RZ, PT ;  /* 0x000000ff2500720c */ /* 0x000fe20003f65270 */
[----:B------:R-:W-:-:S12]  /*4a30*/  BSSY B2, `(.L_x_453) ;  /* 0x0000070000027945 */ /* 0x000fd80003800000 */
[----:B------:R-:W-:Y:S05]  /*4a40*/  @!P3 BRA `(.L_x_454) ;  /* 0x0000000400b8b947 */ /* 0x000fea0003800000 */
[----:B0-234-:R0:W2:Y:S01]  /*4a50*/  LDS.128 R44, [R41+0x26a00] ;  /* 0x026a0000292c7984 */ /* 0x01d0a20000000c00 */
[----:B------:R-:W-:Y:S01]  /*4a60*/  VIADD R88, R16, 0x30 ;  /* 0x0000003010587836 */ /* 0x000fe20000000000 */
[----:B------:R-:W-:Y:S04]  /*4a70*/  BSSY B3, `(.L_x_455) ;  /* 0x000006a000037945 */ /* 0x000fe80003800000 */
[----:B------:R-:W-:-:S13]  /*4a80*/  ISETP.GE.AND P3, PT, R88, R135, PT ;  /* 0x000000875800720c */ /* 0x000fda0003f66270 */
[----:B0-----:R-:W-:Y:S05]  /*4a90*/  @P3 BRA `(.L_x_456) ;  /* 0x00000004009c3947 */ /* 0x001fea0003800000 */
[----:B------:R-:W-:Y:S02]  /*4aa0*/  SHF.R.U32.HI R89, RZ, 0x8, R87 ;  /* 0x00000008ff597819 */ /* 0x000fe40000011657 */
[----:B------:R-:W-:Y:S02]  /*4ab0*/  SHF.R.U32.HI R91, RZ, 0x8, R85 ;  /* 0x00000008ff5b7819 */ /* 0x000fe40000011655 */
[----:B------:R-:W-:Y:S01]  /*4ac0*/  LOP3.LUT R86, R87, 0xff0000ff, RZ, 0xc0, !PT ;  /* 0xff0000ff57567812 */ /* 0x000fe200078ec0ff */
[----:B------:R-:W-:Y:S01]  /*4ad0*/  IMAD.SHL.U32 R89, R89, 0x100, RZ ;  /* 0x0000010059597824 */ /* 0x000fe200078e00ff */
[----:B------:R-:W-:Y:S01]  /*4ae0*/  SHF.R.U32.HI R88, RZ, 0x10, R87 ;  /* 0x00000010ff587819 */ /* 0x000fe20000011657 */
[----:B------:R-:W-:Y:S01]  /*4af0*/  IMAD.SHL.U32 R87, R91, 0x100, RZ ;  /* 0x000001005b577824 */ /* 0x000fe200078e00ff */
[----:B------:R-:W-:Y:S02]  /*4b00*/  LOP3.LUT R84, R85, 0xff0000ff, RZ, 0xc0, !PT ;  /* 0xff0000ff55547812 */ /* 0x000fe400078ec0ff */
[----:B------:R-:W-:-:S02]  /*4b10*/  SHF.R.U32.HI R90, RZ, 0x10, R85 ;  /* 0x00000010ff5a7819 */ /* 0x000fc40000011655 */
[----:B------:R-:W-:Y:S01]  /*4b20*/  LOP3.LUT R86, R86, 0xff00, R89, 0xf8, !PT ;  /* 0x0000ff0056567812 */ /* 0x000fe200078ef859 */
[----:B------:R-:W-:Y:S01]  /*4b30*/  IMAD.U32 R89, R88, 0x10000, RZ ;  /* 0x0001000058597824 */ /* 0x000fe200078e00ff */
[----:B--2---:R-:W-:Y:S02]  /*4b40*/  MOV R85, R44 ;  /* 0x0000002c00557202 */ /* 0x004fe40000000f00 */
[----:B------:R-:W-:Y:S02]  /*4b50*/  F2FP.F16.E4M3.UNPACK_B R44, R45 ;  /* 0x0000002dff2c723e */ /* 0x000fe400020006ff */
[----:B------:R-:W-:Y:S02]  /*4b60*/  F2FP.F16.E4M3.UNPACK_B R88, R162.H1 ;  /* 0x000000a2ff58723e */ /* 0x000fe400030006ff */
[----:B------:R-:W-:Y:S01]  /*4b70*/  LOP3.LUT R84, R84, 0xff00, R87, 0xf8, !PT ;  /* 0x0000ff0054547812 */ /* 0x000fe200078ef857 */
[----:B------:R-:W-:Y:S01]  /*4b80*/  IMAD.U32 R87, R90, 0x10000, RZ ;  /* 0x000100005a577824 */ /* 0x000fe200078e00ff */
[----:B------:R-:W-:Y:S01]  /*4b90*/  LOP3.LUT R96, R86, 0xff0000, R89, 0xf8, !PT ;  /* 0x00ff000056607812 */ /* 0x000fe200078ef859 */
[----:B------:R-:W-:Y:S01]  /*4ba0*/  HADD2.F32 R86, -RZ, R44.H1_H1 ;  /* 0x3000002cff567230 */ /* 0x000fe20000004100 */
[----:B------:R-:W-:Y:S01]  /*4bb0*/  F2FP.F16.E4M3.UNPACK_B R89, R161.H1 ;  /* 0x000000a1ff59723e */ /* 0x000fe200030006ff */
[----:B------:R-:W-:Y:S01]  /*4bc0*/  HADD2.F32 R97, -RZ, R88.H0_H0 ;  /* 0x20000058ff617230 */ /* 0x000fe20000004100 */
[----:B------:R-:W-:Y:S01]  /*4bd0*/  F2FP.F16.E4M3.UNPACK_B R45, R45.H1 ;  /* 0x0000002dff2d723e */ /* 0x000fe200030006ff */
[----:B------:R-:W-:Y:S01]  /*4be0*/  HADD2.F32 R44, -RZ, R44.H0_H0 ;  /* 0x2000002cff2c7230 */ /* 0x000fe20000004100 */
[----:B------:R-:W-:Y:S01]  /*4bf0*/  LOP3.LUT R84, R84, 0xff0000, R87, 0xf8, !PT ;  /* 0x00ff000054547812 */ /* 0x000fe200078ef857 */
[----:B------:R-:W-:-:S02]  /*4c00*/  HADD2.F32 R90, -RZ, R88.H1_H1 ;  /* 0x30000058ff5a7230 */ /* 0x000fc40000004100 */
[----:B------:R-:W-:Y:S01]  /*4c10*/  FMUL.FTZ R99, R86, R97 ;  /* 0x0000006156637220 */ /* 0x000fe20000410000 */
[----:B------:R-:W-:Y:S01]  /*4c20*/  HADD2.F32 R91, -RZ, R89.H0_H0 ;  /* 0x20000059ff5b7230 */ /* 0x000fe20000004100 */
[----:B------:R-:W-:Y:S01]  /*4c30*/  F2FP.F16.E4M3.UNPACK_B R162, R162 ;  /* 0x000000a2ffa2723e */ /* 0x000fe200020006ff */
[--C-:B------:R-:W-:Y:S01]  /*4c40*/  HADD2.F32 R88, -RZ, R45.reuse.H1_H1 ;  /* 0x3000002dff587230 */ /* 0x100fe20000004100 */
[----:B------:R-:W-:Y:S01]  /*4c50*/  F2FP.F16.E4M3.UNPACK_B R161, R161 ;  /* 0x000000a1ffa1723e */ /* 0x000fe200020006ff */
[----:B------:R-:W-:Y:S02]  /*4c60*/  HADD2.F32 R87, -RZ, R45.H0_H0 ;  /* 0x2000002dff577230 */ /* 0x000fe40000004100 */
[----:B------:R-:W-:Y:S01]  /*4c70*/  FMUL.FTZ R45, R44, R97 ;  /* 0x000000612c2d7220 */ /* 0x000fe20000410000 */
[----:B------:R-:W-:Y:S02]  /*4c80*/  HADD2.F32 R89, -RZ, R89.H1_H1 ;  /* 0x30000059ff597230 */ /* 0x000fe40000004100 */
[-C--:B------:R-:W-:Y:S01]  /*4c90*/  FMUL.FTZ R98, R88, R90.reuse ;  /* 0x0000005a58627220 */ /* 0x080fe20000410000 */
[-C--:B------:R-:W-:Y:S01]  /*4ca0*/  FFMA.FTZ R44, R44, R91.reuse, -R99 ;  /* 0x0000005b2c2c7223 */ /* 0x080fe20000010863 */
[----:B------:R-:W-:Y:S01]  /*4cb0*/  FFMA.FTZ R45, R86, R91, R45 ;  /* 0x0000005b562d7223 */ /* 0x000fe2000001002d */
[C---:B------:R-:W-:Y:S01]  /*4cc0*/  FMUL.FTZ R97, R87.reuse, R90 ;  /* 0x0000005a57617220 */ /* 0x040fe20000410000 */
[----:B------:R-:W-:Y:S01]  /*4cd0*/  F2FP.F16.E4M3.UNPACK_B R86, R85.H1 ;  /* 0x00000055ff56723e */ /* 0x000fe200030006ff */
[----:B------:R-:W-:Y:S01]  /*4ce0*/  FFMA.FTZ R98, R87, R89, -R98 ;  /* 0x0000005957627223 */ /* 0x000fe20000010862 */
[----:B------:R-:W-:Y:S01]  /*4cf0*/  F2FP.F16.E4M3.UNPACK_B R85, R85 ;  /* 0x00000055ff55723e */ /* 0x000fe200020006ff */
[----:B------:R-:W-:Y:S01]  /*4d00*/  FFMA.FTZ R99, R88, R89, R97 ;  /* 0x0000005958637223 */ /* 0x000fe20000010061 */
[----:B------:R-:W-:-:S02]  /*4d10*/  HADD2.F32 R90, -RZ, R162.H1_H1 ;  /* 0x300000a2ff5a7230 */ /* 0x000fc40000004100 */
[----:B------:R-:W-:Y:S02]  /*4d20*/  HADD2.F32 R89, -RZ, R86.H1_H1 ;  /* 0x30000056ff597230 */ /* 0x000fe40000004100 */
[----:B------:R-:W-:Y:S02]  /*4d30*/  HADD2.F32 R162, -RZ, R162.H0_H0 ;  /* 0x200000a2ffa27230 */ /* 0x000fe40000004100 */
[----:B------:R-:W-:Y:S02]  /*4d40*/  HADD2.F32 R88, -RZ, R86.H0_H0 ;  /* 0x20000056ff587230 */ /* 0x000fe40000004100 */
[-C--:B------:R-:W-:Y:S01]  /*4d50*/  FMUL.FTZ R97, R89, R90.reuse ;  /* 0x0000005a59617220 */ /* 0x080fe20000410000 */
[--C-:B------:R-:W-:Y:S02]  /*4d60*/  HADD2.F32 R87, -RZ, R85.reuse.H1_H1 ;  /* 0x30000055ff577230 */ /* 0x100fe40000004100 */
        /* <DEDUP_REMOVED lines=10> */
[----:B------:R-:W-:Y:S02]  /*4e10*/  F2FP.SATFINITE.E4M3.F32.PACK_AB_MERGE_C R161, R99, R98, RZ ;  /* 0x0000006263a1723e */ /* 0x000fe400048070ff */
[----:B------:R-:W-:-:S02]  /*4e20*/  F2FP.F16.E4M3.UNPACK_B R87, R47.H1 ;  /* 0x0000002fff57723e */ /* 0x000fc400030006ff */
[----:B------:R-:W-:Y:S02]  /*4e30*/  F2FP.F16.E4M3.UNPACK_B R98, R96.H1 ;  /* 0x00000060ff62723e */ /* 0x000fe400030006ff */
[----:B------:R-:W-:Y:S01]  /*4e40*/  F2FP.SATFINITE.E4M3.F32.PACK_AB_MERGE_C R139, R90, R97, RZ ;  /* 0x000000615a8b723e */ /* 0x000fe200048070ff */
[--C-:B------:R-:W-:Y:S01]  /*4e50*/  HADD2.F32 R89, -RZ, R87.reuse.H1_H1 ;  /* 0x30000057ff597230 */ /* 0x100fe20000004100 */
[----:B------:R-:W-:Y:S01]  /*4e60*/  F2FP.F16.E4M3.UNPACK_B R86, R46.H1 ;  /* 0x0000002eff56723e */ /* 0x000fe200030006ff */
[----:B------:R-:W-:Y:S01]  /*4e70*/  HADD2.F32 R126, -RZ, R98.H1_H1 ;  /* 0x30000062ff7e7230 */ /* 0x000fe20000004100 */
[----:B------:R-:W-:Y:S01]  /*4e80*/  F2FP.F16.E4M3.UNPACK_B R91, R84.H1 ;  /* 0x00000054ff5b723e */ /* 0x000fe200030006ff */
[----:B------:R-:W-:Y:S01]  /*4e90*/  HADD2.F32 R88, -RZ, R87.H0_H0 ;  /* 0x20000057ff587230 */ /* 0x000fe20000004100 */
[----:B------:R-:W-:Y:S01]  /*4ea0*/  F2FP.F16.E4M3.UNPACK_B R97, R96 ;  /* 0x00000060ff61723e */ /* 0x000fe200020006ff */
[----:B------:R-:W-:Y:S01]  /*4eb0*/  HADD2.F32 R87, -RZ, R86.H1_H1 ;  /* 0x30000056ff577230 */ /* 0x000fe20000004100 */
[----:B------:R-:W-:Y:S01]  /*4ec0*/  F2FP.F16.E4M3.UNPACK_B R90, R84 ;  /* 0x00000054ff5a723e */ /* 0x000fe200020006ff */
[----:B------:R-:W-:-:S02]  /*4ed0*/  HADD2.F32 R96, -RZ, R91.H1_H1 ;  /* 0x3000005bff607230 */ /* 0x000fc40000004100 */
[-C--:B------:R-:W-:Y:S01]  /*4ee0*/  FMUL.FTZ R127, R89, R126.reuse ;  /* 0x0000007e597f7220 */ /* 0x080fe20000410000 */
[----:B------:R-:W-:Y:S02]  /*4ef0*/  HADD2.F32 R99, -RZ, R97.H1_H1 ;  /* 0x30000061ff637230 */ /* 0x000fe40000004100 */
[C---:B------:R-:W-:Y:S01]  /*4f00*/  FMUL.FTZ R138, R88.reuse, R126 ;  /* 0x0000007e588a7220 */ /* 0x040fe20000410000 */
[----:B------:R-:W-:Y:S02]  /*4f10*/  HADD2.F32 R86, -RZ, R86.H0_H0 ;  /* 0x20000056ff567230 */ /* 0x000fe40000004100 */
[----:B------:R-:W-:Y:S01]  /*4f20*/  FFMA.FTZ R126, R88, R96, -R127 ;  /* 0x00000060587e7223 */ /* 0x000fe2000001087f */
[----:B------:R-:W-:Y:S02]  /*4f30*/  HADD2.F32 R84, -RZ, R90.H1_H1 ;  /* 0x3000005aff547230 */ /* 0x000fe40000004100 */
[----:B------:R-:W-:Y:S01]  /*4f40*/  FMUL.FTZ R127, R87, R99 ;  /* 0x00000063577f7220 */ /* 0x000fe20000410000 */
[----:B------:R-:W-:Y:S01]  /*4f50*/  F2FP.F16.E4M3.UNPACK_B R47, R47 ;  /* 0x0000002fff2f723e */ /* 0x000fe200020006ff */
[C---:B------:R-:W-:Y:S01]  /*4f60*/  FMUL.FTZ R88, R86.reuse, R99 ;  /* 0x0000006356587220 */ /* 0x040fe20000410000 */
[----:B------:R-:W-:Y:S01]  /*4f70*/  F2FP.F16.E4M3.UNPACK_B R46, R46 ;  /* 0x0000002eff2e723e */ /* 0x000fe200020006ff */
        /* <DEDUP_REMOVED lines=9> */
[----:B------:R-:W-:Y:S01]  /*5010*/  HADD2.F32 R87, -RZ, R98.H0_H0 ;  /* 0x20000062ff577230 */ /* 0x000fe20000004100 */
[----:B------:R-:W-:Y:S01]  /*5020*/  F2FP.SATFINITE.E4M3.F32.PACK_AB_MERGE_C R44, R162, R85, R139 ;  /* 0x00000055a22c723e */ /* 0x000fe2000480708b */
[----:B------:R-:W-:-:S02]  /*5030*/  HADD2.F32 R46, -RZ, R46.H1_H1 ;  /* 0x3000002eff2e7230 */ /* 0x000fc40000004100 */
[----:B------:R-:W-:Y:S02]  /*5040*/  HADD2.F32 R97, -RZ, R97.H0_H0 ;  /* 0x20000061ff617230 */ /* 0x000fe40000004100 */
[-C--:B------:R-:W-:Y:S01]  /*5050*/  FMUL.FTZ R89, R86, R87.reuse ;  /* 0x0000005756597220 */ /* 0x080fe20000410000 */
[----:B------:R-:W-:Y:S02]  /*5060*/  HADD2.F32 R91, -RZ, R91.H0_H0 ;  /* 0x2000005bff5b7230 */ /* 0x000fe40000004100 */
[----:B------:R-:W-:Y:S01]  /*5070*/  FMUL.FTZ R87, R84, R87 ;  /* 0x0000005754577220 */ /* 0x000fe20000410000 */
[----:B------:R-:W-:Y:S02]  /*5080*/  HADD2.F32 R90, -RZ, R90.H0_H0 ;  /* 0x2000005aff5a7230 */ /* 0x000fe40000004100 */
[-C--:B------:R-:W-:Y:S01]  /*5090*/  FMUL.FTZ R88, R46, R97.reuse ;  /* 0x000000612e587220 */ /* 0x080fe20000410000 */
[C---:B------:R-:W-:Y:S01]  /*50a0*/  FMUL.FTZ R97, R47.reuse, R97 ;  /* 0x000000612f617220 */ /* 0x040fe20000410000 */
[-C--:B------:R-:W-:Y:S01]  /*50b0*/  FFMA.FTZ R89, R84, R91.reuse, -R89 ;  /* 0x0000005b54597223 */ /* 0x080fe20000010859 */
[----:B------:R-:W-:Y:S01]  /*50c0*/  FFMA.FTZ R86, R86, R91, R87 ;  /* 0x0000005b56567223 */ /* 0x000fe20000010057 */
[-C--:B------:R-:W-:Y:S01]  /*50d0*/  FFMA.FTZ R88, R47, R90.reuse, -R88 ;  /* 0x0000005a2f587223 */ /* 0x080fe20000010858 */
[----:B------:R-:W-:-:S03]  /*50e0*/  FFMA.FTZ R97, R46, R90, R97 ;  /* 0x0000005a2e617223 */ /* 0x000fc60000010061 */
[----:B------:R-:W-:Y:S02]  /*50f0*/  F2FP.SATFINITE.E4M3.F32.PACK_AB_MERGE_C R47, R86, R89, R99 ;  /* 0x00000059562f723e */ /* 0x000fe40004807063 */
[----:B------:R-:W-:-:S07]  /*5100*/  F2FP.SATFINITE.E4M3.F32.PACK_AB_MERGE_C R46, R97, R88, R96 ;  /* 0x00000058612e723e */ /* 0x000fce0004807060 */
.L_x_456:
[----:B------:R-:W-:Y:S05]  /*5110*/  BSYNC B3 ;  /* 0x0000000000037941 */ /* 0x000fea0003800000 */
.L_x_455:
[----:B--2---:R0:W-:Y:S02]  /*5120*/  STG.E.128 desc[UR54][R50.64+0x60], R44 ;  /* 0x0000602c32007986 */ /* 0x0041e4000c101d36 */
.L_x_454:
[----:B------:R-:W-:Y:S05]  /*5130*/  BSYNC B2 ;  /* 0x0000000000027941 */ /* 0x000fea0003800000 */
.L_x_453:
        /* <DEDUP_REMOVED lines=10> */
[----:B------:R-:W-:Y:S02]  /*51e0*/  SHF.R.U32.HI R87, RZ, 0x10, R81 ;  /* 0x00000010ff577819 */ /* 0x000fe40000011651 */
[----:B------:R-:W-:Y:S01]  /*51f0*/  LOP3.LUT R82, R81, 0xff0000ff, RZ, 0xc0, !PT ;  /* 0xff0000ff51527812 */ /* 0x000fe200078ec0ff */
[----:B------:R-:W-:Y:S01]  /*5200*/  IMAD.SHL.U32 R81, R85, 0x100, RZ ;  /* 0x0000010055517824 */ /* 0x000fe200078e00ff */
        /* <DEDUP_REMOVED lines=10> */
[----:B------:R-:W-:Y:S01]  /*52b0*/  LOP3.LUT R86, R82, 0xff0000, R81, 0xf8, !PT ;  /* 0x00ff000052567812 */ /* 0x000fe200078ef851 */
[--C-:B------:R-:W-:Y:S01]  /*52c0*/  HADD2.F32 R81, -RZ, R44.reuse.H1_H1 ;  /* 0x3000002cff517230 */ /* 0x100fe20000004100 */
[----:B------:R-:W-:Y:S01]  /*52d0*/  LOP3.LUT R89, R85, 0xff0000, R84, 0xf8, !PT ;  /* 0x00ff000055597812 */ /* 0x000fe200078ef854 */
[--C-:B------:R-:W-:Y:S01]  /*52e0*/  HADD2.F32 R87, -RZ, R83.reuse.H0_H0 ;  /* 0x20000053ff577230 */ /* 0x100fe20000004100 */
        /* <DEDUP_REMOVED lines=15> */
[----:B------:R-:W-:Y:S01]  /*53e0*/  FFMA.FTZ R44, R44, R85, -R91 ;  /* 0x000000552c2c7223 */ /* 0x000fe2000001085b */
[----:B------:R-:W-:Y:S01]  /*53f0*/  FFMA.FTZ R97, R82, R84, -R87 ;  /* 0x0000005452617223 */ /* 0x000fe20000010857 */
[----:B------:R-:W-:Y:S01]  /*5400*/  F2FP.F16.E4M3.UNPACK_B R80, R80 ;  /* 0x00000050ff50723e */ /* 0x000fe200020006ff */
[----:B------:R-:W-:Y:S01]  /*5410*/  FFMA.FTZ R98, R83, R84, R88 ;  /* 0x0000005453627223 */ /* 0x000fe20000010058 */
[----:B------:R-:W-:Y:S01]  /*5420*/  F2FP.F16.E4M3.UNPACK_B R155, R155 ;  /* 0x0000009bff9b723e */ /* 0x000fe200020006ff */
[----:B------:R-:W-:-:S02]  /*5430*/  HADD2.F32 R85, -RZ, R160.H1_H1 ;  /* 0x300000a0ff557230 */ /* 0x000fc40000004100 */
[--C-:B------:R-:W-:Y:S01]  /*5440*/  HADD2.F32 R82, -RZ, R81.reuse.H0_H0 ;  /* 0x20000051ff527230 */ /* 0x100fe20000004100 */
[----:B------:R-:W-:Y:S01]  /*5450*/  F2FP.SATFINITE.E4M3.F32.PACK_AB_MERGE_C R126, R98, R97, RZ ;  /* 0x00000061627e723e */ /* 0x000fe200048070ff */
[----:B------:R-:W-:Y:S02]  /*5460*/  HADD2.F32 R83, -RZ, R81.H1_H1 ;  /* 0x30000051ff537230 */ /* 0x000fe40000004100 */
[----:B------:R-:W-:Y:S02]  /*5470*/  HADD2.F32 R81, -RZ, R80.H0_H0 ;  /* 0x20000050ff517230 */ /* 0x000fe40000004100 */
[-C--:B------:R-:W-:Y:S01]  /*5480*/  FMUL.FTZ R90, R82, R85.reuse ;  /* 0x00000055525a7220 */ /* 0x080fe20000410000 */
[----:B------:R-:W-:Y:S02]  /*5490*/  HADD2.F32 R84, -RZ, R155.H1_H1 ;  /* 0x3000009bff547230 */ /* 0x000fe40000004100 */
[----:B------:R-:W-:Y:S01]  /*54a0*/  FMUL.FTZ R87, R83, R85 ;  /* 0x0000005553577220 */ /* 0x000fe20000410000 */
[----:B------:R-:W-:Y:S01]  /*54b0*/  HADD2.F32 R160, -RZ, R160.H0_H0 ;  /* 0x200000a0ffa07230 */ /* 0x000fe20000004100 */
[----:B------:R-:W-:Y:S01]  /*54c0*/  F2FP.SATFINITE.E4M3.F32.PACK_AB_MERGE_C R45, R45, R44, R126 ;  /* 0x0000002c2d2d723e */ /* 0x000fe2000480707e */
[----:B------:R-:W-:-:S02]  /*54d0*/  HADD2.F32 R80, -RZ, R80.H1_H1 ;  /* 0x30000050ff507230 */ /* 0x000fc40000004100 */
[-C--:B------:R-:W-:Y:S01]  /*54e0*/  FFMA.FTZ R87, R82, R84.reuse, -R87 ;  /* 0x0000005452577223 */ /* 0x080fe20000010857 */
[----:B------:R-:W-:Y:S02]  /*54f0*/  HADD2.F32 R155, -RZ, R155.H0_H0 ;  /* 0x2000009bff9b7230 */ /* 0x000fe40000004100 */
[----:B------:R-:W-:Y:S01]  /*5500*/  FFMA.FTZ R90, R83, R84, R90 ;  /* 0x00000054535a7223 */ /* 0x000fe2000001005a */
[CC--:B------:R-:W-:Y:S01]  /*5510*/  FMUL.FTZ R85, R81.reuse, R160.reuse ;  /* 0x000000a051557220 */ /* 0x0c0fe20000410000 */
[----:B------:R-:W-:Y:S01]  /*5520*/  FMUL.FTZ R88, R80, R160 ;  /* 0x000000a050587220 */ /* 0x000fe20000410000 */
[----:B------:R-:W-:Y:S02]  /*5530*/  F2FP.F16.E4M3.UNPACK_B R84, R86.H1 ;  /* 0x00000056ff54723e */ /* 0x000fe400030006ff */
[----:B------:R-:W-:Y:S01]  /*5540*/  F2FP.SATFINITE.E4M3.F32.PACK_AB_MERGE_C R99, R90, R87, RZ ;  /* 0x000000575a63723e */ /* 0x000fe200048070ff */
[----:B------:R-:W-:Y:S01]  /*5550*/  FFMA.FTZ R91, R81, R155, -R88 ;  /* 0x0000009b515b7223 */ /* 0x000fe20000010858 */
[----:B------:R-:W-:Y:S01]  /*5560*/  F2FP.F16.E4M3.UNPACK_B R81, R47.H1 ;  /* 0x0000002fff51723e */ /* 0x000fe200030006ff */
[----:B------:R-:W-:Y:S01]  /*5570*/  FFMA.FTZ R96, R80, R155, R85 ;  /* 0x0000009b50607223 */ /* 0x000fe20000010055 */
[-C--:B------:R-:W-:Y:S01]  /*5580*/  F2FP.F16.E4M3.UNPACK_B R87, R89.reuse.H1 ;  /* 0x00000059ff57723e */ /* 0x080fe200030006ff */
[----:B------:R-:W-:Y:S01]  /*5590*/  HADD2.F32 R85, -RZ, R84.H1_H1 ;  /* 0x30000054ff557230 */ /* 0x000fe20000004100 */
[----:B------:R-:W-:Y:S01]  /*55a0*/  F2FP.F16.E4M3.UNPACK_B R80, R46.H1 ;  /* 0x0000002eff50723e */ /* 0x000fe200030006ff */
[----:B------:R-:W-:Y:S01]  /*55b0*/  HADD2.F32 R83, -RZ, R81.H1_H1 ;  /* 0x30000051ff537230 */ /* 0x000fe20000004100 */
[----:B------:R-:W-:Y:S01]  /*55c0*/  F2FP.F16.E4M3.UNPACK_B R89, R89 ;  /* 0x00000059ff59723e */ /* 0x000fe200020006ff */
[----:B------:R-:W-:Y:S01]  /*55d0*/  HADD2.F32 R90, -RZ, R87.H1_H1 ;  /* 0x30000057ff5a7230 */ /* 0x000fe20000004100 */
[----:B------:R-:W-:Y:S01]  /*55e0*/  F2FP.F16.E4M3.UNPACK_B R86, R86 ;  /* 0x00000056ff56723e */ /* 0x000fe200020006ff */
[----:B------:R-:W-:Y:S01]  /*55f0*/  HADD2.F32 R82, -RZ, R81.H0_H0 ;  /* 0x20000051ff527230 */ /* 0x000fe20000004100 */
[----:B------:R-:W-:Y:S01]  /*5600*/  F2FP.F16.E4M3.UNPACK_B R47, R47 ;  /* 0x0000002fff2f723e */ /* 0x000fe200020006ff */
[----:B------:R-:W-:-:S02]  /*5610*/  HADD2.F32 R81, -RZ, R80.H1_H1 ;  /* 0x30000050ff517230 */ /* 0x000fc40000004100 */
[-C--:B------:R-:W-:Y:S01]  /*5620*/  FMUL.FTZ R97, R83, R90.reuse ;  /* 0x0000005a53617220 */ /* 0x080fe20000410000 */
[--C-:B------:R-:W-:Y:S02]  /*5630*/  HADD2.F32 R88, -RZ, R89.reuse.H1_H1 ;  /* 0x30000059ff587230 */ /* 0x100fe40000004100 */
[C---:B------:R-:W-:Y:S01]  /*5640*/  FMUL.FTZ R90, R82.reuse, R90 ;  /* 0x0000005a525a7220 */ /* 0x040fe20000410000 */
[----:B------:R-:W-:Y:S02]  /*5650*/  HADD2.F32 R80, -RZ, R80.H0_H0 ;  /* 0x20000050ff507230 */ /* 0x000fe40000004100 */
[----:B------:R-:W-:Y:S01]  /*5660*/  FFMA.FTZ R98, R82, R85, -R97 ;  /* 0x0000005552627223 */ /* 0x000fe20000010861 */
[----:B------:R-:W-:Y:S02]  /*5670*/  HADD2.F32 R82, -RZ, R86.H1_H1 ;  /* 0x30000056ff527230 */ /* 0x000fe40000004100 */
[----:B------:R-:W-:Y:S01]  /*5680*/  FMUL.FTZ R97, R81, R88 ;  /* 0x0000005851617220 */ /* 0x000fe20000410000 */
[----:B------:R-:W-:Y:S01]  /*5690*/  F2FP.F16.E4M3.UNPACK_B R46, R46 ;  /* 0x0000002eff2e723e */ /* 0x000fe200020006ff */
[----:B------:R-:W-:Y:S01]  /*56a0*/  FMUL.FTZ R88, R80, R88 ;  /* 0x0000005850587220 */ /* 0x000fe20000410000 */
[----:B------:R-:W-:-:S02]  /*56b0*/  HADD2.F32 R89, -RZ, R89.H0_H0 ;  /* 0x20000059ff597230 */ /* 0x000fc40000004100 */
[-C--:B------:R-:W-:Y:S01]  /*56c0*/  FFMA.FTZ R97, R80, R82.reuse, -R97 ;  /* 0x0000005250617223 */ /* 0x080fe20000010861 */
[--C-:B------:R-:W-:Y:S02]  /*56d0*/  HADD2.F32 R80, -RZ, R47.reuse.H0_H0 ;  /* 0x2000002fff507230 */ /* 0x100fe40000004100 */
[----:B------:R-:W-:Y:S01]  /*56e0*/  FFMA.FTZ R88, R81, R82, R88 ;  /* 0x0000005251587223 */ /* 0x000fe20000010058 */
[----:B------:R-:W-:Y:S02]  /*56f0*/  HADD2.F32 R81, -RZ, R47.H1_H1 ;  /* 0x3000002fff517230 */ /* 0x000fe40000004100 */
[----:B------:R-:W-:Y:S01]  /*5700*/  FFMA.FTZ R85, R83, R85, R90 ;  /* 0x0000005553557223 */ /* 0x000fe2000001005a */
[--C-:B------:R-:W-:Y:S01]  /*5710*/  HADD2.F32 R47, -RZ, R46.reuse.H0_H0 ;  /* 0x2000002eff2f7230 */ /* 0x100fe20000004100 */
[----:B------:R-:W-:Y:S01]  /*5720*/  F2FP.SATFINITE.E4M3.F32.PACK_AB_MERGE_C R44, R96, R91, R99 ;  /* 0x0000005b602c723e */ /* 0x000fe20004807063 */
[----:B------:R-:W-:Y:S01]  /*5730*/  HADD2.F32 R46, -RZ, R46.H1_H1 ;  /* 0x3000002eff2e7230 */ /* 0x000fe20000004100 */
[----:B------:R-:W-:Y:S01]  /*5740*/  F2FP.SATFINITE.E4M3.F32.PACK_AB_MERGE_C R88, R88, R97, RZ ;  /* 0x000000615858723e */ /* 0x000fe200048070ff */
[----:B------:R-:W-:Y:S01]  /*5750*/  HADD2.F32 R87, -RZ, R87.H0_H0 ;  /* 0x20000057ff577230 */ /* 0x000fe20000004100 */
[----:B------:R-:W-:Y:S01]  /*5760*/  F2FP.SATFINITE.E4M3.F32.PACK_AB_MERGE_C R85, R85, R98, RZ ;  /* 0x000000625555723e */ /* 0x000fe200048070ff */
[----:B------:R-:W-:-:S02]  /*5770*/  HADD2.F32 R84, -RZ, R84.H0_H0 ;  /* 0x20000054ff547230 */ /* 0x000fc40000004100 */
[----:B------:R-:W-:Y:S01]  /*5780*/  FMUL.FTZ R82, R46, R89 ;  /* 0x000000592e527220 */ /* 0x000fe20000410000 */
[----:B------:R-:W-:Y:S02]  /*5790*/  HADD2.F32 R86, -RZ, R86.H0_H0 ;  /* 0x20000056ff567230 */ /* 0x000fe40000004100 */
[-C--:B------:R-:W-:Y:S01]  /*57a0*/  FMUL.FTZ R83, R81, R87.reuse ;  /* 0x0000005751537220 */ /* 0x080fe20000410000 */
[C---:B------:R-:W-:Y:S01]  /*57b0*/  FMUL.FTZ R90, R80.reuse, R87 ;  /* 0x00000057505a7220 */ /* 0x040fe20000410000 */
[----:B------:R-:W-:Y:S02]  /*57c0*/  FMUL.FTZ R89, R47, R89 ;  /* 0x000000592f597220 */ /* 0x000fe40000410000 */
[-C--:B------:R-:W-:Y:S01]  /*57d0*/  FFMA.FTZ R83, R80, R84.reuse, -R83 ;  /* 0x0000005450537223 */ /* 0x080fe20000010853 */
[----:B------:R-:W-:Y:S01]  /*57e0*/  FFMA.FTZ R90, R81, R84, R90 ;  /* 0x00000054515a7223 */ /* 0x000fe2000001005a */
[-C--:B------:R-:W-:Y:S01]  /*57f0*/  FFMA.FTZ R82, R47, R86.reuse, -R82 ;  /* 0x000000562f527223 */ /* 0x080fe20000010852 */
[----:B------:R-:W-:-:S03]  /*5800*/  FFMA.FTZ R89, R46, R86, R89 ;  /* 0x000000562e597223 */ /* 0x000fc60000010059 */
[----:B------:R-:W-:Y:S02]  /*5810*/  F2FP.SATFINITE.E4M3.F32.PACK_AB_MERGE_C R47, R90, R83, R85 ;  /* 0x000000535a2f723e */ /* 0x000fe40004807055 */
[----:B------:R-:W-:-:S07]  /*5820*/  F2FP.SATFINITE.E4M3.F32.PACK_AB_MERGE_C R46, R89, R82, R88 ;  /* 0x00000052592e723e */ /* 0x000fce0004807058 */
.L_x_460:
[----:B------:R-:W-:Y:S05]  /*5830*/  BSYNC B3 ;  /* 0x0000000000037941 */ /* 0x000fea0003800000 */
.L_x_459:
[----:B--2---:R0:W-:Y:S02]  /*5840*/  STG.E.128 desc[UR54][R50.64+0x80], R44 ;  /* 0x0000802c32007986 */ /* 0x0041e4000c101d36 */
.L_x_458:
[----:B------:R-:W-:Y:S05]  /*5850*/  BSYNC B2 ;  /* 0x0000000000027941 */ /* 0x000fea0003800000 */
.L_x_457:
[----:B------:R-:W-:-:S13]  /*5860*/  ISETP.NE.AND P3, PT, R39, RZ, PT ;  /* 0x000000ff2700720c */ /* 0x000fda0003f65270 */
        /* <DEDUP_REMOVED lines=8> */
[----:B------:R-:W-:Y:S02]  /*58f0*/  LOP3.LUT R78, R77, 0xff0000ff, RZ, 0xc0, !PT ;  /* 0xff0000ff4d4e7812 */ /* 0x000fe400078ec0ff */
[----:B------:R-:W-:Y:S02]  /*5900*/  SHF.R.U32.HI R82, RZ, 0x10, R77 ;  /* 0x00000010ff527819 */ /* 0x000fe4000001164d */
[----:B------:R-:W-:Y:S02]  /*5910*/  LOP3.LUT R80, R79, 0xff0000ff, RZ, 0xc0, !PT ;  /* 0xff0000ff4f507812 */ /* 0x000fe400078ec0ff */
[----:B------:R-:W-:Y:S01]  /*5920*/  SHF.R.U32.HI R81, RZ, 0x10, R79 ;  /* 0x00000010ff517819 */ /* 0x000fe2000001164f */
[----:B------:R-:W-:Y:S01]  /*5930*/  IMAD.SHL.U32 R79, R76, 0x100, RZ ;  /* 0x000001004c4f7824 */ /* 0x000fe200078e00ff */
[----:B------:R-:W-:Y:S01]  /*5940*/  SHF.L.U32 R77, R83, 0x8, RZ ;  /* 0x00000008534d7819 */ /* 0x000fe200000006ff */
[----:B--2---:R-:W-:Y:S01]  /*5950*/  IMAD.MOV.U32 R76, RZ, RZ, R44 ;  /* 0x000000ffff4c7224 */ /* 0x004fe200078e002c */
[----:B------:R-:W-:Y:S01]  /*5960*/  F2FP.F16.E4M3.UNPACK_B R44, R45 ;  /* 0x0000002dff2c723e */ /* 0x000fe200020006ff */
[----:B------:R-:W-:Y:S01]  /*5970*/  IMAD.U32 R81, R81, 0x10000, RZ ;  /* 0x0001000051517824 */ /* 0x000fe200078e00ff */
[----:B------:R-:W-:Y:S01]  /*5980*/  LOP3.LUT R77, R78, 0xff00, R77, 0xf8, !PT ;  /* 0x0000ff004e4d7812 */ /* 0x000fe200078ef84d */
[----:B------:R-:W-:Y:S01]  /*5990*/  IMAD.U32 R78, R82, 0x10000, RZ ;  /* 0x00010000524e7824 */ /* 0x000fe200078e00ff */
[----:B------:R-:W-:-:S02]  /*59a0*/  LOP3.LUT R80, R80, 0xff00, R79, 0xf8, !PT ;  /* 0x0000ff0050507812 */ /* 0x000fc400078ef84f */
        /* <DEDUP_REMOVED lines=8> */
[----:B------:R-:W-:Y:S02]  /*5a30*/  HADD2.F32 R84, -RZ, R79.H1_H1 ;  /* 0x3000004fff547230 */ /* 0x000fe40000004100 */
[----:B------:R-:W-:Y:S01]  /*5a40*/  FMUL.FTZ R87, R77, R83 ;  /* 0x000000534d577220 */ /* 0x000fe20000410000 */
[----:B------:R-:W-:-:S02]  /*5a50*/  HADD2.F32 R81, -RZ, R80.H0_H0 ;  /* 0x20000050ff517230 */ /* 0x000fc40000004100 */
        /* <DEDUP_REMOVED lines=28> */
[-C--:B------:R-:W-:Y:S01]  /*5c20*/  F2FP.F16.E4M3.UNPACK_B R80, R82.reuse.H1 ;  /* 0x00000052ff50723e */ /* 0x080fe200030006ff */
[-C--:B------:R-:W-:Y:S01]  /*5c30*/  FMUL.FTZ R84, R76, R159.reuse ;  /* 0x0000009f4c547220 */ /* 0x080fe20000410000 */
[C---:B------:R-:W-:Y:S01]  /*5c40*/  FMUL.FTZ R159, R77.reuse, R159 ;  /* 0x0000009f4d9f7220 */ /* 0x040fe20000410000 */
[----:B------:R-:W-:Y:S02]  /*5c50*/  F2FP.F16.E4M3.UNPACK_B R82, R82 ;  /* 0x00000052ff52723e */ /* 0x000fe400020006ff */
[-C--:B------:R-:W-:Y:S01]  /*5c60*/  FFMA.FTZ R87, R77, R152.reuse, -R84 ;  /* 0x000000984d577223 */ /* 0x080fe20000010854 */
[----:B------:R-:W-:Y:S01]  /*5c70*/  F2FP.SATFINITE.E4M3.F32.PACK_AB_MERGE_C R90, R86, R83, RZ ;  /* 0x00000053565a723e */ /* 0x000fe200048070ff */
[----:B------:R-:W-:Y:S01]  /*5c80*/  FFMA.FTZ R152, R76, R152, R159 ;  /* 0x000000984c987223 */ /* 0x000fe2000001009f */
[----:B------:R-:W-:Y:S01]  /*5c90*/  F2FP.F16.E4M3.UNPACK_B R77, R47.H1 ;  /* 0x0000002fff4d723e */ /* 0x000fe200030006ff */
[--C-:B------:R-:W-:Y:S01]  /*5ca0*/  HADD2.F32 R81, -RZ, R80.reuse.H1_H1 ;  /* 0x30000050ff517230 */ /* 0x100fe20000004100 */
[-C--:B------:R-:W-:Y:S01]  /*5cb0*/  F2FP.F16.E4M3.UNPACK_B R83, R85.reuse.H1 ;  /* 0x00000055ff53723e */ /* 0x080fe200030006ff */
[----:B------:R-:W-:Y:S01]  /*5cc0*/  HADD2.F32 R80, -RZ, R80.H0_H0 ;  /* 0x20000050ff507230 */ /* 0x000fe20000004100 */
[-C--:B------:R-:W-:Y:S01]  /*5cd0*/  F2FP.F16.E4M3.UNPACK_B R76, R46.reuse.H1 ;  /* 0x0000002eff4c723e */ /* 0x080fe200030006ff */
        /* <DEDUP_REMOVED lines=14> */
[----:B------:R-:W-:-:S02]  /*5dc0*/  HADD2.F32 R85, -RZ, R85.H0_H0 ;  /* 0x20000055ff557230 */ /* 0x000fc40000004100 */
[C---:B------:R-:W-:Y:S01]  /*5dd0*/  FMUL.FTZ R84, R76.reuse, R84 ;  /* 0x000000544c547220 */ /* 0x040fe20000410000 */
[----:B------:R-:W-:Y:S02]  /*5de0*/  HADD2.F32 R83, -RZ, R83.H0_H0 ;  /* 0x20000053ff537230 */ /* 0x000fe40000004100 */
[-C--:B------:R-:W-:Y:S01]  /*5df0*/  FFMA.FTZ R89, R76, R78.reuse, -R89 ;  /* 0x0000004e4c597223 */ /* 0x080fe20000010859 */
[--C-:B------:R-:W-:Y:S02]  /*5e00*/  HADD2.F32 R76, -RZ, R47.reuse.H0_H0 ;  /* 0x2000002fff4c7230 */ /* 0x100fe40000004100 */
[----:B------:R-:W-:Y:S01]  /*5e10*/  FFMA.FTZ R84, R77, R78, R84 ;  /* 0x0000004e4d547223 */ /* 0x000fe20000010054 */
[----:B------:R-:W-:Y:S02]  /*5e20*/  HADD2.F32 R77, -RZ, R47.H1_H1 ;  /* 0x3000002fff4d7230 */ /* 0x000fe40000004100 */
[----:B------:R-:W-:Y:S01]  /*5e30*/  FFMA.FTZ R81, R79, R81, R86 ;  /* 0x000000514f517223 */ /* 0x000fe20000010056 */
[----:B------:R-:W-:-:S02]  /*5e40*/  HADD2.F32 R47, -RZ, R46.H0_H0 ;  /* 0x2000002eff2f7230 */ /* 0x000fc40000004100 */
[-C--:B------:R-:W-:Y:S01]  /*5e50*/  FMUL.FTZ R86, R76, R83.reuse ;  /* 0x000000534c567220 */ /* 0x080fe20000410000 */
[----:B------:R-:W-:Y:S02]  /*5e60*/  HADD2.F32 R46, -RZ, R46.H1_H1 ;  /* 0x3000002eff2e7230 */ /* 0x000fe40000004100 */
[C---:B------:R-:W-:Y:S01]  /*5e70*/  FMUL.FTZ R79, R77.reuse, R83 ;  /* 0x000000534d4f7220 */ /* 0x040fe20000410000 */
[----:B------:R-:W-:Y:S02]  /*5e80*/  HADD2.F32 R82, -RZ, R82.H0_H0 ;  /* 0x20000052ff527230 */ /* 0x000fe40000004100 */
[-C--:B------:R-:W-:Y:S01]  /*5e90*/  FFMA.FTZ R86, R77, R80.reuse, R86 ;  /* 0x000000504d567223 */ /* 0x080fe20000010056 */
[----:B------:R-:W-:Y:S01]  /*5ea0*/  F2FP.SATFINITE.E4M3.F32.PACK_AB_MERGE_C R84, R84, R89, RZ ;  /* 0x000000595454723e */ /* 0x000fe200048070ff */
[-C--:B------:R-:W-:Y:S01]  /*5eb0*/  FMUL.FTZ R78, R46, R85.reuse ;  /* 0x000000552e4e7220 */ /* 0x080fe20000410000 */
[----:B------:R-:W-:Y:S01]  /*5ec0*/  FMUL.FTZ R85, R47, R85 ;  /* 0x000000552f557220 */ /* 0x000fe20000410000 */
[----:B------:R-:W-:Y:S01]  /*5ed0*/  FFMA.FTZ R79, R76, R80, -R79 ;  /* 0x000000504c4f7223 */ /* 0x000fe2000001084f */
[----:B------:R-:W-:Y:S01]  /*5ee0*/  F2FP.SATFINITE.E4M3.F32.PACK_AB_MERGE_C R81, R81, R88, RZ ;  /* 0x000000585151723e */ /* 0x000fe200048070ff */
[-C--:B------:R-:W-:Y:S01]  /*5ef0*/  FFMA.FTZ R78, R47, R82.reuse, -R78 ;  /* 0x000000522f4e7223 */ /* 0x080fe2000001084e */
[----:B------:R-:W-:Y:S01]  /*5f00*/  FFMA.FTZ R85, R46, R82, R85 ;  /* 0x000000522e557223 */ /* 0x000fe20000010055 */
[----:B------:R-:W-:-:S02]  /*5f10*/  F2FP.SATFINITE.E4M3.F32.PACK_AB_MERGE_C R44, R152, R87, R90 ;  /* 0x00000057982c723e */ /* 0x000fc4000480705a */
[----:B------:R-:W-:Y:S02]  /*5f20*/  F2FP.SATFINITE.E4M3.F32.PACK_AB_MERGE_C R47, R86, R79, R81 ;  /* 0x0000004f562f723e */ /* 0x000fe40004807051 */
[----:B------:R-:W-:-:S07]  /*5f30*/  F2FP.SATFINITE.E4M3.F32.PACK_AB_MERGE_C R46, R85, R78, R84 ;  /* 0x0000004e552e723e */ /* 0x000fce0004807054 */
.L_x_462:
[----:B------:R-:W-:Y:S05]  /*5f40*/  BSYNC B2 ;  /* 0x0000000000027941 */ /* 0x000fea0003800000 */
.L_x_461:
[----:B--2---:R0:W-:Y:S02]  /*5f50*/  STG.E.128 desc[UR54][R50.64+0xa0], R44 ;  /* 0x0000a02c32007986 */ /* 0x0041e4000c101d36 */
.L_x_440:
[----:B------:R-:W-:Y:S05]  /*5f60*/  BSYNC B1 ;  /* 0x0000000000017941 */ /* 0x000fea0003800000 */
.L_x_439:
[----:B------:R-:W-:Y:S05]  /*5f70*/  @P4 BRA `(.L_x_463) ;  /* 0x0000009400284947 */ /* 0x000fea0003800000 */
[----:B------:R-:W-:Y:S01]  /*5f80*/  ISETP.NE.AND P3, PT, R34, RZ, PT ;  /* 0x000000ff2200720c */ /* 0x000fe20003f65270 */
[----:B------:R-:W-:-:S12]  /*5f90*/  BSSY B1, `(.L_x_464) ;  /* 0x000006f000017945 */ /* 0x000fd80003800000 */
[----:B------:R-:W-:Y:S05]  /*5fa0*/  @!P3 BRA `(.L_x_465) ;  /* 0x0000000400b4b947 */ /* 0x000fea0003800000 */
[----:B0-234-:R0:W2:Y:S01]  /*5fb0*/  LDS.128 R44, [R40+0x26200] ;  /* 0x02620000282c7984 */ /* 0x01d0a20000000c00 */
[----:B------:R-:W-:Y:S01]  /*5fc0*/  ISETP.GE.AND P3, PT, R16, R135, PT ;  /* 0x000000871000720c */ /* 0x000fe20003f66270 */
[----:B------:R-:W-:-:S12]  /*5fd0*/  BSSY B2, `(.L_x_466) ;  /* 0x0000069000027945 */ /* 0x000fd80003800000 */
[----:B0-----:R-:W-:Y:S05]  /*5fe0*/  @P3 BRA `(.L_x_467) ;  /* 0x00000004009c3947 */ /* 0x001fea0003800000 */
[----:B------:R-:W-:Y:S01]  /*5ff0*/  SHF.R.U32.HI R74, RZ, 0x8, R75 ;  /* 0x00000008ff4a7819 */ /* 0x000fe2000001164b */
[----:B--2---:R-:W-:Y:S01]  /*6000*/  IMAD.MOV.U32 R50, RZ, RZ, R44 ;  /* 0x000000ffff327224 */ /* 0x004fe200078e002c */
[----:B------:R-:W-:Y:S02]  /*6010*/  SHF.R.U32.HI R72, RZ, 0x8, R73 ;  /* 0x00000008ff487819 */ /* 0x000fe40000011649 */
[----:B------:R-:W-:Y:S01]  /*6020*/  SHF.R.U32.HI R76, RZ, 0x10, R75 ;  /* 0x00000010ff4c7819 */ /* 0x000fe2000001164b */
[----:B------:R-:W-:Y:S01]  /*6030*/  IMAD.SHL.U32 R74, R74, 0x100, RZ ;  /* 0x000001004a4a7824 */ /* 0x000fe200078e00ff */
[----:B------:R-:W-:Y:S02]  /*6040*/  LOP3.LUT R51, R73, 0xff0000ff, RZ, 0xc0, !PT ;  /* 0xff0000ff49337812 */ /* 0x000fe400078ec0ff */
[----:B------:R-:W-:Y:S01]  /*6050*/  SHF.R.U32.HI R77, RZ, 0x10, R73 ;  /* 0x00000010ff4d7819 */ /* 0x000fe20000011649 */
[----:B------:R-:W-:Y:S01]  /*6060*/  IMAD.U32 R76, R76, 0x10000, RZ ;  /* 0x000100004c4c7824 */ /* 0x000fe200078e00ff */
[----:B------:R-:W-:-:S02]  /*6070*/  LOP3.LUT R73, R75, 0xff0000ff, RZ, 0xc0, !PT ;  /* 0xff0000ff4b497812 */ /* 0x000fc400078ec0ff */
[----:B------:R-:W-:Y:S02]  /*6080*/  SHF.L.U32 R72, R72, 0x8, RZ ;  /* 0x0000000848487819 */ /* 0x000fe400000006ff */
[----:B------:R-:W-:Y:S02]  /*6090*/  LOP3.LUT R73, R73, 0xff00, R74, 0xf8, !PT ;  /* 0x0000ff0049497812 */ /* 0x000fe400078ef84a */
[----:B------:R-:W-:Y:S01]  /*60a0*/  LOP3.LUT R51, R51, 0xff00, R72, 0xf8, !PT ;  /* 0x0000ff0033337812 */ /* 0x000fe200078ef848 */
[----:B------:R-:W-:Y:S01]  /*60b0*/  IMAD.U32 R72, R77, 0x10000, RZ ;  /* 0x000100004d487824 */ /* 0x000fe200078e00ff */
[-C--:B------:R-:W-:Y:S02]  /*60c0*/  F2FP.F16.E4M3.UNPACK_B R44, R45.reuse ;  /* 0x0000002dff2c723e */ /* 0x080fe400020006ff */
[----:B------:R-:W-:Y:S02]  /*60d0*/  F2FP.F16.E4M3.UNPACK_B R74, R158.H1 ;  /* 0x0000009eff4a723e */ /* 0x000fe400030006ff */
[----:B------:R-:W-:-:S02]  /*60e0*/  F2FP.F16.E4M3.UNPACK_B R45, R45.H1 ;  /* 0x0000002dff2d723e */ /* 0x000fc400030006ff */
[----:B------:R-:W-:Y:S01]  /*60f0*/  LOP3.LUT R78, R73, 0xff0000, R76, 0xf8, !PT ;  /* 0x00ff0000494e7812 */ /* 0x000fe200078ef84c */
[--C-:B------:R-:W-:Y:S01]  /*6100*/  HADD2.F32 R77, -RZ, R74.reuse.H1_H1 ;  /* 0x3000004aff4d7230 */ /* 0x100fe20000004100 */
[----:B------:R-:W-:Y:S01]  /*6110*/  F2FP.F16.E4M3.UNPACK_B R73, R156.H1 ;  /* 0x0000009cff49723e */ /* 0x000fe200030006ff */
[----:B------:R-:W-:Y:S01]  /*6120*/  HADD2.F32 R76, -RZ, R74.H0_H0 ;  /* 0x2000004aff4c7230 */ /* 0x000fe20000004100 */
[----:B------:R-:W-:Y:S01]  /*6130*/  LOP3.LUT R75, R51, 0xff0000, R72, 0xf8, !PT ;  /* 0x00ff0000334b7812 */ /* 0x000fe200078ef848 */
[----:B------:R-:W-:Y:S01]  /*6140*/  HADD2.F32 R72, -RZ, R45.H1_H1 ;  /* 0x3000002dff487230 */ /* 0x000fe20000004100 */
[----:B------:R-:W-:Y:S01]  /*6150*/  F2FP.F16.E4M3.UNPACK_B R158, R158 ;  /* 0x0000009eff9e723e */ /* 0x000fe200020006ff */
[----:B------:R-:W-:Y:S01]  /*6160*/  HADD2.F32 R74, -RZ, R73.H0_H0 ;  /* 0x20000049ff4a7230 */ /* 0x000fe20000004100 */
[----:B------:R-:W-:Y:S01]  /*6170*/  F2FP.F16.E4M3.UNPACK_B R156, R156 ;  /* 0x0000009cff9c723e */ /* 0x000fe200020006ff */
[----:B------:R-:W-:Y:S02]  /*6180*/  HADD2.F32 R51, -RZ, R44.H1_H1 ;  /* 0x3000002cff337230 */ /* 0x000fe40000004100 */
[----:B------:R-:W-:Y:S01]  /*6190*/  FMUL.FTZ R80, R72, R77 ;  /* 0x0000004d48507220 */ /* 0x000fe20000410000 */
[----:B------:R-:W-:-:S02]  /*61a0*/  HADD2.F32 R45, -RZ, R45.H0_H0 ;  /* 0x2000002dff2d7230 */ /* 0x000fc40000004100 */
[----:B------:R-:W-:Y:S02]  /*61b0*/  HADD2.F32 R73, -RZ, R73.H1_H1 ;  /* 0x30000049ff497230 */ /* 0x000fe40000004100 */
[----:B------:R-:W-:Y:S01]  /*61c0*/  FMUL.FTZ R79, R51, R76 ;  /* 0x0000004c334f7220 */ /* 0x000fe20000410000 */
[----:B------:R-:W-:Y:S02]  /*61d0*/  HADD2.F32 R44, -RZ, R44.H0_H0 ;  /* 0x2000002cff2c7230 */ /* 0x000fe40000004100 */
[C---:B------:R-:W-:Y:S01]  /*61e0*/  FMUL.FTZ R77, R45.reuse, R77 ;  /* 0x0000004d2d4d7220 */ /* 0x040fe20000410000 */
[-C--:B------:R-:W-:Y:S01]  /*61f0*/  FFMA.FTZ R82, R45, R73.reuse, -R80 ;  /* 0x000000492d527223 */ /* 0x080fe20000010850 */
[----:B------:R-:W-:Y:S01]  /*6200*/  F2FP.F16.E4M3.UNPACK_B R45, R50.H1 ;  /* 0x00000032ff2d723e */ /* 0x000fe200030006ff */
[C---:B------:R-:W-:Y:S01]  /*6210*/  FMUL.FTZ R76, R44.reuse, R76 ;  /* 0x0000004c2c4c7220 */ /* 0x040fe20000410000 */
[----:B------:R-:W-:Y:S01]  /*6220*/  FFMA.FTZ R44, R44, R74, -R79 ;  /* 0x0000004a2c2c7223 */ /* 0x000fe2000001084f */
[----:B------:R-:W-:Y:S01]  /*6230*/  FFMA.FTZ R85, R72, R73, R77 ;  /* 0x0000004948557223 */ /* 0x000fe2000001004d */
[----:B------:R-:W-:Y:S01]  /*6240*/  F2FP.F16.E4M3.UNPACK_B R50, R50 ;  /* 0x00000032ff32723e */ /* 0x000fe200020006ff */
[----:B------:R-:W-:Y:S01]  /*6250*/  FFMA.FTZ R83, R51, R74, R76 ;  /* 0x0000004a33537223 */ /* 0x000fe2000001004c */
[----:B------:R-:W-:-:S02]  /*6260*/  HADD2.F32 R74, -RZ, R158.H1_H1 ;  /* 0x3000009eff4a7230 */ /* 0x000fc40000004100 */
[--C-:B------:R-:W-:Y:S01]  /*6270*/  HADD2.F32 R51, -RZ, R45.reuse.H0_H0 ;  /* 0x2000002dff337230 */ /* 0x100fe20000004100 */
[----:B------:R-:W-:Y:S01]  /*6280*/  F2FP.SATFINITE.E4M3.F32.PACK_AB_MERGE_C R87, R85, R82, RZ ;  /* 0x000000525557723e */ /* 0x000fe200048070ff */
[----:B------:R-:W-:Y:S02]  /*6290*/  HADD2.F32 R72, -RZ, R45.H1_H1 ;  /* 0x3000002dff487230 */ /* 0x000fe40000004100 */
[----:B------:R-:W-:Y:S02]  /*62a0*/  HADD2.F32 R73, -RZ, R156.H1_H1 ;  /* 0x3000009cff497230 */ /* 0x000fe40000004100 */
[-C--:B------:R-:W-:Y:S01]  /*62b0*/  FMUL.FTZ R79, R51, R74.reuse ;  /* 0x0000004a334f7220 */ /* 0x080fe20000410000 */
[----:B------:R-:W-:Y:S02]  /*62c0*/  HADD2.F32 R158, -RZ, R158.H0_H0 ;  /* 0x2000009eff9e7230 */ /* 0x000fe40000004100 */
[----:B------:R-:W-:Y:S01]  /*62d0*/  FMUL.FTZ R76, R72, R74 ;  /* 0x0000004a484c7220 */ /* 0x000fe20000410000 */
[----:B------:R-:W-:-:S02]  /*62e0*/  HADD2.F32 R45, -RZ, R50.H0_H0 ;  /* 0x20000032ff2d7230 */ /* 0x000fc40000004100 */
[-C--:B------:R-:W-:Y:S01]  /*62f0*/  FFMA.FTZ R79, R72, R73.reuse, R79 ;  /* 0x00000049484f7223 */ /* 0x080fe2000001004f */
[----:B------:R-:W-:Y:S02]  /*6300*/  HADD2.F32 R50, -RZ, R50.H1_H1 ;  /* 0x30000032ff327230 */ /* 0x000fe40000004100 */
[----:B------:R-:W-:Y:S01]  /*6310*/  FFMA.FTZ R76, R51, R73, -R76 ;  /* 0x00000049334c7223 */ /* 0x000fe2000001084c */
[----:B------:R-:W-:Y:S02]  /*6320*/  HADD2.F32 R156, -RZ, R156.H0_H0 ;  /* 0x2000009cff9c7230 */ /* 0x000fe40000004100 */
[-C--:B------:R-:W-:Y:S01]  /*6330*/  FMUL.FTZ R77, R45, R158.reuse ;  /* 0x0000009e2d4d7220 */ /* 0x080fe20000410000 */
[----:B------:R-:W-:Y:S01]  /*6340*/  F2FP.F16.E4M3.UNPACK_B R73, R75.H1 ;  /* 0x0000004bff49723e */ /* 0x000fe200030006ff */
[C---:B------:R-:W-:Y:S01]  /*6350*/  FMUL.FTZ R74, R50.reuse, R158 ;  /* 0x0000009e324a7220 */ /* 0x040fe20000410000 */
[----:B------:R-:W-:Y:S01]  /*6360*/  F2FP.SATFINITE.E4M3.F32.PACK_AB_MERGE_C R86, R79, R76, RZ ;  /* 0x0000004c4f56723e */ /* 0x000fe200048070ff */
[-C--:B------:R-:W-:Y:S01]  /*6370*/  FFMA.FTZ R81, R50, R156.reuse, R77 ;  /* 0x0000009c32517223 */ /* 0x080fe2000001004d */
[----:B------:R-:W-:Y:S01]  /*6380*/  F2FP.F16.E4M3.UNPACK_B R50, R47.H1 ;  /* 0x0000002fff32723e */ /* 0x000fe200030006ff */
[----:B------:R-:W-:Y:S01]  /*6390*/  FFMA.FTZ R80, R45, R156, -R74 ;  /* 0x0000009c2d507223 */ /* 0x000fe2000001084a */
[----:B------:R-:W-:Y:S01]  /*63a0*/  F2FP.F16.E4M3.UNPACK_B R76, R78.H1 ;  /* 0x0000004eff4c723e */ /* 0x000fe200030006ff */
        /* <DEDUP_REMOVED lines=15> */
[-C--:B------:R-:W-:Y:S01]  /*64a0*/  FMUL.FTZ R82, R50, R77.reuse ;  /* 0x0000004d32527220 */ /* 0x080fe20000410000 */
[----:B------:R-:W-:Y:S01]  /*64b0*/  F2FP.F16.E4M3.UNPACK_B R46, R46 ;  /* 0x0000002eff2e723e */ /* 0x000fe200020006ff */
[----:B------:R-:W-:Y:S01]  /*64c0*/  FMUL.FTZ R77, R45, R77 ;  /* 0x0000004d2d4d7220 */ /* 0x000fe20000410000 */
[----:B------:R-:W-:-:S02]  /*64d0*/  HADD2.F32 R76, -RZ, R76.H0_H0 ;  /* 0x2000004cff4c7230 */ /* 0x000fc40000004100 */
[-C--:B------:R-:W-:Y:S01]  /*64e0*/  FFMA.FTZ R82, R45, R51.reuse, -R82 ;  /* 0x000000332d527223 */ /* 0x080fe20000010852 */
[----:B------:R-:W-:Y:S02]  /*64f0*/  HADD2.F32 R78, -RZ, R78.H0_H0 ;  /* 0x2000004eff4e7230 */ /* 0x000fe40000004100 */
[----:B------:R-:W-:Y:S01]  /*6500*/  FFMA.FTZ R77, R50, R51, R77 ;  /* 0x00000033324d7223 */ /* 0x000fe2000001004d */
[--C-:B------:R-:W-:Y:S02]  /*6510*/  HADD2.F32 R50, -RZ, R47.reuse.H0_H0 ;  /* 0x2000002fff327230 */ /* 0x100fe40000004100 */
[----:B------:R-:W-:Y:S01]  /*6520*/  FFMA.FTZ R85, R72, R74, R79 ;  /* 0x0000004a48557223 */ /* 0x000fe2000001004f */
[----:B------:R-:W-:Y:S02]  /*6530*/  HADD2.F32 R47, -RZ, R47.H1_H1 ;  /* 0x3000002fff2f7230 */ /* 0x000fe40000004100 */
[--C-:B------:R-:W-:Y:S01]  /*6540*/  HADD2.F32 R45, -RZ, R46.reuse.H0_H0 ;  /* 0x2000002eff2d7230 */ /* 0x100fe20000004100 */
[----:B------:R-:W-:Y:S01]  /*6550*/  F2FP.SATFINITE.E4M3.F32.PACK_AB_MERGE_C R77, R77, R82, RZ ;  /* 0x000000524d4d723e */ /* 0x000fe200048070ff */
[----:B------:R-:W-:-:S02]  /*6560*/  HADD2.F32 R46, -RZ, R46.H1_H1 ;  /* 0x3000002eff2e7230 */ /* 0x000fc40000004100 */
[-C--:B------:R-:W-:Y:S01]  /*6570*/  FMUL.FTZ R79, R47, R76.reuse ;  /* 0x0000004c2f4f7220 */ /* 0x080fe20000410000 */
[----:B------:R-:W-:Y:S02]  /*6580*/  HADD2.F32 R73, -RZ, R73.H0_H0 ;  /* 0x20000049ff497230 */ /* 0x000fe40000004100 */
[----:B------:R-:W-:Y:S01]  /*6590*/  FMUL.FTZ R76, R50, R76 ;  /* 0x0000004c324c7220 */ /* 0x000fe20000410000 */
[----:B------:R-:W-:Y:S02]  /*65a0*/  HADD2.F32 R75, -RZ, R75.H0_H0 ;  /* 0x2000004bff4b7230 */ /* 0x000fe40000004100 */
[-C--:B------:R-:W-:Y:S01]  /*65b0*/  FMUL.FTZ R72, R46, R78.reuse ;  /* 0x0000004e2e487220 */ /* 0x080fe20000410000 */
[----:B------:R-:W-:Y:S01]  /*65c0*/  FMUL.FTZ R51, R45, R78 ;  /* 0x0000004e2d337220 */ /* 0x000fe20000410000 */
[-C--:B------:R-:W-:Y:S01]  /*65d0*/  FFMA.FTZ R79, R50, R73.reuse, -R79 ;  /* 0x00000049324f7223 */ /* 0x080fe2000001084f */
[----:B------:R-:W-:Y:S01]  /*65e0*/  FFMA.FTZ R76, R47, R73, R76 ;  /* 0x000000492f4c7223 */ /* 0x000fe2000001004c */
[-C--:B------:R-:W-:Y:S01]  /*65f0*/  FFMA.FTZ R72, R45, R75.reuse, -R72 ;  /* 0x0000004b2d487223 */ /* 0x080fe20000010848 */
[----:B------:R-:W-:Y:S01]  /*6600*/  FFMA.FTZ R51, R46, R75, R51 ;  /* 0x0000004b2e337223 */ /* 0x000fe20000010033 */
[----:B------:R-:W-:-:S02]  /*6610*/  F2FP.SATFINITE.E4M3.F32.PACK_AB_MERGE_C R84, R85, R84, RZ ;  /* 0x000000545554723e */ /* 0x000fc400048070ff */
[----:B------:R-:W-:Y:S02]  /*6620*/  F2FP.SATFINITE.E4M3.F32.PACK_AB_MERGE_C R45, R83, R44, R87 ;  /* 0x0000002c532d723e */ /* 0x000fe40004807057 */
[----:B------:R-:W-:Y:S02]  /*6630*/  F2FP.SATFINITE.E4M3.F32.PACK_AB_MERGE_C R44, R81, R80, R86 ;  /* 0x00000050512c723e */ /* 0x000fe40004807056 */
[----:B------:R-:W-:Y:S02]  /*6640*/  F2FP.SATFINITE.E4M3.F32.PACK_AB_MERGE_C R46, R51, R72, R77 ;  /* 0x00000048332e723e */ /* 0x000fe4000480704d */
[----:B------:R-:W-:-:S07]  /*6650*/  F2FP.SATFINITE.E4M3.F32.PACK_AB_MERGE_C R47, R76, R79, R84 ;  /* 0x0000004f4c2f723e */ /* 0x000fce0004807054 */
.L_x_467:
[----:B------:R-:W-:Y:S05]  /*6660*/  BSYNC B2 ;  /* 0x0000000000027941 */ /* 0x000fea0003800000 */
.L_x_466:
[----:B--2---:R0:W-:Y:S02]  /*6670*/  STG.E.128 desc[UR54][R48.64], R44 ;  /* 0x0000002c30007986 */ /* 0x0041e4000c101d36 */
.L_x_465:
[----:B------:R-:W-:Y:S05]  /*6680*/  BSYNC B1 ;  /* 0x0000000000017941 */ /* 0x000fea0003800000 */
.L_x_464:
[----:B------:R-:W-:Y:S01]  /*6690*/  ISETP.NE.AND P3, PT, R35, RZ, PT ;  /* 0x000000ff2300720c */ /* 0x000fe20003f65270 */
[----:B------:R-:W-:-:S12]  /*66a0*/  BSSY B1, `(.L_x_468) ;  /* 0x0000070000017945 */ /* 0x000fd80003800000 */
[----:B------:R-:W-:Y:S05]  /*66b0*/  @!P3 BRA `(.L_x_469) ;  /* 0x0000000400b8b947 */ /* 0x000fea0003800000 */
[----:B0-234-:R0:W2:Y:S01]  /*66c0*/  LDS.128 R44, [R41+0x26200] ;  /* 0x02620000292c7984 */ /* 0x01d0a20000000c00 */
[----:B------:R-:W-:Y:S01]  /*66d0*/  IADD3 R50, R16, 0x10, RZ ;  /* 0x0000001010327810 */ /* 0x000fe20007ffe0ff */
[----:B------:R-:W-:Y:S03]  /*66e0*/  BSSY B2, `(.L_x_470) ;  /* 0x000006a000027945 */ /* 0x000fe60003800000 */
[----:B------:R-:W-:-:S13]  /*66f0*/  ISETP.GE.AND P3, PT, R50, R135, PT ;  /* 0x000000873200720c */ /* 0x000fda0003f66270 */
[----:B0-----:R-:W-:Y:S05]  /*6700*/  @P3 BRA `(.L_x_471) ;  /* 0x00000004009c3947 */ /* 0x001fea0003800000 */
[----:B------:R-:W-:Y:S01]  /*6710*/  SHF.R.U32.HI R74, RZ, 0x10, R69 ;  /* 0x00000010ff4a7819 */ /* 0x000fe20000011645 */
[----:B--2---:R-:W-:Y:S01]  /*6720*/  IMAD.MOV.U32 R68, RZ, RZ, R47 ;  /* 0x000000ffff447224 */ /* 0x004fe200078e002f */
[----:B------:R-:W-:Y:S02]  /*6730*/  SHF.R.U32.HI R51, RZ, 0x8, R69 ;  /* 0x00000008ff337819 */ /* 0x000fe40000011645 */
[----:B------:R-:W-:Y:S02]  /*6740*/  LOP3.LUT R50, R69, 0xff0000ff, RZ, 0xc0, !PT ;  /* 0xff0000ff45327812 */ /* 0x000fe400078ec0ff */
[--C-:B------:R-:W-:Y:S01]  /*6750*/  SHF.R.U32.HI R69, RZ, 0x8, R71.reuse ;  /* 0x00000008ff457819 */ /* 0x100fe20000011647 */
[----:B------:R-:W-:Y:S01]  /*6760*/  IMAD.SHL.U32 R47, R51, 0x100, RZ ;  /* 0x00000100332f7824 */ /* 0x000fe200078e00ff */
[----:B------:R-:W-:Y:S02]  /*6770*/  SHF.R.U32.HI R73, RZ, 0x10, R71 ;  /* 0x00000010ff497819 */ /* 0x000fe40000011647 */
[----:B------:R-:W-:Y:S01]  /*6780*/  LOP3.LUT R70, R71, 0xff0000ff, RZ, 0xc0, !PT ;  /* 0xff0000ff47467812 */ /* 0x000fe200078ec0ff */
[----:B------:R-:W-:Y:S01]  /*6790*/  IMAD.SHL.U32 R69, R69, 0x100, RZ ;  /* 0x0000010045457824 */ /* 0x000fe200078e00ff */
[----:B------:R-:W-:-:S02]  /*67a0*/  LOP3.LUT R51, R50, 0xff00, R47, 0xf8, !PT ;  /* 0x0000ff0032337812 */ /* 0x000fc400078ef82f */
[----:B------:R-:W-:Y:S02]  /*67b0*/  SHF.L.U32 R50, R74, 0x10, RZ ;  /* 0x000000104a327819 */ /* 0x000fe400000006ff */
[----:B------:R-:W-:Y:S01]  /*67c0*/  LOP3.LUT R72, R70, 0xff00, R69, 0xf8, !PT ;  /* 0x0000ff0046487812 */ /* 0x000fe200078ef845 */
[----:B------:R-:W-:Y:S01]  /*67d0*/  IMAD.U32 R69, R73, 0x10000, RZ ;  /* 0x0001000049457824 */ /* 0x000fe200078e00ff */
[----:B------:R-:W-:Y:S02]  /*67e0*/  F2FP.F16.E4M3.UNPACK_B R70, R154.H1 ;  /* 0x0000009aff46723e */ /* 0x000fe400030006ff */
[----:B------:R-:W-:Y:S02]  /*67f0*/  F2FP.F16.E4M3.UNPACK_B R47, R45 ;  /* 0x0000002dff2f723e */ /* 0x000fe400020006ff */
[----:B------:R-:W-:Y:S01]  /*6800*/  LOP3.LUT R73, R72, 0xff0000, R69, 0xf8, !PT ;  /* 0x00ff000048497812 */ /* 0x000fe200078ef845 */
[--C-:B------:R-:W-:Y:S01]  /*6810*/  HADD2.F32 R72, -RZ, R70.reuse.H0_H0 ;  /* 0x20000046ff487230 */ /* 0x100fe20000004100 */
[----:B------:R-:W-:Y:S01]  /*6820*/  LOP3.LUT R71, R51, 0xff0000, R50, 0xf8, !PT ;  /* 0x00ff000033477812 */ /* 0x000fe200078ef832 */
[--C-:B------:R-:W-:Y:S01]  /*6830*/  HADD2.F32 R50, -RZ, R47.reuse.H1_H1 ;  /* 0x3000002fff327230 */ /* 0x100fe20000004100 */
[----:B------:R-:W-:Y:S01]  /*6840*/  F2FP.F16.E4M3.UNPACK_B R69, R153.H1 ;  /* 0x00000099ff45723e */ /* 0x000fe200030006ff */
[----:B------:R-:W-:Y:S01]  /*6850*/  HADD2.F32 R74, -RZ, R70.H1_H1 ;  /* 0x30000046ff4a7230 */ /* 0x000fe20000004100 */
[----:B------:R-:W-:Y:S01]  /*6860*/  F2FP.F16.E4M3.UNPACK_B R45, R45.H1 ;  /* 0x0000002dff2d723e */ /* 0x000fe200030006ff */
[----:B------:R-:W-:-:S02]  /*6870*/  HADD2.F32 R47, -RZ, R47.H0_H0 ;  /* 0x2000002fff2f7230 */ /* 0x000fc40000004100 */
[C---:B------:R-:W-:Y:S01]  /*6880*/  FMUL.FTZ R76, R50.reuse, R72 ;  /* 0x00000048324c7220 */ /* 0x040fe20000410000 */
[----:B------:R-:W-:Y:S01]  /*6890*/  HADD2.F32 R70, -RZ, R69.H0_H0 ;  /* 0x20000045ff467230 */ /* 0x000fe20000004100 */
[----:B------:R-:W-:Y:S01]  /*68a0*/  F2FP.F16.E4M3.UNPACK_B R154, R154 ;  /* 0x0000009aff9a723e */ /* 0x000fe200020006ff */
[--C-:B------:R-:W-:Y:S02]  /*68b0*/  HADD2.F32 R51, -RZ, R45.reuse.H1_H1 ;  /* 0x3000002dff337230 */ /* 0x100fe40000004100 */
[C---:B------:R-:W-:Y:S01]  /*68c0*/  FMUL.FTZ R75, R47.reuse, R72 ;  /* 0x000000482f4b7220 */ /* 0x040fe20000410000 */
[----:B------:R-:W-:Y:S02]  /*68d0*/  HADD2.F32 R45, -RZ, R45.H0_H0 ;  /* 0x2000002dff2d7230 */ /* 0x000fe40000004100 */
[----:B------:R-:W-:Y:S01]  /*68e0*/  FFMA.FTZ R77, R47, R70, -R76 ;  /* 0x000000462f4d7223 */ /* 0x000fe2000001084c */
[----:B------:R-:W-:Y:S02]  /*68f0*/  HADD2.F32 R72, -RZ, R69.H1_H1 ;  /* 0x30000045ff487230 */ /* 0x000fe40000004100 */
[----:B------:R-:W-:Y:S01]  /*6900*/  FMUL.FTZ R76, R51, R74 ;  /* 0x0000004a334c7220 */ /* 0x000fe20000410000 */
[----:B------:R-:W-:Y:S01]  /*6910*/  FFMA.FTZ R78, R50, R70, R75 ;  /* 0x00000046324e7223 */ /* 0x000fe2000001004b */
[C---:B------:R-:W-:Y:S01]  /*6920*/  FMUL.FTZ R80, R45.reuse, R74 ;  /* 0x0000004a2d507220 */ /* 0x040fe20000410000 */
[----:B------:R-:W-:Y:S01]  /*6930*/  F2FP.F16.E4M3.UNPACK_B R153, R153 ;  /* 0x00000099ff99723e */ /* 0x000fe200020006ff */
[----:B------:R-:W-:Y:S01]  /*6940*/  FFMA.FTZ R74, R45, R72, -R76 ;  /* 0x000000482d4a7223 */ /* 0x000fe2000001084c */
[-C--:B------:R-:W-:Y:S01]  /*6950*/  F2FP.F16.E4M3.UNPACK_B R45, R44.reuse.H1 ;  /* 0x0000002cff2d723e */ /* 0x080fe200030006ff */
[--C-:B------:R-:W-:Y:S01]  /*6960*/  HADD2.F32 R69, -RZ, R154.reuse.H1_H1 ;  /* 0x3000009aff457230 */ /* 0x100fe20000004100 */
[----:B------:R-:W-:Y:S01]  /*6970*/  F2FP.F16.E4M3.UNPACK_B R44, R44 ;  /* 0x0000002cff2c723e */ /* 0x000fe200020006ff */
[----:B------:R-:W-:-:S02]  /*6980*/  HADD2.F32 R154, -RZ, R154.H0_H0 ;  /* 0x2000009aff9a7230 */ /* 0x000fc40000004100 */
[----:B------:R-:W-:Y:S01]  /*6990*/  FFMA.FTZ R79, R51, R72, R80 ;  /* 0x00000048334f7223 */ /* 0x000fe20000010050 */
[--C-:B------:R-:W-:Y:S02]  /*69a0*/  HADD2.F32 R47, -RZ, R45.reuse.H0_H0 ;  /* 0x2000002dff2f7230 */ /* 0x100fe40000004100 */
[----:B------:R-:W-:Y:S02]  /*69b0*/  HADD2.F32 R50, -RZ, R45.H1_H1 ;  /* 0x3000002dff327230 */ /* 0x000fe40000004100 */
[--C-:B------:R-:W-:Y:S02]  /*69c0*/  HADD2.F32 R45, -RZ, R44.reuse.H0_H0 ;  /* 0x2000002cff2d7230 */ /* 0x100fe40000004100 */
[-C--:B------:R-:W-:Y:S01]  /*69d0*/  FMUL.FTZ R75, R47, R69.reuse ;  /* 0x000000452f4b7220 */ /* 0x080fe20000410000 */
[----:B------:R-:W-:Y:S02]  /*69e0*/  HADD2.F32 R44, -RZ, R44.H1_H1 ;  /* 0x3000002cff2c7230 */ /* 0x000fe40000004100 */
[----:B------:R-:W-:Y:S01]  /*69f0*/  FMUL.FTZ R72, R50, R69 ;  /* 0x0000004532487220 */ /* 0x000fe20000410000 */
[----:B------:R-:W-:-:S02]  /*6a00*/  HADD2.F32 R51, -RZ, R153.H1_H1 ;  /* 0x30000099ff337230 */ /* 0x000fc40000004100 */
[-C--:B------:R-:W-:Y:S01]  /*6a10*/  FMUL.FTZ R69, R45, R154.reuse ;  /* 0x0000009a2d457220 */ /* 0x080fe20000410000 */
[----:B------:R-:W-:Y:S02]  /*6a20*/  HADD2.F32 R153, -RZ, R153.H0_H0 ;  /* 0x20000099ff997230 */ /* 0x000fe40000004100 */
[----:B------:R-:W-:Y:S01]  /*6a30*/  FMUL.FTZ R70, R44, R154 ;  /* 0x0000009a2c467220 */ /* 0x000fe20000410000 */
[----:B------:R-:W-:Y:S01]  /*6a40*/  F2FP.SATFINITE.E4M3.F32.PACK_AB_MERGE_C R83, R79, R74, RZ ;  /* 0x0000004a4f53723e */ /* 0x000fe200048070ff */
[-C--:B------:R-:W-:Y:S01]  /*6a50*/  FFMA.FTZ R72, R47, R51.reuse, -R72 ;  /* 0x000000332f487223 */ /* 0x080fe20000010848 */
[----:B------:R-:W-:Y:S01]  /*6a60*/  FFMA.FTZ R51, R50, R51, R75 ;  /* 0x0000003332337223 */ /* 0x000fe2000001004b */
[-C--:B------:R-:W-:Y:S01]  /*6a70*/  FFMA.FTZ R75, R45, R153.reuse, -R70 ;  /* 0x000000992d4b7223 */ /* 0x080fe20000010846 */
[----:B------:R-:W-:Y:S01]  /*6a80*/  F2FP.F16.E4M3.UNPACK_B R45, R68.H1 ;  /* 0x00000044ff2d723e */ /* 0x000fe200030006ff */
[----:B------:R-:W-:Y:S01]  /*6a90*/  FFMA.FTZ R76, R44, R153, R69 ;  /* 0x000000992c4c7223 */ /* 0x000fe20000010045 */
[----:B------:R-:W-:-:S02]  /*6aa0*/  F2FP.F16.E4M3.UNPACK_B R70, R73.H1 ;  /* 0x00000049ff46723e */ /* 0x000fc400030006ff */
        /* <DEDUP_REMOVED lines=26> */
[--C-:B------:R-:W-:Y:S02]  /*6c50*/  HADD2.F32 R45, -RZ, R68.reuse.H0_H0 ;  /* 0x20000044ff2d7230 */ /* 0x100fe40000004100 */
[----:B------:R-:W-:Y:S02]  /*6c60*/  HADD2.F32 R68, -RZ, R68.H1_H1 ;  /* 0x30000044ff447230 */ /* 0x000fe40000004100 */
[----:B------:R-:W-:Y:S01]  /*6c70*/  FMUL.FTZ R47, R46, R73 ;  /* 0x000000492e2f7220 */ /* 0x000fe20000410000 */
[----:B------:R-:W-:-:S02]  /*6c80*/  HADD2.F32 R70, -RZ, R70.H0_H0 ;  /* 0x20000046ff467230 */ /* 0x000fc40000004100 */
[----:B------:R-:W-:Y:S01]  /*6c90*/  FMUL.FTZ R73, R44, R73 ;  /* 0x000000492c497220 */ /* 0x000fe20000410000 */
[----:B------:R-:W-:Y:S01]  /*6ca0*/  HADD2.F32 R71, -RZ, R71.H0_H0 ;  /* 0x20000047ff477230 */ /* 0x000fe20000004100 */
[----:B------:R-:W-:Y:S01]  /*6cb0*/  F2FP.SATFINITE.E4M3.F32.PACK_AB_MERGE_C R72, R72, R79, RZ ;  /* 0x0000004f4848723e */ /* 0x000fe200048070ff */
[----:B------:R-:W-:Y:S02]  /*6cc0*/  HADD2.F32 R51, -RZ, R51.H0_H0 ;  /* 0x20000033ff337230 */ /* 0x000fe40000004100 */
[-C--:B------:R-:W-:Y:S01]  /*6cd0*/  FMUL.FTZ R50, R68, R70.reuse ;  /* 0x0000004644327220 */ /* 0x080fe20000410000 */
[C---:B------:R-:W-:Y:S01]  /*6ce0*/  FMUL.FTZ R69, R45.reuse, R70 ;  /* 0x000000462d457220 */ /* 0x040fe20000410000 */
        /* <DEDUP_REMOVED lines=9> */
.L_x_471:
[----:B------:R-:W-:Y:S05]  /*6d80*/  BSYNC B2 ;  /* 0x0000000000027941 */ /* 0x000fea0003800000 */
.L_x_470:
[----:B--2---:R0:W-:Y:S02]  /*6d90*/  STG.E.128 desc[UR54][R48.64+0x20], R44 ;  /* 0x0000202c30007986 */ /* 0x0041e4000c101d36 */
.L_x_469:
[----:B------:R-:W-:Y:S05]  /*6da0*/  BSYNC B1 ;  /* 0x0000000000017941 */ /* 0x000fea0003800000 */
.L_x_468:
        /* <DEDUP_REMOVED lines=8> */
[----:B------:R-:W-:Y:S01]  /*6e30*/  SHF.R.U32.HI R70, RZ, 0x8, R65 ;  /* 0x00000008ff467819 */ /* 0x000fe20000011641 */
[----:B--2---:R-:W-:Y:S01]  /*6e40*/  IMAD.MOV.U32 R64, RZ, RZ, R47 ;  /* 0x000000ffff407224 */ /* 0x004fe200078e002f */
[----:B------:R-:W-:Y:S02]  /*6e50*/  SHF.R.U32.HI R66, RZ, 0x8, R67 ;  /* 0x00000008ff427819 */ /* 0x000fe40000011643 */
[----:B------:R-:W-:Y:S01]  /*6e60*/  MOV R51, R46 ;  /* 0x0000002e00337202 */ /* 0x000fe20000000f00 */
[----:B------:R-:W-:Y:S01]  /*6e70*/  IMAD.SHL.U32 R47, R70, 0x100, RZ ;  /* 0x00000100462f7824 */ /* 0x000fe200078e00ff */
[----:B------:R-:W-:Y:S01]  /*6e80*/  LOP3.LUT R50, R65, 0xff0000ff, RZ, 0xc0, !PT ;  /* 0xff0000ff41327812 */ /* 0x000fe200078ec0ff */
[----:B------:R-:W-:Y:S01]  /*6e90*/  IMAD.SHL.U32 R46, R66, 0x100, RZ ;  /* 0x00000100422e7824 */ /* 0x000fe200078e00ff */
[----:B------:R-:W-:Y:S02]  /*6ea0*/  SHF.R.U32.HI R69, RZ, 0x10, R65 ;  /* 0x00000010ff457819 */ /* 0x000fe40000011641 */
[----:B------:R-:W-:-:S02]  /*6eb0*/  LOP3.LUT R65, R67, 0xff0000ff, RZ, 0xc0, !PT ;  /* 0xff0000ff43417812 */ /* 0x000fc400078ec0ff */
[----:B------:R-:W-:Y:S02]  /*6ec0*/  SHF.R.U32.HI R68, RZ, 0x10, R67 ;  /* 0x00000010ff447819 */ /* 0x000fe40000011643 */
[----:B------:R-:W-:Y:S01]  /*6ed0*/  LOP3.LUT R47, R50, 0xff00, R47, 0xf8, !PT ;  /* 0x0000ff00322f7812 */ /* 0x000fe200078ef82f */
[----:B------:R-:W-:Y:S01]  /*6ee0*/  IMAD.U32 R50, R69, 0x10000, RZ ;  /* 0x0001000045327824 */ /* 0x000fe200078e00ff */
[----:B------:R-:W-:Y:S02]  /*6ef0*/  LOP3.LUT R65, R65, 0xff00, R46, 0xf8, !PT ;  /* 0x0000ff0041417812 */ /* 0x000fe400078ef82e */
[----:B------:R-:W-:Y:S02]  /*6f00*/  SHF.L.U32 R68, R68, 0x10, RZ ;  /* 0x0000001044447819 */ /* 0x000fe400000006ff */
[----:B------:R-:W-:Y:S02]  /*6f10*/  F2FP.F16.E4M3.UNPACK_B R66, R143.H1 ;  /* 0x0000008fff42723e */ /* 0x000fe400030006ff */
[----:B------:R-:W-:-:S02]  /*6f20*/  F2FP.F16.E4M3.UNPACK_B R46, R45 ;  /* 0x0000002dff2e723e */ /* 0x000fc400020006ff */
[----:B------:R-:W-:Y:S01]  /*6f30*/  LOP3.LUT R70, R65, 0xff0000, R68, 0xf8, !PT ;  /* 0x00ff000041467812 */ /* 0x000fe200078ef844 */
[----:B------:R-:W-:Y:S01]  /*6f40*/  HADD2.F32 R68, -RZ, R66.H0_H0 ;  /* 0x20000042ff447230 */ /* 0x000fe20000004100 */
[----:B------:R-:W-:Y:S01]  /*6f50*/  LOP3.LUT R67, R47, 0xff0000, R50, 0xf8, !PT ;  /* 0x00ff00002f437812 */ /* 0x000fe200078ef832 */
[----:B------:R-:W-:Y:S01]  /*6f60*/  HADD2.F32 R47, -RZ, R46.H1_H1 ;  /* 0x3000002eff2f7230 */ /* 0x000fe20000004100 */
[----:B------:R-:W-:Y:S01]  /*6f70*/  F2FP.F16.E4M3.UNPACK_B R65, R142.H1 ;  /* 0x0000008eff41723e */ /* 0x000fe200030006ff */
[----:B------:R-:W-:Y:S01]  /*6f80*/  HADD2.F32 R69, -RZ, R66.H1_H1 ;  /* 0x30000042ff457230 */ /* 0x000fe20000004100 */
[----:B------:R-:W-:Y:S01]  /*6f90*/  F2FP.F16.E4M3.UNPACK_B R45, R45.H1 ;  /* 0x0000002dff2d723e */ /* 0x000fe200030006ff */
[----:B------:R-:W-:Y:S02]  /*6fa0*/  HADD2.F32 R46, -RZ, R46.H0_H0 ;  /* 0x2000002eff2e7230 */ /* 0x000fe40000004100 */
[----:B------:R-:W-:Y:S01]  /*6fb0*/  FMUL.FTZ R71, R47, R68 ;  /* 0x000000442f477220 */ /* 0x000fe20000410000 */
[----:B------:R-:W-:Y:S01]  /*6fc0*/  HADD2.F32 R66, -RZ, R65.H0_H0 ;  /* 0x20000041ff427230 */ /* 0x000fe20000004100 */
[----:B------:R-:W-:Y:S01]  /*6fd0*/  F2FP.F16.E4M3.UNPACK_B R143, R143 ;  /* 0x0000008fff8f723e */ /* 0x000fe200020006ff */
[----:B------:R-:W-:-:S02]  /*6fe0*/  HADD2.F32 R50, -RZ, R45.H1_H1 ;  /* 0x3000002dff327230 */ /* 0x000fc40000004100 */
[C---:B------:R-:W-:Y:S01]  /*6ff0*/  FMUL.FTZ R68, R46.reuse, R68 ;  /* 0x000000442e447220 */ /* 0x040fe20000410000 */
[----:B------:R-:W-:Y:S02]  /*7000*/  HADD2.F32 R45, -RZ, R45.H0_H0 ;  /* 0x2000002dff2d7230 */ /* 0x000fe40000004100 */
[-C--:B------:R-:W-:Y:S01]  /*7010*/  FFMA.FTZ R72, R46, R66.reuse, -R71 ;  /* 0x000000422e487223 */ /* 0x080fe20000010847 */
[----:B------:R-:W-:Y:S02]  /*7020*/  HADD2.F32 R65, -RZ, R65.H1_H1 ;  /* 0x30000041ff417230 */ /* 0x000fe40000004100 */
[CC--:B------:R-:W-:Y:S01]  /*7030*/  FMUL.FTZ R46, R50.reuse, R69.reuse ;  /* 0x00000045322e7220 */ /* 0x0c0fe20000410000 */
[----:B------:R-:W-:Y:S01]  /*7040*/  FFMA.FTZ R73, R47, R66, R68 ;  /* 0x000000422f497223 */ /* 0x000fe20000010044 */
[C---:B------:R-:W-:Y:S01]  /*7050*/  FMUL.FTZ R69, R45.reuse, R69 ;  /* 0x000000452d457220 */ /* 0x040fe20000410000 */
[----:B------:R-:W-:Y:S01]  /*7060*/  F2FP.F16.E4M3.UNPACK_B R142, R142 ;  /* 0x0000008eff8e723e */ /* 0x000fe200020006ff */
[-C--:B------:R-:W-:Y:S01]  /*7070*/  FFMA.FTZ R74, R45, R65.reuse, -R46 ;  /* 0x000000412d4a7223 */ /* 0x080fe2000001082e */
[-C--:B------:R-:W-:Y:S01]  /*7080*/  F2FP.F16.E4M3.UNPACK_B R45, R44.reuse.H1 ;  /* 0x0000002cff2d723e */ /* 0x080fe200030006ff */
[----:B------:R-:W-:Y:S01]  /*7090*/  FFMA.FTZ R75, R50, R65, R69 ;  /* 0x00000041324b7223 */ /* 0x000fe20000010045 */
[----:B------:R-:W-:Y:S01]  /*70a0*/  F2FP.F16.E4M3.UNPACK_B R44, R44 ;  /* 0x0000002cff2c723e */ /* 0x000fe200020006ff */
[----:B------:R-:W-:-:S02]  /*70b0*/  HADD2.F32 R65, -RZ, R143.H1_H1 ;  /* 0x3000008fff417230 */ /* 0x000fc40000004100 */
[--C-:B------:R-:W-:Y:S01]  /*70c0*/  HADD2.F32 R46, -RZ, R45.reuse.H0_H0 ;  /* 0x2000002dff2e7230 */ /* 0x100fe20000004100 */
[----:B------:R-:W-:Y:S01]  /*70d0*/  F2FP.SATFINITE.E4M3.F32.PACK_AB_MERGE_C R77, R75, R74, RZ ;  /* 0x0000004a4b4d723e */ /* 0x000fe200048070ff */
[----:B------:R-:W-:Y:S02]  /*70e0*/  HADD2.F32 R47, -RZ, R45.H1_H1 ;  /* 0x3000002dff2f7230 */ /* 0x000fe40000004100 */
[--C-:B------:R-:W-:Y:S02]  /*70f0*/  HADD2.F32 R45, -RZ, R44.reuse.H0_H0 ;  /* 0x2000002cff2d7230 */ /* 0x100fe40000004100 */
[-C--:B------:R-:W-:Y:S01]  /*7100*/  FMUL.FTZ R68, R46, R65.reuse ;  /* 0x000000412e447220 */ /* 0x080fe20000410000 */
[----:B------:R-:W-:Y:S02]  /*7110*/  HADD2.F32 R143, -RZ, R143.H0_H0 ;  /* 0x2000008fff8f7230 */ /* 0x000fe40000004100 */
[----:B------:R-:W-:Y:S01]  /*7120*/  FMUL.FTZ R69, R47, R65 ;  /* 0x000000412f457220 */ /* 0x000fe20000410000 */
[----:B------:R-:W-:-:S02]  /*7130*/  HADD2.F32 R44, -RZ, R44.H1_H1 ;  /* 0x3000002cff2c7230 */ /* 0x000fc40000004100 */
[--C-:B------:R-:W-:Y:S02]  /*7140*/  HADD2.F32 R50, -RZ, R142.reuse.H1_H1 ;  /* 0x3000008eff327230 */ /* 0x100fe40000004100 */
[----:B------:R-:W-:Y:S02]  /*7150*/  HADD2.F32 R142, -RZ, R142.H0_H0 ;  /* 0x2000008eff8e7230 */ /* 0x000fe40000004100 */
[-C--:B------:R-:W-:Y:S01]  /*7160*/  FMUL.FTZ R66, R44, R143.reuse ;  /* 0x0000008f2c427220 */ /* 0x080fe20000410000 */
[----:B------:R-:W-:Y:S01]  /*7170*/  FMUL.FTZ R143, R45, R143 ;  /* 0x0000008f2d8f7220 */ /* 0x000fe20000410000 */
[-C--:B------:R-:W-:Y:S01]  /*7180*/  FFMA.FTZ R69, R46, R50.reuse, -R69 ;  /* 0x000000322e457223 */ /* 0x080fe20000010845 */
[----:B------:R-:W-:Y:S01]  /*7190*/  FFMA.FTZ R68, R47, R50, R68 ;  /* 0x000000322f447223 */ /* 0x000fe20000010044 */
[----:B------:R-:W-:Y:S01]  /*71a0*/  FFMA.FTZ R71, R45, R142, -R66 ;  /* 0x0000008e2d477223 */ /* 0x000fe20000010842 */
        /* <DEDUP_REMOVED lines=46> */
[----:B------:R-:W-:Y:S01]  /*7490*/  F2FP.SATFINITE.E4M3.F32.PACK_AB_MERGE_C R45, R73, R72, R77 ;  /* 0x00000048492d723e */ /* 0x000fe2000480704d */
[----:B------:R-:W-:Y:S01]  /*74a0*/  IMAD.MOV.U32 R46, RZ, RZ, R68 ;  /* 0x000000ffff2e7224 */ /* 0x000fe200078e0044 */
[----:B------:R-:W-:-:S07]  /*74b0*/  F2FP.SATFINITE.E4M3.F32.PACK_AB_MERGE_C R44, R142, R71, R76 ;  /* 0x000000478e2c723e */ /* 0x000fce000480704c */
.L_x_475:
[----:B------:R-:W-:Y:S05]  /*74c0*/  BSYNC B2 ;  /* 0x0000000000027941 */ /* 0x000fea0003800000 */
.L_x_474:
[----:B--2---:R0:W-:Y:S02]  /*74d0*/  STG.E.128 desc[UR54][R48.64+0x40], R44 ;  /* 0x0000402c30007986 */ /* 0x0041e4000c101d36 */
.L_x_473:
[----:B------:R-:W-:Y:S05]  /*74e0*/  BSYNC B1 ;  /* 0x0000000000017941 */ /* 0x000fea0003800000 */
.L_x_472:
        /* <DEDUP_REMOVED lines=13> */
[----:B------:R-:W-:Y:S01]  /*75c0*/  SHF.R.U32.HI R66, RZ, 0x10, R61 ;  /* 0x00000010ff427819 */ /* 0x000fe2000001163d */
[----:B------:R-:W-:Y:S01]  /*75d0*/  IMAD.SHL.U32 R47, R50, 0x100, RZ ;  /* 0x00000100322f7824 */ /* 0x000fe200078e00ff */
[----:B------:R-:W-:Y:S02]  /*75e0*/  LOP3.LUT R61, R61, 0xff0000ff, RZ, 0xc0, !PT ;  /* 0xff0000ff3d3d7812 */ /* 0x000fe400078ec0ff */
[----:B------:R-:W-:-:S02]  /*75f0*/  LOP3.LUT R62, R63, 0xff0000ff, RZ, 0xc0, !PT ;  /* 0xff0000ff3f3e7812 */ /* 0x000fc400078ec0ff */
[----:B------:R-:W-:Y:S02]  /*7600*/  SHF.R.U32.HI R65, RZ, 0x10, R63 ;  /* 0x00000010ff417819 */ /* 0x000fe4000001163f */
[----:B------:R-:W-:Y:S02]  /*7610*/  LOP3.LUT R50, R61, 0xff00, R46, 0xf8, !PT ;  /* 0x0000ff003d327812 */ /* 0x000fe400078ef82e */
[----:B------:R-:W-:Y:S01]  /*7620*/  LOP3.LUT R64, R62, 0xff00, R47, 0xf8, !PT ;  /* 0x0000ff003e407812 */ /* 0x000fe200078ef82f */
[----:B------:R-:W-:Y:S01]  /*7630*/  IMAD.U32 R47, R66, 0x10000, RZ ;  /* 0x00010000422f7824 */ /* 0x000fe200078e00ff */
        /* <DEDUP_REMOVED lines=92> */
.L_x_479:
[----:B------:R-:W-:Y:S05]  /*7c00*/  BSYNC B2 ;  /* 0x0000000000027941 */ /* 0x000fea0003800000 */
.L_x_478:
[----:B--2---:R0:W-:Y:S02]  /*7c10*/  STG.E.128 desc[UR54][R48.64+0x60], R44 ;  /* 0x0000602c30007986 */ /* 0x0041e4000c101d36 */
.L_x_477:
[----:B------:R-:W-:Y:S05]  /*7c20*/  BSYNC B1 ;  /* 0x0000000000017941 */ /* 0x000fea0003800000 */
.L_x_476:
        /* <DEDUP_REMOVED lines=113> */
.L_x_483:
[----:B------:R-:W-:Y:S05]  /*8340*/  BSYNC B2 ;  /* 0x0000000000027941 */ /* 0x000fea0003800000 */
.L_x_482:
[----:B--2---:R0:W-:Y:S02]  /*8350*/  STG.E.128 desc[UR54][R48.64+0x80], R44 ;  /* 0x0000802c30007986 */ /* 0x0041e4000c101d36 */
.L_x_481:
[----:B------:R-:W-:Y:S05]  /*8360*/  BSYNC B1 ;  /* 0x0000000000017941 */ /* 0x000fea0003800000 */
.L_x_480:
[----:B------:R-:W-:-:S13]  /*8370*/  ISETP.NE.AND P3, PT, R39, RZ, PT ;  /* 0x000000ff2700720c */ /* 0x000fda0003f65270 */
        /* <DEDUP_REMOVED lines=111> */
.L_x_485:
[----:B------:R-:W-:Y:S05]  /*8a70*/  BSYNC B1 ;  /* 0x0000000000017941 */ /* 0x000fea0003800000 */
.L_x_484:
[----:B--2---:R0:W-:Y:S01]  /*8a80*/  STG.E.128 desc[UR54][R48.64+0xa0], R44 ;  /* 0x0000a02c30007986 */ /* 0x0041e2000c101d36 */
[----:B------:R-:W-:Y:S05]  /*8a90*/  BRA `(.L_x_463) ;  /* 0x0000006800607947 */ /* 0x000fea0003800000 */
.L_x_431:
        /* <DEDUP_REMOVED lines=31> */
[----:B------:R-:W-:Y:S02]  /*8c90*/  CS2R R44, SRZ ;  /* 0x00000000002c7805 */ /* 0x000fe4000001ff00 */
[----:B------:R-:W-:Y:S02]  /*8ca0*/  CS2R R46, SRZ ;  /* 0x00000000002e7805 */ /* 0x000fe4000001ff00 */
[----:B------:R-:W-:Y:S01]  /*8cb0*/  IADD3.X R97, R14, UR5, R43, P2, P3 ;  /* 0x000000050e617c10 */ /* 0x000fe200097e642b */
[----:B------:R-:W-:-:S02]  /*8cc0*/  ULDC.64 UR4, c[0x0][0x3e0] ;  /* 0x0000f80000047ab9 */ /* 0x000fc40000000a00 */
[----:B------:R-:W-:-:S04]  /*8cd0*/  IADD3 R98, P2, P3, R106, UR4, R92 ;  /* 0x000000046a627c10 */ /* 0x000fc8000fb5e05c */
[----:B------:R-:W-:Y:S02]  /*8ce0*/  IADD3.X R99, R20, UR5, R100, P2, P3 ;  /* 0x0000000514637c10 */ /* 0x000fe400097e6464 */
[----:B------:R-:W-:Y:S02]  /*8cf0*/  ISETP.GE.AND P2, PT, R22, R135, PT ;  /* 0x000000871600720c */ /* 0x000fe40003f46270 */
[----:B------:R-:W-:Y:S02]  /*8d00*/  CS2R R60, SRZ ;  /* 0x00000000003c7805 */ /* 0x000fe4000001ff00 */
[----:B------:R-:W-:Y:S02]  /*8d10*/  CS2R R62, SRZ ;  /* 0x00000000003e7805 */ /* 0x000fe4000001ff00 */
[----:B------:R-:W-:Y:S02]  /*8d20*/  CS2R R48, SRZ ;  /* 0x0000000000307805 */ /* 0x000fe4000001ff00 */
[----:B------:R-:W-:-:S05]  /*8d30*/  CS2R R50, SRZ ;  /* 0x0000000000327805 */ /* 0x000fca000001ff00 */
[----:B------:R0:W5:Y:S04]  /*8d40*/  @!P2 LDG.E.128 R56, desc[UR54][R96.64] ;  /* 0x000000366038a981 */ /* 0x000168000c1e1d00 */
[----:B------:R0:W5:Y:S01]  /*8d50*/  @!P2 LDG.E.128 R44, desc[UR54][R98.64] ;  /* 0x00000036622ca981 */ /* 0x000162000c1e1d00 */
[----:B------:R-:W-:Y:S02]  /*8d60*/  ISETP.GE.AND P2, PT, R221, R135, PT ;  /* 0x00000087dd00720c */ /* 0x000fe40003f46270 */
[----:B------:R-:W-:Y:S02]  /*8d70*/  CS2R R88, SRZ ;  /* 0x0000000000587805 */ /* 0x000fe4000001ff00 */
[----:B------:R-:W-:Y:S02]  /*8d80*/  CS2R R90, SRZ ;  /* 0x00000000005a7805 */ /* 0x000fe4000001ff00 */
[----:B------:R-:W-:-:S02]  /*8d90*/  CS2R R52, SRZ ;  /* 0x0000000000347805 */ /* 0x000fc4000001ff00 */
[----:B------:R-:W-:-:S05]  /*8da0*/  CS2R R54, SRZ ;  /* 0x0000000000367805 */ /* 0x000fca000001ff00 */
[----:B------:R0:W5:Y:S04]  /*8db0*/  @!P2 LDG.E.128 R60, desc[UR54][R96.64+0x20] ;  /* 0x00002036603ca981 */ /* 0x000168000c1e1d00 */
[----:B------:R0:W5:Y:S01]  /*8dc0*/  @!P2 LDG.E.128 R48, desc[UR54][R98.64+0x20] ;  /* 0x000020366230a981 */ /* 0x000162000c1e1d00 */
[----:B------:R-:W-:-:S13]  /*8dd0*/  ISETP.GE.AND P2, PT, R222, R135, PT ;  /* 0x00000087de00720c */ /* 0x000fda0003f46270 */
[----:B------:R0:W5:Y:S04]  /*8de0*/  @!P2 LDG.E.128 R88, desc[UR54][R96.64+0x40] ;  /* 0x000040366058a981 */ /* 0x000168000c1e1d00 */
[----:B------:R0:W5:Y:S02]  /*8df0*/  @!P2 LDG.E.128 R52, desc[UR54][R98.64+0x40] ;  /* 0x000040366234a981 */ /* 0x000164000c1e1d00 */
.L_x_487:
[----:B------:R-:W-:Y:S05]  /*8e00*/  BSYNC B1 ;  /* 0x0000000000017941 */ /* 0x000fea0003800000 */
.L_x_486:
        /* <DEDUP_REMOVED lines=11> */
[----:B------:R-:W-:Y:S02]  /*8ec0*/  CS2R R64, SRZ ;  /* 0x0000000000407805 */ /* 0x000fe4000001ff00 */
[----:B------:R-:W-:-:S02]  /*8ed0*/  IADD3 R94, P2, P5, R106, R92, R11 ;  /* 0x0000005c6a5e7210 */ /* 0x000fc40007d5e00b */
[----:B------:R-:W-:Y:S02]  /*8ee0*/  CS2R R66, SRZ ;  /* 0x0000000000427805 */ /* 0x000fe4000001ff00 */
[----:B------:R-:W-:Y:S02]  /*8ef0*/  IADD3.X R100, R20, R100, R10, P2, P5 ;  /* 0x0000006414647210 */ /* 0x000fe400017ea40a */
[----:B------:R-:W-:-:S04]  /*8f00*/  IADD3 R92, P2, R93, UR4, RZ ;  /* 0x000000045d5c7c10 */ /* 0x000fc8000ff5e0ff */
[----:B------:R-:W-:Y:S01]  /*8f10*/  IADD3.X R93, R43, UR5, RZ, P2, !PT ;  /* 0x000000052b5d7c10 */ /* 0x000fe200097fe4ff */
[----:B------:R-:W-:Y:S02]  /*8f20*/  ULDC.64 UR4, c[0x0][0x3e0] ;  /* 0x0000f80000047ab9 */ /* 0x000fe40000000a00 */
[----:B------:R-:W-:-:S04]  /*8f30*/  IADD3 R94, P2, R94, UR4, RZ ;  /* 0x000000045e5e7c10 */ /* 0x000fc8000ff5e0ff */
[----:B------:R-:W-:Y:S02]  /*8f40*/  IADD3.X R95, R100, UR5, RZ, P2, !PT ;  /* 0x00000005645f7c10 */ /* 0x000fe400097fe4ff */
        /* <DEDUP_REMOVED lines=17> */
.L_x_489:
[----:B------:R-:W-:Y:S05]  /*9060*/  BSYNC B1 ;  /* 0x0000000000017941 */ /* 0x000fea0003800000 */
.L_x_488:
        /* <DEDUP_REMOVED lines=23> */
[----:B------:R-:W-:Y:S01]  /*91e0*/  IMAD.MOV.U32 R155, RZ, RZ, R86 ;  /* 0x000000ffff9b7224 */ /* 0x000fe200078e0056 */
[----:B------:R-:W-:Y:S06]  /*91f0*/  @!P2 BRA `(.L_x_490) ;  /* 0x000000000004a947 */ /* 0x000fec0003800000 */
[----:B------:R-:W-:Y:S01]  /*9200*/  BPT.TRAP 0x1 ;  /* 0x000000040000795c */ /* 0x000fe20000300000 */
.L_x_490:
[----:B------:R-:W-:Y:S01]  /*9210*/  IMAD R43, R19, 0x8, R18 ;  /* 0x00000008132b7824 */ /* 0x000fe200078e0212 */
[----:B------:R-:W-:Y:S01]  /*9220*/  SHF.L.U32 R100, R223, 0x1f, RZ ;  /* 0x0000001fdf647819 */ /* 0x000fe200000006ff */
[----:B------:R-:W1:Y:S01]  /*9230*/  LDC R156, c[0x0][0x2e4] ;  /* 0x0000b900ff9c7b82 */ /* 0x000e620000000800 */
[----:B------:R-:W-:Y:S02]  /*9240*/  BSSY B1, `(.L_x_491) ;  /* 0x0000004000017945 */ /* 0x000fe40003800000 */
[----:B------:R-:W2:Y:S05]  /*9250*/  SYNCS.PHASECHK.TRANS64.TRYWAIT P5, [R43+URZ+0x33490], R100 ;  /* 0x033490642b0075a7 */ /* 0x000eaa00080a017f */
[----:B------:R-:W3:Y:S01]  /*9260*/  LDC.64 R138, c[0x0][0x2f0] ;  /* 0x0000bc00ff8a7b82 */ /* 0x000ee20000000a00 */
[----:B--2---:R-:W-:Y:S05]  /*9270*/  @!P5 BRA `(.L_x_492) ;  /* 0x000002040050d947 */ /* 0x004fea0003800000 */
.L_x_748:
[----:B------:R-:W-:Y:S05]  /*9280*/  BSYNC B1 ;  /* 0x0000000000017941 */ /* 0x000fea0003800000 */
.L_x_491:
[----:B------:R-:W-:Y:S01]  /*9290*/  BSSY B1, `(.L_x_493) ;  /* 0x00002ec000017945 */ /* 0x000fe20003800000 */
[----:B-1----:R-:W-:Y:S01]  /*92a0*/  IADD3 R162, -R101, R156, RZ ;  /* 0x0000009c65a27210 */ /* 0x002fe20007ffe1ff */
[----:B------:R-:W-:Y:S02]  /*92b0*/  IMAD.MOV.U32 R141, RZ, RZ, R143 ;  /* 0x000000ffff8d7224 */ /* 0x000fe400078e008f */
[----:B------:R-:W-:Y:S05]  /*92c0*/  @P4 BRA `(.L_x_494) ;  /* 0x0000002c00a04947 */ /* 0x000fea0003800000 */
[----:B------:R-:W-:Y:S01]  /*92d0*/  ISETP.NE.AND P4, PT, R34, RZ, PT ;  /* 0x000000ff2200720c */ /* 0x000fe20003f85270 */
[-C--:B0--3--:R-:W-:Y:S01]  /*92e0*/  IMAD R92, R144, R138.reuse, RZ ;  /* 0x0000008a905c7224 */ /* 0x089fe200078e02ff */
[----:B------:R-:W-:Y:S01]  /*92f0*/  BSSY B2, `(.L_x_495) ;  /* 0x00000f4000027945 */ /* 0x000fe20003800000 */
[----:B------:R-:W-:-:S04]  /*9300*/  IMAD.WIDE.U32 R142, R220, R138, R140 ;  /* 0x0000008adc8e7225 */ /* 0x000fc800078e008c */
[----:B------:R-:W-:-:S04]  /*9310*/  IMAD R171, R220, R139, R92 ;  /* 0x0000008bdcab7224 */ /* 0x000fc800078e025c */
[----:B------:R-:W-:Y:S02]  /*9320*/  IMAD.IADD R171, R171, 0x1, R143 ;  /* 0x00000001abab7824 */ /* 0x000fe400078e028f */
[----:B------:R-:W-:Y:S05]  /*9330*/  @!P4 BRA `(.L_x_496) ;  /* 0x0000000c00bcc947 */ /* 0x000fea0003800000 */
[----:B------:R-:W-:Y:S01]  /*9340*/  SEL R92, R101, R162, !P0 ;  /* 0x000000a2655c7207 */ /* 0x000fe20004000000 */
[----:B------:R-:W-:Y:S01]  /*9350*/  BSSY B3, `(.L_x_497) ;  /* 0x00000e3000037945 */ /* 0x000fe20003800000 */
[----:B------:R-:W-:Y:S02]  /*9360*/  IADD3 R179, P4, P5, R120, R142, R25 ;  /* 0x0000008e78b37210 */ /* 0x000fe40007d9e019 */
[----:B------:R-:W-:Y:S02]  /*9370*/  SHF.R.S32.HI R93, RZ, 0x1f, R92 ;  /* 0x0000001fff5d7819 */ /* 0x000fe4000001145c */
[----:B------:R-:W-:Y:S02]  /*9380*/  IADD3.X R177, R0, R171, R30, P4, P5 ;  /* 0x000000ab00b17210 */ /* 0x000fe400027ea41e */
[----:B------:R-:W-:Y:S02]  /*9390*/  LEA.HI R92, R93, R92, RZ, 0x5 ;  /* 0x0000005c5d5c7211 */ /* 0x000fe400078f28ff */
[----:B------:R-:W-:-:S02]  /*93a0*/  ISETP.GE.AND P4, PT, R22, R135, PT ;  /* 0x000000871600720c */ /* 0x000fc40003f86270 */
[----:B------:R-:W-:-:S04]  /*93b0*/  LEA.HI.SX32 R92, R92, R21, 0x1b ;  /* 0x000000155c5c7211 */ /* 0x000fc800078fdaff */
[----:B------:R-:W-:Y:S01]  /*93c0*/  SHF.R.S32.HI R93, RZ, 0x1f, R92 ;  /* 0x0000001fff5d7819 */ /* 0x000fe2000001145c */
[----:B------:R-:W-:-:S03]  /*93d0*/  IMAD.SHL.U32 R180, R92, 0x10, RZ ;  /* 0x000000105cb47824 */ /* 0x000fc600078e00ff */
[----:B------:R-:W-:Y:S02]  /*93e0*/  LEA.HI R93, R93, R92, RZ, 0x2 ;  /* 0x0000005c5d5d7211 */ /* 0x000fe400078f10ff */
[----:B------:R-:W-:Y:S02]  /*93f0*/  LOP3.LUT R92, R224, 0x30, R180, 0xf8, !PT ;  /* 0x00000030e05c7812 */ /* 0x000fe400078ef8b4 */
[----:B------:R-:W-:Y:S02]  /*9400*/  SHF.R.S32.HI R93, RZ, 0x2, R93 ;  /* 0x00000002ff5d7819 */ /* 0x000fe4000001145d */
[----:B------:R-:W-:-:S03]  /*9410*/  LOP3.LUT R92, R92, R225, RZ, 0x3c, !PT ;  /* 0x000000e15c5c7212 */ /* 0x000fc600078e3cff */
[----:B------:R-:W-:-:S05]  /*9420*/  IMAD R93, R93, 0x2800, R226 ;  /* 0x000028005d5d7824 */ /* 0x000fca00078e02e2 */
[----:B------:R-:W-:Y:S01]  /*9430*/  IADD3 R92, R93, R92, RZ ;  /* 0x0000005c5d5c7210 */ /* 0x000fe20007ffe0ff */
[----:B------:R-:W-:-:S04]  /*9440*/  IMAD R93, R19, 0x7800, R137 ;  /* 0x00007800135d7824 */ /* 0x000fc800078e0289 */
[----:B------:R-:W-:Y:S02]  /*9450*/  IMAD R95, R19, 0x7800, R92 ;  /* 0x00007800135f7824 */ /* 0x000fe400078e025c */
[C---:B------:R-:W-:Y:S02]  /*9460*/  IMAD.IADD R93, R18.reuse, 0x1, R93 ;  /* 0x00000001125d7824 */ /* 0x040fe400078e025d */
[----:B------:R-:W-:-:S04]  /*9470*/  IMAD.IADD R96, R18, 0x1, R95 ;  /* 0x0000000112607824 */ /* 0x000fc800078e025f */
[----:B------:R-:W0:Y:S04]  /*9480*/  LDS.128 R92, [R93+0x24200] ;  /* 0x024200005d5c7984 */ /* 0x000e280000000c00 */
[----:B------:R-:W1:Y:S01]  /*9490*/  LDS.128 R96, [R96+0x24200] ;  /* 0x0242000060607984 */ /* 0x000e620000000c00 */
[----:B------:R-:W-:Y:S05]  /*94a0*/  @P4 BRA `(.L_x_498) ;  /* 0x0000000c00344947 */ /* 0x000fea0003800000 */
[----:B------:R-:W-:Y:S02]  /*94b0*/  F2FP.F16.E4M3.UNPACK_B R185, R181.H1 ;  /* 0x000000b5ffb9723e */ /* 0x000fe400030006ff */
[----:B-1----:R-:W-:Y:S02]  /*94c0*/  F2FP.F16.E4M3.UNPACK_B R58, R96.H1 ;  /* 0x00000060ff3a723e */ /* 0x002fe400030006ff */
[----:B0-----:R-:W-:Y:S01]  /*94d0*/  F2FP.F16.E4M3.UNPACK_B R44, R92.H1 ;  /* 0x0000005cff2c723e */ /* 0x001fe200030006ff */
[----:B------:R-:W-:Y:S01]  /*94e0*/  HADD2.F32 R187, -RZ, R185.H0_H0 ;  /* 0x200000b9ffbb7230 */ /* 0x000fe20000004100 */
[----:B------:R-:W-:Y:S01]  /*94f0*/  F2FP.F16.E4M3.UNPACK_B R182, R184.H1 ;  /* 0x000000b8ffb6723e */ /* 0x000fe200030006ff */
[----:B------:R-:W-:Y:S01]  /*9500*/  HADD2.F32 R46, -RZ, R58.H0_H0 ;  /* 0x2000003aff2e7230 */ /* 0x000fe20000004100 */
[----:B------:R-:W-:Y:S01]  /*9510*/  F2FP.F16.E4M3.UNPACK_B R191, R176.H1 ;  /* 0x000000b0ffbf723e */ /* 0x000fe200030006ff */
[----:B------:R-:W-:Y:S01]  /*9520*/  HADD2.F32 R56, -RZ, R44.H0_H0 ;  /* 0x2000002cff387230 */ /* 0x000fe20000004100 */
[----:B------:R-:W-:Y:S01]  /*9530*/  F2FP.F16.E4M3.UNPACK_B R193, R98.H1 ;  /* 0x00000062ffc1723e */ /* 0x000fe200030006ff */
[----:B------:R-:W-:-:S02]  /*9540*/  HADD2.F32 R183, -RZ, R182.H0_H0 ;  /* 0x200000b6ffb77230 */ /* 0x000fc40000004100 */
[-C--:B------:R-:W-:Y:S01]  /*9550*/  FMUL.FTZ R189, R46, R187.reuse ;  /* 0x000000bb2ebd7220 */ /* 0x080fe20000410000 */
[----:B------:R-:W-:Y:S02]  /*9560*/  HADD2.F32 R58, -RZ, R58.H1_H1 ;  /* 0x3000003aff3a7230 */ /* 0x000fe40000004100 */
[C---:B------:R-:W-:Y:S01]  /*9570*/  FMUL.FTZ R187, R56.reuse, R187 ;  /* 0x000000bb38bb7220 */ /* 0x040fe20000410000 */
[----:B------:R-:W-:Y:S02]  /*9580*/  HADD2.F32 R44, -RZ, R44.H1_H1 ;  /* 0x3000002cff2c7230 */ /* 0x000fe40000004100 */
[-C--:B------:R-:W-:Y:S01]  /*9590*/  FFMA.FTZ R56, R56, R183.reuse, -R189 ;  /* 0x000000b738387223 */ /* 0x080fe200000108bd */
[----:B------:R-:W-:Y:S01]  /*95a0*/  F2FP.F16.E4M3.UNPACK_B R192, R94.H1 ;  /* 0x0000005effc0723e */ /* 0x000fe200030006ff */
[----:B------:R-:W-:Y:S01]  /*95b0*/  FFMA.FTZ R46, R46, R183, R187 ;  /* 0x000000b72e2e7223 */ /* 0x000fe200000100bb */
[----:B------:R-:W-:Y:S01]  /*95c0*/  HADD2.F32 R183, -RZ, R185.H1_H1 ;  /* 0x300000b9ffb77230 */ /* 0x000fe20000004100 */
[----:B------:R-:W-:Y:S01]  /*95d0*/  F2FP.F16.E4M3.UNPACK_B R195, R178.H1 ;  /* 0x000000b2ffc3723e */ /* 0x000fe200030006ff */
[----:B------:R-:W-:Y:S01]  /*95e0*/  HADD2.F32 R185, -RZ, R182.H1_H1 ;  /* 0x300000b6ffb97230 */ /* 0x000fe20000004100 */
[----:B------:R-:W-:Y:S01]  /*95f0*/  F2FP.F16.E4M3.UNPACK_B R96, R96 ;  /* 0x00000060ff60723e */ /* 0x000fe200020006ff */
[----:B------:R-:W-:-:S02]  /*9600*/  HADD2.F32 R199, -RZ, R191.H0_H0 ;  /* 0x200000bfffc77230 */ /* 0x000fc40000004100 */
[-C--:B------:R-:W-:Y:S01]  /*9610*/  FMUL.FTZ R187, R58, R183.reuse ;  /* 0x000000b73abb7220 */ /* 0x080fe20000410000 */
[C---:B------:R-:W-:Y:S01]  /*9620*/  FMUL.FTZ R189, R44.reuse, R183 ;  /* 0x000000b72cbd7220 */ /* 0x040fe20000410000 */
[----:B------:R-:W-:Y:S01]  /*9630*/  HADD2.F32 R194, -RZ, R193.H0_H0 ;  /* 0x200000c1ffc27230 */ /* 0x000fe20000004100 */
[----:B------:R-:W-:Y:S01]  /*9640*/  F2FP.F16.E4M3.UNPACK_B R184, R184 ;  /* 0x000000b8ffb8723e */ /* 0x000fe200020006ff */
[-C--:B------:R-:W-:Y:S01]  /*9650*/  FFMA.FTZ R183, R44, R185.reuse, -R187 ;  /* 0x000000b92cb77223 */ /* 0x080fe200000108bb */
[----:B------:R-:W-:Y:S01]  /*9660*/  FFMA.FTZ R182, R58, R185, R189 ;  /* 0x000000b93ab67223 */ /* 0x000fe200000100bd */
[----:B------:R-:W-:Y:S01]  /*9670*/  HADD2.F32 R196, -RZ, R192.H0_H0 ;  /* 0x200000c0ffc47230 */ /* 0x000fe20000004100 */
[----:B------:R-:W-:Y:S01]  /*9680*/  F2FP.F16.E4M3.UNPACK_B R185, R181 ;  /* 0x000000b5ffb9723e */ /* 0x000fe200020006ff */
[----:B------:R-:W-:Y:S01]  /*9690*/  HADD2.F32 R197, -RZ, R195.H0_H0 ;  /* 0x200000c3ffc57230 */ /* 0x000fe20000004100 */
[----:B------:R-:W-:Y:S01]  /*96a0*/  F2FP.F16.E4M3.UNPACK_B R44, R92 ;  /* 0x0000005cff2c723e */ /* 0x000fe200020006ff */
[-C--:B------:R-:W-:Y:S01]  /*96b0*/  FMUL.FTZ R198, R194, R199.reuse ;  /* 0x000000c7c2c67220 */ /* 0x080fe20000410000 */
[----:B------:R-:W-:Y:S01]  /*96c0*/  FMUL.FTZ R199, R196, R199 ;  /* 0x000000c7c4c77220 */ /* 0x000fe20000410000 */
[----:B------:R-:W-:Y:S01]  /*96d0*/  HADD2.F32 R191, -RZ, R191.H1_H1 ;  /* 0x300000bfffbf7230 */ /* 0x000fe20000004100 */
[----:B------:R-:W-:Y:S01]  /*96e0*/  F2FP.F16.E4M3.UNPACK_B R176, R176 ;  /* 0x000000b0ffb0723e */ /* 0x000fe200020006ff */
[----:B------:R-:W-:-:S02]  /*96f0*/  HADD2.F32 R193, -RZ, R193.H1_H1 ;  /* 0x300000c1ffc17230 */ /* 0x000fc40000004100 */
[----:B------:R-:W-:Y:S01]  /*9700*/  FFMA.FTZ R199, R194, R197, R199 ;  /* 0x000000c5c2c77223 */ /* 0x000fe200000100c7 */
[----:B------:R-:W-:Y:S01]  /*9710*/  HADD2.F32 R187, -RZ, R185.H0_H0 ;  /* 0x200000b9ffbb7230 */ /* 0x000fe20000004100 */
[----:B------:R-:W-:Y:S01]  /*9720*/  F2FP.F16.E4M3.UNPACK_B R98, R98 ;  /* 0x00000062ff62723e */ /* 0x000fe200020006ff */
[----:B------:R-:W-:Y:S02]  /*9730*/  HADD2.F32 R92, -RZ, R96.H0_H0 ;  /* 0x20000060ff5c7230 */ /* 0x000fe40000004100 */
[----:B------:R-:W-:Y:S01]  /*9740*/  FMUL.FTZ R194, R193, R191 ;  /* 0x000000bfc1c27220 */ /* 0x000fe20000410000 */
[----:B------:R-:W-:Y:S01]  /*9750*/  HADD2.F32 R192, -RZ, R192.H1_H1 ;  /* 0x300000c0ffc07230 */ /* 0x000fe20000004100 */
[----:B------:R-:W-:Y:S01]  /*9760*/  F2FP.F16.E4M3.UNPACK_B R94, R94 ;  /* 0x0000005eff5e723e */ /* 0x000fe200020006ff */
[----:B------:R-:W-:Y:S02]  /*9770*/  HADD2.F32 R58, -RZ, R44.H0_H0 ;  /* 0x2000002cff3a7230 */ /* 0x000fe40000004100 */
[----:B------:R-:W-:Y:S01]  /*9780*/  FMUL.FTZ R189, R92, R187 ;  /* 0x000000bb5cbd7220 */ /* 0x000fe20000410000 */
[----:B------:R-:W-:-:S02]  /*9790*/  HADD2.F32 R195, -RZ, R195.H1_H1 ;  /* 0x300000c3ffc37230 */ /* 0x000fc40000004100 */
[----:B------:R-:W-:Y:S01]  /*97a0*/  FMUL.FTZ R191, R192, R191 ;  /* 0x000000bfc0bf7220 */ /* 0x000fe20000410000 */
[----:B------:R-:W-:Y:S02]  /*97b0*/  HADD2.F32 R181, -RZ, R184.H0_H0 ;  /* 0x200000b8ffb57230 */ /* 0x000fe40000004100 */
[----:B------:R-:W-:Y:S01]  /*97c0*/  FMUL.FTZ R187, R58, R187 ;  /* 0x000000bb3abb7220 */ /* 0x000fe20000410000 */
[----:B------:R-:W-:Y:S01]  /*97d0*/  FFMA.FTZ R198, R196, R197, -R198 ;  /* 0x000000c5c4c67223 */ /* 0x000fe200000108c6 */
[-C--:B------:R-:W-:Y:S01]  /*97e0*/  FFMA.FTZ R191, R193, R195.reuse, R191 ;  /* 0x000000c3c1bf7223 */ /* 0x080fe200000100bf */
[----:B------:R-:W-:Y:S01]  /*97f0*/  FFMA.FTZ R192, R192, R195, -R194 ;  /* 0x000000c3c0c07223 */ /* 0x000fe200000108c2 */
[-C--:B------:R-:W-:Y:S01]  /*9800*/  FFMA.FTZ R58, R58, R181.reuse, -R189 ;  /* 0x000000b53a3a7223 */ /* 0x080fe200000108bd */
[----:B------:R-:W-:Y:S01]  /*9810*/  FFMA.FTZ R92, R92, R181, R187 ;  /* 0x000000b55c5c7223 */ /* 0x000fe200000100bb */
[----:B------:R-:W-:Y:S01]  /*9820*/  F2FP.F16.E4M3.UNPACK_B R178, R178 ;  /* 0x000000b2ffb2723e */ /* 0x000fe200020006ff */
[----:B------:R-:W-:Y:S01]  /*9830*/  HADD2.F32 R197, -RZ, R176.H0_H0 ;  /* 0x200000b0ffc57230 */ /* 0x000fe20000004100 */
[----:B------:R-:W-:Y:S01]  /*9840*/  SHF.R.U32.HI R189, RZ, 0x8, R47 ;  /* 0x00000008ffbd7819 */ /* 0x000fe2000001162f */
[----:B------:R-:W-:Y:S01]  /*9850*/  HADD2.F32 R193, -RZ, R98.H0_H0 ;  /* 0x20000062ffc17230 */ /* 0x000fe20000004100 */
[----:B------:R-:W-:Y:S01]  /*9860*/  LOP3.LUT R188, R59, 0xff0000ff, RZ, 0xc0, !PT ;  /* 0xff0000ff3bbc7812 */ /* 0x000fe200078ec0ff */
[----:B------:R-:W-:Y:S01]  /*9870*/  HADD2.F32 R185, -RZ, R185.H1_H1 ;  /* 0x300000b9ffb97230 */ /* 0x000fe20000004100 */
[----:B------:R-:W-:Y:S01]  /*9880*/  LOP3.LUT R190, R45, 0xff0000ff, RZ, 0xc0, !PT ;  /* 0xff0000ff2dbe7812 */ /* 0x000fe200078ec0ff */
[----:B------:R-:W-:-:S02]  /*9890*/  HADD2.F32 R181, -RZ, R96.H1_H1 ;  /* 0x30000060ffb57230 */ /* 0x000fc40000004100 */
[----:B------:R-:W-:Y:S01]  /*98a0*/  FMUL.FTZ R196, R193, R197 ;  /* 0x000000c5c1c47220 */ /* 0x000fe20000410000 */
[----:B------:R-:W-:Y:S01]  /*98b0*/  HADD2.F32 R195, -RZ, R94.H0_H0 ;  /* 0x2000005effc37230 */ /* 0x000fe20000004100 */
[----:B------:R-:W-:Y:S01]  /*98c0*/  F2FP.SATFINITE.E4M3.F32.PACK_AB_MERGE_C R183, R183, R56, RZ ;  /* 0x00000038b7b7723e */ /* 0x000fe200048070ff */
[----:B------:R-:W-:Y:S02]  /*98d0*/  HADD2.F32 R44, -RZ, R44.H1_H1 ;  /* 0x3000002cff2c7230 */ /* 0x000fe40000004100 */
[----:B------:R-:W-:Y:S01]  /*98e0*/  FMUL.FTZ R187, R181, R185 ;  /* 0x000000b9b5bb7220 */ /* 0x000fe20000410000 */
[----:B------:R-:W-:Y:S02]  /*98f0*/  HADD2.F32 R184, -RZ, R184.H1_H1 ;  /* 0x300000b8ffb87230 */ /* 0x000fe40000004100 */
[----:B------:R-:W-:Y:S01]  /*9900*/  FMUL.FTZ R197, R195, R197 ;  /* 0x000000c5c3c57220 */ /* 0x000fe20000410000 */
[----:B------:R-:W-:Y:S02]  /*9910*/  HADD2.F32 R194, -RZ, R178.H0_H0 ;  /* 0x200000b2ffc27230 */ /* 0x000fe40000004100 */
[----:B------:R-:W-:Y:S01]  /*9920*/  FMUL.FTZ R186, R44, R185 ;  /* 0x000000b92cba7220 */ /* 0x000fe20000410000 */
[----:B------:R-:W-:-:S02]  /*9930*/  HADD2.F32 R176, -RZ, R176.H1_H1 ;  /* 0x300000b0ffb07230 */ /* 0x000fc40000004100 */
[----:B------:R-:W-:Y:S01]  /*9940*/  FFMA.FTZ R96, R44, R184, -R187 ;  /* 0x000000b82c607223 */ /* 0x000fe200000108bb */
[----:B------:R-:W-:Y:S02]  /*9950*/  HADD2.F32 R98, -RZ, R98.H1_H1 ;  /* 0x30000062ff627230 */ /* 0x000fe40000004100 */
[----:B------:R-:W-:Y:S01]  /*9960*/  FFMA.FTZ R197, R193, R194, R197 ;  /* 0x000000c2c1c57223 */ /* 0x000fe200000100c5 */
[----:B------:R-:W-:Y:S01]  /*9970*/  HADD2.F32 R94, -RZ, R94.H1_H1 ;  /* 0x3000005eff5e7230 */ /* 0x000fe20000004100 */
[----:B------:R-:W-:Y:S01]  /*9980*/  SHF.R.U32.HI R187, RZ, 0x8, R45 ;  /* 0x00000008ffbb7819 */ /* 0x000fe2000001162d */
[----:B------:R-:W-:Y:S02]  /*9990*/  HADD2.F32 R178, -RZ, R178.H1_H1 ;  /* 0x300000b2ffb27230 */ /* 0x000fe40000004100 */
[----:B------:R-:W-:Y:S01]  /*99a0*/  FMUL.FTZ R193, R98, R176 ;  /* 0x000000b062c17220 */ /* 0x000fe20000410000 */
[----:B------:R-:W-:Y:S01]  /*99b0*/  FFMA.FTZ R44, R181, R184, R186 ;  /* 0x000000b8b52c7223 */ /* 0x000fe200000100ba */
[--C-:B------:R-:W-:Y:S01]  /*99c0*/  SHF.R.U32.HI R184, RZ, 0x10, R57.reuse ;  /* 0x00000010ffb87819 */ /* 0x100fe20000011639 */
[C---:B------:R-:W-:Y:S01]  /*99d0*/  FMUL.FTZ R176, R94.reuse, R176 ;  /* 0x000000b05eb07220 */ /* 0x040fe20000410000 */
[----:B------:R-:W-:Y:S01]  /*99e0*/  SHF.R.U32.HI R181, RZ, 0x8, R57 ;  /* 0x00000008ffb57819 */ /* 0x000fe20000011639 */
[-C--:B------:R-:W-:Y:S01]  /*99f0*/  FFMA.FTZ R193, R94, R178.reuse, -R193 ;  /* 0x000000b25ec17223 */ /* 0x080fe200000108c1 */
[----:B------:R-:W-:Y:S01]  /*9a00*/  LOP3.LUT R186, R57, 0xff0000ff, RZ, 0xc0, !PT ;  /* 0xff0000ff39ba7812 */ /* 0x000fe200078ec0ff */
[----:B------:R-:W-:Y:S01]  /*9a10*/  IMAD.SHL.U32 R187, R187, 0x100, RZ ;  /* 0x00000100bbbb7824 */ /* 0x000fe200078e00ff */
[--C-:B------:R-:W-:Y:S01]  /*9a20*/  SHF.R.U32.HI R57, RZ, 0x10, R59.reuse ;  /* 0x00000010ff397819 */ /* 0x100fe2000001163b */
[----:B------:R-:W-:Y:S01]  /*9a30*/  IMAD.SHL.U32 R94, R189, 0x100, RZ ;  /* 0x00000100bd5e7824 */ /* 0x000fe200078e00ff */
[----:B------:R-:W-:Y:S01]  /*9a40*/  SHF.R.U32.HI R185, RZ, 0x8, R59 ;  /* 0x00000008ffb97819 */ /* 0x000fe2000001163b */
[----:B------:R-:W-:Y:S01]  /*9a50*/  IMAD.SHL.U32 R181, R181, 0x100, RZ ;  /* 0x00000100b5b57824 */ /* 0x000fe200078e00ff */
[----:B------:R-:W-:Y:S01]  /*9a60*/  SHF.R.U32.HI R59, RZ, 0x10, R45 ;  /* 0x00000010ff3b7819 */ /* 0x000fe2000001162d */
[----:B------:R-:W-:Y:S01]  /*9a70*/  FFMA.FTZ R176, R98, R178, R176 ;  /* 0x000000b262b07223 */ /* 0x000fe200000100b0 */
[----:B------:R-:W-:Y:S01]  /*9a80*/  SHF.R.U32.HI R45, RZ, 0x10, R47 ;  /* 0x00000010ff2d7819 */ /* 0x000fe2000001162f */
[----:B------:R-:W-:Y:S01]  /*9a90*/  FFMA.FTZ R196, R195, R194, -R196 ;  /* 0x000000c2c3c47223 */ /* 0x000fe200000108c4 */
[----:B------:R-:W-:Y:S01]  /*9aa0*/  LOP3.LUT R47, R47, 0xff0000ff, RZ, 0xc0, !PT ;  /* 0xff0000ff2f2f7812 */ /* 0x000fe200078ec0ff */
[----:B------:R-:W-:Y:S01]  /*9ab0*/  IMAD.U32 R59, R59, 0x10000, RZ ;  /* 0x000100003b3b7824 */ /* 0x000fe200078e00ff */
[----:B------:R-:W-:Y:S01]  /*9ac0*/  SHF.L.U32 R185, R185, 0x8, RZ ;  /* 0x00000008b9b97819 */ /* 0x000fe200000006ff */
[----:B------:R-:W-:Y:S01]  /*9ad0*/  IMAD.U32 R45, R45, 0x10000, RZ ;  /* 0x000100002d2d7824 */ /* 0x000fe200078e00ff */
[----:B------:R-:W-:-:S02]  /*9ae0*/  LOP3.LUT R190, R190, 0xff00, R187, 0xf8, !PT ;  /* 0x0000ff00bebe7812 */ /* 0x000fc400078ef8bb */
[----:B------:R-:W-:Y:S01]  /*9af0*/  LOP3.LUT R98, R47, 0xff00, R94, 0xf8, !PT ;  /* 0x0000ff002f627812 */ /* 0x000fe200078ef85e */
[----:B------:R-:W-:Y:S01]  /*9b00*/  IMAD.U32 R47, R184, 0x10000, RZ ;  /* 0x00010000b82f7824 */ /* 0x000fe200078e00ff */
[----:B------:R-:W-:Y:S02]  /*9b10*/  LOP3.LUT R186, R186, 0xff00, R181, 0xf8, !PT ;  /* 0x0000ff00baba7812 */ /* 0x000fe400078ef8b5 */
[----:B------:R-:W-:Y:S02]  /*9b20*/  LOP3.LUT R185, R188, 0xff00, R185, 0xf8, !PT ;  /* 0x0000ff00bcb97812 */ /* 0x000fe400078ef8b9 */
[----:B------:R-:W-:Y:S02]  /*9b30*/  SHF.L.U32 R94, R57, 0x10, RZ ;  /* 0x00000010395e7819 */ /* 0x000fe400000006ff */
[----:B------:R-:W-:Y:S02]  /*9b40*/  LOP3.LUT R59, R190, 0xff0000, R59, 0xf8, !PT ;  /* 0x00ff0000be3b7812 */ /* 0x000fe400078ef83b */
[----:B------:R-:W-:-:S02]  /*9b50*/  LOP3.LUT R57, R186, 0xff0000, R47, 0xf8, !PT ;  /* 0x00ff0000ba397812 */ /* 0x000fc400078ef82f */
[----:B------:R-:W-:Y:S02]  /*9b60*/  LOP3.LUT R47, R185, 0xff0000, R94, 0xf8, !PT ;  /* 0x00ff0000b92f7812 */ /* 0x000fe400078ef85e */
[----:B------:R-:W-:Y:S02]  /*9b70*/  F2FP.SATFINITE.E4M3.F32.PACK_AB_MERGE_C R185, R182, R46, RZ ;  /* 0x0000002eb6b9723e */ /* 0x000fe400048070ff */
[----:B------:R-:W-:Y:S02]  /*9b80*/  F2FP.F16.E4M3.UNPACK_B R56, R97 ;  /* 0x00000061ff38723e */ /* 0x000fe400020006ff */
[----:B------:R-:W-:Y:S02]  /*9b90*/  F2FP.F16.E4M3.UNPACK_B R178, R59 ;  /* 0x0000003bffb2723e */ /* 0x000fe400020006ff */
[----:B------:R-:W-:Y:S02]  /*9ba0*/  F2FP.F16.E4M3.UNPACK_B R181, R93 ;  /* 0x0000005dffb5723e */ /* 0x000fe400020006ff */
[----:B------:R-:W-:-:S02]  /*9bb0*/  F2FP.SATFINITE.E4M3.F32.PACK_AB_MERGE_C R58, R96, R58, R183 ;  /* 0x0000003a603a723e */ /* 0x000fc400048070b7 */
[----:B------:R-:W-:Y:S01]  /*9bc0*/  F2FP.SATFINITE.E4M3.F32.PACK_AB_MERGE_C R96, R44, R92, R185 ;  /* 0x0000005c2c60723e */ /* 0x000fe200048070b9 */
[----:B------:R-:W-:Y:S01]  /*9bd0*/  HADD2.F32 R44, -RZ, R56.H0_H0 ;  /* 0x20000038ff2c7230 */ /* 0x000fe20000004100 */
[----:B------:R-:W-:Y:S01]  /*9be0*/  F2FP.F16.E4M3.UNPACK_B R182, R57 ;  /* 0x00000039ffb6723e */ /* 0x000fe200020006ff */
[----:B------:R-:W-:Y:S01]  /*9bf0*/  HADD2.F32 R185, -RZ, R178.H0_H0 ;  /* 0x200000b2ffb97230 */ /* 0x000fe20000004100 */
[----:B------:R-:W-:Y:S01]  /*9c00*/  LOP3.LUT R45, R98, 0xff0000, R45, 0xf8, !PT ;  /* 0x00ff0000622d7812 */ /* 0x000fe200078ef82d */
[----:B------:R-:W-:Y:S01]  /*9c10*/  HADD2.F32 R46, -RZ, R181.H0_H0 ;  /* 0x200000b5ff2e7230 */ /* 0x000fe20000004100 */
[----:B------:R-:W-:Y:S01]  /*9c20*/  F2FP.SATFINITE.E4M3.F32.PACK_AB_MERGE_C R98, R191, R199, RZ ;  /* 0x000000c7bf62723e */ /* 0x000fe200048070ff */
[----:B------:R-:W-:Y:S02]  /*9c30*/  HADD2.F32 R92, -RZ, R56.H1_H1 ;  /* 0x30000038ff5c7230 */ /* 0x000fe40000004100 */
[----:B------:R-:W-:Y:S01]  /*9c40*/  FMUL.FTZ R187, R44, R185 ;  /* 0x000000b92cbb7220 */ /* 0x000fe20000410000 */
[----:B------:R-:W-:-:S02]  /*9c50*/  HADD2.F32 R183, -RZ, R182.H0_H0 ;  /* 0x200000b6ffb77230 */ /* 0x000fc40000004100 */
[C---:B------:R-:W-:Y:S01]  /*9c60*/  FMUL.FTZ R185, R46.reuse, R185 ;  /* 0x000000b92eb97220 */ /* 0x040fe20000410000 */
[----:B------:R-:W-:Y:S01]  /*9c70*/  HADD2.F32 R181, -RZ, R181.H1_H1 ;  /* 0x300000b5ffb57230 */ /* 0x000fe20000004100 */
[----:B------:R-:W-:Y:S01]  /*9c80*/  F2FP.F16.E4M3.UNPACK_B R97, R97.H1 ;  /* 0x00000061ff61723e */ /* 0x000fe200030006ff */
[----:B------:R-:W-:Y:S01]  /*9c90*/  HADD2.F32 R56, -RZ, R178.H1_H1 ;  /* 0x300000b2ff387230 */ /* 0x000fe20000004100 */
[----:B------:R-:W-:Y:S01]  /*9ca0*/  F2FP.F16.E4M3.UNPACK_B R93, R93.H1 ;  /* 0x0000005dff5d723e */ /* 0x000fe200030006ff */
[----:B------:R-:W-:Y:S01]  /*9cb0*/  FFMA.FTZ R46, R46, R183, -R187 ;  /* 0x000000b72e2e7223 */ /* 0x000fe200000108bb */
[----:B------:R-:W-:Y:S01]  /*9cc0*/  F2FP.F16.E4M3.UNPACK_B R184, R59.H1 ;  /* 0x0000003bffb8723e */ /* 0x000fe200030006ff */
[----:B------:R-:W-:Y:S01]  /*9cd0*/  FFMA.FTZ R44, R44, R183, R185 ;  /* 0x000000b72c2c7223 */ /* 0x000fe200000100b9 */
[----:B------:R-:W-:Y:S01]  /*9ce0*/  F2FP.SATFINITE.E4M3.F32.PACK_AB_MERGE_C R98, R176, R197, R98 ;  /* 0x000000c5b062723e */ /* 0x000fe20004807062 */
[----:B------:R-:W-:Y:S02]  /*9cf0*/  HADD2.F32 R182, -RZ, R182.H1_H1 ;  /* 0x300000b6ffb67230 */ /* 0x000fe40000004100 */
[-C--:B------:R-:W-:Y:S01]  /*9d00*/  FMUL.FTZ R186, R92, R56.reuse ;  /* 0x000000385cba7220 */ /* 0x080fe20000410000 */
[----:B------:R-:W-:Y:S01]  /*9d10*/  FMUL.FTZ R59, R181, R56 ;  /* 0x00000038b53b7220 */ /* 0x000fe20000410000 */
[----:B------:R-:W-:Y:S01]  /*9d20*/  HADD2.F32 R176, -RZ, R97.H0_H0 ;  /* 0x20000061ffb07230 */ /* 0x000fe20000004100 */
[----:B------:R-:W-:Y:S01]  /*9d30*/  F2FP.F16.E4M3.UNPACK_B R178, R57.H1 ;  /* 0x00000039ffb2723e */ /* 0x000fe200030006ff */
[----:B------:R-:W-:-:S02]  /*9d40*/  HADD2.F32 R183, -RZ, R184.H0_H0 ;  /* 0x200000b8ffb77230 */ /* 0x000fc40000004100 */
[-C--:B------:R-:W-:Y:S01]  /*9d50*/  FFMA.FTZ R57, R181, R182.reuse, -R186 ;  /* 0x000000b6b5397223 */ /* 0x080fe200000108ba */
[----:B------:R-:W-:Y:S02]  /*9d60*/  HADD2.F32 R56, -RZ, R93.H0_H0 ;  /* 0x2000005dff387230 */ /* 0x000fe40000004100 */
[----:B------:R-:W-:Y:S01]  /*9d70*/  FFMA.FTZ R59, R92, R182, R59 ;  /* 0x000000b65c3b7223 */ /* 0x000fe2000001003b */
[----:B------:R-:W-:Y:S02]  /*9d80*/  HADD2.F32 R181, -RZ, R178.H0_H0 ;  /* 0x200000b2ffb57230 */ /* 0x000fe40000004100 */
[-C--:B------:R-:W-:Y:S01]  /*9d90*/  FMUL.FTZ R185, R176, R183.reuse ;  /* 0x000000b7b0b97220 */ /* 0x080fe20000410000 */
[----:B------:R-:W-:Y:S02]  /*9da0*/  HADD2.F32 R184, -RZ, R184.H1_H1 ;  /* 0x300000b8ffb87230 */ /* 0x000fe40000004100 */
[----:B------:R-:W-:Y:S01]  /*9db0*/  FMUL.FTZ R187, R56, R183 ;  /* 0x000000b738bb7220 */ /* 0x000fe20000410000 */
[----:B------:R-:W-:Y:S01]  /*9dc0*/  HADD2.F32 R183, -RZ, R97.H1_H1 ;  /* 0x30000061ffb77230 */ /* 0x000fe20000004100 */
[----:B------:R-:W-:Y:S01]  /*9dd0*/  F2FP.F16.E4M3.UNPACK_B R97, R45 ;  /* 0x0000002dff61723e */ /* 0x000fe200020006ff */
[----:B------:R-:W-:-:S02]  /*9de0*/  HADD2.F32 R93, -RZ, R93.H1_H1 ;  /* 0x3000005dff5d7230 */ /* 0x000fc40000004100 */
[----:B------:R-:W-:Y:S01]  /*9df0*/  FFMA.FTZ R92, R176, R181, R187 ;  /* 0x000000b5b05c7223 */ /* 0x000fe200000100bb */
[----:B------:R-:W-:Y:S02]  /*9e00*/  HADD2.F32 R182, -RZ, R178.H1_H1 ;  /* 0x300000b2ffb67230 */ /* 0x000fe40000004100 */
[-C--:B------:R-:W-:Y:S01]  /*9e10*/  FMUL.FTZ R176, R183, R184.reuse ;  /* 0x000000b8b7b07220 */ /* 0x080fe20000410000 */
[----:B------:R-:W-:Y:S01]  /*9e20*/  F2FP.F16.E4M3.UNPACK_B R178, R99 ;  /* 0x00000063ffb2723e */ /* 0x000fe200020006ff */
[----:B------:R-:W-:Y:S01]  /*9e30*/  FFMA.FTZ R56, R56, R181, -R185 ;  /* 0x000000b538387223 */ /* 0x000fe200000108b9 */
[C---:B------:R-:W-:Y:S01]  /*9e40*/  FMUL.FTZ R184, R93.reuse, R184 ;  /* 0x000000b85db87220 */ /* 0x040fe20000410000 */
[----:B------:R-:W-:Y:S01]  /*9e50*/  FFMA.FTZ R181, R93, R182, -R176 ;  /* 0x000000b65db57223 */ /* 0x000fe200000108b0 */
[----:B------:R-:W-:Y:S01]  /*9e60*/  F2FP.F16.E4M3.UNPACK_B R176, R95 ;  /* 0x0000005fffb0723e */ /* 0x000fe200020006ff */
[----:B------:R-:W-:Y:S01]  /*9e70*/  HADD2.F32 R185, -RZ, R178.H0_H0 ;  /* 0x200000b2ffb97230 */ /* 0x000fe20000004100 */
[----:B------:R-:W-:Y:S01]  /*9e80*/  F2FP.F16.E4M3.UNPACK_B R93, R47 ;  /* 0x0000002fff5d723e */ /* 0x000fe200020006ff */
[----:B------:R-:W-:-:S02]  /*9e90*/  HADD2.F32 R186, -RZ, R97.H0_H0 ;  /* 0x20000061ffba7230 */ /* 0x000fc40000004100 */
[----:B------:R-:W-:Y:S01]  /*9ea0*/  FFMA.FTZ R183, R183, R182, R184 ;  /* 0x000000b6b7b77223 */ /* 0x000fe200000100b8 */
[----:B------:R-:W-:Y:S01]  /*9eb0*/  HADD2.F32 R184, -RZ, R176.H0_H0 ;  /* 0x200000b0ffb87230 */ /* 0x000fe20000004100 */
[----:B------:R-:W-:Y:S01]  /*9ec0*/  F2FP.F16.E4M3.UNPACK_B R182, R45.H1 ;  /* 0x0000002dffb6723e */ /* 0x000fe200030006ff */
[----:B------:R-:W-:Y:S02]  /*9ed0*/  HADD2.F32 R188, -RZ, R93.H0_H0 ;  /* 0x2000005dffbc7230 */ /* 0x000fe40000004100 */
[CC--:B------:R-:W-:Y:S01]  /*9ee0*/  FMUL.FTZ R187, R185.reuse, R186.reuse ;  /* 0x000000bab9bb7220 */ /* 0x0c0fe20000410000 */
[----:B------:R-:W-:Y:S01]  /*9ef0*/  F2FP.F16.E4M3.UNPACK_B R99, R99.H1 ;  /* 0x00000063ff63723e */ /* 0x000fe200030006ff */
[C---:B------:R-:W-:Y:S01]  /*9f00*/  FMUL.FTZ R190, R184.reuse, R186 ;  /* 0x000000bab8be7220 */ /* 0x040fe20000410000 */
[----:B------:R-:W-:Y:S02]  /*9f10*/  HADD2.F32 R189, -RZ, R182.H0_H0 ;  /* 0x200000b6ffbd7230 */ /* 0x000fe40000004100 */
[-C--:B------:R-:W-:Y:S01]  /*9f20*/  FFMA.FTZ R45, R184, R188.reuse, -R187 ;  /* 0x000000bcb82d7223 */ /* 0x080fe200000108bb */
[----:B------:R-:W-:Y:S01]  /*9f30*/  F2FP.F16.E4M3.UNPACK_B R184, R95.H1 ;  /* 0x0000005fffb8723e */ /* 0x000fe200030006ff */
[--C-:B------:R-:W-:Y:S01]  /*9f40*/  HADD2.F32 R186, -RZ, R99.reuse.H0_H0 ;  /* 0x20000063ffba7230 */ /* 0x100fe20000004100 */
[----:B------:R-:W-:Y:S01]  /*9f50*/  F2FP.F16.E4M3.UNPACK_B R187, R47.H1 ;  /* 0x0000002fffbb723e */ /* 0x000fe200030006ff */
[----:B------:R-:W-:Y:S01]  /*9f60*/  FFMA.FTZ R47, R185, R188, R190 ;  /* 0x000000bcb92f7223 */ /* 0x000fe200000100be */
[----:B------:R-:W-:Y:S01]  /*9f70*/  HADD2.F32 R185, -RZ, R99.H1_H1 ;  /* 0x30000063ffb97230 */ /* 0x000fe20000004100 */
[----:B------:R-:W-:Y:S01]  /*9f80*/  F2FP.SATFINITE.E4M3.F32.PACK_AB_MERGE_C R92, R183, R92, RZ ;  /* 0x0000005cb75c723e */ /* 0x000fe200048070ff */
[----:B------:R-:W-:-:S02]  /*9f90*/  HADD2.F32 R95, -RZ, R184.H0_H0 ;  /* 0x200000b8ff5f7230 */ /* 0x000fc40000004100 */
[-C--:B------:R-:W-:Y:S01]  /*9fa0*/  FMUL.FTZ R190, R186, R189.reuse ;  /* 0x000000bdbabe7220 */ /* 0x080fe20000410000 */
[--C-:B------:R-:W-:Y:S01]  /*9fb0*/  HADD2.F32 R188, -RZ, R187.reuse.H0_H0 ;  /* 0x200000bbffbc7230 */ /* 0x100fe20000004100 */
[----:B------:R-:W-:Y:S01]  /*9fc0*/  F2FP.SATFINITE.E4M3.F32.PACK_AB_MERGE_C R94, R192, R198, RZ ;  /* 0x000000c6c05e723e */ /* 0x000fe200048070ff */
[----:B------:R-:W-:Y:S02]  /*9fd0*/  HADD2.F32 R182, -RZ, R182.H1_H1 ;  /* 0x300000b6ffb67230 */ /* 0x000fe40000004100 */
[C---:B------:R-:W-:Y:S01]  /*9fe0*/  FMUL.FTZ R189, R95.reuse, R189 ;  /* 0x000000bd5fbd7220 */ /* 0x040fe20000410000 */
[----:B------:R-:W-:Y:S02]  /*9ff0*/  HADD2.F32 R184, -RZ, R184.H1_H1 ;  /* 0x300000b8ffb87230 */ /* 0x000fe40000004100 */
[-C--:B------:R-:W-:Y:S01]  /*a000*/  FFMA.FTZ R95, R95, R188.reuse, -R190 ;  /* 0x000000bc5f5f7223 */ /* 0x080fe200000108be */
[----:B------:R-:W-:Y:S02]  /*a010*/  HADD2.F32 R187, -RZ, R187.H1_H1 ;  /* 0x300000bbffbb7230 */ /* 0x000fe40000004100 */
[----:B------:R-:W-:Y:S01]  /*a020*/  FFMA.FTZ R99, R186, R188, R189 ;  /* 0x000000bcba637223 */ /* 0x000fe200000100bd */
[-C--:B------:R-:W-:Y:S01]  /*a030*/  FMUL.FTZ R189, R185, R182.reuse ;  /* 0x000000b6b9bd7220 */ /* 0x080fe20000410000 */
[----:B------:R-:W-:Y:S01]  /*a040*/  FMUL.FTZ R182, R184, R182 ;  /* 0x000000b6b8b67220 */ /* 0x000fe20000410000 */
[----:B------:R-:W-:Y:S01]  /*a050*/  HADD2.F32 R178, -RZ, R178.H1_H1 ;  /* 0x300000b2ffb27230 */ /* 0x000fe20000004100 */
[----:B------:R-:W-:Y:S01]  /*a060*/  F2FP.SATFINITE.E4M3.F32.PACK_AB_MERGE_C R56, R181, R56, RZ ;  /* 0x00000038b538723e */ /* 0x000fe200048070ff */
[----:B------:R-:W-:-:S02]  /*a070*/  HADD2.F32 R97, -RZ, R97.H1_H1 ;  /* 0x30000061ff617230 */ /* 0x000fc40000004100 */
[-C--:B------:R-:W-:Y:S01]  /*a080*/  FFMA.FTZ R182, R185, R187.reuse, R182 ;  /* 0x000000bbb9b67223 */ /* 0x080fe200000100b6 */
[----:B------:R-:W-:Y:S02]  /*a090*/  HADD2.F32 R176, -RZ, R176.H1_H1 ;  /* 0x300000b0ffb07230 */ /* 0x000fe40000004100 */
[----:B------:R-:W-:Y:S01]  /*a0a0*/  FFMA.FTZ R184, R184, R187, -R189 ;  /* 0x000000bbb8b87223 */ /* 0x000fe200000108bd */
[----:B------:R-:W-:Y:S02]  /*a0b0*/  HADD2.F32 R93, -RZ, R93.H1_H1 ;  /* 0x3000005dff5d7230 */ /* 0x000fe40000004100 */
[----:B------:R-:W-:Y:S01]  /*a0c0*/  FMUL.FTZ R185, R178, R97 ;  /* 0x00000061b2b97220 */ /* 0x000fe20000410000 */
[----:B------:R-:W-:Y:S01]  /*a0d0*/  F2FP.SATFINITE.E4M3.F32.PACK_AB_MERGE_C R99, R182, R99, RZ ;  /* 0x00000063b663723e */ /* 0x000fe200048070ff */
[----:B------:R-:W-:Y:S01]  /*a0e0*/  FMUL.FTZ R97, R176, R97 ;  /* 0x00000061b0617220 */ /* 0x000fe20000410000 */
[----:B------:R-:W-:Y:S01]  /*a0f0*/  F2FP.SATFINITE.E4M3.F32.PACK_AB_MERGE_C R95, R184, R95, RZ ;  /* 0x0000005fb85f723e */ /* 0x000fe200048070ff */
[-C--:B------:R-:W-:Y:S01]  /*a100*/  FFMA.FTZ R176, R176, R93.reuse, -R185 ;  /* 0x0000005db0b07223 */ /* 0x080fe200000108b9 */
[----:B------:R-:W-:Y:S01]  /*a110*/  F2FP.SATFINITE.E4M3.F32.PACK_AB_MERGE_C R94, R193, R196, R94 ;  /* 0x000000c4c15e723e */ /* 0x000fe2000480705e */
[----:B------:R-:W-:Y:S01]  /*a120*/  FFMA.FTZ R178, R178, R93, R97 ;  /* 0x0000005db2b27223 */ /* 0x000fe20000010061 */
[----:B------:R-:W-:Y:S01]  /*a130*/  F2FP.SATFINITE.E4M3.F32.PACK_AB_MERGE_C R97, R59, R44, R92 ;  /* 0x0000002c3b61723e */ /* 0x000fe2000480705c */
[----:B------:R-:W-:Y:S01]  /*a140*/  IMAD.MOV.U32 R92, RZ, RZ, R58 ;  /* 0x000000ffff5c7224 */ /* 0x000fe200078e003a */
[----:B------:R-:W-:-:S02]  /*a150*/  F2FP.SATFINITE.E4M3.F32.PACK_AB_MERGE_C R93, R57, R46, R56 ;  /* 0x0000002e395d723e */ /* 0x000fc40004807038 */
[----:B------:R-:W-:Y:S02]  /*a160*/  F2FP.SATFINITE.E4M3.F32.PACK_AB_MERGE_C R95, R176, R45, R95 ;  /* 0x0000002db05f723e */ /* 0x000fe4000480705f */
[----:B------:R-:W-:-:S07]  /*a170*/  F2FP.SATFINITE.E4M3.F32.PACK_AB_MERGE_C R99, R178, R47, R99 ;  /* 0x0000002fb263723e */ /* 0x000fce0004807063 */
.L_x_498:
[----:B------:R-:W-:Y:S05]  /*a180*/  BSYNC B3 ;  /* 0x0000000000037941 */ /* 0x000fea0003800000 */
.L_x_497:
[----:B------:R-:W-:-:S13]  /*a190*/  ISETP.GE.AND P4, PT, R180, R156, PT ;  /* 0x0000009cb400720c */ /* 0x000fda0003f86270 */
[--C-:B------:R-:W-:Y:S02]  /*a1a0*/  @!P4 SHF.R.S32.HI R44, RZ, 0x1f, R180.reuse ;  /* 0x0000001fff2cc819 */ /* 0x100fe400000114b4 */
[----:B------:R-:W-:-:S04]  /*a1b0*/  @!P4 IADD3 R47, P5, P6, R120, R142, R180 ;  /* 0x0000008e782fc210 */ /* 0x000fc80007ebe0b4 */
[----:B------:R-:W-:Y:S02]  /*a1c0*/  @!P4 IADD3.X R56, R0, R171, R44, P5, P6 ;  /* 0x000000ab0038c210 */ /* 0x000fe40002fec42c */
[----:B------:R-:W-:-:S04]  /*a1d0*/  IADD3 R44, P5, R179, R126, RZ ;  /* 0x0000007eb32c7210 */ /* 0x000fc80007fbe0ff */
[----:B------:R-:W-:Y:S02]  /*a1e0*/  IADD3.X R45, R177, R127, RZ, P5, !PT ;  /* 0x0000007fb12d7210 */ /* 0x000fe40002ffe4ff */
[----:B------:R-:W-:-:S03]  /*a1f0*/  @!P4 IADD3 R46, P5, R47, R126, RZ ;  /* 0x0000007e2f2ec210 */ /* 0x000fc60007fbe0ff */
[----:B0-----:R0:W-:Y:S02]  /*a200*/  STG.E.128 desc[UR54][R44.64], R92 ;  /* 0x0000005c2c007986 */ /* 0x0011e4000c101d36 */
[----:B------:R-:W-:-:S05]  /*a210*/  @!P4 IMAD.X R47, R56, 0x1, R127, P5 ;  /* 0x00000001382fc824 */ /* 0x000fca00028e067f */
[----:B-1----:R0:W-:Y:S03]  /*a220*/  @!P4 STG.E.128 desc[UR54][R46.64], R96 ;  /* 0x000000602e00c986 */ /* 0x0021e6000c101d36 */
.L_x_496:
[----:B------:R-:W-:Y:S05]  /*a230*/  BSYNC B2 ;  /* 0x0000000000027941 */ /* 0x000fea0003800000 */
.L_x_495:
[----:B------:R-:W-:Y:S01]  /*a240*/  ISETP.NE.AND P4, PT, R35, RZ, PT ;  /* 0x000000ff2300720c */ /* 0x000fe20003f85270 */
[----:B------:R-:W-:-:S12]  /*a250*/  BSSY B2, `(.L_x_499) ;  /* 0x00000f5000027945 */ /* 0x000fd80003800000 */
[----:B------:R-:W-:Y:S05]  /*a260*/  @!P4 BRA `(.L_x_500) ;  /* 0x0000000c00ccc947 */ /* 0x000fea0003800000 */
[----:B0-----:R-:W-:Y:S01]  /*a270*/  SEL R44, R101, R162, !P1 ;  /* 0x000000a2652c7207 */ /* 0x001fe20004800000 */
        /* <DEDUP_REMOVED lines=9> */
[----:B------:R-:W-:-:S04]  /*a310*/  LEA.HI R44, R44, R45, RZ, 0x2 ;  /* 0x0000002d2c2c7211 */ /* 0x000fc800078f10ff */
[----:B------:R-:W-:Y:S02]  /*a320*/  SHF.R.S32.HI R45, RZ, 0x2, R44 ;  /* 0x00000002ff2d7819 */ /* 0x000fe4000001142c */
[----:B------:R-:W-:-:S03]  /*a330*/  LOP3.LUT R44, R224, 0x30, R95, 0xf8, !PT ;  /* 0x00000030e02c7812 */ /* 0x000fc600078ef85f */
[----:B------:R-:W-:Y:S01]  /*a340*/  IMAD R45, R45, 0x2800, R226 ;  /* 0x000028002d2d7824 */ /* 0x000fe200078e02e2 */
[----:B------:R-:W-:-:S05]  /*a350*/  LOP3.LUT R44, R44, R225, RZ, 0x3c, !PT ;  /* 0x000000e12c2c7212 */ /* 0x000fca00078e3cff */
[----:B------:R-:W-:Y:S02]  /*a360*/  IMAD.IADD R44, R45, 0x1, R44 ;  /* 0x000000012d2c7824 */ /* 0x000fe400078e022c */
[C---:B------:R-:W-:Y:S02]  /*a370*/  IMAD R45, R19.reuse, 0x7800, R136 ;  /* 0x00007800132d7824 */ /* 0x040fe400078e0288 */
[----:B------:R-:W-:-:S03]  /*a380*/  IMAD R47, R19, 0x7800, R44 ;  /* 0x00007800132f7824 */ /* 0x000fc600078e022c */
[C---:B------:R-:W-:Y:S01]  /*a390*/  IADD3 R45, R18.reuse, R45, RZ ;  /* 0x0000002d122d7210 */ /* 0x040fe20007ffe0ff */
[----:B------:R-:W-:-:S05]  /*a3a0*/  IMAD.IADD R56, R18, 0x1, R47 ;  /* 0x0000000112387824 */ /* 0x000fca00078e022f */
[----:B------:R-:W0:Y:S04]  /*a3b0*/  LDS.128 R44, [R45+0x24200] ;  /* 0x024200002d2c7984 */ /* 0x000e280000000c00 */
[----:B------:R-:W1:Y:S01]  /*a3c0*/  LDS.128 R56, [R56+0x24200] ;  /* 0x0242000038387984 */ /* 0x000e620000000c00 */
[----:B------:R-:W-:Y:S05]  /*a3d0*/  @P4 BRA `(.L_x_502) ;  /* 0x0000000c00444947 */ /* 0x000fea0003800000 */
[----:B------:R-:W-:Y:S01]  /*a3e0*/  SHF.R.U32.HI R178, RZ, 0x8, R61 ;  /* 0x00000008ffb27819 */ /* 0x000fe2000001163d */
[----:B0-----:R-:W-:Y:S01]  /*a3f0*/  IMAD.MOV.U32 R60, RZ, RZ, R44 ;  /* 0x000000ffff3c7224 */ /* 0x001fe200078e002c */
[--C-:B------:R-:W-:Y:S02]  /*a400*/  SHF.R.U32.HI R177, RZ, 0x8, R51.reuse ;  /* 0x00000008ffb17819 */ /* 0x100fe40000011633 */
[----:B------:R-:W-:Y:S02]  /*a410*/  LOP3.LUT R96, R51, 0xff0000ff, RZ, 0xc0, !PT ;  /* 0xff0000ff33607812 */ /* 0x000fe400078ec0ff */
[----:B------:R-:W-:Y:S02]  /*a420*/  SHF.R.U32.HI R50, RZ, 0x10, R51 ;  /* 0x00000010ff327819 */ /* 0x000fe40000011633 */
[----:B------:R-:W-:Y:S02]  /*a430*/  LOP3.LUT R48, R61, 0xff0000ff, RZ, 0xc0, !PT ;  /* 0xff0000ff3d307812 */ /* 0x000fe400078ec0ff */
[----:B------:R-:W-:Y:S01]  /*a440*/  SHF.R.U32.HI R176, RZ, 0x10, R61 ;  /* 0x00000010ffb07819 */ /* 0x000fe2000001163d */
[----:B-1----:R-:W-:Y:S01]  /*a450*/  IMAD.MOV.U32 R61, RZ, RZ, R56 ;  /* 0x000000ffff3d7224 */ /* 0x002fe200078e0038 */
[----:B------:R-:W-:Y:S01]  /*a460*/  SHF.L.U32 R51, R178, 0x8, RZ ;  /* 0x00000008b2337819 */ /* 0x000fe200000006ff */
[----:B------:R-:W-:Y:S01]  /*a470*/  IMAD.MOV.U32 R56, RZ, RZ, R46 ;  /* 0x000000ffff387224 */ /* 0x000fe200078e002e */
[----:B------:R-:W-:-:S02]  /*a480*/  SHF.R.U32.HI R99, RZ, 0x8, R63 ;  /* 0x00000008ff637819 */ /* 0x000fc4000001163f */
[----:B------:R-:W-:Y:S01]  /*a490*/  LOP3.LUT R48, R48, 0xff00, R51, 0xf8, !PT ;  /* 0x0000ff0030307812 */ /* 0x000fe200078ef833 */
[----:B------:R-:W-:Y:S01]  /*a4a0*/  IMAD.U32 R51, R176, 0x10000, RZ ;  /* 0x00010000b0337824 */ /* 0x000fe200078e00ff */
[----:B------:R-:W-:Y:S02]  /*a4b0*/  LOP3.LUT R62, R63, 0xff0000ff, RZ, 0xc0, !PT ;  /* 0xff0000ff3f3e7812 */ /* 0x000fe400078ec0ff */
[----:B------:R-:W-:Y:S01]  /*a4c0*/  SHF.R.U32.HI R98, RZ, 0x10, R63 ;  /* 0x00000010ff627819 */ /* 0x000fe2000001163f */
[----:B------:R-:W-:Y:S01]  /*a4d0*/  IMAD.SHL.U32 R63, R99, 0x100, RZ ;  /* 0x00000100633f7824 */ /* 0x000fe200078e00ff */
[----:B------:R-:W-:Y:S02]  /*a4e0*/  SHF.R.U32.HI R97, RZ, 0x8, R49 ;  /* 0x00000008ff617819 */ /* 0x000fe40000011631 */
[----:B------:R-:W-:Y:S01]  /*a4f0*/  LOP3.LUT R48, R48, 0xff0000, R51, 0xf8, !PT ;  /* 0x00ff000030307812 */ /* 0x000fe200078ef833 */
[----:B------:R-:W-:Y:S01]  /*a500*/  IMAD.U32 R51, R98, 0x10000, RZ ;  /* 0x0001000062337824 */ /* 0x000fe200078e00ff */
[----:B------:R-:W-:Y:S01]  /*a510*/  SHF.L.U32 R177, R177, 0x8, RZ ;  /* 0x00000008b1b17819 */ /* 0x000fe200000006ff */
[----:B------:R-:W-:Y:S01]  /*a520*/  IMAD.SHL.U32 R97, R97, 0x100, RZ ;  /* 0x0000010061617824 */ /* 0x000fe200078e00ff */
[----:B------:R-:W-:-:S02]  /*a530*/  LOP3.LUT R44, R62, 0xff00, R63, 0xf8, !PT ;  /* 0x0000ff003e2c7812 */ /* 0x000fc400078ef83f */
[----:B------:R-:W-:Y:S02]  /*a540*/  LOP3.LUT R94, R49, 0xff0000ff, RZ, 0xc0, !PT ;  /* 0xff0000ff315e7812 */ /* 0x000fe400078ec0ff */
[----:B------:R-:W-:Y:S02]  /*a550*/  F2FP.F16.E4M3.UNPACK_B R98, R172.H1 ;  /* 0x000000acff62723e */ /* 0x000fe400030006ff */
[----:B------:R-:W-:Y:S02]  /*a560*/  F2FP.F16.E4M3.UNPACK_B R63, R61.H1 ;  /* 0x0000003dff3f723e */ /* 0x000fe400030006ff */
[----:B------:R-:W-:Y:S01]  /*a570*/  F2FP.F16.E4M3.UNPACK_B R62, R60.H1 ;  /* 0x0000003cff3e723e */ /* 0x000fe200030006ff */
[----:B------:R-:W-:Y:S01]  /*a580*/  HADD2.F32 R46, -RZ, R98.H0_H0 ;  /* 0x20000062ff2e7230 */ /* 0x000fe20000004100 */
[----:B------:R-:W-:Y:S02]  /*a590*/  LOP3.LUT R177, R96, 0xff00, R177, 0xf8, !PT ;  /* 0x0000ff0060b17812 */ /* 0x000fe400078ef8b1 */
[----:B------:R-:W-:Y:S01]  /*a5a0*/  LOP3.LUT R99, R94, 0xff00, R97, 0xf8, !PT ;  /* 0x0000ff005e637812 */ /* 0x000fe200078ef861 */
[----:B------:R-:W-:Y:S01]  /*a5b0*/  HADD2.F32 R94, -RZ, R63.H0_H0 ;  /* 0x2000003fff5e7230 */ /* 0x000fe20000004100 */
[----:B------:R-:W-:-:S02]  /*a5c0*/  F2FP.F16.E4M3.UNPACK_B R96, R174.H1 ;  /* 0x000000aeff60723e */ /* 0x000fc400030006ff */
[----:B------:R-:W-:Y:S01]  /*a5d0*/  LOP3.LUT R44, R44, 0xff0000, R51, 0xf8, !PT ;  /* 0x00ff00002c2c7812 */ /* 0x000fe200078ef833 */
[----:B------:R-:W-:Y:S01]  /*a5e0*/  HADD2.F32 R51, -RZ, R62.H0_H0 ;  /* 0x2000003eff337230 */ /* 0x000fe20000004100 */
[----:B------:R-:W-:Y:S01]  /*a5f0*/  SHF.R.U32.HI R49, RZ, 0x10, R49 ;  /* 0x00000010ff317819 */ /* 0x000fe20000011631 */
[----:B------:R-:W-:Y:S01]  /*a600*/  HADD2.F32 R97, -RZ, R96.H0_H0 ;  /* 0x20000060ff617230 */ /* 0x000fe20000004100 */
[----:B------:R-:W-:Y:S01]  /*a610*/  SHF.L.U32 R50, R50, 0x10, RZ ;  /* 0x0000001032327819 */ /* 0x000fe200000006ff */
[CC--:B------:R-:W-:Y:S01]  /*a620*/  FMUL.FTZ R178, R94.reuse, R46.reuse ;  /* 0x0000002e5eb27220 */ /* 0x0c0fe20000410000 */
[----:B------:R-:W-:Y:S01]  /*a630*/  FMUL.FTZ R179, R51, R46 ;  /* 0x0000002e33b37220 */ /* 0x000fe20000410000 */
[----:B------:R-:W-:Y:S01]  /*a640*/  IMAD.U32 R176, R49, 0x10000, RZ ;  /* 0x0001000031b07824 */ /* 0x000fe200078e00ff */
[----:B------:R-:W-:Y:S01]  /*a650*/  LOP3.LUT R46, R177, 0xff0000, R50, 0xf8, !PT ;  /* 0x00ff0000b12e7812 */ /* 0x000fe200078ef832 */
[-C--:B------:R-:W-:Y:S01]  /*a660*/  FFMA.FTZ R50, R51, R97.reuse, -R178 ;  /* 0x0000006133327223 */ /* 0x080fe200000108b2 */
[----:B------:R-:W-:Y:S01]  /*a670*/  FFMA.FTZ R51, R94, R97, R179 ;  /* 0x000000615e337223 */ /* 0x000fe200000100b3 */
[----:B------:R-:W-:Y:S01]  /*a680*/  HADD2.F32 R97, -RZ, R98.H1_H1 ;  /* 0x30000062ff617230 */ /* 0x000fe20000004100 */
[----:B------:R-:W-:Y:S01]  /*a690*/  LOP3.LUT R49, R99, 0xff0000, R176, 0xf8, !PT ;  /* 0x00ff000063317812 */ /* 0x000fe200078ef8b0 */
[----:B------:R-:W-:Y:S01]  /*a6a0*/  HADD2.F32 R99, -RZ, R96.H1_H1 ;  /* 0x30000060ff637230 */ /* 0x000fe20000004100 */
[----:B------:R-:W-:Y:S01]  /*a6b0*/  F2FP.F16.E4M3.UNPACK_B R172, R172 ;  /* 0x000000acffac723e */ /* 0x000fe200020006ff */
[----:B------:R-:W-:Y:S01]  /*a6c0*/  HADD2.F32 R62, -RZ, R62.H1_H1 ;  /* 0x3000003eff3e7230 */ /* 0x000fe20000004100 */
[----:B------:R-:W-:Y:S01]  /*a6d0*/  F2FP.F16.E4M3.UNPACK_B R96, R61 ;  /* 0x0000003dff60723e */ /* 0x000fe200020006ff */
[----:B------:R-:W-:Y:S01]  /*a6e0*/  HADD2.F32 R98, -RZ, R63.H1_H1 ;  /* 0x3000003fff627230 */ /* 0x000fe20000004100 */
[----:B------:R-:W-:Y:S01]  /*a6f0*/  F2FP.F16.E4M3.UNPACK_B R94, R60 ;  /* 0x0000003cff5e723e */ /* 0x000fe200020006ff */
[----:B------:R-:W-:Y:S01]  /*a700*/  HADD2.F32 R176, -RZ, R172.H0_H0 ;  /* 0x200000acffb07230 */ /* 0x000fe20000004100 */
[----:B------:R-:W-:Y:S01]  /*a710*/  F2FP.F16.E4M3.UNPACK_B R174, R174 ;  /* 0x000000aeffae723e */ /* 0x000fe200020006ff */
[-C--:B------:R-:W-:Y:S01]  /*a720*/  FMUL.FTZ R177, R62, R97.reuse ;  /* 0x000000613eb17220 */ /* 0x080fe20000410000 */
[----:B------:R-:W-:Y:S01]  /*a730*/  FMUL.FTZ R61, R98, R97 ;  /* 0x00000061623d7220 */ /* 0x000fe20000410000 */
[----:B------:R-:W-:-:S02]  /*a740*/  HADD2.F32 R97, -RZ, R96.H0_H0 ;  /* 0x20000060ff617230 */ /* 0x000fc40000004100 */
[----:B------:R-:W-:Y:S02]  /*a750*/  HADD2.F32 R63, -RZ, R94.H0_H0 ;  /* 0x2000005eff3f7230 */ /* 0x000fe40000004100 */
[-C--:B------:R-:W-:Y:S01]  /*a760*/  FFMA.FTZ R61, R62, R99.reuse, -R61 ;  /* 0x000000633e3d7223 */ /* 0x080fe2000001083d */
[----:B------:R-:W-:Y:S02]  /*a770*/  HADD2.F32 R62, -RZ, R174.H0_H0 ;  /* 0x200000aeff3e7230 */ /* 0x000fe40000004100 */
[-C--:B------:R-:W-:Y:S01]  /*a780*/  FMUL.FTZ R178, R97, R176.reuse ;  /* 0x000000b061b27220 */ /* 0x080fe20000410000 */
[----:B------:R-:W-:Y:S01]  /*a790*/  FFMA.FTZ R60, R98, R99, R177 ;  /* 0x00000063623c7223 */ /* 0x000fe200000100b1 */
[C---:B------:R-:W-:Y:S01]  /*a7a0*/  FMUL.FTZ R176, R63.reuse, R176 ;  /* 0x000000b03fb07220 */ /* 0x040fe20000410000 */
[----:B------:R-:W-:Y:S02]  /*a7b0*/  HADD2.F32 R177, -RZ, R172.H1_H1 ;  /* 0x300000acffb17230 */ /* 0x000fe40000004100 */
[----:B------:R-:W-:Y:S01]  /*a7c0*/  FFMA.FTZ R63, R63, R62, -R178 ;  /* 0x0000003e3f3f7223 */ /* 0x000fe200000108b2 */
[----:B------:R-:W-:-:S02]  /*a7d0*/  HADD2.F32 R98, -RZ, R96.H1_H1 ;  /* 0x30000060ff627230 */ /* 0x000fc40000004100 */
[----:B------:R-:W-:Y:S01]  /*a7e0*/  FFMA.FTZ R62, R97, R62, R176 ;  /* 0x0000003e613e7223 */ /* 0x000fe200000100b0 */
[----:B------:R-:W-:Y:S01]  /*a7f0*/  HADD2.F32 R94, -RZ, R94.H1_H1 ;  /* 0x3000005eff5e7230 */ /* 0x000fe20000004100 */
[----:B------:R-:W-:Y:S01]  /*a800*/  F2FP.F16.E4M3.UNPACK_B R99, R58.H1 ;  /* 0x0000003aff63723e */ /* 0x000fe200030006ff */
[----:B------:R-:W-:Y:S02]  /*a810*/  HADD2.F32 R97, -RZ, R174.H1_H1 ;  /* 0x300000aeff617230 */ /* 0x000fe40000004100 */
[----:B------:R-:W-:Y:S01]  /*a820*/  FMUL.FTZ R179, R98, R177 ;  /* 0x000000b162b37220 */ /* 0x000fe20000410000 */
[----:B------:R-:W-:Y:S01]  /*a830*/  F2FP.F16.E4M3.UNPACK_B R174, R173.H1 ;  /* 0x000000adffae723e */ /* 0x000fe200030006ff */
[C---:B------:R-:W-:Y:S01]  /*a840*/  FMUL.FTZ R177, R94.reuse, R177 ;  /* 0x000000b15eb17220 */ /* 0x040fe20000410000 */
[----:B------:R-:W-:Y:S01]  /*a850*/  F2FP.F16.E4M3.UNPACK_B R176, R175.H1 ;  /* 0x000000afffb0723e */ /* 0x000fe200030006ff */
[----:B------:R-:W-:Y:S01]  /*a860*/  FFMA.FTZ R94, R94, R97, -R179 ;  /* 0x000000615e5e7223 */ /* 0x000fe200000108b3 */
[----:B------:R-:W-:Y:S01]  /*a870*/  F2FP.F16.E4M3.UNPACK_B R96, R56.H1 ;  /* 0x00000038ff60723e */ /* 0x000fe200030006ff */
[----:B------:R-:W-:-:S02]  /*a880*/  HADD2.F32 R179, -RZ, R174.H0_H0 ;  /* 0x200000aeffb37230 */ /* 0x000fc40000004100 */
[----:B------:R-:W-:Y:S01]  /*a890*/  FFMA.FTZ R97, R98, R97, R177 ;  /* 0x0000006162617223 */ /* 0x000fe200000100b1 */
[--C-:B------:R-:W-:Y:S01]  /*a8a0*/  HADD2.F32 R172, -RZ, R99.reuse.H0_H0 ;  /* 0x20000063ffac7230 */ /* 0x100fe20000004100 */
[----:B------:R-:W-:Y:S01]  /*a8b0*/  F2FP.F16.E4M3.UNPACK_B R173, R173 ;  /* 0x000000adffad723e */ /* 0x000fe200020006ff */
[----:B------:R-:W-:Y:S01]  /*a8c0*/  HADD2.F32 R178, -RZ, R174.H1_H1 ;  /* 0x300000aeffb27230 */ /* 0x000fe20000004100 */
[----:B------:R-:W-:Y:S01]  /*a8d0*/  F2FP.F16.E4M3.UNPACK_B R56, R56 ;  /* 0x00000038ff38723e */ /* 0x000fe200020006ff */
[----:B------:R-:W-:Y:S02]  /*a8e0*/  HADD2.F32 R174, -RZ, R99.H1_H1 ;  /* 0x30000063ffae7230 */ /* 0x000fe40000004100 */
[----:B------:R-:W-:Y:S01]  /*a8f0*/  FMUL.FTZ R181, R172, R179 ;  /* 0x000000b3acb57220 */ /* 0x000fe20000410000 */
[----:B------:R-:W-:Y:S01]  /*a900*/  HADD2.F32 R98, -RZ, R96.H0_H0 ;  /* 0x20000060ff627230 */ /* 0x000fe20000004100 */
[----:B------:R-:W-:Y:S01]  /*a910*/  F2FP.F16.E4M3.UNPACK_B R175, R175 ;  /* 0x000000afffaf723e */ /* 0x000fe200020006ff */
[----:B------:R-:W-:-:S02]  /*a920*/  HADD2.F32 R177, -RZ, R176.H0_H0 ;  /* 0x200000b0ffb17230 */ /* 0x000fc40000004100 */
[----:B------:R-:W-:Y:S01]  /*a930*/  FMUL.FTZ R180, R174, R178 ;  /* 0x000000b2aeb47220 */ /* 0x000fe20000410000 */
[----:B------:R-:W-:Y:S02]  /*a940*/  HADD2.F32 R99, -RZ, R96.H1_H1 ;  /* 0x30000060ff637230 */ /* 0x000fe40000004100 */
[C---:B------:R-:W-:Y:S01]  /*a950*/  FMUL.FTZ R179, R98.reuse, R179 ;  /* 0x000000b362b37220 */ /* 0x040fe20000410000 */
[----:B------:R-:W-:Y:S02]  /*a960*/  HADD2.F32 R176, -RZ, R176.H1_H1 ;  /* 0x300000b0ffb07230 */ /* 0x000fe40000004100 */
[-C--:B------:R-:W-:Y:S01]  /*a970*/  FFMA.FTZ R96, R98, R177.reuse, -R181 ;  /* 0x000000b162607223 */ /* 0x080fe200000108b5 */
[----:B------:R-:W-:Y:S01]  /*a980*/  F2FP.SATFINITE.E4M3.F32.PACK_AB_MERGE_C R50, R61, R50, RZ ;  /* 0x000000323d32723e */ /* 0x000fe200048070ff */
[C---:B------:R-:W-:Y:S01]  /*a990*/  FMUL.FTZ R181, R99.reuse, R178 ;  /* 0x000000b263b57220 */ /* 0x040fe20000410000 */
[----:B------:R-:W-:Y:S01]  /*a9a0*/  FFMA.FTZ R98, R172, R177, R179 ;  /* 0x000000b1ac627223 */ /* 0x000fe200000100b3 */
[----:B------:R-:W-:Y:S01]  /*a9b0*/  FFMA.FTZ R183, R99, R176, -R180 ;  /* 0x000000b063b77223 */ /* 0x000fe200000108b4 */
[----:B------:R-:W-:Y:S01]  /*a9c0*/  F2FP.F16.E4M3.UNPACK_B R99, R58 ;  /* 0x0000003aff63723e */ /* 0x000fe200020006ff */
[----:B------:R-:W-:-:S02]  /*a9d0*/  HADD2.F32 R177, -RZ, R173.H0_H0 ;  /* 0x200000adffb17230 */ /* 0x000fc40000004100 */
[----:B------:R-:W-:Y:S01]  /*a9e0*/  FFMA.FTZ R185, R174, R176, R181 ;  /* 0x000000b0aeb97223 */ /* 0x000fe200000100b5 */
[----:B------:R-:W-:Y:S01]  /*a9f0*/  HADD2.F32 R58, -RZ, R56.H0_H0 ;  /* 0x20000038ff3a7230 */ /* 0x000fe20000004100 */
[----:B------:R-:W-:Y:S01]  /*aa00*/  F2FP.SATFINITE.E4M3.F32.PACK_AB_MERGE_C R183, R183, R96, RZ ;  /* 0x00000060b7b7723e */ /* 0x000fe200048070ff */
[----:B------:R-:W-:Y:S01]  /*aa10*/  HADD2.F32 R172, -RZ, R99.H0_H0 ;  /* 0x20000063ffac7230 */ /* 0x000fe20000004100 */
[----:B------:R-:W-:Y:S01]  /*aa20*/  F2FP.F16.E4M3.UNPACK_B R96, R57 ;  /* 0x00000039ff60723e */ /* 0x000fe200020006ff */
[----:B------:R-:W-:Y:S01]  /*aa30*/  HADD2.F32 R174, -RZ, R173.H1_H1 ;  /* 0x300000adffae7230 */ /* 0x000fe20000004100 */
[----:B------:R-:W-:Y:S01]  /*aa40*/  F2FP.SATFINITE.E4M3.F32.PACK_AB_MERGE_C R185, R185, R98, RZ ;  /* 0x00000062b9b9723e */ /* 0x000fe200048070ff */
[----:B------:R-:W-:Y:S02]  /*aa50*/  HADD2.F32 R99, -RZ, R99.H1_H1 ;  /* 0x30000063ff637230 */ /* 0x000fe40000004100 */
[----:B------:R-:W-:Y:S01]  /*aa60*/  FMUL.FTZ R179, R172, R177 ;  /* 0x000000b1acb37220 */ /* 0x000fe20000410000 */
[----:B------:R-:W-:-:S02]  /*aa70*/  HADD2.F32 R173, -RZ, R175.H0_H0 ;  /* 0x200000afffad7230 */ /* 0x000fc40000004100 */
[C---:B------:R-:W-:Y:S01]  /*aa80*/  FMUL.FTZ R177, R58.reuse, R177 ;  /* 0x000000b13ab17220 */ /* 0x040fe20000410000 */
[----:B------:R-:W-:Y:S02]  /*aa90*/  HADD2.F32 R56, -RZ, R56.H1_H1 ;  /* 0x30000038ff387230 */ /* 0x000fe40000004100 */
[CC--:B------:R-:W-:Y:S01]  /*aaa0*/  FMUL.FTZ R181, R99.reuse, R174.reuse ;  /* 0x000000ae63b57220 */ /* 0x0c0fe20000410000 */
[----:B------:R-:W-:Y:S02]  /*aab0*/  HADD2.F32 R175, -RZ, R175.H1_H1 ;  /* 0x300000afffaf7230 */ /* 0x000fe40000004100 */
[-C--:B------:R-:W-:Y:S01]  /*aac0*/  FFMA.FTZ R179, R58, R173.reuse, -R179 ;  /* 0x000000ad3ab37223 */ /* 0x080fe200000108b3 */
[----:B------:R-:W-:Y:S01]  /*aad0*/  FFMA.FTZ R58, R172, R173, R177 ;  /* 0x000000adac3a7223 */ /* 0x000fe200000100b1 */
[C---:B------:R-:W-:Y:S01]  /*aae0*/  FMUL.FTZ R174, R56.reuse, R174 ;  /* 0x000000ae38ae7220 */ /* 0x040fe20000410000 */
[----:B------:R-:W-:Y:S01]  /*aaf0*/  F2FP.F16.E4M3.UNPACK_B R98, R49 ;  /* 0x00000031ff62723e */ /* 0x000fe200020006ff */
[----:B------:R-:W-:Y:S01]  /*ab00*/  FFMA.FTZ R172, R56, R175, -R181 ;  /* 0x000000af38ac7223 */ /* 0x000fe200000108b5 */
[----:B------:R-:W-:Y:S01]  /*ab10*/  F2FP.SATFINITE.E4M3.F32.PACK_AB_MERGE_C R56, R60, R51, RZ ;  /* 0x000000333c38723e */ /* 0x000fe200048070ff */
[----:B------:R-:W-:Y:S01]  /*ab20*/  FFMA.FTZ R99, R99, R175, R174 ;  /* 0x000000af63637223 */ /* 0x000fe200000100ae */
[----:B------:R-:W-:-:S02]  /*ab30*/  F2FP.F16.E4M3.UNPACK_B R61, R45 ;  /* 0x0000002dff3d723e */ /* 0x000fc400020006ff */
[----:B------:R-:W-:Y:S01]  /*ab40*/  F2FP.SATFINITE.E4M3.F32.PACK_AB_MERGE_C R51, R94, R63, R50 ;  /* 0x0000003f5e33723e */ /* 0x000fe20004807032 */
[----:B------:R-:W-:Y:S01]  /*ab50*/  HADD2.F32 R63, -RZ, R96.H0_H0 ;  /* 0x20000060ff3f7230 */ /* 0x000fe20000004100 */
[----:B------:R-:W-:Y:S01]  /*ab60*/  F2FP.SATFINITE.E4M3.F32.PACK_AB_MERGE_C R56, R97, R62, R56 ;  /* 0x0000003e6138723e */ /* 0x000fe20004807038 */
[----:B------:R-:W-:Y:S01]  /*ab70*/  HADD2.F32 R62, -RZ, R98.H0_H0 ;  /* 0x20000062ff3e7230 */ /* 0x000fe20000004100 */
[----:B------:R-:W-:Y:S01]  /*ab80*/  F2FP.F16.E4M3.UNPACK_B R94, R48 ;  /* 0x00000030ff5e723e */ /* 0x000fe200020006ff */
[--C-:B------:R-:W-:Y:S01]  /*ab90*/  HADD2.F32 R60, -RZ, R61.reuse.H0_H0 ;  /* 0x2000003dff3c7230 */ /* 0x100fe20000004100 */
[----:B------:R-:W-:Y:S01]  /*aba0*/  F2FP.SATFINITE.E4M3.F32.PACK_AB_MERGE_C R50, R172, R179, R183 ;  /* 0x000000b3ac32723e */ /* 0x000fe200048070b7 */
[----:B------:R-:W-:Y:S01]  /*abb0*/  HADD2.F32 R96, -RZ, R96.H1_H1 ;  /* 0x30000060ff607230 */ /* 0x000fe20000004100 */
[----:B------:R-:W-:Y:S01]  /*abc0*/  F2FP.SATFINITE.E4M3.F32.PACK_AB_MERGE_C R58, R99, R58, R185 ;  /* 0x0000003a633a723e */ /* 0x000fe200048070b9 */
[----:B------:R-:W-:Y:S02]  /*abd0*/  HADD2.F32 R97, -RZ, R94.H0_H0 ;  /* 0x2000005eff617230 */ /* 0x000fe40000004100 */
[-C--:B------:R-:W-:Y:S01]  /*abe0*/  FMUL.FTZ R173, R63, R62.reuse ;  /* 0x0000003e3fad7220 */ /* 0x080fe20000410000 */
[----:B------:R-:W-:Y:S01]  /*abf0*/  FMUL.FTZ R172, R60, R62 ;  /* 0x0000003e3cac7220 */ /* 0x000fe20000410000 */
[----:B------:R-:W-:Y:S01]  /*ac00*/  HADD2.F32 R99, -RZ, R98.H1_H1 ;  /* 0x30000062ff637230 */ /* 0x000fe20000004100 */
[----:B------:R-:W-:Y:S01]  /*ac10*/  F2FP.F16.E4M3.UNPACK_B R57, R57.H1 ;  /* 0x00000039ff39723e */ /* 0x000fe200030006ff */
[----:B------:R-:W-:-:S02]  /*ac20*/  HADD2.F32 R62, -RZ, R61.H1_H1 ;  /* 0x3000003dff3e7230 */ /* 0x000fc40000004100 */
[-C--:B------:R-:W-:Y:S01]  /*ac30*/  FFMA.FTZ R60, R60, R97.reuse, -R173 ;  /* 0x000000613c3c7223 */ /* 0x080fe200000108ad */
[----:B------:R-:W-:Y:S01]  /*ac40*/  FFMA.FTZ R61, R63, R97, R172 ;  /* 0x000000613f3d7223 */ /* 0x000fe200000100ac */
[----:B------:R-:W-:Y:S02]  /*ac50*/  HADD2.F32 R97, -RZ, R94.H1_H1 ;  /* 0x3000005eff617230 */ /* 0x000fe40000004100 */
[-C--:B------:R-:W-:Y:S01]  /*ac60*/  FMUL.FTZ R173, R96, R99.reuse ;  /* 0x0000006360ad7220 */ /* 0x080fe20000410000 */
[C---:B------:R-:W-:Y:S01]  /*ac70*/  FMUL.FTZ R99, R62.reuse, R99 ;  /* 0x000000633e637220 */ /* 0x040fe20000410000 */
[----:B------:R-:W-:Y:S01]  /*ac80*/  F2FP.F16.E4M3.UNPACK_B R98, R49.H1 ;  /* 0x00000031ff62723e */ /* 0x000fe200030006ff */
[----:B------:R-:W-:Y:S01]  /*ac90*/  HADD2.F32 R94, -RZ, R57.H0_H0 ;  /* 0x20000039ff5e7230 */ /* 0x000fe20000004100 */
[----:B------:R-:W-:Y:S01]  /*aca0*/  F2FP.F16.E4M3.UNPACK_B R63, R45.H1 ;  /* 0x0000002dff3f723e */ /* 0x000fe200030006ff */
[-C--:B------:R-:W-:Y:S01]  /*acb0*/  FFMA.FTZ R45, R62, R97.reuse, -R173 ;  /* 0x000000613e2d7223 */ /* 0x080fe200000108ad */
[----:B------:R-:W-:Y:S01]  /*acc0*/  FFMA.FTZ R62, R96, R97, R99 ;  /* 0x00000061603e7223 */ /* 0x000fe20000010063 */
[----:B------:R-:W-:Y:S01]  /*acd0*/  F2FP.F16.E4M3.UNPACK_B R48, R48.H1 ;  /* 0x00000030ff30723e */ /* 0x000fe200030006ff */
[----:B------:R-:W-:Y:S01]  /*ace0*/  HADD2.F32 R97, -RZ, R98.H0_H0 ;  /* 0x20000062ff617230 */ /* 0x000fe20000004100 */
[-C--:B------:R-:W-:Y:S01]  /*acf0*/  F2FP.F16.E4M3.UNPACK_B R176, R46.reuse ;  /* 0x0000002effb0723e */ /* 0x080fe200020006ff */
[----:B------:R-:W-:Y:S01]  /*ad00*/  HADD2.F32 R49, -RZ, R63.H0_H0 ;  /* 0x2000003fff317230 */ /* 0x000fe20000004100 */
[----:B------:R-:W-:Y:S01]  /*ad10*/  F2FP.F16.E4M3.UNPACK_B R177, R46.H1 ;  /* 0x0000002effb1723e */ /* 0x000fe200030006ff */
[----:B------:R-:W-:-:S02]  /*ad20*/  HADD2.F32 R96, -RZ, R57.H1_H1 ;  /* 0x30000039ff607230 */ /* 0x000fc40000004100 */
[-C--:B------:R-:W-:Y:S01]  /*ad30*/  FMUL.FTZ R172, R94, R97.reuse ;  /* 0x000000615eac7220 */ /* 0x080fe20000410000 */
[----:B------:R-:W-:Y:S02]  /*ad40*/  HADD2.F32 R99, -RZ, R98.H1_H1 ;  /* 0x30000062ff637230 */ /* 0x000fe40000004100 */
[----:B------:R-:W-:Y:S01]  /*ad50*/  FMUL.FTZ R97, R49, R97 ;  /* 0x0000006131617220 */ /* 0x000fe20000410000 */
[----:B------:R-:W-:Y:S01]  /*ad60*/  HADD2.F32 R63, -RZ, R63.H1_H1 ;  /* 0x3000003fff3f7230 */ /* 0x000fe20000004100 */
[----:B------:R-:W-:Y:S01]  /*ad70*/  F2FP.F16.E4M3.UNPACK_B R173, R44 ;  /* 0x0000002cffad723e */ /* 0x000fe200020006ff */
[--C-:B------:R-:W-:Y:S02]  /*ad80*/  HADD2.F32 R57, -RZ, R48.reuse.H0_H0 ;  /* 0x20000030ff397230 */ /* 0x100fe40000004100 */
[-C--:B------:R-:W-:Y:S01]  /*ad90*/  FMUL.FTZ R174, R96, R99.reuse ;  /* 0x0000006360ae7220 */ /* 0x080fe20000410000 */
[----:B------:R-:W-:Y:S02]  /*ada0*/  HADD2.F32 R98, -RZ, R48.H1_H1 ;  /* 0x30000030ff627230 */ /* 0x000fe40000004100 */
[----:B------:R-:W-:Y:S01]  /*adb0*/  FMUL.FTZ R99, R63, R99 ;  /* 0x000000633f637220 */ /* 0x000fe20000410000 */
[----:B------:R-:W-:-:S02]  /*adc0*/  HADD2.F32 R179, -RZ, R177.H0_H0 ;  /* 0x200000b1ffb37230 */ /* 0x000fc40000004100 */
[-C--:B------:R-:W-:Y:S01]  /*add0*/  FFMA.FTZ R48, R49, R57.reuse, -R172 ;  /* 0x0000003931307223 */ /* 0x080fe200000108ac */
[----:B------:R-:W-:Y:S01]  /*ade0*/  FFMA.FTZ R49, R94, R57, R97 ;  /* 0x000000395e317223 */ /* 0x000fe20000010061 */
[----:B------:R-:W-:Y:S01]  /*adf0*/  F2FP.F16.E4M3.UNPACK_B R97, R59 ;  /* 0x0000003bff61723e */ /* 0x000fe200020006ff */
[-C--:B------:R-:W-:Y:S01]  /*ae00*/  FFMA.FTZ R57, R63, R98.reuse, -R174 ;  /* 0x000000623f397223 */ /* 0x080fe200000108ae */
[----:B------:R-:W-:Y:S01]  /*ae10*/  FFMA.FTZ R94, R96, R98, R99 ;  /* 0x00000062605e7223 */ /* 0x000fe20000010063 */
[----:B------:R-:W-:Y:S01]  /*ae20*/  F2FP.F16.E4M3.UNPACK_B R63, R47 ;  /* 0x0000002fff3f723e */ /* 0x000fe200020006ff */
[----:B------:R-:W-:Y:S01]  /*ae30*/  HADD2.F32 R46, -RZ, R173.H0_H0 ;  /* 0x200000adff2e7230 */ /* 0x000fe20000004100 */
[----:B------:R-:W-:Y:S01]  /*ae40*/  F2FP.F16.E4M3.UNPACK_B R98, R59.H1 ;  /* 0x0000003bff62723e */ /* 0x000fe200030006ff */
[----:B------:R-:W-:Y:S01]  /*ae50*/  HADD2.F32 R99, -RZ, R97.H0_H0 ;  /* 0x20000061ff637230 */ /* 0x000fe20000004100 */
[----:B------:R-:W-:Y:S01]  /*ae60*/  F2FP.F16.E4M3.UNPACK_B R47, R47.H1 ;  /* 0x0000002fff2f723e */ /* 0x000fe200030006ff */
[----:B------:R-:W-:Y:S01]  /*ae70*/  HADD2.F32 R59, -RZ, R63.H0_H0 ;  /* 0x2000003fff3b7230 */ /* 0x000fe20000004100 */
[----:B------:R-:W-:Y:S01]  /*ae80*/  F2FP.F16.E4M3.UNPACK_B R174, R44.H1 ;  /* 0x0000002cffae723e */ /* 0x000fe200030006ff */
[----:B------:R-:W-:Y:S01]  /*ae90*/  HADD2.F32 R44, -RZ, R176.H0_H0 ;  /* 0x200000b0ff2c7230 */ /* 0x000fe20000004100 */
[----:B------:R-:W-:Y:S01]  /*aea0*/  F2FP.SATFINITE.E4M3.F32.PACK_AB_MERGE_C R48, R57, R48, RZ ;  /* 0x000000303930723e */ /* 0x000fe200048070ff */
[----:B------:R-:W-:Y:S01]  /*aeb0*/  HADD2.F32 R172, -RZ, R98.H0_H0 ;  /* 0x20000062ffac7230 */ /* 0x000fe20000004100 */
[----:B------:R-:W-:Y:S01]  /*aec0*/  F2FP.SATFINITE.E4M3.F32.PACK_AB_MERGE_C R49, R94, R49, RZ ;  /* 0x000000315e31723e */ /* 0x000fe200048070ff */
[----:B------:R-:W-:-:S02]  /*aed0*/  HADD2.F32 R96, -RZ, R47.H0_H0 ;  /* 0x2000002fff607230 */ /* 0x000fc40000004100 */
[-C--:B------:R-:W-:Y:S01]  /*aee0*/  FMUL.FTZ R178, R99, R44.reuse ;  /* 0x0000002c63b27220 */ /* 0x080fe20000410000 */
[----:B------:R-:W-:Y:S02]  /*aef0*/  HADD2.F32 R98, -RZ, R98.H1_H1 ;  /* 0x30000062ff627230 */ /* 0x000fe40000004100 */
[----:B------:R-:W-:Y:S01]  /*af00*/  FMUL.FTZ R180, R59, R44 ;  /* 0x0000002c3bb47220 */ /* 0x000fe20000410000 */
[----:B------:R-:W-:Y:S02]  /*af10*/  HADD2.F32 R177, -RZ, R177.H1_H1 ;  /* 0x300000b1ffb17230 */ /* 0x000fe40000004100 */
[-C--:B------:R-:W-:Y:S01]  /*af20*/  FMUL.FTZ R181, R172, R179.reuse ;  /* 0x000000b3acb57220 */ /* 0x080fe20000410000 */
[----:B------:R-:W-:Y:S02]  /*af30*/  HADD2.F32 R47, -RZ, R47.H1_H1 ;  /* 0x3000002fff2f7230 */ /* 0x000fe40000004100 */
[----:B------:R-:W-:Y:S01]  /*af40*/  FMUL.FTZ R179, R96, R179 ;  /* 0x000000b360b37220 */ /* 0x000fe20000410000 */
[----:B------:R-:W-:-:S02]  /*af50*/  HADD2.F32 R175, -RZ, R174.H0_H0 ;  /* 0x200000aeffaf7230 */ /* 0x000fc40000004100 */
[----:B------:R-:W-:Y:S01]  /*af60*/  FFMA.FTZ R44, R59, R46, -R178 ;  /* 0x0000002e3b2c7223 */ /* 0x000fe200000108b2 */
[----:B------:R-:W-:Y:S02]  /*af70*/  HADD2.F32 R97, -RZ, R97.H1_H1 ;  /* 0x30000061ff617230 */ /* 0x000fe40000004100 */
[-C--:B------:R-:W-:Y:S01]  /*af80*/  FMUL.FTZ R178, R98, R177.reuse ;  /* 0x000000b162b27220 */ /* 0x080fe20000410000 */
[----:B------:R-:W-:Y:S02]  /*af90*/  HADD2.F32 R176, -RZ, R176.H1_H1 ;  /* 0x300000b0ffb07230 */ /* 0x000fe40000004100 */
[----:B------:R-:W-:Y:S01]  /*afa0*/  FMUL.FTZ R177, R47, R177 ;  /* 0x000000b12fb17220 */ /* 0x000fe20000410000 */
[----:B------:R-:W-:Y:S02]  /*afb0*/  HADD2.F32 R63, -RZ, R63.H1_H1 ;  /* 0x3000003fff3f7230 */ /* 0x000fe40000004100 */
[----:B------:R-:W-:Y:S01]  /*afc0*/  FFMA.FTZ R181, R96, R175, -R181 ;  /* 0x000000af60b57223 */ /* 0x000fe200000108b5 */
[----:B------:R-:W-:-:S02]  /*afd0*/  HADD2.F32 R174, -RZ, R174.H1_H1 ;  /* 0x300000aeffae7230 */ /* 0x000fc40000004100 */
[----:B------:R-:W-:Y:S01]  /*afe0*/  FFMA.FTZ R179, R172, R175, R179 ;  /* 0x000000afacb37223 */ /* 0x000fe200000100b3 */
[----:B------:R-:W-:Y:S02]  /*aff0*/  HADD2.F32 R96, -RZ, R173.H1_H1 ;  /* 0x300000adff607230 */ /* 0x000fe40000004100 */
[-C--:B------:R-:W-:Y:S01]  /*b000*/  FMUL.FTZ R172, R97, R176.reuse ;  /* 0x000000b061ac7220 */ /* 0x080fe20000410000 */
[----:B------:R-:W-:Y:S01]  /*b010*/  FMUL.FTZ R176, R63, R176 ;  /* 0x000000b03fb07220 */ /* 0x000fe20000410000 */
[-C--:B------:R-:W-:Y:S01]  /*b020*/  FFMA.FTZ R178, R47, R174.reuse, -R178 ;  /* 0x000000ae2fb27223 */ /* 0x080fe200000108b2 */
[----:B------:R-:W-:Y:S01]  /*b030*/  FFMA.FTZ R98, R98, R174, R177 ;  /* 0x000000ae62627223 */ /* 0x000fe200000100b1 */
[----:B------:R-:W-:Y:S01]  /*b040*/  FFMA.FTZ R46, R99, R46, R180 ;  /* 0x0000002e632e7223 */ /* 0x000fe200000100b4 */
[-C--:B------:R-:W-:Y:S01]  /*b050*/  FFMA.FTZ R63, R63, R96.reuse, -R172 ;  /* 0x000000603f3f7223 */ /* 0x080fe200000108ac */
[----:B------:R-:W-:Y:S01]  /*b060*/  FFMA.FTZ R97, R97, R96, R176 ;  /* 0x0000006061617223 */ /* 0x000fe200000100b0 */
[----:B------:R-:W-:-:S02]  /*b070*/  F2FP.SATFINITE.E4M3.F32.PACK_AB_MERGE_C R178, R178, R181, RZ ;  /* 0x000000b5b2b2723e */ /* 0x000fc400048070ff */
[----:B------:R-:W-:Y:S02]  /*b080*/  F2FP.SATFINITE.E4M3.F32.PACK_AB_MERGE_C R98, R98, R179, RZ ;  /* 0x000000b36262723e */ /* 0x000fe400048070ff */
[----:B------:R-:W-:Y:S01]  /*b090*/  F2FP.SATFINITE.E4M3.F32.PACK_AB_MERGE_C R47, R63, R44, R178 ;  /* 0x0000002c3f2f723e */ /* 0x000fe200048070b2 */
[----:B------:R-:W-:Y:S01]  /*b0a0*/  IMAD.MOV.U32 R44, RZ, RZ, R51 ;  /* 0x000000ffff2c7224 */ /* 0x000fe200078e0033 */
[----:B------:R-:W-:Y:S01]  /*b0b0*/  F2FP.SATFINITE.E4M3.F32.PACK_AB_MERGE_C R59, R97, R46, R98 ;  /* 0x0000002e613b723e */ /* 0x000fe20004807062 */
[----:B------:R-:W-:Y:S01]  /*b0c0*/  IMAD.MOV.U32 R46, RZ, RZ, R50 ;  /* 0x000000ffff2e7224 */ /* 0x000fe200078e0032 */
[----:B------:R-:W-:Y:S02]  /*b0d0*/  F2FP.SATFINITE.E4M3.F32.PACK_AB_MERGE_C R45, R45, R60, R48 ;  /* 0x0000003c2d2d723e */ /* 0x000fe40004807030 */
[----:B------:R-:W-:-:S07]  /*b0e0*/  F2FP.SATFINITE.E4M3.F32.PACK_AB_MERGE_C R57, R62, R61, R49 ;  /* 0x0000003d3e39723e */ /* 0x000fce0004807031 */
.L_x_502:
[----:B------:R-:W-:Y:S05]  /*b0f0*/  BSYNC B3 ;  /* 0x0000000000037941 */ /* 0x000fea0003800000 */
.L_x_501:
[----:B------:R-:W-:-:S13]  /*b100*/  ISETP.GE.AND P4, PT, R95, R156, PT ;  /* 0x0000009c5f00720c */ /* 0x000fda0003f86270 */
[--C-:B------:R-:W-:Y:S02]  /*b110*/  @!P4 SHF.R.S32.HI R48, RZ, 0x1f, R95.reuse ;  /* 0x0000001fff30c819 */ /* 0x100fe4000001145f */
[----:B------:R-:W-:-:S04]  /*b120*/  @!P4 IADD3 R51, P5, P6, R120, R142, R95 ;  /* 0x0000008e7833c210 */ /* 0x000fc80007ebe05f */
[----:B------:R-:W-:Y:S02]  /*b130*/  @!P4 IADD3.X R60, R0, R171, R48, P5, P6 ;  /* 0x000000ab003cc210 */ /* 0x000fe40002fec430 */
[----:B------:R-:W-:-:S05]  /*b140*/  IADD3 R48, P5, R93, R126, RZ ;  /* 0x0000007e5d307210 */ /* 0x000fca0007fbe0ff */
[----:B------:R-:W-:Y:S01]  /*b150*/  IMAD.X R49, R92, 0x1, R127, P5 ;  /* 0x000000015c317824 */ /* 0x000fe200028e067f */
[----:B------:R-:W-:-:S04]  /*b160*/  @!P4 IADD3 R50, P5, R51, R126, RZ ;  /* 0x0000007e3332c210 */ /* 0x000fc80007fbe0ff */
[----:B------:R-:W-:Y:S01]  /*b170*/  @!P4 IADD3.X R51, R60, R127, RZ, P5, !PT ;  /* 0x0000007f3c33c210 */ /* 0x000fe20002ffe4ff */
[----:B0-----:R3:W-:Y:S04]  /*b180*/  STG.E.128 desc[UR54][R48.64], R44 ;  /* 0x0000002c30007986 */ /* 0x0017e8000c101d36 */
[----:B-1----:R3:W-:Y:S04]  /*b190*/  @!P4 STG.E.128 desc[UR54][R50.64], R56 ;  /* 0x000000383200c986 */ /* 0x0027e8000c101d36 */
.L_x_500:
[----:B------:R-:W-:Y:S05]  /*b1a0*/  BSYNC B2 ;  /* 0x0000000000027941 */ /* 0x000fea0003800000 */
.L_x_499:
[----:B------:R-:W-:-:S13]  /*b1b0*/  ISETP.NE.AND P4, PT, R36, RZ, PT ;  /* 0x000000ff2400720c */ /* 0x000fda0003f85270 */
[----:B------:R-:W-:Y:S05]  /*b1c0*/  @!P4 BRA `(.L_x_494) ;  /* 0x0000000c00e0c947 */ /* 0x000fea0003800000 */
[----:B0--3--:R-:W3:Y:S01]  /*b1d0*/  LDL R44, [R1] ;  /* 0x00000000012c7983 */ /* 0x009ee20000100800 */
[----:B------:R-:W-:Y:S01]  /*b1e0*/  IADD3 R57, P4, P5, R120, R142, R29 ;  /* 0x0000008e78397210 */ /* 0x000fe20007d9e01d */
[----:B------:R-:W-:Y:S03]  /*b1f0*/  BSSY B2, `(.L_x_503) ;  /* 0x00000eb000027945 */ /* 0x000fe60003800000 */
[----:B------:R-:W-:Y:S02]  /*b200*/  IADD3.X R56, R0, R171, R32, P4, P5 ;  /* 0x000000ab00387210 */ /* 0x000fe400027ea420 */
[----:B------:R-:W-:Y:S02]  /*b210*/  ISETP.GE.AND P4, PT, R222, R135, PT ;  /* 0x00000087de00720c */ /* 0x000fe40003f86270 */
[----:B---3--:R-:W-:-:S04]  /*b220*/  LOP3.LUT P6, RZ, R44, 0x1, RZ, 0xc0, !PT ;  /* 0x000000012cff7812 */ /* 0x008fc800078cc0ff */
[----:B------:R-:W-:-:S04]  /*b230*/  SEL R44, R101, R162, !P6 ;  /* 0x000000a2652c7207 */ /* 0x000fc80007000000 */
[----:B------:R-:W-:-:S04]  /*b240*/  SHF.R.S32.HI R45, RZ, 0x1f, R44 ;  /* 0x0000001fff2d7819 */ /* 0x000fc8000001142c */
[----:B------:R-:W-:-:S04]  /*b250*/  LEA.HI R45, R45, R44, RZ, 0x5 ;  /* 0x0000002c2d2d7211 */ /* 0x000fc800078f28ff */
        /* <DEDUP_REMOVED lines=10> */
[----:B------:R-:W-:Y:S02]  /*b300*/  IMAD R47, R19, 0x7800, R44 ;  /* 0x00007800132f7824 */ /* 0x000fe400078e022c */
[----:B------:R-:W-:-:S03]  /*b310*/  IMAD.IADD R45, R18, 0x1, R45 ;  /* 0x00000001122d7824 */ /* 0x000fc600078e022d */
[----:B------:R-:W-:-:S03]  /*b320*/  IADD3 R48, R18, R47, RZ ;  /* 0x0000002f12307210 */ /* 0x000fc60007ffe0ff */
[----:B------:R-:W0:Y:S04]  /*b330*/  LDS.128 R44, [R45+0x24200] ;  /* 0x024200002d2c7984 */ /* 0x000e280000000c00 */
[----:B------:R-:W1:Y:S01]  /*b340*/  LDS.128 R48, [R48+0x24200] ;  /* 0x0242000030307984 */ /* 0x000e620000000c00 */
[----:B------:R-:W-:Y:S05]  /*b350*/  @P4 BRA `(.L_x_504) ;  /* 0x0000000c00504947 */ /* 0x000fea0003800000 */
[--C-:B------:R-:W-:Y:S01]  /*b360*/  SHF.R.U32.HI R93, RZ, 0x8, R89.reuse ;  /* 0x00000008ff5d7819 */ /* 0x100fe20000011659 */
[----:B0-----:R-:W-:Y:S01]  /*b370*/  IMAD.MOV.U32 R58, RZ, RZ, R44 ;  /* 0x000000ffff3a7224 */ /* 0x001fe200078e002c */
[----:B------:R-:W-:Y:S01]  /*b380*/  SHF.R.U32.HI R95, RZ, 0x10, R89 ;  /* 0x00000010ff5f7819 */ /* 0x000fe20000011659 */
[----:B-1----:R-:W-:Y:S01]  /*b390*/  IMAD.MOV.U32 R60, RZ, RZ, R48 ;  /* 0x000000ffff3c7224 */ /* 0x002fe200078e0030 */
[----:B------:R-:W-:Y:S01]  /*b3a0*/  LOP3.LUT R61, R89, 0xff0000ff, RZ, 0xc0, !PT ;  /* 0xff0000ff593d7812 */ /* 0x000fe200078ec0ff */
[----:B------:R-:W-:Y:S01]  /*b3b0*/  IMAD.MOV.U32 R52, RZ, RZ, R45 ;  /* 0x000000ffff347224 */ /* 0x000fe200078e002d */
[----:B------:R-:W-:Y:S02]  /*b3c0*/  SHF.R.U32.HI R89, RZ, 0x8, R91 ;  /* 0x00000008ff597819 */ /* 0x000fe4000001165b */
[----:B------:R-:W-:Y:S02]  /*b3d0*/  SHF.L.U32 R44, R93, 0x8, RZ ;  /* 0x000000085d2c7819 */ /* 0x000fe400000006ff */
[----:B------:R-:W-:-:S02]  /*b3e0*/  SHF.R.U32.HI R92, RZ, 0x10, R53 ;  /* 0x00000010ff5c7819 */ /* 0x000fc40000011635 */
[----:B------:R-:W-:Y:S01]  /*b3f0*/  LOP3.LUT R61, R61, 0xff00, R44, 0xf8, !PT ;  /* 0x0000ff003d3d7812 */ /* 0x000fe200078ef82c */
[----:B------:R-:W-:Y:S01]  /*b400*/  IMAD.SHL.U32 R44, R89, 0x100, RZ ;  /* 0x00000100592c7824 */ /* 0x000fe200078e00ff */
[----:B------:R-:W-:Y:S02]  /*b410*/  SHF.R.U32.HI R88, RZ, 0x8, R53 ;  /* 0x00000008ff587819 */ /* 0x000fe40000011635 */
[----:B------:R-:W-:Y:S01]  /*b420*/  LOP3.LUT R54, R53, 0xff0000ff, RZ, 0xc0, !PT ;  /* 0xff0000ff35367812 */ /* 0x000fe200078ec0ff */
[----:B------:R-:W-:Y:S01]  /*b430*/  IMAD.MOV.U32 R53, RZ, RZ, R46 ;  /* 0x000000ffff357224 */ /* 0x000fe200078e002e */
[----:B------:R-:W-:Y:S01]  /*b440*/  SHF.R.U32.HI R94, RZ, 0x10, R91 ;  /* 0x00000010ff5e7819 */ /* 0x000fe2000001165b */
[----:B------:R-:W-:Y:S01]  /*b450*/  IMAD.U32 R46, R95, 0x10000, RZ ;  /* 0x000100005f2e7824 */ /* 0x000fe200078e00ff */
[----:B------:R-:W-:Y:S01]  /*b460*/  LOP3.LUT R63, R91, 0xff0000ff, RZ, 0xc0, !PT ;  /* 0xff0000ff5b3f7812 */ /* 0x000fe200078ec0ff */
[----:B------:R-:W-:Y:S01]  /*b470*/  IMAD.SHL.U32 R45, R88, 0x100, RZ ;  /* 0x00000100582d7824 */ /* 0x000fe200078e00ff */
[----:B------:R-:W-:-:S02]  /*b480*/  SHF.R.U32.HI R62, RZ, 0x8, R55 ;  /* 0x00000008ff3e7819 */ /* 0x000fc40000011637 */
[----:B------:R-:W-:Y:S01]  /*b490*/  LOP3.LUT R63, R63, 0xff00, R44, 0xf8, !PT ;  /* 0x0000ff003f3f7812 */ /* 0x000fe200078ef82c */
[----:B------:R-:W-:Y:S01]  /*b4a0*/  IMAD.U32 R44, R94, 0x10000, RZ ;  /* 0x000100005e2c7824 */ /* 0x000fe200078e00ff */
[----:B------:R-:W-:Y:S02]  /*b4b0*/  SHF.R.U32.HI R90, RZ, 0x10, R55 ;  /* 0x00000010ff5a7819 */ /* 0x000fe40000011637 */
[----:B------:R-:W-:Y:S02]  /*b4c0*/  SHF.L.U32 R48, R62, 0x8, RZ ;  /* 0x000000083e307819 */ /* 0x000fe400000006ff */
[----:B------:R-:W-:Y:S02]  /*b4d0*/  LOP3.LUT R46, R61, 0xff0000, R46, 0xf8, !PT ;  /* 0x00ff00003d2e7812 */ /* 0x000fe400078ef82e */
[----:B------:R-:W-:Y:S02]  /*b4e0*/  LOP3.LUT R55, R55, 0xff0000ff, RZ, 0xc0, !PT ;  /* 0xff0000ff37377812 */ /* 0x000fe400078ec0ff */
[----:B------:R-:W-:-:S02]  /*b4f0*/  F2FP.F16.E4M3.UNPACK_B R89, R170.H1 ;  /* 0x000000aaff59723e */ /* 0x000fc400030006ff */
[----:B------:R-:W-:Y:S02]  /*b500*/  F2FP.F16.E4M3.UNPACK_B R62, R60.H1 ;  /* 0x0000003cff3e723e */ /* 0x000fe400030006ff */
[----:B------:R-:W-:Y:S02]  /*b510*/  F2FP.F16.E4M3.UNPACK_B R61, R58.H1 ;  /* 0x0000003aff3d723e */ /* 0x000fe400030006ff */
[----:B------:R-:W-:Y:S02]  /*b520*/  LOP3.LUT R44, R63, 0xff0000, R44, 0xf8, !PT ;  /* 0x00ff00003f2c7812 */ /* 0x000fe400078ef82c */
[----:B------:R-:W-:Y:S01]  /*b530*/  LOP3.LUT R91, R54, 0xff00, R45, 0xf8, !PT ;  /* 0x0000ff00365b7812 */ /* 0x000fe200078ef82d */
[----:B------:R-:W-:Y:S01]  /*b540*/  HADD2.F32 R45, -RZ, R89.H0_H0 ;  /* 0x20000059ff2d7230 */ /* 0x000fe20000004100 */
[----:B------:R-:W-:Y:S01]  /*b550*/  LOP3.LUT R93, R55, 0xff00, R48, 0xf8, !PT ;  /* 0x0000ff00375d7812 */ /* 0x000fe200078ef830 */
[----:B------:R-:W-:Y:S01]  /*b560*/  HADD2.F32 R55, -RZ, R62.H0_H0 ;  /* 0x2000003eff377230 */ /* 0x000fe20000004100 */
[----:B------:R-:W-:Y:S01]  /*b570*/  F2FP.F16.E4M3.UNPACK_B R63, R168.H1 ;  /* 0x000000a8ff3f723e */ /* 0x000fe200030006ff */
[----:B------:R-:W-:Y:S01]  /*b580*/  HADD2.F32 R54, -RZ, R61.H0_H0 ;  /* 0x2000003dff367230 */ /* 0x000fe20000004100 */
[----:B------:R-:W-:Y:S01]  /*b590*/  SHF.L.U32 R90, R90, 0x10, RZ ;  /* 0x000000105a5a7819 */ /* 0x000fe200000006ff */
[----:B------:R-:W-:-:S02]  /*b5a0*/  IMAD.U32 R48, R92, 0x10000, RZ ;  /* 0x000100005c307824 */ /* 0x000fc400078e00ff */
[-C--:B------:R-:W-:Y:S01]  /*b5b0*/  FMUL.FTZ R95, R55, R45.reuse ;  /* 0x0000002d375f7220 */ /* 0x080fe20000410000 */
[----:B------:R-:W-:Y:S02]  /*b5c0*/  HADD2.F32 R88, -RZ, R63.H0_H0 ;  /* 0x2000003fff587230 */ /* 0x000fe40000004100 */
[C---:B------:R-:W-:Y:S01]  /*b5d0*/  FMUL.FTZ R92, R54.reuse, R45 ;  /* 0x0000002d365c7220 */ /* 0x040fe20000410000 */
[----:B------:R-:W-:Y:S01]  /*b5e0*/  LOP3.LUT R45, R93, 0xff0000, R90, 0xf8, !PT ;  /* 0x00ff00005d2d7812 */ /* 0x000fe200078ef85a */
[----:B------:R-:W-:Y:S01]  /*b5f0*/  HADD2.F32 R61, -RZ, R61.H1_H1 ;  /* 0x3000003dff3d7230 */ /* 0x000fe20000004100 */
[----:B------:R-:W-:Y:S01]  /*b600*/  F2FP.F16.E4M3.UNPACK_B R170, R170 ;  /* 0x000000aaffaa723e */ /* 0x000fe200020006ff */
[-C--:B------:R-:W-:Y:S01]  /*b610*/  FFMA.FTZ R54, R54, R88.reuse, -R95 ;  /* 0x0000005836367223 */ /* 0x080fe2000001085f */
[----:B------:R-:W-:Y:S01]  /*b620*/  FFMA.FTZ R55, R55, R88, R92 ;  /* 0x0000005837377223 */ /* 0x000fe2000001005c */
[----:B------:R-:W-:Y:S01]  /*b630*/  HADD2.F32 R88, -RZ, R89.H1_H1 ;  /* 0x30000059ff587230 */ /* 0x000fe20000004100 */
[----:B------:R-:W-:Y:S01]  /*b640*/  F2FP.F16.E4M3.UNPACK_B R168, R168 ;  /* 0x000000a8ffa8723e */ /* 0x000fe200020006ff */
[----:B------:R-:W-:Y:S01]  /*b650*/  HADD2.F32 R89, -RZ, R62.H1_H1 ;  /* 0x3000003eff597230 */ /* 0x000fe20000004100 */
[----:B------:R-:W-:Y:S01]  /*b660*/  F2FP.F16.E4M3.UNPACK_B R62, R60 ;  /* 0x0000003cff3e723e */ /* 0x000fe200020006ff */
[----:B------:R-:W-:Y:S01]  /*b670*/  HADD2.F32 R90, -RZ, R63.H1_H1 ;  /* 0x3000003fff5a7230 */ /* 0x000fe20000004100 */
[----:B------:R-:W-:Y:S01]  /*b680*/  F2FP.F16.E4M3.UNPACK_B R63, R58 ;  /* 0x0000003aff3f723e */ /* 0x000fe200020006ff */
[-C--:B------:R-:W-:Y:S01]  /*b690*/  FMUL.FTZ R92, R61, R88.reuse ;  /* 0x000000583d5c7220 */ /* 0x080fe20000410000 */
[----:B------:R-:W-:Y:S01]  /*b6a0*/  FMUL.FTZ R58, R89, R88 ;  /* 0x00000058593a7220 */ /* 0x000fe20000410000 */
[----:B------:R-:W-:Y:S01]  /*b6b0*/  HADD2.F32 R93, -RZ, R170.H0_H0 ;  /* 0x200000aaff5d7230 */ /* 0x000fe20000004100 */
[----:B------:R-:W-:Y:S01]  /*b6c0*/  LOP3.LUT R48, R91, 0xff0000, R48, 0xf8, !PT ;  /* 0x00ff00005b307812 */ /* 0x000fe200078ef830 */
        /* <DEDUP_REMOVED lines=8> */
[----:B------:R-:W-:-:S02]  /*b750*/  HADD2.F32 R89, -RZ, R62.H1_H1 ;  /* 0x3000003eff597230 */ /* 0x000fc40000004100 */
[-C--:B------:R-:W-:Y:S01]  /*b760*/  FFMA.FTZ R60, R60, R91.reuse, -R95 ;  /* 0x0000005b3c3c7223 */ /* 0x080fe2000001085f */
[----:B------:R-:W-:Y:S02]  /*b770*/  HADD2.F32 R63, -RZ, R63.H1_H1 ;  /* 0x3000003fff3f7230 */ /* 0x000fe40000004100 */
[----:B------:R-:W-:Y:S01]  /*b780*/  FFMA.FTZ R62, R88, R91, R93 ;  /* 0x0000005b583e7223 */ /* 0x000fe2000001005d */
[----:B------:R-:W-:Y:S02]  /*b790*/  HADD2.F32 R168, -RZ, R168.H1_H1 ;  /* 0x300000a8ffa87230 */ /* 0x000fe40000004100 */
[-C--:B------:R-:W-:Y:S01]  /*b7a0*/  FMUL.FTZ R88, R89, R170.reuse ;  /* 0x000000aa59587220 */ /* 0x080fe20000410000 */
[----:B------:R-:W-:Y:S01]  /*b7b0*/  F2FP.F16.E4M3.UNPACK_B R90, R169.H1 ;  /* 0x000000a9ff5a723e */ /* 0x000fe200030006ff */
[C---:B------:R-:W-:Y:S01]  /*b7c0*/  FMUL.FTZ R170, R63.reuse, R170 ;  /* 0x000000aa3faa7220 */ /* 0x040fe20000410000 */
[----:B------:R-:W-:Y:S01]  /*b7d0*/  F2FP.F16.E4M3.UNPACK_B R91, R50.H1 ;  /* 0x00000032ff5b723e */ /* 0x000fe200030006ff */
[----:B------:R-:W-:Y:S01]  /*b7e0*/  FFMA.FTZ R63, R63, R168, -R88 ;  /* 0x000000a83f3f7223 */ /* 0x000fe20000010858 */
[----:B------:R-:W-:Y:S01]  /*b7f0*/  F2FP.F16.E4M3.UNPACK_B R93, R167.H1 ;  /* 0x000000a7ff5d723e */ /* 0x000fe200030006ff */
[--C-:B------:R-:W-:Y:S01]  /*b800*/  HADD2.F32 R97, -RZ, R90.reuse.H0_H0 ;  /* 0x2000005aff617230 */ /* 0x100fe20000004100 */
[----:B------:R-:W-:Y:S01]  /*b810*/  F2FP.F16.E4M3.UNPACK_B R88, R53.H1 ;  /* 0x00000035ff58723e */ /* 0x000fe200030006ff */
[--C-:B------:R-:W-:Y:S01]  /*b820*/  HADD2.F32 R92, -RZ, R91.reuse.H0_H0 ;  /* 0x2000005bff5c7230 */ /* 0x100fe20000004100 */
[----:B------:R-:W-:Y:S01]  /*b830*/  F2FP.F16.E4M3.UNPACK_B R169, R169 ;  /* 0x000000a9ffa9723e */ /* 0x000fe200020006ff */
[----:B------:R-:W-:Y:S01]  /*b840*/  HADD2.F32 R94, -RZ, R90.H1_H1 ;  /* 0x3000005aff5e7230 */ /* 0x000fe20000004100 */
[----:B------:R-:W-:Y:S01]  /*b850*/  F2FP.F16.E4M3.UNPACK_B R53, R53 ;  /* 0x00000035ff35723e */ /* 0x000fe200020006ff */
[----:B------:R-:W-:-:S02]  /*b860*/  HADD2.F32 R91, -RZ, R91.H1_H1 ;  /* 0x3000005bff5b7230 */ /* 0x000fc40000004100 */
[----:B------:R-:W-:Y:S01]  /*b870*/  FMUL.FTZ R99, R92, R97 ;  /* 0x000000615c637220 */ /* 0x000fe20000410000 */
[--C-:B------:R-:W-:Y:S01]  /*b880*/  HADD2.F32 R90, -RZ, R88.reuse.H0_H0 ;  /* 0x20000058ff5a7230 */ /* 0x100fe20000004100 */
[----:B------:R-:W-:Y:S01]  /*b890*/  F2FP.F16.E4M3.UNPACK_B R167, R167 ;  /* 0x000000a7ffa7723e */ /* 0x000fe200020006ff */
[--C-:B------:R-:W-:Y:S02]  /*b8a0*/  HADD2.F32 R95, -RZ, R93.reuse.H0_H0 ;  /* 0x2000005dff5f7230 */ /* 0x100fe40000004100 */
[----:B------:R-:W-:Y:S01]  /*b8b0*/  FMUL.FTZ R173, R91, R94 ;  /* 0x0000005e5bad7220 */ /* 0x000fe20000410000 */
[----:B------:R-:W-:Y:S02]  /*b8c0*/  HADD2.F32 R88, -RZ, R88.H1_H1 ;  /* 0x30000058ff587230 */ /* 0x000fe40000004100 */
[C---:B------:R-:W-:Y:S01]  /*b8d0*/  FMUL.FTZ R97, R90.reuse, R97 ;  /* 0x000000615a617220 */ /* 0x040fe20000410000 */
[----:B------:R-:W-:Y:S02]  /*b8e0*/  HADD2.F32 R93, -RZ, R93.H1_H1 ;  /* 0x3000005dff5d7230 */ /* 0x000fe40000004100 */
[-C--:B------:R-:W-:Y:S01]  /*b8f0*/  FFMA.FTZ R99, R90, R95.reuse, -R99 ;  /* 0x0000005f5a637223 */ /* 0x080fe20000010863 */
[----:B------:R-:W-:Y:S01]  /*b900*/  F2FP.SATFINITE.E4M3.F32.PACK_AB_MERGE_C R54, R61, R54, RZ ;  /* 0x000000363d36723e */ /* 0x000fe200048070ff */
[----:B------:R-:W-:Y:S01]  /*b910*/  FMUL.FTZ R90, R88, R94 ;  /* 0x0000005e585a7220 */ /* 0x000fe20000410000 */
[----:B------:R-:W-:Y:S01]  /*b920*/  FFMA.FTZ R97, R92, R95, R97 ;  /* 0x0000005f5c617223 */ /* 0x000fe20000010061 */
[-C--:B------:R-:W-:Y:S01]  /*b930*/  FFMA.FTZ R94, R88, R93.reuse, -R173 ;  /* 0x0000005d585e7223 */ /* 0x080fe200000108ad */
[----:B------:R-:W-:Y:S01]  /*b940*/  F2FP.F16.E4M3.UNPACK_B R88, R50 ;  /* 0x00000032ff58723e */ /* 0x000fe200020006ff */
[----:B------:R-:W-:Y:S01]  /*b950*/  FFMA.FTZ R96, R91, R93, R90 ;  /* 0x0000005d5b607223 */ /* 0x000fe2000001005a */
[----:B------:R-:W-:-:S02]  /*b960*/  HADD2.F32 R93, -RZ, R169.H0_H0 ;  /* 0x200000a9ff5d7230 */ /* 0x000fc40000004100 */
[----:B------:R-:W-:Y:S01]  /*b970*/  FFMA.FTZ R89, R89, R168, R170 ;  /* 0x000000a859597223 */ /* 0x000fe200000100aa */
[----:B------:R-:W-:Y:S01]  /*b980*/  HADD2.F32 R50, -RZ, R53.H0_H0 ;  /* 0x20000035ff327230 */ /* 0x000fe20000004100 */
[----:B------:R-:W-:Y:S01]  /*b990*/  F2FP.SATFINITE.E4M3.F32.PACK_AB_MERGE_C R58, R58, R55, RZ ;  /* 0x000000373a3a723e */ /* 0x000fe200048070ff */
[--C-:B------:R-:W-:Y:S01]  /*b9a0*/  HADD2.F32 R90, -RZ, R88.reuse.H0_H0 ;  /* 0x20000058ff5a7230 */ /* 0x100fe20000004100 */
[----:B------:R-:W-:Y:S01]  /*b9b0*/  F2FP.F16.E4M3.UNPACK_B R61, R49 ;  /* 0x00000031ff3d723e */ /* 0x000fe200020006ff */
[----:B------:R-:W-:Y:S01]  /*b9c0*/  HADD2.F32 R91, -RZ, R167.H0_H0 ;  /* 0x200000a7ff5b7230 */ /* 0x000fe20000004100 */
[----:B------:R-:W-:Y:S01]  /*b9d0*/  F2FP.SATFINITE.E4M3.F32.PACK_AB_MERGE_C R55, R63, R60, R54 ;  /* 0x0000003c3f37723e */ /* 0x000fe20004807036 */
[----:B------:R-:W-:Y:S02]  /*b9e0*/  HADD2.F32 R169, -RZ, R169.H1_H1 ;  /* 0x300000a9ffa97230 */ /* 0x000fe40000004100 */
[----:B------:R-:W-:Y:S01]  /*b9f0*/  FMUL.FTZ R95, R90, R93 ;  /* 0x0000005d5a5f7220 */ /* 0x000fe20000410000 */
[----:B------:R-:W-:-:S02]  /*ba00*/  HADD2.F32 R88, -RZ, R88.H1_H1 ;  /* 0x30000058ff587230 */ /* 0x000fc40000004100 */
[C---:B------:R-:W-:Y:S01]  /*ba10*/  FMUL.FTZ R93, R50.reuse, R93 ;  /* 0x0000005d325d7220 */ /* 0x040fe20000410000 */
[----:B------:R-:W-:Y:S02]  /*ba20*/  HADD2.F32 R53, -RZ, R53.H1_H1 ;  /* 0x30000035ff357230 */ /* 0x000fe40000004100 */
[----:B------:R-:W-:Y:S01]  /*ba30*/  FFMA.FTZ R95, R50, R91, -R95 ;  /* 0x0000005b325f7223 */ /* 0x000fe2000001085f */
[----:B------:R-:W-:Y:S02]  /*ba40*/  HADD2.F32 R167, -RZ, R167.H1_H1 ;  /* 0x300000a7ffa77230 */ /* 0x000fe40000004100 */
[----:B------:R-:W-:Y:S01]  /*ba50*/  FMUL.FTZ R92, R88, R169 ;  /* 0x000000a9585c7220 */ /* 0x000fe20000410000 */
[----:B------:R-:W-:Y:S01]  /*ba60*/  FFMA.FTZ R50, R90, R91, R93 ;  /* 0x0000005b5a327223 */ /* 0x000fe2000001005d */
[C---:B------:R-:W-:Y:S01]  /*ba70*/  FMUL.FTZ R169, R53.reuse, R169 ;  /* 0x000000a935a97220 */ /* 0x040fe20000410000 */
[----:B------:R-:W-:Y:S01]  /*ba80*/  F2FP.F16.E4M3.UNPACK_B R90, R48 ;  /* 0x00000030ff5a723e */ /* 0x000fe200020006ff */
[-C--:B------:R-:W-:Y:S01]  /*ba90*/  FFMA.FTZ R92, R53, R167.reuse, -R92 ;  /* 0x000000a7355c7223 */ /* 0x080fe2000001085c */
[----:B------:R-:W-:Y:S01]  /*baa0*/  F2FP.F16.E4M3.UNPACK_B R60, R52 ;  /* 0x00000034ff3c723e */ /* 0x000fe200020006ff */
[----:B------:R-:W-:Y:S01]  /*bab0*/  FFMA.FTZ R169, R88, R167, R169 ;  /* 0x000000a758a97223 */ /* 0x000fe200000100a9 */
[----:B------:R-:W-:Y:S01]  /*bac0*/  F2FP.SATFINITE.E4M3.F32.PACK_AB_MERGE_C R54, R89, R62, R58 ;  /* 0x0000003e5936723e */ /* 0x000fe2000480703a */
[----:B------:R-:W-:Y:S01]  /*bad0*/  HADD2.F32 R62, -RZ, R61.H0_H0 ;  /* 0x2000003dff3e7230 */ /* 0x000fe20000004100 */
[----:B------:R-:W-:Y:S01]  /*bae0*/  F2FP.F16.E4M3.UNPACK_B R88, R46 ;  /* 0x0000002eff58723e */ /* 0x000fe200020006ff */
[----:B------:R-:W-:Y:S01]  /*baf0*/  HADD2.F32 R91, -RZ, R90.H0_H0 ;  /* 0x2000005aff5b7230 */ /* 0x000fe20000004100 */
[----:B------:R-:W-:Y:S01]  /*bb00*/  F2FP.SATFINITE.E4M3.F32.PACK_AB_MERGE_C R53, R94, R99, RZ ;  /* 0x000000635e35723e */ /* 0x000fe200048070ff */
[----:B------:R-:W-:Y:S01]  /*bb10*/  HADD2.F32 R58, -RZ, R60.H0_H0 ;  /* 0x2000003cff3a7230 */ /* 0x000fe20000004100 */
[----:B------:R-:W-:Y:S01]  /*bb20*/  F2FP.F16.E4M3.UNPACK_B R52, R52.H1 ;  /* 0x00000034ff34723e */ /* 0x000fe200030006ff */
[----:B------:R-:W-:-:S02]  /*bb30*/  HADD2.F32 R89, -RZ, R88.H0_H0 ;  /* 0x20000058ff597230 */ /* 0x000fc40000004100 */
[-C--:B------:R-:W-:Y:S01]  /*bb40*/  FMUL.FTZ R93, R62, R91.reuse ;  /* 0x0000005b3e5d7220 */ /* 0x080fe20000410000 */
[----:B------:R-:W-:Y:S02]  /*bb50*/  HADD2.F32 R63, -RZ, R61.H1_H1 ;  /* 0x3000003dff3f7230 */ /* 0x000fe40000004100 */
[----:B------:R-:W-:Y:S01]  /*bb60*/  FMUL.FTZ R91, R58, R91 ;  /* 0x0000005b3a5b7220 */ /* 0x000fe20000410000 */
[----:B------:R-:W-:Y:S01]  /*bb70*/  HADD2.F32 R90, -RZ, R90.H1_H1 ;  /* 0x3000005aff5a7230 */ /* 0x000fe20000004100 */
[----:B------:R-:W-:Y:S01]  /*bb80*/  F2FP.SATFINITE.E4M3.F32.PACK_AB_MERGE_C R53, R92, R95, R53 ;  /* 0x0000005f5c35723e */ /* 0x000fe20004807035 */
[----:B------:R-:W-:Y:S02]  /*bb90*/  HADD2.F32 R61, -RZ, R60.H1_H1 ;  /* 0x3000003cff3d7230 */ /* 0x000fe40000004100 */
[-C--:B------:R-:W-:Y:S01]  /*bba0*/  FFMA.FTZ R58, R58, R89.reuse, -R93 ;  /* 0x000000593a3a7223 */ /* 0x080fe2000001085d */
[----:B------:R-:W-:Y:S02]  /*bbb0*/  HADD2.F32 R88, -RZ, R88.H1_H1 ;  /* 0x30000058ff587230 */ /* 0x000fe40000004100 */
[----:B------:R-:W-:Y:S01]  /*bbc0*/  FFMA.FTZ R60, R62, R89, R91 ;  /* 0x000000593e3c7223 */ /* 0x000fe2000001005b */
[-C--:B------:R-:W-:Y:S01]  /*bbd0*/  FMUL.FTZ R92, R63, R90.reuse ;  /* 0x0000005a3f5c7220 */ /* 0x080fe20000410000 */
[----:B------:R-:W-:Y:S01]  /*bbe0*/  FMUL.FTZ R90, R61, R90 ;  /* 0x0000005a3d5a7220 */ /* 0x000fe20000410000 */
[----:B------:R-:W-:-:S02]  /*bbf0*/  F2FP.F16.E4M3.UNPACK_B R62, R49.H1 ;  /* 0x00000031ff3e723e */ /* 0x000fc400030006ff */
[----:B------:R-:W-:Y:S01]  /*bc00*/  F2FP.F16.E4M3.UNPACK_B R89, R48.H1 ;  /* 0x00000030ff59723e */ /* 0x000fe200030006ff */
[-C--:B------:R-:W-:Y:S01]  /*bc10*/  FFMA.FTZ R49, R61, R88.reuse, -R92 ;  /* 0x000000583d317223 */ /* 0x080fe2000001085c */
[----:B------:R-:W-:Y:S01]  /*bc20*/  FFMA.FTZ R61, R63, R88, R90 ;  /* 0x000000583f3d7223 */ /* 0x000fe2000001005a */
[----:B------:R-:W-:Y:S01]  /*bc30*/  F2FP.F16.E4M3.UNPACK_B R46, R46.H1 ;  /* 0x0000002eff2e723e */ /* 0x000fe200030006ff */
[----:B------:R-:W-:Y:S01]  /*bc40*/  HADD2.F32 R63, -RZ, R62.H0_H0 ;  /* 0x2000003eff3f7230 */ /* 0x000fe20000004100 */
[----:B------:R-:W-:Y:S01]  /*bc50*/  F2FP.SATFINITE.E4M3.F32.PACK_AB_MERGE_C R96, R96, R97, RZ ;  /* 0x000000616060723e */ /* 0x000fe200048070ff */
[----:B------:R-:W-:Y:S01]  /*bc60*/  HADD2.F32 R90, -RZ, R89.H0_H0 ;  /* 0x20000059ff5a7230 */ /* 0x000fe20000004100 */
[----:B------:R-:W-:Y:S01]  /*bc70*/  F2FP.F16.E4M3.UNPACK_B R94, R45.H1 ;  /* 0x0000002dff5e723e */ /* 0x000fe200030006ff */
[----:B------:R-:W-:Y:S01]  /*bc80*/  HADD2.F32 R48, -RZ, R52.H0_H0 ;  /* 0x20000034ff307230 */ /* 0x000fe20000004100 */
[----:B------:R-:W-:Y:S01]  /*bc90*/  F2FP.SATFINITE.E4M3.F32.PACK_AB_MERGE_C R50, R169, R50, R96 ;  /* 0x00000032a932723e */ /* 0x000fe20004807060 */
[----:B------:R-:W-:-:S02]  /*bca0*/  HADD2.F32 R62, -RZ, R62.H1_H1 ;  /* 0x3000003eff3e7230 */ /* 0x000fc40000004100 */
[CC--:B------:R-:W-:Y:S01]  /*bcb0*/  FMUL.FTZ R93, R63.reuse, R90.reuse ;  /* 0x0000005a3f5d7220 */ /* 0x0c0fe20000410000 */
[----:B------:R-:W-:Y:S02]  /*bcc0*/  HADD2.F32 R91, -RZ, R89.H1_H1 ;  /* 0x30000059ff5b7230 */ /* 0x000fe40000004100 */
[----:B------:R-:W-:Y:S01]  /*bcd0*/  FMUL.FTZ R90, R48, R90 ;  /* 0x0000005a305a7220 */ /* 0x000fe20000410000 */
[----:B------:R-:W-:Y:S02]  /*bce0*/  HADD2.F32 R88, -RZ, R46.H0_H0 ;  /* 0x2000002eff587230 */ /* 0x000fe40000004100 */
[----:B------:R-:W-:Y:S02]  /*bcf0*/  HADD2.F32 R52, -RZ, R52.H1_H1 ;  /* 0x30000034ff347230 */ /* 0x000fe40000004100 */
[-C--:B------:R-:W-:Y:S01]  /*bd00*/  FMUL.FTZ R95, R62, R91.reuse ;  /* 0x0000005b3e5f7220 */ /* 0x080fe20000410000 */
[----:B------:R-:W-:Y:S02]  /*bd10*/  HADD2.F32 R89, -RZ, R46.H1_H1 ;  /* 0x3000002eff597230 */ /* 0x000fe40000004100 */
[-C--:B------:R-:W-:Y:S01]  /*bd20*/  FFMA.FTZ R46, R48, R88.reuse, -R93 ;  /* 0x00000058302e7223 */ /* 0x080fe2000001085d */
[----:B------:R-:W-:Y:S01]  /*bd30*/  FFMA.FTZ R48, R63, R88, R90 ;  /* 0x000000583f307223 */ /* 0x000fe2000001005a */
[C---:B------:R-:W-:Y:S01]  /*bd40*/  FMUL.FTZ R91, R52.reuse, R91 ;  /* 0x0000005b345b7220 */ /* 0x040fe20000410000 */
[----:B------:R-:W-:Y:S01]  /*bd50*/  F2FP.F16.E4M3.UNPACK_B R63, R51 ;  /* 0x00000033ff3f723e */ /* 0x000fe200020006ff */
[----:B------:R-:W-:Y:S01]  /*bd60*/  FFMA.FTZ R97, R52, R89, -R95 ;  /* 0x0000005934617223 */ /* 0x000fe2000001085f */
[----:B------:R-:W-:Y:S01]  /*bd70*/  F2FP.F16.E4M3.UNPACK_B R88, R51.H1 ;  /* 0x00000033ff58723e */ /* 0x000fe200030006ff */
[----:B------:R-:W-:Y:S01]  /*bd80*/  FFMA.FTZ R99, R62, R89, R91 ;  /* 0x000000593e637223 */ /* 0x000fe2000001005b */
[----:B------:R-:W-:Y:S01]  /*bd90*/  F2FP.F16.E4M3.UNPACK_B R93, R45 ;  /* 0x0000002dff5d723e */ /* 0x000fe200020006ff */
[----:B------:R-:W-:Y:S01]  /*bda0*/  HADD2.F32 R89, -RZ, R63.H0_H0 ;  /* 0x2000003fff597230 */ /* 0x000fe20000004100 */
[-C--:B------:R-:W-:Y:S01]  /*bdb0*/  F2FP.F16.E4M3.UNPACK_B R52, R47.reuse ;  /* 0x0000002fff34723e */ /* 0x080fe200020006ff */
[----:B------:R-:W-:Y:S01]  /*bdc0*/  HADD2.F32 R95, -RZ, R94.H0_H0 ;  /* 0x2000005eff5f7230 */ /* 0x000fe20000004100 */
[----:B------:R-:W-:Y:S01]  /*bdd0*/  F2FP.F16.E4M3.UNPACK_B R47, R47.H1 ;  /* 0x0000002fff2f723e */ /* 0x000fe200030006ff */
[----:B------:R-:W-:Y:S01]  /*bde0*/  HADD2.F32 R96, -RZ, R93.H0_H0 ;  /* 0x2000005dff607230 */ /* 0x000fe20000004100 */
[-C--:B------:R-:W-:Y:S01]  /*bdf0*/  F2FP.F16.E4M3.UNPACK_B R45, R44.reuse ;  /* 0x0000002cff2d723e */ /* 0x080fe200020006ff */
[----:B------:R-:W-:Y:S01]  /*be00*/  HADD2.F32 R51, -RZ, R52.H0_H0 ;  /* 0x20000034ff337230 */ /* 0x000fe20000004100 */
[----:B------:R-:W-:Y:S01]  /*be10*/  F2FP.F16.E4M3.UNPACK_B R90, R44.H1 ;  /* 0x0000002cff5a723e */ /* 0x000fe200030006ff */
[----:B------:R-:W-:-:S02]  /*be20*/  HADD2.F32 R44, -RZ, R88.H0_H0 ;  /* 0x20000058ff2c7230 */ /* 0x000fc40000004100 */
[-C--:B------:R-:W-:Y:S01]  /*be30*/  FMUL.FTZ R98, R89, R96.reuse ;  /* 0x0000006059627220 */ /* 0x080fe20000410000 */
[----:B------:R-:W-:Y:S02]  /*be40*/  HADD2.F32 R62, -RZ, R47.H0_H0 ;  /* 0x2000002fff3e7230 */ /* 0x000fe40000004100 */
[----:B------:R-:W-:Y:S01]  /*be50*/  FMUL.FTZ R96, R51, R96 ;  /* 0x0000006033607220 */ /* 0x000fe20000410000 */
[----:B------:R-:W-:Y:S02]  /*be60*/  HADD2.F32 R91, -RZ, R90.H0_H0 ;  /* 0x2000005aff5b7230 */ /* 0x000fe40000004100 */
[-C--:B------:R-:W-:Y:S01]  /*be70*/  FMUL.FTZ R167, R44, R95.reuse ;  /* 0x0000005f2ca77220 */ /* 0x080fe20000410000 */
[----:B------:R-:W-:Y:S02]  /*be80*/  HADD2.F32 R92, -RZ, R45.H0_H0 ;  /* 0x2000002dff5c7230 */ /* 0x000fe40000004100 */
[----:B------:R-:W-:Y:S01]  /*be90*/  FMUL.FTZ R95, R62, R95 ;  /* 0x0000005f3e5f7220 */ /* 0x000fe20000410000 */
[----:B------:R-:W-:-:S02]  /*bea0*/  HADD2.F32 R88, -RZ, R88.H1_H1 ;  /* 0x30000058ff587230 */ /* 0x000fc40000004100 */
[----:B------:R-:W-:Y:S01]  /*beb0*/  FFMA.FTZ R167, R62, R91, -R167 ;  /* 0x0000005b3ea77223 */ /* 0x000fe200000108a7 */
[----:B------:R-:W-:Y:S02]  /*bec0*/  HADD2.F32 R94, -RZ, R94.H1_H1 ;  /* 0x3000005eff5e7230 */ /* 0x000fe40000004100 */
[-C--:B------:R-:W-:Y:S01]  /*bed0*/  FFMA.FTZ R96, R89, R92.reuse, R96 ;  /* 0x0000005c59607223 */ /* 0x080fe20000010060 */
[----:B------:R-:W-:Y:S02]  /*bee0*/  HADD2.F32 R47, -RZ, R47.H1_H1 ;  /* 0x3000002fff2f7230 */ /* 0x000fe40000004100 */
[----:B------:R-:W-:Y:S01]  /*bef0*/  FFMA.FTZ R98, R51, R92, -R98 ;  /* 0x0000005c33627223 */ /* 0x000fe20000010862 */
[----:B------:R-:W-:Y:S02]  /*bf00*/  HADD2.F32 R63, -RZ, R63.H1_H1 ;  /* 0x3000003fff3f7230 */ /* 0x000fe40000004100 */
[----:B------:R-:W-:Y:S01]  /*bf10*/  FMUL.FTZ R62, R88, R94 ;  /* 0x0000005e583e7220 */ /* 0x000fe20000410000 */
[----:B------:R-:W-:-:S02]  /*bf20*/  HADD2.F32 R93, -RZ, R93.H1_H1 ;  /* 0x3000005dff5d7230 */ /* 0x000fc40000004100 */
[----:B------:R-:W-:Y:S01]  /*bf30*/  FMUL.FTZ R89, R47, R94 ;  /* 0x0000005e2f597220 */ /* 0x000fe20000410000 */
[----:B------:R-:W-:Y:S02]  /*bf40*/  HADD2.F32 R90, -RZ, R90.H1_H1 ;  /* 0x3000005aff5a7230 */ /* 0x000fe40000004100 */
[----:B------:R-:W-:Y:S01]  /*bf50*/  FFMA.FTZ R95, R44, R91, R95 ;  /* 0x0000005b2c5f7223 */ /* 0x000fe2000001005f */
[----:B------:R-:W-:Y:S02]  /*bf60*/  HADD2.F32 R52, -RZ, R52.H1_H1 ;  /* 0x30000034ff347230 */ /* 0x000fe40000004100 */
[-C--:B------:R-:W-:Y:S01]  /*bf70*/  FMUL.FTZ R51, R63, R93.reuse ;  /* 0x0000005d3f337220 */ /* 0x080fe20000410000 */
[----:B------:R-:W-:Y:S02]  /*bf80*/  HADD2.F32 R45, -RZ, R45.H1_H1 ;  /* 0x3000002dff2d7230 */ /* 0x000fe40000004100 */
[-C--:B------:R-:W-:Y:S01]  /*bf90*/  FFMA.FTZ R62, R47, R90.reuse, -R62 ;  /* 0x0000005a2f3e7223 */ /* 0x080fe2000001083e */
[----:B------:R-:W-:Y:S01]  /*bfa0*/  FFMA.FTZ R88, R88, R90, R89 ;  /* 0x0000005a58587223 */ /* 0x000fe20000010059 */
[C---:B------:R-:W-:Y:S01]  /*bfb0*/  FMUL.FTZ R44, R52.reuse, R93 ;  /* 0x0000005d342c7220 */ /* 0x040fe20000410000 */
[----:B------:R-:W-:Y:S01]  /*bfc0*/  F2FP.SATFINITE.E4M3.F32.PACK_AB_MERGE_C R46, R97, R46, RZ ;  /* 0x0000002e612e723e */ /* 0x000fe200048070ff */
[----:B------:R-:W-:Y:S01]  /*bfd0*/  FFMA.FTZ R51, R52, R45, -R51 ;  /* 0x0000002d34337223 */ /* 0x000fe20000010833 */
[----:B------:R-:W-:Y:S01]  /*bfe0*/  F2FP.SATFINITE.E4M3.F32.PACK_AB_MERGE_C R62, R62, R167, RZ ;  /* 0x000000a73e3e723e */ /* 0x000fe200048070ff */
[----:B------:R-:W-:Y:S01]  /*bff0*/  FFMA.FTZ R45, R63, R45, R44 ;  /* 0x0000002d3f2d7223 */ /* 0x000fe2000001002c */
[----:B------:R-:W-:Y:S01]  /*c000*/  F2FP.SATFINITE.E4M3.F32.PACK_AB_MERGE_C R88, R88, R95, RZ ;  /* 0x0000005f5858723e */ /* 0x000fe200048070ff */
[----:B------:R-:W-:Y:S01]  /*c010*/  IMAD.MOV.U32 R44, RZ, RZ, R55 ;  /* 0x000000ffff2c7224 */ /* 0x000fe200078e0037 */
[----:B------:R-:W-:-:S02]  /*c020*/  F2FP.SATFINITE.E4M3.F32.PACK_AB_MERGE_C R46, R49, R58, R46 ;  /* 0x0000003a312e723e */ /* 0x000fc4000480702e */
[----:B------:R-:W-:Y:S02]  /*c030*/  F2FP.SATFINITE.E4M3.F32.PACK_AB_MERGE_C R48, R99, R48, RZ ;  /* 0x000000306330723e */ /* 0x000fe400048070ff */
[----:B------:R-:W-:Y:S02]  /*c040*/  F2FP.SATFINITE.E4M3.F32.PACK_AB_MERGE_C R47, R51, R98, R62 ;  /* 0x00000062332f723e */ /* 0x000fe4000480703e */
[----:B------:R-:W-:Y:S01]  /*c050*/  F2FP.SATFINITE.E4M3.F32.PACK_AB_MERGE_C R51, R45, R96, R88 ;  /* 0x000000602d33723e */ /* 0x000fe20004807058 */
[----:B------:R-:W-:Y:S01]  /*c060*/  IMAD.MOV.U32 R45, RZ, RZ, R46 ;  /* 0x000000ffff2d7224 */ /* 0x000fe200078e002e */
[----:B------:R-:W-:Y:S01]  /*c070*/  F2FP.SATFINITE.E4M3.F32.PACK_AB_MERGE_C R49, R61, R60, R48 ;  /* 0x0000003c3d31723e */ /* 0x000fe20004807030 */
[----:B------:R-:W-:Y:S01]  /*c080*/  IMAD.MOV.U32 R48, RZ, RZ, R54 ;  /* 0x000000ffff307224 */ /* 0x000fe200078e0036 */
[----:B------:R-:W-:-:S07]  /*c090*/  MOV R46, R53 ;  /* 0x00000035002e7202 */ /* 0x000fce0000000f00 */
.L_x_504:
[----:B------:R-:W-:Y:S05]  /*c0a0*/  BSYNC B2 ;  /* 0x0000000000027941 */ /* 0x000fea0003800000 */
.L_x_503:
[----:B------:R-:W-:-:S13]  /*c0b0*/  ISETP.GE.AND P4, PT, R59, R156, PT ;  /* 0x0000009c3b00720c */ /* 0x000fda0003f86270 */
[--C-:B------:R-:W-:Y:S02]  /*c0c0*/  @!P4 SHF.R.S32.HI R52, RZ, 0x1f, R59.reuse ;  /* 0x0000001fff34c819 */ /* 0x100fe4000001143b */
[----:B------:R-:W-:-:S04]  /*c0d0*/  @!P4 IADD3 R55, P5, P6, R120, R142, R59 ;  /* 0x0000008e7837c210 */ /* 0x000fc80007ebe03b */
[----:B------:R-:W-:Y:S02]  /*c0e0*/  @!P4 IADD3.X R58, R0, R171, R52, P5, P6 ;  /* 0x000000ab003ac210 */ /* 0x000fe40002fec434 */
[----:B------:R-:W-:-:S05]  /*c0f0*/  IADD3 R52, P5, R57, R126, RZ ;  /* 0x0000007e39347210 */ /* 0x000fca0007fbe0ff */
[----:B------:R-:W-:Y:S01]  /*c100*/  IMAD.X R53, R56, 0x1, R127, P5 ;  /* 0x0000000138357824 */ /* 0x000fe200028e067f */
[----:B------:R-:W-:-:S04]  /*c110*/  @!P4 IADD3 R54, P5, R55, R126, RZ ;  /* 0x0000007e3736c210 */ /* 0x000fc80007fbe0ff */
[----:B0-----:R4:W-:Y:S01]  /*c120*/  STG.E.128 desc[UR54][R52.64], R44 ;  /* 0x0000002c34007986 */ /* 0x0019e2000c101d36 */
[----:B------:R-:W-:-:S05]  /*c130*/  @!P4 IMAD.X R55, R58, 0x1, R127, P5 ;  /* 0x000000013a37c824 */ /* 0x000fca00028e067f */
[----:B-1----:R4:W-:Y:S03]  /*c140*/  @!P4 STG.E.128 desc[UR54][R54.64], R48 ;  /* 0x000000303600c986 */ /* 0x0029e6000c101d36 */
.L_x_494:
[----:B------:R-:W-:Y:S05]  /*c150*/  BSYNC B1 ;  /* 0x0000000000017941 */ /* 0x000fea0003800000 */
.L_x_493:
[----:B0--34-:R-:W-:Y:S02]  /*c160*/  VIADD R45, R220, 0x80 ;  /* 0x00000080dc2d7836 */ /* 0x019fe40000000000 */
[-C--:B------:R-:W-:Y:S02]  /*c170*/  IMAD R44, R147, R138.reuse, RZ ;  /* 0x0000008a932c7224 */ /* 0x080fe400078e02ff */
[----:B------:R-:W-:-:S04]  /*c180*/  IMAD.WIDE.U32 R140, R45, R138, R140 ;  /* 0x0000008a2d8c7225 */ /* 0x000fc800078e008c */
[----:B------:R-:W-:Y:S01]  /*c190*/  IMAD R57, R45, R139, R44 ;  /* 0x0000008b2d397224 */ /* 0x000fe200078e022c */
[----:B------:R-:W-:Y:S06]  /*c1a0*/  @P3 BRA `(.L_x_463) ;  /* 0x00000030009c3947 */ /* 0x000fec0003800000 */
[----:B------:R-:W-:Y:S01]  /*c1b0*/  ISETP.NE.AND P3, PT, R34, RZ, PT ;  /* 0x000000ff2200720c */ /* 0x000fe20003f65270 */
[----:B------:R-:W-:Y:S01]  /*c1c0*/  BSSY B1, `(.L_x_505) ;  /* 0x00000f8000017945 */ /* 0x000fe20003800000 */
[----:B------:R-:W-:-:S11]  /*c1d0*/  IADD3 R57, R141, R57, RZ ;  /* 0x000000398d397210 */ /* 0x000fd60007ffe0ff */
        /* <DEDUP_REMOVED lines=15> */
[----:B------:R-:W-:-:S04]  /*c2d0*/  IMAD R45, R46, 0x2800, R229 ;  /* 0x000028002e2d7824 */ /* 0x000fc800078e02e5 */
        /* <DEDUP_REMOVED lines=8> */
[----:B------:R-:W-:Y:S01]  /*c360*/  SHF.R.U32.HI R56, RZ, 0x8, R77 ;  /* 0x00000008ff387819 */ /* 0x000fe2000001164d */
[----:B0-----:R-:W-:Y:S01]  /*c370*/  IMAD.MOV.U32 R52, RZ, RZ, R45 ;  /* 0x000000ffff347224 */ /* 0x001fe200078e002d */
[----:B------:R-:W-:Y:S01]  /*c380*/  SHF.R.U32.HI R88, RZ, 0x10, R77 ;  /* 0x00000010ff587819 */ /* 0x000fe2000001164d */
[----:B-1----:R-:W-:Y:S01]  /*c390*/  IMAD.MOV.U32 R62, RZ, RZ, R48 ;  /* 0x000000ffff3e7224 */ /* 0x002fe200078e0030 */
[----:B------:R-:W-:Y:S01]  /*c3a0*/  SHF.R.U32.HI R66, RZ, 0x8, R65 ;  /* 0x00000008ff427819 */ /* 0x000fe20000011641 */
[----:B------:R-:W-:Y:S01]  /*c3b0*/  IMAD.MOV.U32 R60, RZ, RZ, R44 ;  /* 0x000000ffff3c7224 */ /* 0x000fe200078e002c */
[----:B------:R-:W-:Y:S02]  /*c3c0*/  LOP3.LUT R58, R77, 0xff0000ff, RZ, 0xc0, !PT ;  /* 0xff0000ff4d3a7812 */ /* 0x000fe400078ec0ff */
[----:B------:R-:W-:Y:S01]  /*c3d0*/  SHF.R.U32.HI R78, RZ, 0x8, R79 ;  /* 0x00000008ff4e7819 */ /* 0x000fe2000001164f */
[----:B------:R-:W-:Y:S01]  /*c3e0*/  IMAD.SHL.U32 R48, R66, 0x100, RZ ;  /* 0x0000010042307824 */ /* 0x000fe200078e00ff */
[----:B------:R-:W-:Y:S01]  /*c3f0*/  SHF.L.U32 R45, R56, 0x8, RZ ;  /* 0x00000008382d7819 */ /* 0x000fe200000006ff */
[----:B------:R-:W-:Y:S01]  /*c400*/  IMAD.MOV.U32 R56, RZ, RZ, R46 ;  /* 0x000000ffff387224 */ /* 0x000fe200078e002e */
[----:B------:R-:W-:Y:S01]  /*c410*/  SHF.R.U32.HI R64, RZ, 0x8, R67 ;  /* 0x00000008ff407819 */ /* 0x000fe20000011643 */
[----:B------:R-:W-:Y:S01]  /*c420*/  IMAD.U32 R46, R88, 0x10000, RZ ;  /* 0x00010000582e7824 */ /* 0x000fe200078e00ff */
[----:B------:R-:W-:Y:S01]  /*c430*/  SHF.R.U32.HI R76, RZ, 0x10, R79 ;  /* 0x00000010ff4c7819 */ /* 0x000fe2000001164f */
[----:B------:R-:W-:Y:S01]  /*c440*/  IMAD.SHL.U32 R44, R78, 0x100, RZ ;  /* 0x000001004e2c7824 */ /* 0x000fe200078e00ff */
[----:B------:R-:W-:-:S02]  /*c450*/  LOP3.LUT R45, R58, 0xff00, R45, 0xf8, !PT ;  /* 0x0000ff003a2d7812 */ /* 0x000fc400078ef82d */
[----:B------:R-:W-:Y:S02]  /*c460*/  LOP3.LUT R61, R65, 0xff0000ff, RZ, 0xc0, !PT ;  /* 0xff0000ff413d7812 */ /* 0x000fe400078ec0ff */
[----:B------:R-:W-:Y:S02]  /*c470*/  LOP3.LUT R63, R67, 0xff0000ff, RZ, 0xc0, !PT ;  /* 0xff0000ff433f7812 */ /* 0x000fe400078ec0ff */
[----:B------:R-:W-:Y:S02]  /*c480*/  SHF.L.U32 R58, R64, 0x8, RZ ;  /* 0x00000008403a7819 */ /* 0x000fe400000006ff */
[----:B------:R-:W-:Y:S02]  /*c490*/  LOP3.LUT R59, R79, 0xff0000ff, RZ, 0xc0, !PT ;  /* 0xff0000ff4f3b7812 */ /* 0x000fe400078ec0ff */
[----:B------:R-:W-:Y:S01]  /*c4a0*/  LOP3.LUT R46, R45, 0xff0000, R46, 0xf8, !PT ;  /* 0x00ff00002d2e7812 */ /* 0x000fe200078ef82e */
[----:B------:R-:W-:Y:S01]  /*c4b0*/  IMAD.U32 R45, R76, 0x10000, RZ ;  /* 0x000100004c2d7824 */ /* 0x000fe200078e00ff */
[----:B------:R-:W-:-:S02]  /*c4c0*/  SHF.R.U32.HI R79, RZ, 0x10, R67 ;  /* 0x00000010ff4f7819 */ /* 0x000fc40000011643 */
[----:B------:R-:W-:Y:S02]  /*c4d0*/  LOP3.LUT R48, R61, 0xff00, R48, 0xf8, !PT ;  /* 0x0000ff003d307812 */ /* 0x000fe400078ef830 */
[----:B------:R-:W-:Y:S02]  /*c4e0*/  LOP3.LUT R66, R63, 0xff00, R58, 0xf8, !PT ;  /* 0x0000ff003f427812 */ /* 0x000fe400078ef83a */
[----:B------:R-:W-:Y:S02]  /*c4f0*/  LOP3.LUT R44, R59, 0xff00, R44, 0xf8, !PT ;  /* 0x0000ff003b2c7812 */ /* 0x000fe400078ef82c */
[----:B------:R-:W-:Y:S02]  /*c500*/  F2FP.F16.E4M3.UNPACK_B R67, R163.H1 ;  /* 0x000000a3ff43723e */ /* 0x000fe400030006ff */
[----:B------:R-:W-:Y:S02]  /*c510*/  F2FP.F16.E4M3.UNPACK_B R63, R62.H1 ;  /* 0x0000003eff3f723e */ /* 0x000fe400030006ff */
[----:B------:R-:W-:-:S02]  /*c520*/  F2FP.F16.E4M3.UNPACK_B R61, R60.H1 ;  /* 0x0000003cff3d723e */ /* 0x000fc400030006ff */
[----:B------:R-:W-:Y:S01]  /*c530*/  LOP3.LUT R44, R44, 0xff0000, R45, 0xf8, !PT ;  /* 0x00ff00002c2c7812 */ /* 0x000fe200078ef82d */
[----:B------:R-:W-:Y:S01]  /*c540*/  HADD2.F32 R45, -RZ, R67.H0_H0 ;  /* 0x20000043ff2d7230 */ /* 0x000fe20000004100 */
[----:B------:R-:W-:Y:S01]  /*c550*/  F2FP.F16.E4M3.UNPACK_B R64, R165.H1 ;  /* 0x000000a5ff40723e */ /* 0x000fe200030006ff */
[----:B------:R-:W-:Y:S01]  /*c560*/  HADD2.F32 R59, -RZ, R63.H0_H0 ;  /* 0x2000003fff3b7230 */ /* 0x000fe20000004100 */
[----:B------:R-:W-:Y:S01]  /*c570*/  SHF.R.U32.HI R77, RZ, 0x10, R65 ;  /* 0x00000010ff4d7819 */ /* 0x000fe20000011641 */
[--C-:B------:R-:W-:Y:S01]  /*c580*/  HADD2.F32 R58, -RZ, R61.reuse.H0_H0 ;  /* 0x2000003dff3a7230 */ /* 0x100fe20000004100 */
[----:B------:R-:W-:Y:S01]  /*c590*/  SHF.L.U32 R79, R79, 0x10, RZ ;  /* 0x000000104f4f7819 */ /* 0x000fe200000006ff */
[----:B------:R-:W-:Y:S02]  /*c5a0*/  HADD2.F32 R65, -RZ, R64.H0_H0 ;  /* 0x20000040ff417230 */ /* 0x000fe40000004100 */
[----:B------:R-:W-:Y:S01]  /*c5b0*/  FMUL.FTZ R89, R59, R45 ;  /* 0x0000002d3b597220 */ /* 0x000fe20000410000 */
[----:B------:R-:W-:-:S02]  /*c5c0*/  HADD2.F32 R61, -RZ, R61.H1_H1 ;  /* 0x3000003dff3d7230 */ /* 0x000fc40000004100 */
[----:B------:R-:W-:Y:S01]  /*c5d0*/  FMUL.FTZ R76, R58, R45 ;  /* 0x0000002d3a4c7220 */ /* 0x000fe20000410000 */
[----:B------:R-:W-:Y:S01]  /*c5e0*/  LOP3.LUT R45, R66, 0xff0000, R79, 0xf8, !PT ;  /* 0x00ff0000422d7812 */ /* 0x000fe200078ef84f */
[-C--:B------:R-:W-:Y:S01]  /*c5f0*/  FFMA.FTZ R58, R58, R65.reuse, -R89 ;  /* 0x000000413a3a7223 */ /* 0x080fe20000010859 */
[----:B------:R-:W-:Y:S02]  /*c600*/  HADD2.F32 R66, -RZ, R64.H1_H1 ;  /* 0x30000040ff427230 */ /* 0x000fe40000004100 */
[----:B------:R-:W-:Y:S01]  /*c610*/  FFMA.FTZ R59, R59, R65, R76 ;  /* 0x000000413b3b7223 */ /* 0x000fe2000001004c */
[----:B------:R-:W-:Y:S01]  /*c620*/  HADD2.F32 R64, -RZ, R67.H1_H1 ;  /* 0x30000043ff407230 */ /* 0x000fe20000004100 */
[----:B------:R-:W-:Y:S01]  /*c630*/  F2FP.F16.E4M3.UNPACK_B R163, R163 ;  /* 0x000000a3ffa3723e */ /* 0x000fe200020006ff */
[----:B------:R-:W-:Y:S01]  /*c640*/  HADD2.F32 R65, -RZ, R63.H1_H1 ;  /* 0x3000003fff417230 */ /* 0x000fe20000004100 */
[----:B------:R-:W-:Y:S01]  /*c650*/  F2FP.F16.E4M3.UNPACK_B R63, R62 ;  /* 0x0000003eff3f723e */ /* 0x000fe200020006ff */
[----:B------:R-:W-:Y:S01]  /*c660*/  IMAD.U32 R77, R77, 0x10000, RZ ;  /* 0x000100004d4d7824 */ /* 0x000fe200078e00ff */
[----:B------:R-:W-:Y:S01]  /*c670*/  F2FP.F16.E4M3.UNPACK_B R60, R60 ;  /* 0x0000003cff3c723e */ /* 0x000fe200020006ff */
[-C--:B------:R-:W-:Y:S01]  /*c680*/  FMUL.FTZ R78, R61, R64.reuse ;  /* 0x000000403d4e7220 */ /* 0x080fe20000410000 */
[----:B------:R-:W-:Y:S01]  /*c690*/  FMUL.FTZ R76, R65, R64 ;  /* 0x00000040414c7220 */ /* 0x000fe20000410000 */
[----:B------:R-:W-:Y:S01]  /*c6a0*/  F2FP.F16.E4M3.UNPACK_B R165, R165 ;  /* 0x000000a5ffa5723e */ /* 0x000fe200020006ff */
[----:B------:R-:W-:Y:S01]  /*c6b0*/  HADD2.F32 R67, -RZ, R163.H0_H0 ;  /* 0x200000a3ff437230 */ /* 0x000fe20000004100 */
[----:B------:R-:W-:Y:S01]  /*c6c0*/  LOP3.LUT R48, R48, 0xff0000, R77, 0xf8, !PT ;  /* 0x00ff000030307812 */ /* 0x000fe200078ef84d */
[----:B------:R-:W-:-:S02]  /*c6d0*/  HADD2.F32 R64, -RZ, R63.H0_H0 ;  /* 0x2000003fff407230 */ /* 0x000fc40000004100 */
[-C--:B------:R-:W-:Y:S01]  /*c6e0*/  FFMA.FTZ R90, R65, R66.reuse, R78 ;  /* 0x00000042415a7223 */ /* 0x080fe2000001004e */
[----:B------:R-:W-:Y:S02]  /*c6f0*/  HADD2.F32 R62, -RZ, R60.H0_H0 ;  /* 0x2000003cff3e7230 */ /* 0x000fe40000004100 */
[----:B------:R-:W-:Y:S01]  /*c700*/  FFMA.FTZ R61, R61, R66, -R76 ;  /* 0x000000423d3d7223 */ /* 0x000fe2000001084c */
        /* <DEDUP_REMOVED lines=15> */
[----:B------:R-:W-:Y:S01]  /*c800*/  HADD2.F32 R67, -RZ, R62.H0_H0 ;  /* 0x2000003eff437230 */ /* 0x000fe20000004100 */
[----:B------:R-:W-:Y:S01]  /*c810*/  F2FP.F16.E4M3.UNPACK_B R66, R166.H1 ;  /* 0x000000a6ff42723e */ /* 0x000fe200030006ff */
[----:B------:R-:W-:-:S02]  /*c820*/  HADD2.F32 R65, -RZ, R64.H0_H0 ;  /* 0x20000040ff417230 */ /* 0x000fc40000004100 */
[----:B------:R-:W-:Y:S01]  /*c830*/  FFMA.FTZ R165, R63, R165, R88 ;  /* 0x000000a53fa57223 */ /* 0x000fe20000010058 */
[----:B------:R-:W-:Y:S01]  /*c840*/  HADD2.F32 R77, -RZ, R62.H1_H1 ;  /* 0x3000003eff4d7230 */ /* 0x000fe20000004100 */
[----:B------:R-:W-:Y:S01]  /*c850*/  F2FP.F16.E4M3.UNPACK_B R164, R164 ;  /* 0x000000a4ffa4723e */ /* 0x000fe200020006ff */
[----:B------:R-:W-:Y:S02]  /*c860*/  HADD2.F32 R62, -RZ, R60.H0_H0 ;  /* 0x2000003cff3e7230 */ /* 0x000fe40000004100 */
[-C--:B------:R-:W-:Y:S01]  /*c870*/  FMUL.FTZ R89, R65, R67.reuse ;  /* 0x0000004341597220 */ /* 0x080fe20000410000 */
[----:B------:R-:W-:Y:S01]  /*c880*/  HADD2.F32 R63, -RZ, R66.H0_H0 ;  /* 0x20000042ff3f7230 */ /* 0x000fe20000004100 */
[----:B------:R-:W-:Y:S01]  /*c890*/  F2FP.F16.E4M3.UNPACK_B R56, R56 ;  /* 0x00000038ff38723e */ /* 0x000fe200020006ff */
[----:B------:R-:W-:Y:S02]  /*c8a0*/  HADD2.F32 R64, -RZ, R64.H1_H1 ;  /* 0x30000040ff407230 */ /* 0x000fe40000004100 */
[----:B------:R-:W-:Y:S01]  /*c8b0*/  FMUL.FTZ R92, R62, R67 ;  /* 0x000000433e5c7220 */ /* 0x000fe20000410000 */
[----:B------:R-:W-:-:S02]  /*c8c0*/  HADD2.F32 R60, -RZ, R60.H1_H1 ;  /* 0x3000003cff3c7230 */ /* 0x000fc40000004100 */
[----:B------:R-:W-:Y:S01]  /*c8d0*/  FFMA.FTZ R88, R62, R63, -R89 ;  /* 0x0000003f3e587223 */ /* 0x000fe20000010859 */
[----:B------:R-:W-:Y:S02]  /*c8e0*/  HADD2.F32 R67, -RZ, R66.H1_H1 ;  /* 0x30000042ff437230 */ /* 0x000fe40000004100 */
[-C--:B------:R-:W-:Y:S01]  /*c8f0*/  FMUL.FTZ R89, R64, R77.reuse ;  /* 0x0000004d40597220 */ /* 0x080fe20000410000 */
[----:B------:R-:W-:Y:S01]  /*c900*/  F2FP.F16.E4M3.UNPACK_B R166, R166 ;  /* 0x000000a6ffa6723e */ /* 0x000fe200020006ff */
[C---:B------:R-:W-:Y:S01]  /*c910*/  FMUL.FTZ R77, R60.reuse, R77 ;  /* 0x0000004d3c4d7220 */ /* 0x040fe20000410000 */
[----:B------:R-:W-:Y:S01]  /*c920*/  FFMA.FTZ R92, R65, R63, R92 ;  /* 0x0000003f415c7223 */ /* 0x000fe2000001005c */
[-C--:B------:R-:W-:Y:S01]  /*c930*/  FFMA.FTZ R93, R60, R67.reuse, -R89 ;  /* 0x000000433c5d7223 */ /* 0x080fe20000010859 */
[----:B------:R-:W-:Y:S01]  /*c940*/  F2FP.F16.E4M3.UNPACK_B R60, R50 ;  /* 0x00000032ff3c723e */ /* 0x000fe200020006ff */
[----:B------:R-:W-:Y:S01]  /*c950*/  FFMA.FTZ R95, R64, R67, R77 ;  /* 0x00000043405f7223 */ /* 0x000fe2000001004d */
[----:B------:R-:W-:Y:S01]  /*c960*/  HADD2.F32 R67, -RZ, R164.H0_H0 ;  /* 0x200000a4ff437230 */ /* 0x000fe20000004100 */
[----:B------:R-:W-:Y:S01]  /*c970*/  F2FP.SATFINITE.E4M3.F32.PACK_AB_MERGE_C R58, R61, R58, RZ ;  /* 0x0000003a3d3a723e */ /* 0x000fe200048070ff */
[----:B------:R-:W-:Y:S01]  /*c980*/  HADD2.F32 R50, -RZ, R56.H0_H0 ;  /* 0x20000038ff327230 */ /* 0x000fe20000004100 */
[----:B------:R-:W-:Y:S01]  /*c990*/  F2FP.F16.E4M3.UNPACK_B R61, R52 ;  /* 0x00000034ff3d723e */ /* 0x000fe200020006ff */
[----:B------:R-:W-:Y:S01]  /*c9a0*/  HADD2.F32 R62, -RZ, R60.H0_H0 ;  /* 0x2000003cff3e7230 */ /* 0x000fe20000004100 */
[----:B------:R-:W-:Y:S01]  /*c9b0*/  F2FP.SATFINITE.E4M3.F32.PACK_AB_MERGE_C R90, R90, R59, RZ ;  /* 0x0000003b5a5a723e */ /* 0x000fe200048070ff */
[----:B------:R-:W-:Y:S01]  /*c9c0*/  HADD2.F32 R77, -RZ, R164.H1_H1 ;  /* 0x300000a4ff4d7230 */ /* 0x000fe20000004100 */
[----:B------:R-:W-:Y:S01]  /*c9d0*/  F2FP.SATFINITE.E4M3.F32.PACK_AB_MERGE_C R59, R79, R76, R58 ;  /* 0x0000004c4f3b723e */ /* 0x000fe2000480703a */
[----:B------:R-:W-:-:S02]  /*c9e0*/  HADD2.F32 R60, -RZ, R60.H1_H1 ;  /* 0x3000003cff3c7230 */ /* 0x000fc40000004100 */
[-C--:B------:R-:W-:Y:S01]  /*c9f0*/  FMUL.FTZ R89, R62, R67.reuse ;  /* 0x000000433e597220 */ /* 0x080fe20000410000 */
[----:B------:R-:W-:Y:S02]  /*ca00*/  HADD2.F32 R63, -RZ, R166.H0_H0 ;  /* 0x200000a6ff3f7230 */ /* 0x000fe40000004100 */
[----:B------:R-:W-:Y:S01]  /*ca10*/  FMUL.FTZ R67, R50, R67 ;  /* 0x0000004332437220 */ /* 0x000fe20000410000 */
[----:B------:R-:W-:Y:S02]  /*ca20*/  HADD2.F32 R56, -RZ, R56.H1_H1 ;  /* 0x30000038ff387230 */ /* 0x000fe40000004100 */
[----:B------:R-:W-:Y:S01]  /*ca30*/  FMUL.FTZ R91, R60, R77 ;  /* 0x0000004d3c5b7220 */ /* 0x000fe20000410000 */
[----:B------:R-:W-:Y:S02]  /*ca40*/  HADD2.F32 R65, -RZ, R166.H1_H1 ;  /* 0x300000a6ff417230 */ /* 0x000fe40000004100 */
[-C--:B------:R-:W-:Y:S01]  /*ca50*/  FFMA.FTZ R89, R50, R63.reuse, -R89 ;  /* 0x0000003f32597223 */ /* 0x080fe20000010859 */
[----:B------:R-:W-:Y:S01]  /*ca60*/  FFMA.FTZ R50, R62, R63, R67 ;  /* 0x0000003f3e327223 */ /* 0x000fe20000010043 */
[C---:B------:R-:W-:Y:S01]  /*ca70*/  FMUL.FTZ R77, R56.reuse, R77 ;  /* 0x0000004d384d7220 */ /* 0x040fe20000410000 */
[----:B------:R-:W-:Y:S01]  /*ca80*/  F2FP.F16.E4M3.UNPACK_B R62, R49 ;  /* 0x00000031ff3e723e */ /* 0x000fe200020006ff */
[-C--:B------:R-:W-:Y:S01]  /*ca90*/  FFMA.FTZ R56, R56, R65.reuse, -R91 ;  /* 0x0000004138387223 */ /* 0x080fe2000001085b */
[----:B------:R-:W-:Y:S01]  /*caa0*/  F2FP.F16.E4M3.UNPACK_B R67, R48 ;  /* 0x00000030ff43723e */ /* 0x000fe200020006ff */
[----:B------:R-:W-:Y:S01]  /*cab0*/  FFMA.FTZ R77, R60, R65, R77 ;  /* 0x000000413c4d7223 */ /* 0x000fe2000001004d */
[----:B------:R-:W-:Y:S01]  /*cac0*/  F2FP.F16.E4M3.UNPACK_B R65, R46 ;  /* 0x0000002eff41723e */ /* 0x000fe200020006ff */
[----:B------:R-:W-:Y:S01]  /*cad0*/  HADD2.F32 R63, -RZ, R62.H0_H0 ;  /* 0x2000003eff3f7230 */ /* 0x000fe20000004100 */
[----:B------:R-:W-:Y:S01]  /*cae0*/  F2FP.SATFINITE.E4M3.F32.PACK_AB_MERGE_C R92, R95, R92, RZ ;  /* 0x0000005c5f5c723e */ /* 0x000fe200048070ff */
[----:B------:R-:W-:Y:S01]  /*caf0*/  HADD2.F32 R76, -RZ, R67.H0_H0 ;  /* 0x20000043ff4c7230 */ /* 0x000fe20000004100 */
[----:B------:R-:W-:Y:S01]  /*cb00*/  F2FP.F16.E4M3.UNPACK_B R52, R52.H1 ;  /* 0x00000034ff34723e */ /* 0x000fe200030006ff */
[----:B------:R-:W-:Y:S01]  /*cb10*/  HADD2.F32 R60, -RZ, R61.H0_H0 ;  /* 0x2000003dff3c7230 */ /* 0x000fe20000004100 */
[----:B------:R-:W-:Y:S01]  /*cb20*/  F2FP.SATFINITE.E4M3.F32.PACK_AB_MERGE_C R50, R77, R50, R92 ;  /* 0x000000324d32723e */ /* 0x000fe2000480705c */
[----:B------:R-:W-:-:S02]  /*cb30*/  HADD2.F32 R66, -RZ, R65.H0_H0 ;  /* 0x20000041ff427230 */ /* 0x000fc40000004100 */
[CC--:B------:R-:W-:Y:S01]  /*cb40*/  FMUL.FTZ R77, R63.reuse, R76.reuse ;  /* 0x0000004c3f4d7220 */ /* 0x0c0fe20000410000 */
[----:B------:R-:W-:Y:S02]  /*cb50*/  HADD2.F32 R64, -RZ, R62.H1_H1 ;  /* 0x3000003eff407230 */ /* 0x000fe40000004100 */
[C---:B------:R-:W-:Y:S01]  /*cb60*/  FMUL.FTZ R76, R60.reuse, R76 ;  /* 0x0000004c3c4c7220 */ /* 0x040fe20000410000 */
[----:B------:R-:W-:Y:S02]  /*cb70*/  HADD2.F32 R67, -RZ, R67.H1_H1 ;  /* 0x30000043ff437230 */ /* 0x000fe40000004100 */
[-C--:B------:R-:W-:Y:S01]  /*cb80*/  FFMA.FTZ R60, R60, R66.reuse, -R77 ;  /* 0x000000423c3c7223 */ /* 0x080fe2000001084d */
[----:B------:R-:W-:Y:S02]  /*cb90*/  HADD2.F32 R62, -RZ, R61.H1_H1 ;  /* 0x3000003dff3e7230 */ /* 0x000fe40000004100 */
[----:B------:R-:W-:Y:S01]  /*cba0*/  FFMA.FTZ R61, R63, R66, R76 ;  /* 0x000000423f3d7223 */ /* 0x000fe2000001004c */
[----:B------:R-:W-:-:S02]  /*cbb0*/  HADD2.F32 R65, -RZ, R65.H1_H1 ;  /* 0x30000041ff417230 */ /* 0x000fc40000004100 */
[----:B------:R-:W-:Y:S01]  /*cbc0*/  FMUL.FTZ R77, R64, R67 ;  /* 0x00000043404d7220 */ /* 0x000fe20000410000 */
[----:B------:R-:W-:Y:S01]  /*cbd0*/  F2FP.F16.E4M3.UNPACK_B R63, R49.H1 ;  /* 0x00000031ff3f723e */ /* 0x000fe200030006ff */
[C---:B------:R-:W-:Y:S01]  /*cbe0*/  FMUL.FTZ R67, R62.reuse, R67 ;  /* 0x000000433e437220 */ /* 0x040fe20000410000 */
[----:B------:R-:W-:Y:S01]  /*cbf0*/  F2FP.F16.E4M3.UNPACK_B R66, R48.H1 ;  /* 0x00000030ff42723e */ /* 0x000fe200030006ff */
[-C--:B------:R-:W-:Y:S01]  /*cc00*/  FFMA.FTZ R49, R62, R65.reuse, -R77 ;  /* 0x000000413e317223 */ /* 0x080fe2000001084d */
[----:B------:R-:W-:Y:S02]  /*cc10*/  HADD2.F32 R62, -RZ, R52.H0_H0 ;  /* 0x20000034ff3e7230 */ /* 0x000fe40000004100 */
[----:B------:R-:W-:Y:S01]  /*cc20*/  FFMA.FTZ R48, R64, R65, R67 ;  /* 0x0000004140307223 */ /* 0x000fe20000010043 */
[--C-:B------:R-:W-:Y:S01]  /*cc30*/  HADD2.F32 R64, -RZ, R63.reuse.H0_H0 ;  /* 0x2000003fff407230 */ /* 0x100fe20000004100 */
[----:B------:R-:W-:Y:S01]  /*cc40*/  F2FP.F16.E4M3.UNPACK_B R46, R46.H1 ;  /* 0x0000002eff2e723e */ /* 0x000fe200030006ff */
[----:B------:R-:W-:Y:S01]  /*cc50*/  HADD2.F32 R63, -RZ, R63.H1_H1 ;  /* 0x3000003fff3f7230 */ /* 0x000fe20000004100 */
[----:B------:R-:W-:Y:S01]  /*cc60*/  F2FP.SATFINITE.E4M3.F32.PACK_AB_MERGE_C R88, R93, R88, RZ ;  /* 0x000000585d58723e */ /* 0x000fe200048070ff */
[--C-:B------:R-:W-:Y:S01]  /*cc70*/  HADD2.F32 R76, -RZ, R66.reuse.H1_H1 ;  /* 0x30000042ff4c7230 */ /* 0x100fe20000004100 */
[----:B------:R-:W-:Y:S01]  /*cc80*/  F2FP.SATFINITE.E4M3.F32.PACK_AB_MERGE_C R58, R165, R78, R90 ;  /* 0x0000004ea53a723e */ /* 0x000fe2000480705a */
[----:B------:R-:W-:Y:S01]  /*cc90*/  HADD2.F32 R67, -RZ, R66.H0_H0 ;  /* 0x20000042ff437230 */ /* 0x000fe20000004100 */
[----:B------:R-:W-:Y:S01]  /*cca0*/  F2FP.SATFINITE.E4M3.F32.PACK_AB_MERGE_C R56, R56, R89, R88 ;  /* 0x000000593838723e */ /* 0x000fe20004807058 */
[----:B------:R-:W-:-:S02]  /*ccb0*/  HADD2.F32 R52, -RZ, R52.H1_H1 ;  /* 0x30000034ff347230 */ /* 0x000fc40000004100 */
[CC--:B------:R-:W-:Y:S01]  /*ccc0*/  FMUL.FTZ R79, R63.reuse, R76.reuse ;  /* 0x0000004c3f4f7220 */ /* 0x0c0fe20000410000 */
[--C-:B------:R-:W-:Y:S02]  /*ccd0*/  HADD2.F32 R65, -RZ, R46.reuse.H0_H0 ;  /* 0x2000002eff417230 */ /* 0x100fe40000004100 */
[-C--:B------:R-:W-:Y:S01]  /*cce0*/  FMUL.FTZ R77, R64, R67.reuse ;  /* 0x00000043404d7220 */ /* 0x080fe20000410000 */
[----:B------:R-:W-:Y:S02]  /*ccf0*/  HADD2.F32 R66, -RZ, R46.H1_H1 ;  /* 0x3000002eff427230 */ /* 0x000fe40000004100 */
[----:B------:R-:W-:Y:S01]  /*cd00*/  FMUL.FTZ R76, R52, R76 ;  /* 0x0000004c344c7220 */ /* 0x000fe20000410000 */
[C---:B------:R-:W-:Y:S01]  /*cd10*/  FMUL.FTZ R67, R62.reuse, R67 ;  /* 0x000000433e437220 */ /* 0x040fe20000410000 */
[----:B------:R-:W-:Y:S01]  /*cd20*/  FFMA.FTZ R88, R62, R65, -R77 ;  /* 0x000000413e587223 */ /* 0x000fe2000001084d */
[----:B------:R-:W-:Y:S01]  /*cd30*/  F2FP.F16.E4M3.UNPACK_B R77, R45.H1 ;  /* 0x0000002dff4d723e */ /* 0x000fe200030006ff */
[-C--:B------:R-:W-:Y:S01]  /*cd40*/  FFMA.FTZ R90, R63, R66.reuse, R76 ;  /* 0x000000423f5a7223 */ /* 0x080fe2000001004c */
[----:B------:R-:W-:Y:S01]  /*cd50*/  F2FP.F16.E4M3.UNPACK_B R63, R51.H1 ;  /* 0x00000033ff3f723e */ /* 0x000fe200030006ff */
[----:B------:R-:W-:Y:S01]  /*cd60*/  FFMA.FTZ R89, R64, R65, R67 ;  /* 0x0000004140597223 */ /* 0x000fe20000010043 */
[----:B------:R-:W-:Y:S01]  /*cd70*/  F2FP.F16.E4M3.UNPACK_B R46, R47 ;  /* 0x0000002fff2e723e */ /* 0x000fe200020006ff */
[----:B------:R-:W-:Y:S01]  /*cd80*/  FFMA.FTZ R91, R52, R66, -R79 ;  /* 0x00000042345b7223 */ /* 0x000fe2000001084f */
[----:B------:R-:W-:Y:S01]  /*cd90*/  F2FP.F16.E4M3.UNPACK_B R76, R45 ;  /* 0x0000002dff4c723e */ /* 0x000fe200020006ff */
[----:B------:R-:W-:Y:S01]  /*cda0*/  HADD2.F32 R79, -RZ, R77.H0_H0 ;  /* 0x2000004dff4f7230 */ /* 0x000fe20000004100 */
[----:B------:R-:W-:Y:S01]  /*cdb0*/  F2FP.F16.E4M3.UNPACK_B R62, R51 ;  /* 0x00000033ff3e723e */ /* 0x000fe200020006ff */
        /* <DEDUP_REMOVED lines=15> */
[-C--:B------:R-:W-:Y:S01]  /*ceb0*/  FFMA.FTZ R95, R52, R67.reuse, -R95 ;  /* 0x00000043345f7223 */ /* 0x080fe2000001085f */
[----:B------:R-:W-:Y:S02]  /*cec0*/  HADD2.F32 R52, -RZ, R77.H1_H1 ;  /* 0x3000004dff347230 */ /* 0x000fe40000004100 */
[-C--:B------:R-:W-:Y:S01]  /*ced0*/  FFMA.FTZ R92, R51, R66.reuse, -R92 ;  /* 0x00000042335c7223 */ /* 0x080fe2000001085c */
[----:B------:R-:W-:Y:S02]  /*cee0*/  HADD2.F32 R47, -RZ, R47.H1_H1 ;  /* 0x3000002fff2f7230 */ /* 0x000fe40000004100 */
[----:B------:R-:W-:Y:S01]  /*cef0*/  FFMA.FTZ R93, R64, R66, R93 ;  /* 0x00000042405d7223 */ /* 0x000fe2000001005d */
[----:B------:R-:W-:Y:S01]  /*cf00*/  FFMA.FTZ R79, R44, R67, R79 ;  /* 0x000000432c4f7223 */ /* 0x000fe2000001004f */
[----:B------:R-:W-:Y:S02]  /*cf10*/  HADD2.F32 R62, -RZ, R62.H1_H1 ;  /* 0x3000003eff3e7230 */ /* 0x000fe40000004100 */
[----:B------:R-:W-:Y:S01]  /*cf20*/  FMUL.FTZ R64, R63, R52 ;  /* 0x000000343f407220 */ /* 0x000fe20000410000 */
[----:B------:R-:W-:-:S02]  /*cf30*/  HADD2.F32 R51, -RZ, R76.H1_H1 ;  /* 0x3000004cff337230 */ /* 0x000fc40000004100 */
[----:B------:R-:W-:Y:S01]  /*cf40*/  FMUL.FTZ R52, R47, R52 ;  /* 0x000000342f347220 */ /* 0x000fe20000410000 */
[----:B------:R-:W-:Y:S01]  /*cf50*/  HADD2.F32 R46, -RZ, R46.H1_H1 ;  /* 0x3000002eff2e7230 */ /* 0x000fe20000004100 */
[----:B------:R-:W-:Y:S01]  /*cf60*/  F2FP.SATFINITE.E4M3.F32.PACK_AB_MERGE_C R88, R91, R88, RZ ;  /* 0x000000585b58723e */ /* 0x000fe200048070ff */
[----:B------:R-:W-:Y:S02]  /*cf70*/  HADD2.F32 R44, -RZ, R65.H1_H1 ;  /* 0x30000041ff2c7230 */ /* 0x000fe40000004100 */
[-C--:B------:R-:W-:Y:S01]  /*cf80*/  FMUL.FTZ R65, R62, R51.reuse ;  /* 0x000000333e417220 */ /* 0x080fe20000410000 */
[----:B------:R-:W-:Y:S02]  /*cf90*/  HADD2.F32 R45, -RZ, R45.H1_H1 ;  /* 0x3000002dff2d7230 */ /* 0x000fe40000004100 */
[----:B------:R-:W-:Y:S01]  /*cfa0*/  FMUL.FTZ R51, R46, R51 ;  /* 0x000000332e337220 */ /* 0x000fe20000410000 */
[----:B------:R-:W-:Y:S01]  /*cfb0*/  F2FP.SATFINITE.E4M3.F32.PACK_AB_MERGE_C R89, R90, R89, RZ ;  /* 0x000000595a59723e */ /* 0x000fe200048070ff */
[-C--:B------:R-:W-:Y:S01]  /*cfc0*/  FFMA.FTZ R64, R47, R44.reuse, -R64 ;  /* 0x0000002c2f407223 */ /* 0x080fe20000010840 */
[----:B------:R-:W-:Y:S01]  /*cfd0*/  FFMA.FTZ R52, R63, R44, R52 ;  /* 0x0000002c3f347223 */ /* 0x000fe20000010034 */
[-C--:B------:R-:W-:Y:S01]  /*cfe0*/  FFMA.FTZ R65, R46, R45.reuse, -R65 ;  /* 0x0000002d2e417223 */ /* 0x080fe20000010841 */
[----:B------:R-:W-:Y:S01]  /*cff0*/  FFMA.FTZ R62, R62, R45, R51 ;  /* 0x0000002d3e3e7223 */ /* 0x000fe20000010033 */
[----:B------:R-:W-:Y:S01]  /*d000*/  F2FP.SATFINITE.E4M3.F32.PACK_AB_MERGE_C R45, R49, R60, R88 ;  /* 0x0000003c312d723e */ /* 0x000fe20004807058 */
[----:B------:R-:W-:Y:S01]  /*d010*/  IMAD.MOV.U32 R44, RZ, RZ, R59 ;  /* 0x000000ffff2c7224 */ /* 0x000fe200078e003b */
[----:B------:R-:W-:Y:S01]  /*d020*/  F2FP.SATFINITE.E4M3.F32.PACK_AB_MERGE_C R64, R64, R95, RZ ;  /* 0x0000005f4040723e */ /* 0x000fe200048070ff */
[----:B------:R-:W-:Y:S01]  /*d030*/  IMAD.MOV.U32 R46, RZ, RZ, R56 ;  /* 0x000000ffff2e7224 */ /* 0x000fe200078e0038 */
[----:B------:R-:W-:-:S02]  /*d040*/  F2FP.SATFINITE.E4M3.F32.PACK_AB_MERGE_C R52, R52, R79, RZ ;  /* 0x0000004f3434723e */ /* 0x000fc400048070ff */
[----:B------:R-:W-:Y:S01]  /*d050*/  F2FP.SATFINITE.E4M3.F32.PACK_AB_MERGE_C R49, R48, R61, R89 ;  /* 0x0000003d3031723e */ /* 0x000fe20004807059 */
[----:B------:R-:W-:Y:S01]  /*d060*/  IMAD.MOV.U32 R48, RZ, RZ, R58 ;  /* 0x000000ffff307224 */ /* 0x000fe200078e003a */
[----:B------:R-:W-:Y:S02]  /*d070*/  F2FP.SATFINITE.E4M3.F32.PACK_AB_MERGE_C R47, R65, R92, R64 ;  /* 0x0000005c412f723e */ /* 0x000fe40004807040 */
[----:B------:R-:W-:-:S07]  /*d080*/  F2FP.SATFINITE.E4M3.F32.PACK_AB_MERGE_C R51, R62, R93, R52 ;  /* 0x0000005d3e33723e */ /* 0x000fce0004807034 */
.L_x_508:
[----:B------:R-:W-:Y:S05]  /*d090*/  BSYNC B2 ;  /* 0x0000000000027941 */ /* 0x000fea0003800000 */
.L_x_507:
        /* <DEDUP_REMOVED lines=10> */
.L_x_506:
[----:B------:R-:W-:Y:S05]  /*d140*/  BSYNC B1 ;  /* 0x0000000000017941 */ /* 0x000fea0003800000 */
.L_x_505:
        /* <DEDUP_REMOVED lines=28> */
[----:B------:R-:W-:Y:S01]  /*d310*/  LOP3.LUT R59, R81, 0xff0000ff, RZ, 0xc0, !PT ;  /* 0xff0000ff513b7812 */ /* 0x000fe200078ec0ff */
[----:B-1----:R-:W-:Y:S01]  /*d320*/  IMAD.MOV.U32 R63, RZ, RZ, R48 ;  /* 0x000000ffff3f7224 */ /* 0x002fe200078e0030 */
[----:B------:R-:W-:Y:S01]  /*d330*/  SHF.R.U32.HI R64, RZ, 0x8, R83 ;  /* 0x00000008ff407819 */ /* 0x000fe20000011653 */
[----:B------:R-:W-:Y:S01]  /*d340*/  IMAD.MOV.U32 R56, RZ, RZ, R50 ;  /* 0x000000ffff387224 */ /* 0x000fe200078e0032 */
[----:B------:R-:W-:Y:S01]  /*d350*/  SHF.L.U32 R44, R52, 0x8, RZ ;  /* 0x00000008342c7819 */ /* 0x000fe200000006ff */
[----:B------:R-:W-:Y:S01]  /*d360*/  IMAD.MOV.U32 R52, RZ, RZ, R46 ;  /* 0x000000ffff347224 */ /* 0x000fe200078e002e */
[----:B------:R-:W-:Y:S02]  /*d370*/  SHF.R.U32.HI R62, RZ, 0x8, R69 ;  /* 0x00000008ff3e7819 */ /* 0x000fe40000011645 */
[----:B------:R-:W-:-:S02]  /*d380*/  SHF.R.U32.HI R65, RZ, 0x10, R81 ;  /* 0x00000010ff417819 */ /* 0x000fc40000011651 */
[----:B------:R-:W-:Y:S01]  /*d390*/  LOP3.LUT R59, R59, 0xff00, R44, 0xf8, !PT ;  /* 0x0000ff003b3b7812 */ /* 0x000fe200078ef82c */
[----:B------:R-:W-:Y:S01]  /*d3a0*/  IMAD.SHL.U32 R44, R64, 0x100, RZ ;  /* 0x00000100402c7824 */ /* 0x000fe200078e00ff */
[----:B------:R-:W-:Y:S01]  /*d3b0*/  LOP3.LUT R61, R83, 0xff0000ff, RZ, 0xc0, !PT ;  /* 0xff0000ff533d7812 */ /* 0x000fe200078ec0ff */
[----:B------:R-:W-:Y:S01]  /*d3c0*/  IMAD.U32 R48, R65, 0x10000, RZ ;  /* 0x0001000041307824 */ /* 0x000fe200078e00ff */
[----:B------:R-:W-:Y:S02]  /*d3d0*/  LOP3.LUT R67, R69, 0xff0000ff, RZ, 0xc0, !PT ;  /* 0xff0000ff45437812 */ /* 0x000fe400078ec0ff */
[----:B------:R-:W-:Y:S02]  /*d3e0*/  SHF.L.U32 R46, R62, 0x8, RZ ;  /* 0x000000083e2e7819 */ /* 0x000fe400000006ff */
[----:B------:R-:W-:Y:S02]  /*d3f0*/  SHF.R.U32.HI R70, RZ, 0x10, R83 ;  /* 0x00000010ff467819 */ /* 0x000fe40000011653 */
[----:B------:R-:W-:-:S02]  /*d400*/  SHF.R.U32.HI R68, RZ, 0x10, R69 ;  /* 0x00000010ff447819 */ /* 0x000fc40000011645 */
[--C-:B------:R-:W-:Y:S02]  /*d410*/  SHF.R.U32.HI R58, RZ, 0x8, R71.reuse ;  /* 0x00000008ff3a7819 */ /* 0x100fe40000011647 */
[----:B------:R-:W-:Y:S01]  /*d420*/  LOP3.LUT R65, R61, 0xff00, R44, 0xf8, !PT ;  /* 0x0000ff003d417812 */ /* 0x000fe200078ef82c */
[----:B------:R-:W-:Y:S01]  /*d430*/  IMAD.U32 R44, R70, 0x10000, RZ ;  /* 0x00010000462c7824 */ /* 0x000fe200078e00ff */
[----:B------:R-:W-:Y:S01]  /*d440*/  LOP3.LUT R69, R67, 0xff00, R46, 0xf8, !PT ;  /* 0x0000ff0043457812 */ /* 0x000fe200078ef82e */
[----:B------:R-:W-:Y:S01]  /*d450*/  IMAD.SHL.U32 R50, R58, 0x100, RZ ;  /* 0x000001003a327824 */ /* 0x000fe200078e00ff */
[----:B------:R-:W-:Y:S02]  /*d460*/  F2FP.F16.E4M3.UNPACK_B R67, R158.H1 ;  /* 0x0000009eff43723e */ /* 0x000fe400030006ff */
[----:B------:R-:W-:Y:S02]  /*d470*/  F2FP.F16.E4M3.UNPACK_B R64, R63.H1 ;  /* 0x0000003fff40723e */ /* 0x000fe400030006ff */
[----:B------:R-:W-:Y:S01]  /*d480*/  F2FP.F16.E4M3.UNPACK_B R61, R60.H1 ;  /* 0x0000003cff3d723e */ /* 0x000fe200030006ff */
[----:B------:R-:W-:Y:S01]  /*d490*/  HADD2.F32 R46, -RZ, R67.H0_H0 ;  /* 0x20000043ff2e7230 */ /* 0x000fe20000004100 */
[----:B------:R-:W-:-:S02]  /*d4a0*/  SHF.R.U32.HI R66, RZ, 0x10, R71 ;  /* 0x00000010ff427819 */ /* 0x000fc40000011647 */
[----:B------:R-:W-:Y:S01]  /*d4b0*/  LOP3.LUT R71, R71, 0xff0000ff, RZ, 0xc0, !PT ;  /* 0xff0000ff47477812 */ /* 0x000fe200078ec0ff */
[----:B------:R-:W-:Y:S01]  /*d4c0*/  HADD2.F32 R58, -RZ, R61.H0_H0 ;  /* 0x2000003dff3a7230 */ /* 0x000fe20000004100 */
[----:B------:R-:W-:Y:S01]  /*d4d0*/  LOP3.LUT R48, R59, 0xff0000, R48, 0xf8, !PT ;  /* 0x00ff00003b307812 */ /* 0x000fe200078ef830 */
[----:B------:R-:W-:Y:S01]  /*d4e0*/  HADD2.F32 R59, -RZ, R64.H0_H0 ;  /* 0x20000040ff3b7230 */ /* 0x000fe20000004100 */
[----:B------:R-:W-:Y:S01]  /*d4f0*/  F2FP.F16.E4M3.UNPACK_B R62, R160.H1 ;  /* 0x000000a0ff3e723e */ /* 0x000fe200030006ff */
[----:B------:R-:W-:Y:S01]  /*d500*/  IMAD.U32 R66, R66, 0x10000, RZ ;  /* 0x0001000042427824 */ /* 0x000fe200078e00ff */
[----:B------:R-:W-:Y:S02]  /*d510*/  LOP3.LUT R71, R71, 0xff00, R50, 0xf8, !PT ;  /* 0x0000ff0047477812 */ /* 0x000fe400078ef832 */
[----:B------:R-:W-:Y:S01]  /*d520*/  LOP3.LUT R44, R65, 0xff0000, R44, 0xf8, !PT ;  /* 0x00ff0000412c7812 */ /* 0x000fe200078ef82c */
[--C-:B------:R-:W-:Y:S01]  /*d530*/  HADD2.F32 R65, -RZ, R62.reuse.H0_H0 ;  /* 0x2000003eff417230 */ /* 0x100fe20000004100 */
[----:B------:R-:W-:Y:S01]  /*d540*/  SHF.L.U32 R50, R68, 0x10, RZ ;  /* 0x0000001044327819 */ /* 0x000fe200000006ff */
[-C--:B------:R-:W-:Y:S01]  /*d550*/  FMUL.FTZ R77, R59, R46.reuse ;  /* 0x0000002e3b4d7220 */ /* 0x080fe20000410000 */
[----:B------:R-:W-:Y:S01]  /*d560*/  FMUL.FTZ R68, R58, R46 ;  /* 0x0000002e3a447220 */ /* 0x000fe20000410000 */
[----:B------:R-:W-:Y:S01]  /*d570*/  LOP3.LUT R46, R71, 0xff0000, R66, 0xf8, !PT ;  /* 0x00ff0000472e7812 */ /* 0x000fe200078ef842 */
[----:B------:R-:W-:-:S02]  /*d580*/  HADD2.F32 R66, -RZ, R62.H1_H1 ;  /* 0x3000003eff427230 */ /* 0x000fc40000004100 */
        /* <DEDUP_REMOVED lines=8> */
[----:B------:R-:W-:Y:S01]  /*d610*/  HADD2.F32 R67, -RZ, R158.H0_H0 ;  /* 0x2000009eff437230 */ /* 0x000fe20000004100 */
[----:B------:R-:W-:Y:S01]  /*d620*/  LOP3.LUT R50, R69, 0xff0000, R50, 0xf8, !PT ;  /* 0x00ff000045327812 */ /* 0x000fe200078ef832 */
[----:B------:R-:W-:Y:S01]  /*d630*/  FMUL.FTZ R69, R65, R68 ;  /* 0x0000004441457220 */ /* 0x000fe20000410000 */
[----:B------:R-:W-:Y:S01]  /*d640*/  F2FP.F16.E4M3.UNPACK_B R160, R160 ;  /* 0x000000a0ffa0723e */ /* 0x000fe200020006ff */
[----:B------:R-:W-:Y:S01]  /*d650*/  FMUL.FTZ R68, R62, R68 ;  /* 0x000000443e447220 */ /* 0x000fe20000410000 */
        /* <DEDUP_REMOVED lines=26> */
[----:B------:R-:W-:Y:S01]  /*d800*/  FMUL.FTZ R76, R64, R66 ;  /* 0x00000042404c7220 */ /* 0x000fe20000410000 */
[----:B------:R-:W-:Y:S01]  /*d810*/  HADD2.F32 R63, -RZ, R65.H0_H0 ;  /* 0x20000041ff3f7230 */ /* 0x000fe20000004100 */
[----:B------:R-:W-:Y:S01]  /*d820*/  F2FP.F16.E4M3.UNPACK_B R52, R52 ;  /* 0x00000034ff34723e */ /* 0x000fe200020006ff */
[----:B------:R-:W-:Y:S02]  /*d830*/  HADD2.F32 R62, -RZ, R62.H1_H1 ;  /* 0x3000003eff3e7230 */ /* 0x000fe40000004100 */
[----:B------:R-:W-:Y:S01]  /*d840*/  FMUL.FTZ R79, R61, R66 ;  /* 0x000000423d4f7220 */ /* 0x000fe20000410000 */
[----:B------:R-:W-:-:S02]  /*d850*/  HADD2.F32 R60, -RZ, R60.H1_H1 ;  /* 0x3000003cff3c7230 */ /* 0x000fc40000004100 */
        /* <DEDUP_REMOVED lines=8> */
[----:B------:R-:W-:Y:S02]  /*d8e0*/  HADD2.F32 R63, -RZ, R159.H0_H0 ;  /* 0x2000009fff3f7230 */ /* 0x000fe40000004100 */
[----:B------:R-:W-:Y:S01]  /*d8f0*/  FFMA.FTZ R81, R62, R65, R81 ;  /* 0x000000413e517223 */ /* 0x000fe20000010051 */
[----:B------:R-:W-:Y:S01]  /*d900*/  HADD2.F32 R56, -RZ, R52.H0_H0 ;  /* 0x20000034ff387230 */ /* 0x000fe20000004100 */
[----:B------:R-:W-:Y:S01]  /*d910*/  F2FP.SATFINITE.E4M3.F32.PACK_AB_MERGE_C R76, R67, R76, RZ ;  /* 0x0000004c434c723e */ /* 0x000fe200048070ff */
[----:B------:R-:W-:Y:S01]  /*d920*/  HADD2.F32 R61, -RZ, R60.H0_H0 ;  /* 0x2000003cff3d7230 */ /* 0x000fe20000004100 */
[----:B------:R-:W-:Y:S01]  /*d930*/  F2FP.SATFINITE.E4M3.F32.PACK_AB_MERGE_C R58, R77, R58, RZ ;  /* 0x0000003a4d3a723e */ /* 0x000fe200048070ff */
[----:B------:R-:W-:-:S02]  /*d940*/  HADD2.F32 R62, -RZ, R161.H0_H0 ;  /* 0x200000a1ff3e7230 */ /* 0x000fc40000004100 */
[CC--:B------:R-:W-:Y:S01]  /*d950*/  FMUL.FTZ R64, R56.reuse, R63.reuse ;  /* 0x0000003f38407220 */ /* 0x0c0fe20000410000 */
[----:B------:R-:W-:Y:S02]  /*d960*/  HADD2.F32 R159, -RZ, R159.H1_H1 ;  /* 0x3000009fff9f7230 */ /* 0x000fe40000004100 */
[C---:B------:R-:W-:Y:S01]  /*d970*/  FMUL.FTZ R65, R61.reuse, R63 ;  /* 0x0000003f3d417220 */ /* 0x040fe20000410000 */
[----:B------:R-:W-:Y:S02]  /*d980*/  HADD2.F32 R60, -RZ, R60.H1_H1 ;  /* 0x3000003cff3c7230 */ /* 0x000fe40000004100 */
[-C--:B------:R-:W-:Y:S01]  /*d990*/  FFMA.FTZ R64, R61, R62.reuse, R64 ;  /* 0x0000003e3d407223 */ /* 0x080fe20000010040 */
[----:B------:R-:W-:Y:S02]  /*d9a0*/  HADD2.F32 R52, -RZ, R52.H1_H1 ;  /* 0x30000034ff347230 */ /* 0x000fe40000004100 */
[----:B------:R-:W-:Y:S01]  /*d9b0*/  FFMA.FTZ R56, R56, R62, -R65 ;  /* 0x0000003e38387223 */ /* 0x000fe20000010841 */
[----:B------:R-:W-:-:S02]  /*d9c0*/  HADD2.F32 R161, -RZ, R161.H1_H1 ;  /* 0x300000a1ffa17230 */ /* 0x000fc40000004100 */
[----:B------:R-:W-:Y:S01]  /*d9d0*/  FMUL.FTZ R63, R60, R159 ;  /* 0x0000009f3c3f7220 */ /* 0x000fe20000410000 */
[----:B------:R-:W-:Y:S01]  /*d9e0*/  F2FP.F16.E4M3.UNPACK_B R62, R49 ;  /* 0x00000031ff3e723e */ /* 0x000fe200020006ff */
[C---:B------:R-:W-:Y:S01]  /*d9f0*/  FMUL.FTZ R159, R52.reuse, R159 ;  /* 0x0000009f349f7220 */ /* 0x040fe20000410000 */
[----:B------:R-:W-:Y:S01]  /*da00*/  F2FP.F16.E4M3.UNPACK_B R67, R50 ;  /* 0x00000032ff43723e */ /* 0x000fe200020006ff */
[----:B------:R-:W-:Y:S01]  /*da10*/  FFMA.FTZ R79, R52, R161, -R63 ;  /* 0x000000a1344f7223 */ /* 0x000fe2000001083f */
[----:B------:R-:W-:Y:S01]  /*da20*/  F2FP.F16.E4M3.UNPACK_B R61, R45 ;  /* 0x0000002dff3d723e */ /* 0x000fe200020006ff */
[----:B------:R-:W-:Y:S01]  /*da30*/  FFMA.FTZ R159, R60, R161, R159 ;  /* 0x000000a13c9f7223 */ /* 0x000fe2000001009f */
[----:B------:R-:W-:Y:S01]  /*da40*/  F2FP.SATFINITE.E4M3.F32.PACK_AB_MERGE_C R70, R70, R59, RZ ;  /* 0x0000003b4646723e */ /* 0x000fe200048070ff */
[--C-:B------:R-:W-:Y:S01]  /*da50*/  HADD2.F32 R63, -RZ, R62.reuse.H0_H0 ;  /* 0x2000003eff3f7230 */ /* 0x100fe20000004100 */
[----:B------:R-:W-:Y:S01]  /*da60*/  F2FP.SATFINITE.E4M3.F32.PACK_AB_MERGE_C R59, R71, R68, R58 ;  /* 0x00000044473b723e */ /* 0x000fe2000480703a */
[----:B------:R-:W-:Y:S01]  /*da70*/  HADD2.F32 R68, -RZ, R67.H0_H0 ;  /* 0x20000043ff447230 */ /* 0x000fe20000004100 */
[----:B------:R-:W-:Y:S01]  /*da80*/  F2FP.F16.E4M3.UNPACK_B R65, R48 ;  /* 0x00000030ff41723e */ /* 0x000fe200020006ff */
[----:B------:R-:W-:Y:S01]  /*da90*/  HADD2.F32 R60, -RZ, R61.H0_H0 ;  /* 0x2000003dff3c7230 */ /* 0x000fe20000004100 */
[----:B------:R-:W-:Y:S01]  /*daa0*/  F2FP.SATFINITE.E4M3.F32.PACK_AB_MERGE_C R52, R81, R66, RZ ;  /* 0x000000425134723e */ /* 0x000fe200048070ff */
[----:B------:R-:W-:Y:S01]  /*dab0*/  HADD2.F32 R67, -RZ, R67.H1_H1 ;  /* 0x30000043ff437230 */ /* 0x000fe20000004100 */
[----:B------:R-:W-:Y:S01]  /*dac0*/  F2FP.SATFINITE.E4M3.F32.PACK_AB_MERGE_C R58, R158, R69, R70 ;  /* 0x000000459e3a723e */ /* 0x000fe20004807046 */
[----:B------:R-:W-:Y:S01]  /*dad0*/  HADD2.F32 R66, -RZ, R65.H0_H0 ;  /* 0x20000041ff427230 */ /* 0x000fe20000004100 */
[----:B------:R-:W-:Y:S01]  /*dae0*/  F2FP.SATFINITE.E4M3.F32.PACK_AB_MERGE_C R52, R159, R64, R52 ;  /* 0x000000409f34723e */ /* 0x000fe20004807034 */
[----:B------:R-:W-:Y:S01]  /*daf0*/  FMUL.FTZ R69, R63, R68 ;  /* 0x000000443f457220 */ /* 0x000fe20000410000 */
[----:B------:R-:W-:-:S02]  /*db00*/  HADD2.F32 R64, -RZ, R62.H1_H1 ;  /* 0x3000003eff407230 */ /* 0x000fc40000004100 */
[C---:B------:R-:W-:Y:S01]  /*db10*/  FMUL.FTZ R68, R60.reuse, R68 ;  /* 0x000000443c447220 */ /* 0x040fe20000410000 */
[----:B------:R-:W-:Y:S02]  /*db20*/  HADD2.F32 R61, -RZ, R61.H1_H1 ;  /* 0x3000003dff3d7230 */ /* 0x000fe40000004100 */
[-C--:B------:R-:W-:Y:S01]  /*db30*/  FFMA.FTZ R60, R60, R66.reuse, -R69 ;  /* 0x000000423c3c7223 */ /* 0x080fe20000010845 */
[----:B------:R-:W-:Y:S02]  /*db40*/  HADD2.F32 R65, -RZ, R65.H1_H1 ;  /* 0x30000041ff417230 */ /* 0x000fe40000004100 */
[----:B------:R-:W-:Y:S01]  /*db50*/  FFMA.FTZ R69, R63, R66, R68 ;  /* 0x000000423f457223 */ /* 0x000fe20000010044 */
[CC--:B------:R-:W-:Y:S01]  /*db60*/  FMUL.FTZ R66, R64.reuse, R67.reuse ;  /* 0x0000004340427220 */ /* 0x0c0fe20000410000 */
[C---:B------:R-:W-:Y:S01]  /*db70*/  FMUL.FTZ R67, R61.reuse, R67 ;  /* 0x000000433d437220 */ /* 0x040fe20000410000 */
[----:B------:R-:W-:Y:S02]  /*db80*/  F2FP.F16.E4M3.UNPACK_B R62, R49.H1 ;  /* 0x00000031ff3e723e */ /* 0x000fe400030006ff */
[-C--:B------:R-:W-:Y:S01]  /*db90*/  FFMA.FTZ R71, R61, R65.reuse, -R66 ;  /* 0x000000413d477223 */ /* 0x080fe20000010842 */
[----:B------:R-:W-:Y:S01]  /*dba0*/  F2FP.F16.E4M3.UNPACK_B R61, R50.H1 ;  /* 0x00000032ff3d723e */ /* 0x000fe200030006ff */
[----:B------:R-:W-:Y:S01]  /*dbb0*/  FFMA.FTZ R70, R64, R65, R67 ;  /* 0x0000004140467223 */ /* 0x000fe20000010043 */
[----:B------:R-:W-:Y:S01]  /*dbc0*/  F2FP.F16.E4M3.UNPACK_B R45, R45.H1 ;  /* 0x0000002dff2d723e */ /* 0x000fe200030006ff */
[--C-:B------:R-:W-:Y:S01]  /*dbd0*/  HADD2.F32 R50, -RZ, R62.reuse.H0_H0 ;  /* 0x2000003eff327230 */ /* 0x100fe20000004100 */
[----:B------:R-:W-:Y:S01]  /*dbe0*/  F2FP.F16.E4M3.UNPACK_B R48, R48.H1 ;  /* 0x00000030ff30723e */ /* 0x000fe200030006ff */
[----:B------:R-:W-:Y:S01]  /*dbf0*/  HADD2.F32 R63, -RZ, R61.H0_H0 ;  /* 0x2000003dff3f7230 */ /* 0x000fe20000004100 */
[----:B------:R-:W-:Y:S01]  /*dc00*/  F2FP.SATFINITE.E4M3.F32.PACK_AB_MERGE_C R56, R79, R56, R76 ;  /* 0x000000384f38723e */ /* 0x000fe2000480704c */
[----:B------:R-:W-:Y:S01]  /*dc10*/  HADD2.F32 R49, -RZ, R45.H0_H0 ;  /* 0x2000002dff317230 */ /* 0x000fe20000004100 */
[----:B------:R-:W-:Y:S01]  /*dc20*/  F2FP.F16.E4M3.UNPACK_B R65, R46 ;  /* 0x0000002eff41723e */ /* 0x000fe200020006ff */
[----:B------:R-:W-:-:S02]  /*dc30*/  HADD2.F32 R62, -RZ, R62.H1_H1 ;  /* 0x3000003eff3e7230 */ /* 0x000fc40000004100 */
[-C--:B------:R-:W-:Y:S01]  /*dc40*/  FMUL.FTZ R66, R50, R63.reuse ;  /* 0x0000003f32427220 */ /* 0x080fe20000410000 */
[----:B------:R-:W-:Y:S02]  /*dc50*/  HADD2.F32 R64, -RZ, R61.H1_H1 ;  /* 0x3000003dff407230 */ /* 0x000fe40000004100 */
[C---:B------:R-:W-:Y:S01]  /*dc60*/  FMUL.FTZ R63, R49.reuse, R63 ;  /* 0x0000003f313f7220 */ /* 0x040fe20000410000 */
[--C-:B------:R-:W-:Y:S02]  /*dc70*/  HADD2.F32 R61, -RZ, R48.reuse.H0_H0 ;  /* 0x20000030ff3d7230 */ /* 0x100fe40000004100 */
[----:B------:R-:W-:Y:S02]  /*dc80*/  HADD2.F32 R45, -RZ, R45.H1_H1 ;  /* 0x3000002dff2d7230 */ /* 0x000fe40000004100 */
[-C--:B------:R-:W-:Y:S01]  /*dc90*/  FMUL.FTZ R68, R62, R64.reuse ;  /* 0x000000403e447220 */ /* 0x080fe20000410000 */
[----:B------:R-:W-:Y:S02]  /*dca0*/  HADD2.F32 R48, -RZ, R48.H1_H1 ;  /* 0x30000030ff307230 */ /* 0x000fe40000004100 */
[----:B------:R-:W-:Y:S01]  /*dcb0*/  FFMA.FTZ R77, R50, R61, R63 ;  /* 0x0000003d324d7223 */ /* 0x000fe2000001003f */
[----:B------:R-:W-:Y:S01]  /*dcc0*/  F2FP.F16.E4M3.UNPACK_B R50, R51 ;  /* 0x00000033ff32723e */ /* 0x000fe200020006ff */
[----:B------:R-:W-:Y:S01]  /*dcd0*/  FFMA.FTZ R76, R49, R61, -R66 ;  /* 0x0000003d314c7223 */ /* 0x000fe20000010842 */
[C---:B------:R-:W-:Y:S01]  /*dce0*/  FMUL.FTZ R49, R45.reuse, R64 ;  /* 0x000000402d317220 */ /* 0x040fe20000410000 */
[----:B------:R-:W-:Y:S01]  /*dcf0*/  FFMA.FTZ R79, R45, R48, -R68 ;  /* 0x000000302d4f7223 */ /* 0x000fe20000010844 */
[-C--:B------:R-:W-:Y:S01]  /*dd00*/  F2FP.F16.E4M3.UNPACK_B R45, R47.reuse ;  /* 0x0000002fff2d723e */ /* 0x080fe200020006ff */
[----:B------:R-:W-:Y:S01]  /*dd10*/  HADD2.F32 R61, -RZ, R50.H0_H0 ;  /* 0x20000032ff3d7230 */ /* 0x000fe20000004100 */
[----:B------:R-:W-:Y:S01]  /*dd20*/  F2FP.F16.E4M3.UNPACK_B R66, R46.H1 ;  /* 0x0000002eff42723e */ /* 0x000fe200030006ff */
[----:B------:R-:W-:Y:S01]  /*dd30*/  HADD2.F32 R67, -RZ, R65.H0_H0 ;  /* 0x20000041ff437230 */ /* 0x000fe20000004100 */
[----:B------:R-:W-:Y:S01]  /*dd40*/  F2FP.F16.E4M3.UNPACK_B R47, R47.H1 ;  /* 0x0000002fff2f723e */ /* 0x000fe200030006ff */
[----:B------:R-:W-:Y:S01]  /*dd50*/  FFMA.FTZ R78, R62, R48, R49 ;  /* 0x000000303e4e7223 */ /* 0x000fe20000010031 */
        /* <DEDUP_REMOVED lines=8> */
[C---:B------:R-:W-:Y:S01]  /*dde0*/  FMUL.FTZ R80, R48.reuse, R67 ;  /* 0x0000004330507220 */ /* 0x040fe20000410000 */
[----:B------:R-:W-:Y:S01]  /*ddf0*/  HADD2.F32 R63, -RZ, R46.H0_H0 ;  /* 0x2000002eff3f7230 */ /* 0x000fe20000004100 */
[----:B------:R-:W-:Y:S01]  /*de00*/  F2FP.SATFINITE.E4M3.F32.PACK_AB_MERGE_C R76, R79, R76, RZ ;  /* 0x0000004c4f4c723e */ /* 0x000fe200048070ff */
[----:B------:R-:W-:Y:S02]  /*de10*/  HADD2.F32 R51, -RZ, R51.H1_H1 ;  /* 0x30000033ff337230 */ /* 0x000fe40000004100 */
[----:B------:R-:W-:Y:S01]  /*de20*/  FMUL.FTZ R67, R49, R68 ;  /* 0x0000004431437220 */ /* 0x000fe20000410000 */
[----:B------:R-:W-:Y:S02]  /*de30*/  HADD2.F32 R66, -RZ, R66.H1_H1 ;  /* 0x30000042ff427230 */ /* 0x000fe40000004100 */
[----:B------:R-:W-:Y:S01]  /*de40*/  FFMA.FTZ R81, R48, R63, -R81 ;  /* 0x0000003f30517223 */ /* 0x000fe20000010851 */
[----:B------:R-:W-:-:S02]  /*de50*/  HADD2.F32 R47, -RZ, R47.H1_H1 ;  /* 0x3000002fff2f7230 */ /* 0x000fc40000004100 */
[C---:B------:R-:W-:Y:S01]  /*de60*/  FMUL.FTZ R82, R44.reuse, R68 ;  /* 0x000000442c527220 */ /* 0x040fe20000410000 */
[----:B------:R-:W-:Y:S02]  /*de70*/  HADD2.F32 R64, -RZ, R62.H0_H0 ;  /* 0x2000003eff407230 */ /* 0x000fe40000004100 */
[-C--:B------:R-:W-:Y:S01]  /*de80*/  FMUL.FTZ R48, R51, R66.reuse ;  /* 0x0000004233307220 */ /* 0x080fe20000410000 */
[----:B------:R-:W-:Y:S02]  /*de90*/  HADD2.F32 R50, -RZ, R50.H1_H1 ;  /* 0x30000032ff327230 */ /* 0x000fe40000004100 */
[----:B------:R-:W-:Y:S01]  /*dea0*/  FMUL.FTZ R66, R47, R66 ;  /* 0x000000422f427220 */ /* 0x000fe20000410000 */
[----:B------:R-:W-:Y:S02]  /*deb0*/  HADD2.F32 R65, -RZ, R65.H1_H1 ;  /* 0x30000041ff417230 */ /* 0x000fe40000004100 */
[----:B------:R-:W-:Y:S01]  /*dec0*/  FFMA.FTZ R67, R44, R64, R67 ;  /* 0x000000402c437223 */ /* 0x000fe20000010043 */
[----:B------:R-:W-:-:S02]  /*ded0*/  HADD2.F32 R62, -RZ, R62.H1_H1 ;  /* 0x3000003eff3e7230 */ /* 0x000fc40000004100 */
[----:B------:R-:W-:Y:S01]  /*dee0*/  FFMA.FTZ R82, R49, R64, -R82 ;  /* 0x0000004031527223 */ /* 0x000fe20000010852 */
[----:B------:R-:W-:Y:S02]  /*def0*/  HADD2.F32 R45, -RZ, R45.H1_H1 ;  /* 0x3000002dff2d7230 */ /* 0x000fe40000004100 */
[CC--:B------:R-:W-:Y:S01]  /*df00*/  FMUL.FTZ R44, R50.reuse, R65.reuse ;  /* 0x00000041322c7220 */ /* 0x0c0fe20000410000 */
[----:B------:R-:W-:Y:S02]  /*df10*/  HADD2.F32 R46, -RZ, R46.H1_H1 ;  /* 0x3000002eff2e7230 */ /* 0x000fe40000004100 */
[-C--:B------:R-:W-:Y:S01]  /*df20*/  FFMA.FTZ R47, R47, R62.reuse, -R48 ;  /* 0x0000003e2f2f7223 */ /* 0x080fe20000010830 */
[----:B------:R-:W-:Y:S01]  /*df30*/  FFMA.FTZ R66, R51, R62, R66 ;  /* 0x0000003e33427223 */ /* 0x000fe20000010042 */
[----:B------:R-:W-:Y:S01]  /*df40*/  FMUL.FTZ R65, R45, R65 ;  /* 0x000000412d417220 */ /* 0x000fe20000410000 */
[----:B------:R-:W-:Y:S01]  /*df50*/  FFMA.FTZ R80, R61, R63, R80 ;  /* 0x0000003f3d507223 */ /* 0x000fe20000010050 */
[----:B------:R-:W-:Y:S01]  /*df60*/  FFMA.FTZ R44, R45, R46, -R44 ;  /* 0x0000002e2d2c7223 */ /* 0x000fe2000001082c */
[----:B------:R-:W-:Y:S01]  /*df70*/  F2FP.SATFINITE.E4M3.F32.PACK_AB_MERGE_C R47, R47, R82, RZ ;  /* 0x000000522f2f723e */ /* 0x000fe200048070ff */
[----:B------:R-:W-:Y:S01]  /*df80*/  FFMA.FTZ R65, R50, R46, R65 ;  /* 0x0000002e32417223 */ /* 0x000fe20000010041 */
[----:B------:R-:W-:Y:S01]  /*df90*/  F2FP.SATFINITE.E4M3.F32.PACK_AB_MERGE_C R77, R78, R77, RZ ;  /* 0x0000004d4e4d723e */ /* 0x000fe200048070ff */
[----:B------:R-:W-:Y:S01]  /*dfa0*/  IMAD.MOV.U32 R48, RZ, RZ, R58 ;  /* 0x000000ffff307224 */ /* 0x000fe200078e003a */
[----:B------:R-:W-:Y:S01]  /*dfb0*/  F2FP.SATFINITE.E4M3.F32.PACK_AB_MERGE_C R66, R66, R67, RZ ;  /* 0x000000434242723e */ /* 0x000fe200048070ff */
[----:B------:R-:W-:Y:S01]  /*dfc0*/  IMAD.MOV.U32 R50, RZ, RZ, R52 ;  /* 0x000000ffff327224 */ /* 0x000fe200078e0034 */
[----:B------:R-:W-:Y:S01]  /*dfd0*/  F2FP.SATFINITE.E4M3.F32.PACK_AB_MERGE_C R47, R44, R81, R47 ;  /* 0x000000512c2f723e */ /* 0x000fe2000480702f */
[----:B------:R-:W-:Y:S01]  /*dfe0*/  IMAD.MOV.U32 R44, RZ, RZ, R59 ;  /* 0x000000ffff2c7224 */ /* 0x000fe200078e003b */
[----:B------:R-:W-:-:S02]  /*dff0*/  F2FP.SATFINITE.E4M3.F32.PACK_AB_MERGE_C R45, R71, R60, R76 ;  /* 0x0000003c472d723e */ /* 0x000fc4000480704c */
[----:B------:R-:W-:Y:S02]  /*e000*/  F2FP.SATFINITE.E4M3.F32.PACK_AB_MERGE_C R49, R70, R69, R77 ;  /* 0x000000454631723e */ /* 0x000fe4000480704d */
[----:B------:R-:W-:Y:S02]  /*e010*/  F2FP.SATFINITE.E4M3.F32.PACK_AB_MERGE_C R51, R65, R80, R66 ;  /* 0x000000504133723e */ /* 0x000fe40004807042 */
[----:B------:R-:W-:-:S07]  /*e020*/  MOV R46, R56 ;  /* 0x00000038002e7202 */ /* 0x000fce0000000f00 */
.L_x_512:
[----:B------:R-:W-:Y:S05]  /*e030*/  BSYNC B2 ;  /* 0x0000000000027941 */ /* 0x000fea0003800000 */
.L_x_511:
        /* <DEDUP_REMOVED lines=10> */
.L_x_510:
[----:B------:R-:W-:Y:S05]  /*e0e0*/  BSYNC B1 ;  /* 0x0000000000017941 */ /* 0x000fea0003800000 */
.L_x_509:
[----:B------:R-:W-:-:S13]  /*e0f0*/  ISETP.NE.AND P3, PT, R36, RZ, PT ;  /* 0x000000ff2400720c */ /* 0x000fda0003f65270 */
[----:B------:R-:W-:Y:S05]  /*e100*/  @!P3 BRA `(.L_x_463) ;  /* 0x0000001000c4b947 */ /* 0x000fea0003800000 */
[----:B0--3--:R-:W3:Y:S01]  /*e110*/  LDL R44, [R1] ;  /* 0x00000000012c7983 */ /* 0x009ee20000100800 */
[----:B------:R-:W-:Y:S01]  /*e120*/  IADD3 R53, P3, P4, R120, R140, R29 ;  /* 0x0000008c78357210 */ /* 0x000fe20007c7e01d */
[----:B------:R-:W-:Y:S01]  /*e130*/  BSSY B1, `(.L_x_513) ;  /* 0x00000ed000017945 */ /* 0x000fe20003800000 */
[----:B---3--:R-:W-:Y:S02]  /*e140*/  LOP3.LUT P5, RZ, R44, 0x1, RZ, 0xc0, !PT ;  /* 0x000000012cff7812 */ /* 0x008fe400078ac0ff */
[----:B------:R-:W-:Y:S02]  /*e150*/  IADD3.X R44, R0, R57, R32, P3, P4 ;  /* 0x00000039002c7210 */ /* 0x000fe40001fe8420 */
[----:B------:R-:W-:Y:S02]  /*e160*/  SEL R162, R101, R162, !P5 ;  /* 0x000000a265a27207 */ /* 0x000fe40006800000 */
[----:B------:R-:W-:Y:S02]  /*e170*/  IADD3 R52, P3, R53, R126, RZ ;  /* 0x0000007e35347210 */ /* 0x000fe40007f7e0ff */
[----:B------:R-:W-:-:S02]  /*e180*/  SHF.R.S32.HI R45, RZ, 0x1f, R162 ;  /* 0x0000001fff2d7819 */ /* 0x000fc400000114a2 */
[----:B------:R-:W-:Y:S02]  /*e190*/  IADD3.X R53, R44, R127, RZ, P3, !PT ;  /* 0x0000007f2c357210 */ /* 0x000fe40001ffe4ff */
[----:B------:R-:W-:Y:S02]  /*e1a0*/  LEA.HI R45, R45, R162, RZ, 0x5 ;  /* 0x000000a22d2d7211 */ /* 0x000fe400078f28ff */
[----:B------:R-:W-:Y:S02]  /*e1b0*/  ISETP.GE.AND P3, PT, R222, R135, PT ;  /* 0x00000087de00720c */ /* 0x000fe40003f66270 */
        /* <DEDUP_REMOVED lines=17> */
[----:B-1----:R-:W-:Y:S01]  /*e2d0*/  IMAD.MOV.U32 R60, RZ, RZ, R48 ;  /* 0x000000ffff3c7224 */ /* 0x002fe200078e0030 */
[----:B------:R-:W-:Y:S01]  /*e2e0*/  SHF.R.U32.HI R65, RZ, 0x8, R87 ;  /* 0x00000008ff417819 */ /* 0x000fe20000011657 */
[----:B0-----:R-:W-:Y:S01]  /*e2f0*/  IMAD.MOV.U32 R54, RZ, RZ, R44 ;  /* 0x000000ffff367224 */ /* 0x001fe200078e002c */
[----:B------:R-:W-:Y:S01]  /*e300*/  LOP3.LUT R56, R85, 0xff0000ff, RZ, 0xc0, !PT ;  /* 0xff0000ff55387812 */ /* 0x000fe200078ec0ff */
[----:B------:R-:W-:Y:S01]  /*e310*/  IMAD.SHL.U32 R61, R61, 0x100, RZ ;  /* 0x000001003d3d7824 */ /* 0x000fe200078e00ff */
[----:B------:R-:W-:Y:S01]  /*e320*/  SHF.R.U32.HI R70, RZ, 0x10, R85 ;  /* 0x00000010ff467819 */ /* 0x000fe20000011655 */
[----:B------:R-:W-:Y:S01]  /*e330*/  IMAD.SHL.U32 R65, R65, 0x100, RZ ;  /* 0x0000010041417824 */ /* 0x000fe200078e00ff */
[----:B------:R-:W-:Y:S01]  /*e340*/  LOP3.LUT R58, R87, 0xff0000ff, RZ, 0xc0, !PT ;  /* 0xff0000ff573a7812 */ /* 0x000fe200078ec0ff */
[----:B------:R-:W-:Y:S01]  /*e350*/  IMAD.MOV.U32 R63, RZ, RZ, R50 ;  /* 0x000000ffff3f7224 */ /* 0x000fe200078e0032 */
[----:B------:R-:W-:Y:S01]  /*e360*/  LOP3.LUT R48, R56, 0xff00, R61, 0xf8, !PT ;  /* 0x0000ff0038307812 */ /* 0x000fe200078ef83d */
[----:B------:R-:W-:Y:S01]  /*e370*/  IMAD.U32 R61, R70, 0x10000, RZ ;  /* 0x00010000463d7824 */ /* 0x000fe200078e00ff */
[----:B------:R-:W-:-:S02]  /*e380*/  SHF.R.U32.HI R66, RZ, 0x10, R87 ;  /* 0x00000010ff427819 */ /* 0x000fc40000011657 */
[----:B------:R-:W-:Y:S02]  /*e390*/  SHF.R.U32.HI R67, RZ, 0x8, R73 ;  /* 0x00000008ff437819 */ /* 0x000fe40000011649 */
[----:B------:R-:W-:Y:S02]  /*e3a0*/  SHF.R.U32.HI R69, RZ, 0x8, R75 ;  /* 0x00000008ff457819 */ /* 0x000fe4000001164b */
[----:B------:R-:W-:Y:S01]  /*e3b0*/  LOP3.LUT R44, R58, 0xff00, R65, 0xf8, !PT ;  /* 0x0000ff003a2c7812 */ /* 0x000fe200078ef841 */
[----:B------:R-:W-:Y:S01]  /*e3c0*/  IMAD.SHL.U32 R67, R67, 0x100, RZ ;  /* 0x0000010043437824 */ /* 0x000fe200078e00ff */
[----:B------:R-:W-:Y:S01]  /*e3d0*/  LOP3.LUT R48, R48, 0xff0000, R61, 0xf8, !PT ;  /* 0x00ff000030307812 */ /* 0x000fe200078ef83d */
[----:B------:R-:W-:Y:S01]  /*e3e0*/  IMAD.U32 R65, R66, 0x10000, RZ ;  /* 0x0001000042417824 */ /* 0x000fe200078e00ff */
[----:B------:R-:W-:Y:S02]  /*e3f0*/  LOP3.LUT R62, R73, 0xff0000ff, RZ, 0xc0, !PT ;  /* 0xff0000ff493e7812 */ /* 0x000fe400078ec0ff */
[----:B------:R-:W-:-:S02]  /*e400*/  LOP3.LUT R64, R75, 0xff0000ff, RZ, 0xc0, !PT ;  /* 0xff0000ff4b407812 */ /* 0x000fc400078ec0ff */
[----:B------:R-:W-:Y:S02]  /*e410*/  SHF.L.U32 R69, R69, 0x8, RZ ;  /* 0x0000000845457819 */ /* 0x000fe400000006ff */
[----:B------:R-:W-:Y:S02]  /*e420*/  F2FP.F16.E4M3.UNPACK_B R66, R152.H1 ;  /* 0x00000098ff42723e */ /* 0x000fe400030006ff */
[----:B------:R-:W-:Y:S02]  /*e430*/  F2FP.F16.E4M3.UNPACK_B R61, R60.H1 ;  /* 0x0000003cff3d723e */ /* 0x000fe400030006ff */
[----:B------:R-:W-:Y:S02]  /*e440*/  F2FP.F16.E4M3.UNPACK_B R56, R54.H1 ;  /* 0x00000036ff38723e */ /* 0x000fe400030006ff */
[----:B------:R-:W-:Y:S02]  /*e450*/  MOV R59, R46 ;  /* 0x0000002e003b7202 */ /* 0x000fe40000000f00 */
[----:B------:R-:W-:Y:S01]  /*e460*/  LOP3.LUT R50, R62, 0xff00, R67, 0xf8, !PT ;  /* 0x0000ff003e327812 */ /* 0x000fe200078ef843 */
[----:B------:R-:W-:Y:S01]  /*e470*/  HADD2.F32 R67, -RZ, R66.H0_H0 ;  /* 0x20000042ff437230 */ /* 0x000fe20000004100 */
[----:B------:R-:W-:Y:S01]  /*e480*/  LOP3.LUT R46, R64, 0xff00, R69, 0xf8, !PT ;  /* 0x0000ff00402e7812 */ /* 0x000fe200078ef845 */
[----:B------:R-:W-:Y:S01]  /*e490*/  HADD2.F32 R62, -RZ, R61.H0_H0 ;  /* 0x2000003dff3e7230 */ /* 0x000fe20000004100 */
[----:B------:R-:W-:Y:S01]  /*e4a0*/  F2FP.F16.E4M3.UNPACK_B R64, R154.H1 ;  /* 0x0000009aff40723e */ /* 0x000fe200030006ff */
[----:B------:R-:W-:Y:S01]  /*e4b0*/  HADD2.F32 R58, -RZ, R56.H0_H0 ;  /* 0x20000038ff3a7230 */ /* 0x000fe20000004100 */
[----:B------:R-:W-:-:S02]  /*e4c0*/  SHF.R.U32.HI R68, RZ, 0x10, R73 ;  /* 0x00000010ff447819 */ /* 0x000fc40000011649 */
[----:B------:R-:W-:Y:S01]  /*e4d0*/  LOP3.LUT R44, R44, 0xff0000, R65, 0xf8, !PT ;  /* 0x00ff00002c2c7812 */ /* 0x000fe200078ef841 */
[----:B------:R-:W-:Y:S02]  /*e4e0*/  HADD2.F32 R65, -RZ, R64.H0_H0 ;  /* 0x20000040ff417230 */ /* 0x000fe40000004100 */
[-C--:B------:R-:W-:Y:S01]  /*e4f0*/  FMUL.FTZ R73, R62, R67.reuse ;  /* 0x000000433e497220 */ /* 0x080fe20000410000 */
[----:B------:R-:W-:Y:S01]  /*e500*/  FMUL.FTZ R67, R58, R67 ;  /* 0x000000433a437220 */ /* 0x000fe20000410000 */
[----:B------:R-:W-:Y:S01]  /*e510*/  IMAD.U32 R69, R68, 0x10000, RZ ;  /* 0x0001000044457824 */ /* 0x000fe200078e00ff */
        /* <DEDUP_REMOVED lines=8> */
[----:B------:R-:W-:Y:S01]  /*e5a0*/  LOP3.LUT R50, R50, 0xff0000, R69, 0xf8, !PT ;  /* 0x00ff000032327812 */ /* 0x000fe200078ef845 */
[----:B------:R-:W-:Y:S01]  /*e5b0*/  HADD2.F32 R65, -RZ, R64.H1_H1 ;  /* 0x30000040ff417230 */ /* 0x000fe20000004100 */
[----:B------:R-:W-:Y:S01]  /*e5c0*/  F2FP.F16.E4M3.UNPACK_B R154, R154 ;  /* 0x0000009aff9a723e */ /* 0x000fe200020006ff */
[----:B------:R-:W-:Y:S01]  /*e5d0*/  FMUL.FTZ R69, R62, R67 ;  /* 0x000000433e457220 */ /* 0x000fe20000410000 */
[----:B------:R-:W-:-:S02]  /*e5e0*/  HADD2.F32 R64, -RZ, R152.H0_H0 ;  /* 0x20000098ff407230 */ /* 0x000fc40000004100 */
[C---:B------:R-:W-:Y:S01]  /*e5f0*/  FMUL.FTZ R67, R58.reuse, R67 ;  /* 0x000000433a437220 */ /* 0x040fe20000410000 */
[----:B------:R-:W-:Y:S01]  /*e600*/  HADD2.F32 R61, -RZ, R60.H0_H0 ;  /* 0x2000003cff3d7230 */ /* 0x000fe20000004100 */
[----:B------:R-:W-:Y:S01]  /*e610*/  SHF.R.U32.HI R71, RZ, 0x10, R75 ;  /* 0x00000010ff477819 */ /* 0x000fe2000001164b */
[----:B------:R-:W-:Y:S02]  /*e620*/  HADD2.F32 R56, -RZ, R54.H0_H0 ;  /* 0x20000036ff387230 */ /* 0x000fe40000004100 */
[-C--:B------:R-:W-:Y:S01]  /*e630*/  FFMA.FTZ R72, R58, R65.reuse, -R69 ;  /* 0x000000413a487223 */ /* 0x080fe20000010845 */
[----:B------:R-:W-:Y:S01]  /*e640*/  FFMA.FTZ R75, R62, R65, R67 ;  /* 0x000000413e4b7223 */ /* 0x000fe20000010043 */
[----:B------:R-:W-:Y:S02]  /*e650*/  HADD2.F32 R58, -RZ, R154.H0_H0 ;  /* 0x2000009aff3a7230 */ /* 0x000fe40000004100 */
[-C--:B------:R-:W-:Y:S01]  /*e660*/  FMUL.FTZ R65, R61, R64.reuse ;  /* 0x000000403d417220 */ /* 0x080fe20000410000 */
[----:B------:R-:W-:Y:S01]  /*e670*/  FMUL.FTZ R64, R56, R64 ;  /* 0x0000004038407220 */ /* 0x000fe20000410000 */
[----:B------:R-:W-:Y:S01]  /*e680*/  HADD2.F32 R67, -RZ, R152.H1_H1 ;  /* 0x30000098ff437230 */ /* 0x000fe20000004100 */
[----:B------:R-:W-:Y:S01]  /*e690*/  SHF.L.U32 R71, R71, 0x10, RZ ;  /* 0x0000001047477819 */ /* 0x000fe200000006ff */
[----:B------:R-:W-:-:S02]  /*e6a0*/  HADD2.F32 R60, -RZ, R60.H1_H1 ;  /* 0x3000003cff3c7230 */ /* 0x000fc40000004100 */
[-C--:B------:R-:W-:Y:S01]  /*e6b0*/  FFMA.FTZ R66, R56, R58.reuse, -R65 ;  /* 0x0000003a38427223 */ /* 0x080fe20000010841 */
        /* <DEDUP_REMOVED lines=10> */
[----:B------:R-:W-:Y:S01]  /*e760*/  HADD2.F32 R64, -RZ, R56.H0_H0 ;  /* 0x20000038ff407230 */ /* 0x000fe20000004100 */
[----:B------:R-:W-:Y:S01]  /*e770*/  LOP3.LUT R46, R46, 0xff0000, R71, 0xf8, !PT ;  /* 0x00ff00002e2e7812 */ /* 0x000fe200078ef847 */
        /* <DEDUP_REMOVED lines=11> */
[-C--:B------:R-:W-:Y:S01]  /*e830*/  FFMA.FTZ R64, R56, R60.reuse, -R65 ;  /* 0x0000003c38407223 */ /* 0x080fe20000010841 */
[----:B------:R-:W-:Y:S02]  /*e840*/  HADD2.F32 R65, -RZ, R62.H1_H1 ;  /* 0x3000003eff417230 */ /* 0x000fe40000004100 */
[----:B------:R-:W-:Y:S01]  /*e850*/  FMUL.FTZ R77, R58, R67 ;  /* 0x000000433a4d7220 */ /* 0x000fe20000410000 */
[----:B------:R-:W-:Y:S01]  /*e860*/  F2FP.F16.E4M3.UNPACK_B R59, R59 ;  /* 0x0000003bff3b723e */ /* 0x000fe200020006ff */
[C---:B------:R-:W-:Y:S01]  /*e870*/  FMUL.FTZ R67, R54.reuse, R67 ;  /* 0x0000004336437220 */ /* 0x040fe20000410000 */
[----:B------:R-:W-:Y:S01]  /*e880*/  FFMA.FTZ R78, R61, R60, R74 ;  /* 0x0000003c3d4e7223 */ /* 0x000fe2000001004a */
[----:B------:R-:W-:Y:S01]  /*e890*/  FFMA.FTZ R79, R54, R65, -R77 ;  /* 0x00000041364f7223 */ /* 0x000fe2000001084d */
[----:B------:R-:W-:Y:S01]  /*e8a0*/  F2FP.F16.E4M3.UNPACK_B R155, R155 ;  /* 0x0000009bff9b723e */ /* 0x000fe200020006ff */
[----:B------:R-:W-:Y:S01]  /*e8b0*/  FFMA.FTZ R81, R58, R65, R67 ;  /* 0x000000413a517223 */ /* 0x000fe20000010043 */
[----:B------:R-:W-:-:S02]  /*e8c0*/  HADD2.F32 R65, -RZ, R153.H0_H0 ;  /* 0x20000099ff417230 */ /* 0x000fc40000004100 */
[----:B------:R-:W-:Y:S02]  /*e8d0*/  HADD2.F32 R56, -RZ, R63.H0_H0 ;  /* 0x2000003fff387230 */ /* 0x000fe40000004100 */
[----:B------:R-:W-:Y:S02]  /*e8e0*/  HADD2.F32 R60, -RZ, R153.H1_H1 ;  /* 0x30000099ff3c7230 */ /* 0x000fe40000004100 */
[----:B------:R-:W-:Y:S02]  /*e8f0*/  HADD2.F32 R54, -RZ, R59.H0_H0 ;  /* 0x2000003bff367230 */ /* 0x000fe40000004100 */
[-C--:B------:R-:W-:Y:S01]  /*e900*/  FMUL.FTZ R67, R56, R65.reuse ;  /* 0x0000004138437220 */ /* 0x080fe20000410000 */
[----:B------:R-:W-:Y:S02]  /*e910*/  HADD2.F32 R63, -RZ, R63.H1_H1 ;  /* 0x3000003fff3f7230 */ /* 0x000fe40000004100 */
[----:B------:R-:W-:Y:S02]  /*e920*/  HADD2.F32 R59, -RZ, R59.H1_H1 ;  /* 0x3000003bff3b7230 */ /* 0x000fe40000004100 */
[----:B------:R-:W-:Y:S01]  /*e930*/  FMUL.FTZ R65, R54, R65 ;  /* 0x0000004136417220 */ /* 0x000fe20000410000 */
[----:B------:R-:W-:-:S02]  /*e940*/  HADD2.F32 R61, -RZ, R155.H0_H0 ;  /* 0x2000009bff3d7230 */ /* 0x000fc40000004100 */
[-C--:B------:R-:W-:Y:S01]  /*e950*/  FMUL.FTZ R62, R63, R60.reuse ;  /* 0x0000003c3f3e7220 */ /* 0x080fe20000410000 */
[----:B------:R-:W-:Y:S02]  /*e960*/  HADD2.F32 R58, -RZ, R155.H1_H1 ;  /* 0x3000009bff3a7230 */ /* 0x000fe40000004100 */
[----:B------:R-:W-:Y:S01]  /*e970*/  FMUL.FTZ R60, R59, R60 ;  /* 0x0000003c3b3c7220 */ /* 0x000fe20000410000 */
[----:B------:R-:W-:Y:S01]  /*e980*/  FFMA.FTZ R74, R56, R61, R65 ;  /* 0x0000003d384a7223 */ /* 0x000fe20000010041 */
[----:B------:R-:W-:Y:S01]  /*e990*/  F2FP.SATFINITE.E4M3.F32.PACK_AB_MERGE_C R56, R75, R70, RZ ;  /* 0x000000464b38723e */ /* 0x000fe200048070ff */
[-C--:B------:R-:W-:Y:S01]  /*e9a0*/  FFMA.FTZ R76, R59, R58.reuse, -R62 ;  /* 0x0000003a3b4c7223 */ /* 0x080fe2000001083e */
[----:B------:R-:W-:Y:S01]  /*e9b0*/  FFMA.FTZ R77, R63, R58, R60 ;  /* 0x0000003a3f4d7223 */ /* 0x000fe2000001003c */
[----:B------:R-:W-:Y:S01]  /*e9c0*/  F2FP.F16.E4M3.UNPACK_B R62, R49 ;  /* 0x00000031ff3e723e */ /* 0x000fe200020006ff */
[----:B------:R-:W-:Y:S01]  /*e9d0*/  FFMA.FTZ R67, R54, R61, -R67 ;  /* 0x0000003d36437223 */ /* 0x000fe20000010843 */
[----:B------:R-:W-:-:S02]  /*e9e0*/  F2FP.F16.E4M3.UNPACK_B R65, R50 ;  /* 0x00000032ff41723e */ /* 0x000fc400020006ff */
[----:B------:R-:W-:Y:S01]  /*e9f0*/  F2FP.F16.E4M3.UNPACK_B R60, R45 ;  /* 0x0000002dff3c723e */ /* 0x000fe200020006ff */
[--C-:B------:R-:W-:Y:S01]  /*ea00*/  HADD2.F32 R63, -RZ, R62.reuse.H0_H0 ;  /* 0x2000003eff3f7230 */ /* 0x100fe20000004100 */
[----:B------:R-:W-:Y:S01]  /*ea10*/  F2FP.SATFINITE.E4M3.F32.PACK_AB_MERGE_C R59, R79, R64, RZ ;  /* 0x000000404f3b723e */ /* 0x000fe200048070ff */
[----:B------:R-:W-:Y:S01]  /*ea20*/  HADD2.F32 R62, -RZ, R62.H1_H1 ;  /* 0x3000003eff3e7230 */ /* 0x000fe20000004100 */
[----:B------:R-:W-:Y:S01]  /*ea30*/  F2FP.SATFINITE.E4M3.F32.PACK_AB_MERGE_C R56, R71, R68, R56 ;  /* 0x000000444738723e */ /* 0x000fe20004807038 */
[--C-:B------:R-:W-:Y:S01]  /*ea40*/  HADD2.F32 R68, -RZ, R65.reuse.H0_H0 ;  /* 0x20000041ff447230 */ /* 0x100fe20000004100 */
[----:B------:R-:W-:Y:S01]  /*ea50*/  F2FP.SATFINITE.E4M3.F32.PACK_AB_MERGE_C R54, R72, R73, RZ ;  /* 0x000000494836723e */ /* 0x000fe200048070ff */
[----:B------:R-:W-:Y:S01]  /*ea60*/  HADD2.F32 R61, -RZ, R60.H0_H0 ;  /* 0x2000003cff3d7230 */ /* 0x000fe20000004100 */
[----:B------:R-:W-:Y:S01]  /*ea70*/  F2FP.F16.E4M3.UNPACK_B R64, R48 ;  /* 0x00000030ff40723e */ /* 0x000fe200020006ff */
[----:B------:R-:W-:Y:S01]  /*ea80*/  HADD2.F32 R65, -RZ, R65.H1_H1 ;  /* 0x30000041ff417230 */ /* 0x000fe20000004100 */
[----:B------:R-:W-:Y:S01]  /*ea90*/  F2FP.SATFINITE.E4M3.F32.PACK_AB_MERGE_C R54, R69, R66, R54 ;  /* 0x000000424536723e */ /* 0x000fe20004807036 */
[-C--:B------:R-:W-:Y:S01]  /*eaa0*/  FMUL.FTZ R70, R63, R68.reuse ;  /* 0x000000443f467220 */ /* 0x080fe20000410000 */
[----:B------:R-:W-:Y:S01]  /*eab0*/  FMUL.FTZ R68, R61, R68 ;  /* 0x000000443d447220 */ /* 0x000fe20000410000 */
[----:B------:R-:W-:Y:S01]  /*eac0*/  HADD2.F32 R66, -RZ, R64.H0_H0 ;  /* 0x20000040ff427230 */ /* 0x000fe20000004100 */
[----:B------:R-:W-:Y:S01]  /*ead0*/  F2FP.SATFINITE.E4M3.F32.PACK_AB_MERGE_C R59, R76, R67, R59 ;  /* 0x000000434c3b723e */ /* 0x000fe2000480703b */
[----:B------:R-:W-:-:S02]  /*eae0*/  HADD2.F32 R60, -RZ, R60.H1_H1 ;  /* 0x3000003cff3c7230 */ /* 0x000fc40000004100 */
[----:B------:R-:W-:Y:S01]  /*eaf0*/  FMUL.FTZ R67, R62, R65 ;  /* 0x000000413e437220 */ /* 0x000fe20000410000 */
[----:B------:R-:W-:Y:S01]  /*eb00*/  F2FP.F16.E4M3.UNPACK_B R45, R45.H1 ;  /* 0x0000002dff2d723e */ /* 0x000fe200030006ff */
[-C--:B------:R-:W-:Y:S01]  /*eb10*/  FFMA.FTZ R68, R63, R66.reuse, R68 ;  /* 0x000000423f447223 */ /* 0x080fe20000010044 */
[----:B------:R-:W-:Y:S02]  /*eb20*/  HADD2.F32 R63, -RZ, R64.H1_H1 ;  /* 0x30000040ff3f7230 */ /* 0x000fe40000004100 */
[----:B------:R-:W-:Y:S01]  /*eb30*/  FFMA.FTZ R70, R61, R66, -R70 ;  /* 0x000000423d467223 */ /* 0x000fe20000010846 */
[C---:B------:R-:W-:Y:S01]  /*eb40*/  FMUL.FTZ R65, R60.reuse, R65 ;  /* 0x000000413c417220 */ /* 0x040fe20000410000 */
[----:B------:R-:W-:Y:S01]  /*eb50*/  F2FP.F16.E4M3.UNPACK_B R61, R49.H1 ;  /* 0x00000031ff3d723e */ /* 0x000fe200030006ff */
[----:B------:R-:W-:Y:S02]  /*eb60*/  HADD2.F32 R49, -RZ, R45.H0_H0 ;  /* 0x2000002dff317230 */ /* 0x000fe40000004100 */
[-C--:B------:R-:W-:Y:S01]  /*eb70*/  FFMA.FTZ R69, R60, R63.reuse, -R67 ;  /* 0x0000003f3c457223 */ /* 0x080fe20000010843 */
[----:B------:R-:W-:Y:S01]  /*eb80*/  F2FP.F16.E4M3.UNPACK_B R60, R50.H1 ;  /* 0x00000032ff3c723e */ /* 0x000fe200030006ff */
[----:B------:R-:W-:Y:S01]  /*eb90*/  FFMA.FTZ R71, R62, R63, R65 ;  /* 0x0000003f3e477223 */ /* 0x000fe20000010041 */
[--C-:B------:R-:W-:Y:S01]  /*eba0*/  HADD2.F32 R50, -RZ, R61.reuse.H0_H0 ;  /* 0x2000003dff327230 */ /* 0x100fe20000004100 */
[----:B------:R-:W-:Y:S01]  /*ebb0*/  F2FP.F16.E4M3.UNPACK_B R48, R48.H1 ;  /* 0x00000030ff30723e */ /* 0x000fe200030006ff */
[----:B------:R-:W-:Y:S01]  /*ebc0*/  HADD2.F32 R61, -RZ, R61.H1_H1 ;  /* 0x3000003dff3d7230 */ /* 0x000fe20000004100 */
[----:B------:R-:W-:Y:S01]  /*ebd0*/  F2FP.SATFINITE.E4M3.F32.PACK_AB_MERGE_C R58, R81, R78, RZ ;  /* 0x0000004e513a723e */ /* 0x000fe200048070ff */
[--C-:B------:R-:W-:Y:S01]  /*ebe0*/  HADD2.F32 R62, -RZ, R60.reuse.H0_H0 ;  /* 0x2000003cff3e7230 */ /* 0x100fe20000004100 */
[----:B------:R-:W-:Y:S01]  /*ebf0*/  F2FP.F16.E4M3.UNPACK_B R65, R46.H1 ;  /* 0x0000002eff41723e */ /* 0x000fe200030006ff */
[----:B------:R-:W-:Y:S01]  /*ec00*/  HADD2.F32 R64, -RZ, R60.H1_H1 ;  /* 0x3000003cff407230 */ /* 0x000fe20000004100 */
[----:B------:R-:W-:Y:S01]  /*ec10*/  F2FP.SATFINITE.E4M3.F32.PACK_AB_MERGE_C R58, R77, R74, R58 ;  /* 0x0000004a4d3a723e */ /* 0x000fe2000480703a */
[----:B------:R-:W-:-:S02]  /*ec20*/  HADD2.F32 R45, -RZ, R45.H1_H1 ;  /* 0x3000002dff2d7230 */ /* 0x000fc40000004100 */
[CC--:B------:R-:W-:Y:S01]  /*ec30*/  FMUL.FTZ R66, R50.reuse, R62.reuse ;  /* 0x0000003e32427220 */ /* 0x0c0fe20000410000 */
[--C-:B------:R-:W-:Y:S02]  /*ec40*/  HADD2.F32 R60, -RZ, R48.reuse.H0_H0 ;  /* 0x20000030ff3c7230 */ /* 0x100fe40000004100 */
[----:B------:R-:W-:Y:S01]  /*ec50*/  FMUL.FTZ R63, R49, R62 ;  /* 0x0000003e313f7220 */ /* 0x000fe20000410000 */
[----:B------:R-:W-:Y:S02]  /*ec60*/  HADD2.F32 R48, -RZ, R48.H1_H1 ;  /* 0x30000030ff307230 */ /* 0x000fe40000004100 */
[-C--:B------:R-:W-:Y:S01]  /*ec70*/  FMUL.FTZ R62, R61, R64.reuse ;  /* 0x000000403d3e7220 */ /* 0x080fe20000410000 */
[C---:B------:R-:W-:Y:S01]  /*ec80*/  FMUL.FTZ R64, R45.reuse, R64 ;  /* 0x000000402d407220 */ /* 0x040fe20000410000 */
[----:B------:R-:W-:Y:S01]  /*ec90*/  FFMA.FTZ R73, R50, R60, R63 ;  /* 0x0000003c32497223 */ /* 0x000fe2000001003f */
[----:B------:R-:W-:Y:S01]  /*eca0*/  F2FP.F16.E4M3.UNPACK_B R50, R51 ;  /* 0x00000033ff32723e */ /* 0x000fe200020006ff */
[-C--:B------:R-:W-:Y:S01]  /*ecb0*/  FFMA.FTZ R75, R45, R48.reuse, -R62 ;  /* 0x000000302d4b7223 */ /* 0x080fe2000001083e */
[----:B------:R-:W-:Y:S01]  /*ecc0*/  FFMA.FTZ R74, R61, R48, R64 ;  /* 0x000000303d4a7223 */ /* 0x000fe20000010040 */
[----:B------:R-:W-:Y:S01]  /*ecd0*/  F2FP.F16.E4M3.UNPACK_B R64, R46 ;  /* 0x0000002eff40723e */ /* 0x000fe200020006ff */
[----:B------:R-:W-:Y:S01]  /*ece0*/  FFMA.FTZ R72, R49, R60, -R66 ;  /* 0x0000003c31487223 */ /* 0x000fe20000010842 */
[-C--:B------:R-:W-:Y:S01]  /*ecf0*/  F2FP.F16.E4M3.UNPACK_B R45, R47.reuse ;  /* 0x0000002fff2d723e */ /* 0x080fe200020006ff */
[----:B------:R-:W-:Y:S01]  /*ed00*/  HADD2.F32 R60, -RZ, R50.H0_H0 ;  /* 0x20000032ff3c7230 */ /* 0x000fe20000004100 */
[----:B------:R-:W-:Y:S01]  /*ed10*/  F2FP.F16.E4M3.UNPACK_B R47, R47.H1 ;  /* 0x0000002fff2f723e */ /* 0x000fe200030006ff */
[----:B------:R-:W-:Y:S01]  /*ed20*/  HADD2.F32 R67, -RZ, R64.H0_H0 ;  /* 0x20000040ff437230 */ /* 0x000fe20000004100 */
[-C--:B------:R-:W-:Y:S01]  /*ed30*/  F2FP.F16.E4M3.UNPACK_B R46, R44.reuse ;  /* 0x0000002cff2e723e */ /* 0x080fe200020006ff */
[----:B------:R-:W-:Y:S01]  /*ed40*/  HADD2.F32 R48, -RZ, R45.H0_H0 ;  /* 0x2000002dff307230 */ /* 0x000fe20000004100 */
[----:B------:R-:W-:Y:S01]  /*ed50*/  F2FP.F16.E4M3.UNPACK_B R51, R51.H1 ;  /* 0x00000033ff33723e */ /* 0x000fe200030006ff */
[----:B------:R-:W-:Y:S01]  /*ed60*/  HADD2.F32 R49, -RZ, R47.H0_H0 ;  /* 0x2000002fff317230 */ /* 0x000fe20000004100 */
[----:B------:R-:W-:Y:S01]  /*ed70*/  F2FP.F16.E4M3.UNPACK_B R61, R44.H1 ;  /* 0x0000002cff3d723e */ /* 0x000fe200030006ff */
[----:B------:R-:W-:-:S02]  /*ed80*/  HADD2.F32 R66, -RZ, R65.H0_H0 ;  /* 0x20000041ff427230 */ /* 0x000fc40000004100 */
[-C--:B------:R-:W-:Y:S01]  /*ed90*/  FMUL.FTZ R77, R60, R67.reuse ;  /* 0x000000433c4d7220 */ /* 0x080fe20000410000 */
[----:B------:R-:W-:Y:S02]  /*eda0*/  HADD2.F32 R63, -RZ, R46.H0_H0 ;  /* 0x2000002eff3f7230 */ /* 0x000fe40000004100 */
[C---:B------:R-:W-:Y:S01]  /*edb0*/  FMUL.FTZ R67, R48.reuse, R67 ;  /* 0x0000004330437220 */ /* 0x040fe20000410000 */
[----:B------:R-:W-:Y:S02]  /*edc0*/  HADD2.F32 R44, -RZ, R51.H0_H0 ;  /* 0x20000033ff2c7230 */ /* 0x000fe40000004100 */
[----:B------:R-:W-:Y:S01]  /*edd0*/  FMUL.FTZ R79, R49, R66 ;  /* 0x00000042314f7220 */ /* 0x000fe20000410000 */
[----:B------:R-:W-:Y:S02]  /*ede0*/  HADD2.F32 R62, -RZ, R61.H0_H0 ;  /* 0x2000003dff3e7230 */ /* 0x000fe40000004100 */
[----:B------:R-:W-:Y:S01]  /*edf0*/  FFMA.FTZ R77, R48, R63, -R77 ;  /* 0x0000003f304d7223 */ /* 0x000fe2000001084d */
[----:B------:R-:W-:-:S02]  /*ee00*/  HADD2.F32 R51, -RZ, R51.H1_H1 ;  /* 0x30000033ff337230 */ /* 0x000fc40000004100 */
[C---:B------:R-:W-:Y:S01]  /*ee10*/  FMUL.FTZ R76, R44.reuse, R66 ;  /* 0x000000422c4c7220 */ /* 0x040fe20000410000 */
[----:B------:R-:W-:Y:S02]  /*ee20*/  HADD2.F32 R48, -RZ, R65.H1_H1 ;  /* 0x30000041ff307230 */ /* 0x000fe40000004100 */
[-C--:B------:R-:W-:Y:S01]  /*ee30*/  FFMA.FTZ R79, R44, R62.reuse, R79 ;  /* 0x0000003e2c4f7223 */ /* 0x080fe2000001004f */
[----:B------:R-:W-:Y:S02]  /*ee40*/  HADD2.F32 R47, -RZ, R47.H1_H1 ;  /* 0x3000002fff2f7230 */ /* 0x000fe40000004100 */
[----:B------:R-:W-:Y:S01]  /*ee50*/  FFMA.FTZ R67, R60, R63, R67 ;  /* 0x0000003f3c437223 */ /* 0x000fe20000010043 */
[----:B------:R-:W-:Y:S02]  /*ee60*/  HADD2.F32 R50, -RZ, R50.H1_H1 ;  /* 0x30000032ff327230 */ /* 0x000fe40000004100 */
[----:B------:R-:W-:Y:S01]  /*ee70*/  FFMA.FTZ R76, R49, R62, -R76 ;  /* 0x0000003e314c7223 */ /* 0x000fe2000001084c */
[----:B------:R-:W-:-:S02]  /*ee80*/  HADD2.F32 R64, -RZ, R64.H1_H1 ;  /* 0x30000040ff407230 */ /* 0x000fc40000004100 */
[-C--:B------:R-:W-:Y:S01]  /*ee90*/  FMUL.FTZ R60, R51, R48.reuse ;  /* 0x00000030333c7220 */ /* 0x080fe20000410000 */
[----:B------:R-:W-:Y:S02]  /*eea0*/  HADD2.F32 R45, -RZ, R45.H1_H1 ;  /* 0x3000002dff2d7230 */ /* 0x000fe40000004100 */
[----:B------:R-:W-:Y:S01]  /*eeb0*/  FMUL.FTZ R62, R47, R48 ;  /* 0x000000302f3e7220 */ /* 0x000fe20000410000 */
[----:B------:R-:W-:Y:S02]  /*eec0*/  HADD2.F32 R44, -RZ, R61.H1_H1 ;  /* 0x3000003dff2c7230 */ /* 0x000fe40000004100 */
[CC--:B------:R-:W-:Y:S01]  /*eed0*/  FMUL.FTZ R48, R50.reuse, R64.reuse ;  /* 0x0000004032307220 */ /* 0x0c0fe20000410000 */
[----:B------:R-:W-:Y:S02]  /*eee0*/  HADD2.F32 R46, -RZ, R46.H1_H1 ;  /* 0x3000002eff2e7230 */ /* 0x000fe40000004100 */
[----:B------:R-:W-:Y:S01]  /*eef0*/  FMUL.FTZ R49, R45, R64 ;  /* 0x000000402d317220 */ /* 0x000fe20000410000 */
[----:B------:R-:W-:Y:S01]  /*ef00*/  F2FP.SATFINITE.E4M3.F32.PACK_AB_MERGE_C R72, R75, R72, RZ ;  /* 0x000000484b48723e */ /* 0x000fe200048070ff */
[-C--:B------:R-:W-:Y:S01]  /*ef10*/  FFMA.FTZ R47, R47, R44.reuse, -R60 ;  /* 0x0000002c2f2f7223 */ /* 0x080fe2000001083c */
[----:B------:R-:W-:Y:S01]  /*ef20*/  FFMA.FTZ R62, R51, R44, R62 ;  /* 0x0000002c333e7223 */ /* 0x000fe2000001003e */
[-C--:B------:R-:W-:Y:S01]  /*ef30*/  FFMA.FTZ R48, R45, R46.reuse, -R48 ;  /* 0x0000002e2d307223 */ /* 0x080fe20000010830 */
[----:B------:R-:W-:Y:S01]  /*ef40*/  FFMA.FTZ R46, R50, R46, R49 ;  /* 0x0000002e322e7223 */ /* 0x000fe20000010031 */
[----:B------:R-:W-:Y:S01]  /*ef50*/  F2FP.SATFINITE.E4M3.F32.PACK_AB_MERGE_C R73, R74, R73, RZ ;  /* 0x000000494a49723e */ /* 0x000fe200048070ff */
[----:B------:R-:W-:Y:S01]  /*ef60*/  IMAD.MOV.U32 R44, RZ, RZ, R54 ;  /* 0x000000ffff2c7224 */ /* 0x000fe200078e0036 */
[----:B------:R-:W-:-:S02]  /*ef70*/  F2FP.SATFINITE.E4M3.F32.PACK_AB_MERGE_C R47, R47, R76, RZ ;  /* 0x0000004c2f2f723e */ /* 0x000fc400048070ff */
[----:B------:R-:W-:Y:S02]  /*ef80*/  F2FP.SATFINITE.E4M3.F32.PACK_AB_MERGE_C R62, R62, R79, RZ ;  /* 0x0000004f3e3e723e */ /* 0x000fe400048070ff */
[----:B------:R-:W-:Y:S01]  /*ef90*/  F2FP.SATFINITE.E4M3.F32.PACK_AB_MERGE_C R47, R48, R77, R47 ;  /* 0x0000004d302f723e */ /* 0x000fe2000480702f */
[----:B------:R-:W-:Y:S01]  /*efa0*/  IMAD.MOV.U32 R48, RZ, RZ, R56 ;  /* 0x000000ffff307224 */ /* 0x000fe200078e0038 */
[----:B------:R-:W-:Y:S01]  /*efb0*/  F2FP.SATFINITE.E4M3.F32.PACK_AB_MERGE_C R51, R46, R67, R62 ;  /* 0x000000432e33723e */ /* 0x000fe2000480703e */
[----:B------:R-:W-:Y:S01]  /*efc0*/  IMAD.MOV.U32 R46, RZ, RZ, R59 ;  /* 0x000000ffff2e7224 */ /* 0x000fe200078e003b */
[----:B------:R-:W-:Y:S02]  /*efd0*/  F2FP.SATFINITE.E4M3.F32.PACK_AB_MERGE_C R45, R69, R70, R72 ;  /* 0x00000046452d723e */ /* 0x000fe40004807048 */
[----:B------:R-:W-:Y:S02]  /*efe0*/  F2FP.SATFINITE.E4M3.F32.PACK_AB_MERGE_C R49, R71, R68, R73 ;  /* 0x000000444731723e */ /* 0x000fe40004807049 */
[----:B------:R-:W-:-:S07]  /*eff0*/  MOV R50, R58 ;  /* 0x0000003a00327202 */ /* 0x000fce0000000f00 */
.L_x_514:
[----:B------:R-:W-:Y:S05]  /*f000*/  BSYNC B1 ;  /* 0x0000000000017941 */ /* 0x000fea0003800000 */
.L_x_513:
[----:B0-----:R4:W-:Y:S01]  /*f010*/  STG.E.128 desc[UR54][R52.64], R44 ;  /* 0x0000002c34007986 */ /* 0x0019e2000c101d36 */
[----:B------:R-:W-:-:S13]  /*f020*/  ISETP.GE.AND P3, PT, R55, R156, PT ;  /* 0x0000009c3700720c */ /* 0x000fda0003f66270 */
[----:B------:R-:W-:Y:S05]  /*f030*/  @P3 BRA `(.L_x_463) ;  /* 0x0000000000f83947 */ /* 0x000fea0003800000 */
[--C-:B----4-:R-:W-:Y:S02]  /*f040*/  SHF.R.S32.HI R44, RZ, 0x1f, R55.reuse ;  /* 0x0000001fff2c7819 */ /* 0x110fe40000011437 */
[----:B------:R-:W-:-:S04]  /*f050*/  IADD3 R55, P3, P4, R120, R140, R55 ;  /* 0x0000008c78377210 */ /* 0x000fc80007c7e037 */
[----:B------:R-:W-:Y:S02]  /*f060*/  IADD3.X R44, R0, R57, R44, P3, P4 ;  /* 0x00000039002c7210 */ /* 0x000fe40001fe842c */
[----:B------:R-:W-:-:S05]  /*f070*/  IADD3 R126, P3, R55, R126, RZ ;  /* 0x0000007e377e7210 */ /* 0x000fca0007f7e0ff */
[----:B------:R-:W-:-:S05]  /*f080*/  IMAD.X R127, R44, 0x1, R127, P3 ;  /* 0x000000012c7f7824 */ /* 0x000fca00018e067f */
[----:B-1----:R0:W-:Y:S01]  /*f090*/  STG.E.128 desc[UR54][R126.64], R48 ;  /* 0x000000307e007986 */ /* 0x0021e2000c101d36 */
[----:B------:R-:W-:Y:S05]  /*f0a0*/  BRA `(.L_x_463) ;  /* 0x0000000000dc7947 */ /* 0x000fea0003800000 */
.L_x_430:
[----:B------:R-:W-:-:S06]  /*f0b0*/  UISETP.NE.AND UP0, UPT, UR53, 0x3, UPT ;  /* 0x000000033500788c */ /* 0x000fcc000bf05270 */
[----:B------:R-:W-:-:S13]  /*f0c0*/  PLOP3.LUT P2, PT, PT, PT, UP0, 0x80, 0x0 ;  /* 0x000000000000781c */ /* 0x000fda0003f4f008 */
[----:B------:R-:W-:Y:S05]  /*f0d0*/  @!P2 BRA `(.L_x_515) ;  /* 0x000000000004a947 */ /* 0x000fea0003800000 */
[----:B------:R-:W-:Y:S01]  /*f0e0*/  BPT.TRAP 0x1 ;  /* 0x000000040000795c */ /* 0x000fe20000300000 */
.L_x_515:
[----:B------:R-:W-:Y:S01]  /*f0f0*/  IMAD R43, R19, 0x8, R18 ;  /* 0x00000008132b7824 */ /* 0x000fe200078e0212 */
[----:B------:R-:W-:Y:S01]  /*f100*/  SHF.L.U32 R100, R223, 0x1f, RZ ;  /* 0x0000001fdf647819 */ /* 0x000fe200000006ff */
[----:B------:R-:W-:Y:S01]  /*f110*/  IMAD R42, R24, -0xa0, R2 ;  /* 0xffffff60182a7824 */ /* 0x000fe200078e0202 */
[----:B------:R-:W-:Y:S02]  /*f120*/  BSSY B1, `(.L_x_516) ;  /* 0x0000004000017945 */ /* 0x000fe40003800000 */
[----:B------:R-:W0:Y:S02]  /*f130*/  SYNCS.PHASECHK.TRANS64.TRYWAIT P3, [R43+URZ+0x33490], R100 ;  /* 0x033490642b0075a7 */ /* 0x000e24000806017f */
[----:B------:R-:W-:Y:S01]  /*f140*/  VIMNMX R42, R42, 0xa0, PT ;  /* 0x000000a02a2a7848 */ /* 0x000fe20003fe0100 */
[----:B0-----:R-:W-:Y:S06]  /*f150*/  @!P3 BRA `(.L_x_517) ;  /* 0x000001a400acb947 */ /* 0x001fec0003800000 */
.L_x_749:
[----:B------:R-:W-:Y:S05]  /*f160*/  BSYNC B1 ;  /* 0x0000000000017941 */ /* 0x000fea0003800000 */
.L_x_516:
[----:B------:R-:W-:Y:S01]  /*f170*/  ISETP.GE.AND P3, PT, R220, R42, PT ;  /* 0x0000002adc00720c */ /* 0x000fe20003f66270 */
[----:B------:R-:W-:-:S12]  /*f180*/  BSSY B1, `(.L_x_518) ;  /* 0x0000014000017945 */ /* 0x000fd80003800000 */
[----:B------:R-:W-:Y:S05]  /*f190*/  @P3 BRA `(.L_x_519) ;  /* 0x0000000000483947 */ /* 0x000fea0003800000 */
[----:B------:R-:W-:-:S13]  /*f1a0*/  ISETP.NE.AND P3, PT, R34, RZ, PT ;  /* 0x000000ff2200720c */ /* 0x000fda0003f65270 */
[----:B------:R-:W1:Y:S04]  /*f1b0*/  @P3 LDS.128 R44, [R40+0x24200] ;  /* 0x02420000282c3984 */ /* 0x000e680000000c00 */
[----:B-1----:R-:W-:Y:S01]  /*f1c0*/  @P3 STG.E.128 desc[UR54][R50.64], R44 ;  /* 0x0000002c32003986 */ /* 0x002fe2000c101d36 */
        /* <DEDUP_REMOVED lines=14> */
[----:B-1----:R1:W-:Y:S02]  /*f2b0*/  @P3 STG.E.128 desc[UR54][R50.64+0xa0], R44 ;  /* 0x0000a02c32003986 */ /* 0x0023e4000c101d36 */
.L_x_519:
[----:B------:R-:W-:Y:S05]  /*f2c0*/  BSYNC B1 ;  /* 0x0000000000017941 */ /* 0x000fea0003800000 */
.L_x_518:
[----:B-1----:R-:W-:-:S05]  /*f2d0*/  VIADD R44, R220, 0x80 ;  /* 0x00000080dc2c7836 */ /* 0x002fca0000000000 */
[----:B------:R-:W-:-:S13]  /*f2e0*/  ISETP.GE.AND P3, PT, R44, R42, PT ;  /* 0x0000002a2c00720c */ /* 0x000fda0003f66270 */
        /* <DEDUP_REMOVED lines=19> */
.L_x_463:
[----:B------:R-:W-:Y:S05]  /*f420*/  BSYNC B0 ;  /* 0x0000000000007941 */ /* 0x000fea0003800000 */
.L_x_429:
[----:B01234-:R-:W0:Y:S01]  /*f430*/  S2R R44, SR_TID.X ;  /* 0x00000000002c7919 */ /* 0x01fe220000002100 */
[----:B------:R-:W-:Y:S01]  /*f440*/  @!PT LDS RZ, [RZ] ;  /* 0x00000000fffff984 */ /* 0x000fe20000000800 */
[----:B------:R-:W-:Y:S01]  /*f450*/  @!PT LDS RZ, [RZ] ;  /* 0x00000000fffff984 */ /* 0x000fe20000000800 */
[----:B------:R-:W-:Y:S01]  /*f460*/  @!PT LDS RZ, [RZ] ;  /* 0x00000000fffff984 */ /* 0x000fe20000000800 */
[----:B------:R-:W-:Y:S01]  /*f470*/  @!PT LDS RZ, [RZ] ;  /* 0x00000000fffff984 */ /* 0x000fe20000000800 */
[----:B------:R1:W-:Y:S06]  /*f480*/  MEMBAR.ALL.CTA ;  /* 0x0000000000007992 */ /* 0x0003ec0000008000 */
[----:B-1----:R-:W1:Y:S01]  /*f490*/  FENCE.VIEW.ASYNC.S ;  /* 0x00000000000073c6 */ /* 0x002e620000000000 */
[----:B------:R-:W-:Y:S05]  /*f4a0*/  WARPSYNC.ALL ;  /* 0x0000000000007948 */ /* 0x000fea0003800000 */
[----:B------:R-:W-:Y:S01]  /*f4b0*/  BSSY B0, `(.L_x_520) ;  /* 0x0000009000007945 */ /* 0x000fe20003800000 */
[----:B0-----:R-:W-:Y:S01]  /*f4c0*/  LOP3.LUT R44, R44, 0x7f, RZ, 0xc0, !PT ;  /* 0x0000007f2c2c7812 */ /* 0x001fe200078ec0ff */
[----:B-1----:R0:W-:Y:S03]  /*f4d0*/  BAR.SYNC.DEFER_BLOCKING R151, 0x80 ;  /* 0x000200970000751d */ /* 0x0021e60000010000 */
[----:B------:R-:W-:-:S13]  /*f4e0*/  ISETP.NE.AND P3, PT, R44, RZ, PT ;  /* 0x000000ff2c00720c */ /* 0x000fda0003f65270 */
[----:B------:R-:W-:-:S04]  /*f4f0*/  @!P3 IADD3 R44, R43, 0x334a0, RZ ;  /* 0x000334a02b2cb810 */ /* 0x000fc80007ffe0ff */
[----:B------:R-:W-:-:S04]  /*f500*/  @!P3 PRMT R44, RZ, 0x654, R44 ;  /* 0x00000654ff2cb816 */ /* 0x000fc8000000002c */
[----:B------:R0:W-:Y:S01]  /*f510*/  @!P3 SYNCS.ARRIVE.TRANS64.RED.A1T0 RZ, [R44+URZ], RZ ;  /* 0x000000ff2cffb9a7 */ /* 0x0001e2000810043f */
[----:B------:R-:W-:Y:S05]  /*f520*/  @!P2 BRA `(.L_x_521) ;  /* 0x000000000004a947 */ /* 0x000fea0003800000 */
[----:B------:R-:W-:Y:S01]  /*f530*/  BPT.TRAP 0x1 ;  /* 0x000000040000795c */ /* 0x000fe20000300000 */
.L_x_521:
[----:B------:R-:W-:Y:S05]  /*f540*/  BSYNC B0 ;  /* 0x0000000000007941 */ /* 0x000fea0003800000 */
.L_x_520:
[----:B------:R-:W1:Y:S01]  /*f550*/  SYNCS.PHASECHK.TRANS64.TRYWAIT P2, [R43+URZ+0x334b0], R100 ;  /* 0x0334b0642b0075a7 */ /* 0x000e62000804017f */
[----:B------:R-:W-:Y:S01]  /*f560*/  ULDC UR37, c[0x0][0x2e4] ;  /* 0x0000b90000257ab9 */ /* 0x000fe20000000800 */
[----:B------:R-:W-:Y:S01]  /*f570*/  ULDC.64 UR40, c[0x0][0x318] ;  /* 0x0000c60000287ab9 */ /* 0x000fe20000000a00 */
[----:B------:R-:W-:Y:S01]  /*f580*/  ULDC.64 UR38, c[0x0][0x308] ;  /* 0x0000c20000267ab9 */ /* 0x000fe20000000a00 */
[----:B------:R-:W-:Y:S01]  /*f590*/  BSSY B0, `(.L_x_522) ;  /* 0x0000003000007945 */ /* 0x000fe20003800000 */
[----:B------:R-:W-:-:S03]  /*f5a0*/  IMAD.WIDE R48, R24, 0xa0, R102 ;  /* 0x000000a018307825 */ /* 0x000fc600078e0266 */
[----:B-1----:R-:W-:Y:S05]  /*f5b0*/  @!P2 BRA `(.L_x_523) ;  /* 0x000001a000a8a947 */ /* 0x002fea0003800000 */
.L_x_750:
[----:B------:R-:W-:Y:S05]  /*f5c0*/  BSYNC B0 ;  /* 0x0000000000007941 */ /* 0x000fea0003800000 */
.L_x_522:
[----:B------:R-:W-:Y:S01]  /*f5d0*/  ISETP.GE.AND P2, PT, R220, R42, PT ;  /* 0x0000002adc00720c */ /* 0x000fe20003f46270 */
[----:B------:R-:W-:-:S12]  /*f5e0*/  BSSY B0, `(.L_x_524) ;  /* 0x000001b000007945 */ /* 0x000fd80003800000 */
[----:B------:R-:W-:Y:S05]  /*f5f0*/  @P2 BRA `(.L_x_525) ;  /* 0x0000000000642947 */ /* 0x000fea0003800000 */
[----:B0-----:R-:W-:Y:S02]  /*f600*/  IMAD.MOV.U32 R44, RZ, RZ, R118 ;  /* 0x000000ffff2c7224 */ /* 0x001fe400078e0076 */
[----:B------:R-:W-:Y:S02]  /*f610*/  IMAD.MOV.U32 R45, RZ, RZ, R33 ;  /* 0x000000ffff2d7224 */ /* 0x000fe400078e0021 */
[----:B------:R-:W-:Y:S02]  /*f620*/  IMAD R47, R49, UR40, RZ ;  /* 0x00000028312f7c24 */ /* 0x000fe4000f8e02ff */
[----:B------:R-:W-:-:S04]  /*f630*/  IMAD.WIDE.U32 R44, R48, UR40, R44 ;  /* 0x00000028302c7c25 */ /* 0x000fc8000f8e002c */
[----:B------:R-:W-:Y:S01]  /*f640*/  IMAD R47, R48, UR41, R47 ;  /* 0x00000029302f7c24 */ /* 0x000fe2000f8e022f */
[----:B------:R-:W-:-:S04]  /*f650*/  IADD3 R50, P2, R44, UR38, RZ ;  /* 0x000000262c327c10 */ /* 0x000fc8000ff5e0ff */
[----:B------:R-:W-:Y:S02]  /*f660*/  IADD3.X R51, R45, UR39, R47, P2, !PT ;  /* 0x000000272d337c10 */ /* 0x000fe400097fe42f */
[----:B------:R-:W-:-:S13]  /*f670*/  ISETP.GE.AND P2, PT, R22, UR37, PT ;  /* 0x0000002516007c0c */ /* 0x000fda000bf46270 */
[----:B------:R-:W0:Y:S04]  /*f680*/  @!P2 LDS.128 R44, [R40+0xf200] ;  /* 0x00f20000282ca984 */ /* 0x000e280000000c00 */
[----:B0-----:R-:W-:Y:S01]  /*f690*/  @!P2 STG.E.128 desc[UR54][R50.64], R44 ;  /* 0x0000002c3200a986 */ /* 0x001fe2000c101d36 */
        /* <DEDUP_REMOVED lines=14> */
[----:B0-----:R2:W-:Y:S02]  /*f780*/  @!P2 STG.E.128 desc[UR54][R50.64+0xa0], R44 ;  /* 0x0000a02c3200a986 */ /* 0x0015e4000c101d36 */
.L_x_525:
[----:B------:R-:W-:Y:S05]  /*f790*/  BSYNC B0 ;  /* 0x0000000000007941 */ /* 0x000fea0003800000 */
.L_x_524:
[----:B0-2---:R-:W-:Y:S01]  /*f7a0*/  VIADD R44, R220, 0x80 ;  /* 0x00000080dc2c7836 */ /* 0x005fe20000000000 */
[----:B------:R-:W-:Y:S04]  /*f7b0*/  BSSY B0, `(.L_x_526) ;  /* 0x000001e000007945 */ /* 0x000fe80003800000 */
[----:B------:R-:W-:-:S13]  /*f7c0*/  ISETP.GE.AND P2, PT, R44, R42, PT ;  /* 0x0000002a2c00720c */ /* 0x000fda0003f46270 */
[----:B------:R-:W-:Y:S05]  /*f7d0*/  @P2 BRA `(.L_x_527) ;  /* 0x00000000006c2947 */ /* 0x000fea0003800000 */
[----:B------:R-:W-:Y:S01]  /*f7e0*/  IADD3 R47, P2, R48, 0x80, RZ ;  /* 0x00000080302f7810 */ /* 0x000fe20007f5e0ff */
[----:B------:R-:W-:Y:S02]  /*f7f0*/  IMAD.MOV.U32 R44, RZ, RZ, R118 ;  /* 0x000000ffff2c7224 */ /* 0x000fe400078e0076 */
[----:B------:R-:W-:Y:S01]  /*f800*/  IMAD.MOV.U32 R45, RZ, RZ, R33 ;  /* 0x000000ffff2d7224 */ /* 0x000fe200078e0021 */
[----:B------:R-:W-:Y:S01]  /*f810*/  IADD3.X R48, RZ, R49, RZ, P2, !PT ;  /* 0x00000031ff307210 */ /* 0x000fe200017fe4ff */
[----:B------:R-:W-:-:S04]  /*f820*/  IMAD.WIDE.U32 R44, R47, UR40, R44 ;  /* 0x000000282f2c7c25 */ /* 0x000fc8000f8e002c */
[----:B------:R-:W-:-:S04]  /*f830*/  IMAD R48, R48, UR40, RZ ;  /* 0x0000002830307c24 */ /* 0x000fc8000f8e02ff */
        /* <DEDUP_REMOVED lines=21> */
.L_x_527:
[----:B------:R-:W-:Y:S05]  /*f990*/  BSYNC B0 ;  /* 0x0000000000007941 */ /* 0x000fea0003800000 */
.L_x_526:
[----:B------:R-:W2:Y:S01]  /*f9a0*/  LDL R40, [R1] ;  /* 0x0000000001287983 */ /* 0x000ea20000100800 */
[----:B-1----:R-:W-:Y:S01]  /*f9b0*/  @!P3 VIADD R43, R43, 0x334c0 ;  /* 0x000334c02b2bb836 */ /* 0x002fe20000000000 */
[----:B------:R-:W-:Y:S01]  /*f9c0*/  IADD3 R19, R19, 0x1, RZ ;  /* 0x0000000113137810 */ /* 0x000fe20007ffe0ff */
[----:B------:R-:W-:Y:S01]  /*f9d0*/  @!PT LDS RZ, [RZ] ;  /* 0x00000000fffff984 */ /* 0x000fe20000000800 */
[----:B------:R-:W-:Y:S01]  /*f9e0*/  @!PT LDS RZ, [RZ] ;  /* 0x00000000fffff984 */ /* 0x000fe20000000800 */
[----:B------:R-:W-:Y:S01]  /*f9f0*/  @!PT LDS RZ, [RZ] ;  /* 0x00000000fffff984 */ /* 0x000fe20000000800 */
[----:B------:R-:W-:Y:S01]  /*fa00*/  @!PT LDS RZ, [RZ] ;  /* 0x00000000fffff984 */ /* 0x000fe20000000800 */
[----:B------:R1:W-:Y:S06]  /*fa10*/  MEMBAR.ALL.CTA ;  /* 0x0000000000007992 */ /* 0x0003ec0000008000 */
[----:B-1----:R-:W1:Y:S02]  /*fa20*/  FENCE.VIEW.ASYNC.S ;  /* 0x00000000000073c6 */ /* 0x002e640000000000 */
[----:B-1----:R1:W-:Y:S01]  /*fa30*/  BAR.SYNC.DEFER_BLOCKING R151, 0x80 ;  /* 0x000200970000751d */ /* 0x0023e20000010000 */
[----:B------:R-:W-:-:S02]  /*fa40*/  ISETP.NE.AND P2, PT, R19, 0x2, PT ;  /* 0x000000021300780c */ /* 0x000fc40003f45270 */
[----:B------:R-:W-:Y:S02]  /*fa50*/  @!P3 PRMT R43, RZ, 0x654, R43 ;  /* 0x00000654ff2bb816 */ /* 0x000fe4000000002b */
[----:B------:R-:W-:Y:S02]  /*fa60*/  SEL R19, R19, RZ, P2 ;  /* 0x000000ff13137207 */ /* 0x000fe40001000000 */
[----:B------:R1:W-:Y:S01]  /*fa70*/  @!P3 SYNCS.ARRIVE.TRANS64.RED.A1T0 RZ, [R43+URZ], RZ ;  /* 0x000000ff2bffb9a7 */ /* 0x0003e2000810043f */
[----:B--2---:R-:W-:Y:S02]  /*fa80*/  LOP3.LUT P4, RZ, R40, 0x2, RZ, 0xc0, !PT ;  /* 0x0000000228ff7812 */ /* 0x004fe4000788c0ff */
[----:B------:R-:W-:-:S04]  /*fa90*/  SEL R40, RZ, 0x1, P2 ;  /* 0x00000001ff287807 */ /* 0x000fc80001000000 */
[----:B------:R-:W-:-:S07]  /*faa0*/  LOP3.LUT R223, R223, R40, RZ, 0x3c, !PT ;  /* 0x00000028dfdf7212 */ /* 0x000fce00078e3cff */
[----:B-1----:R-:W-:Y:S05]  /*fab0*/  @P4 BRA `(.L_x_528) ;  /* 0xffffff2c00684947 */ /* 0x002fea000383ffff */
[----:B------:R-:W1:Y:S01]  /*fac0*/  S2R R41, SR_TID.X ;  /* 0x0000000000297919 */ /* 0x000e620000002100 */
[----:B------:R-:W-:Y:S02]  /*fad0*/  PLOP3.LUT P0, PT, PT, PT, PT, 0x8, 0x0 ;  /* 0x000000000000781c */ /* 0x000fe40003f0e170 */
[----:B-1----:R-:W-:-:S04]  /*fae0*/  SHF.R.U32.HI R41, RZ, 0x7, R41 ;  /* 0x00000007ff297819 */ /* 0x002fc80000011629 */
[----:B------:R-:W-:-:S13]  /*faf0*/  ISETP.NE.AND P4, PT, R41, 0x1, PT ;  /* 0x000000012900780c */ /* 0x000fda0003f85270 */
[----:B------:R-:W-:Y:S06]  /*fb00*/  @!P4 BAR.ARV 0x9, 0x100 ;  /* 0x024400000000cb1d */ /* 0x000fec0000002000 */
.L_x_424:
[----:B------:R-:W1:Y:S01]  /*fb10*/  LDC R0, c[0x0][0x428] ;  /* 0x00010a00ff007b82 */ /* 0x000e620000000800 */
[----:B------:R-:W-:Y:S01]  /*fb20*/  IMAD.MOV.U32 R234, RZ, RZ, R146 ;  /* 0x000000ffffea7224 */ /* 0x000fe200078e0092 */
[----:B------:R-:W-:Y:S02]  /*fb30*/  ISETP.GE.AND P2, PT, R149, 0x1, PT ;  /* 0x000000019500780c */ /* 0x000fe40003f46270 */
[----:B------:R-:W-:Y:S02]  /*fb40*/  CS2R R124, SRZ ;  /* 0x00000000007c7805 */ /* 0x000fe4000001ff00 */
[----:B------:R-:W-:Y:S01]  /*fb50*/  PLOP3.LUT P1, PT, PT, PT, PT, 0x80, 0x0 ;  /* 0x000000000000781c */ /* 0x000fe20003f2f070 */
[----:B------:R-:W-:Y:S01]  /*fb60*/  IMAD.MOV.U32 R122, RZ, RZ, RZ ;  /* 0x000000ffff7a7224 */ /* 0x000fe200078e00ff */
[----:B------:R-:W-:Y:S01]  /*fb70*/  CS2R R30, SRZ ;  /* 0x00000000001e7805 */ /* 0x000fe2000001ff00 */
[----:B------:R-:W-:Y:S01]  /*fb80*/  IMAD.MOV.U32 R119, RZ, RZ, RZ ;  /* 0x000000ffff777224 */ /* 0x000fe200078e00ff */
        /* <DEDUP_REMOVED lines=10> */
[----:B------:R-:W-:Y:S02]  /*fc30*/  MOV R67, RZ ;  /* 0x000000ff00437202 */ /* 0x000fe40000000f00 */
[----:B------:R-:W-:Y:S02]  /*fc40*/  CS2R R72, SRZ ;  /* 0x0000000000487805 */ /* 0x000fe4000001ff00 */
[----:B------:R-:W-:Y:S01]  /*fc50*/  CS2R R70, SRZ ;  /* 0x0000000000467805 */ /* 0x000fe2000001ff00 */
[----:B------:R-:W-:Y:S01]  /*fc60*/  IMAD.MOV.U32 R82, RZ, RZ, RZ ;  /* 0x000000ffff527224 */ /* 0x000fe200078e00ff */
[----:B------:R-:W-:-:S02]  /*fc70*/  CS2R R64, SRZ ;  /* 0x0000000000407805 */ /* 0x000fc4000001ff00 */
[----:B------:R-:W-:Y:S02]  /*fc80*/  CS2R R74, SRZ ;  /* 0x00000000004a7805 */ /* 0x000fe4000001ff00 */
[----:B-1----:R-:W-:Y:S01]  /*fc90*/  ISETP.NE.AND P3, PT, R0, 0x1, PT ;  /* 0x000000010000780c */ /* 0x002fe20003f65270 */
[----:B------:R-:W-:Y:S01]  /*fca0*/  IMAD.MOV.U32 R86, RZ, RZ, RZ ;  /* 0x000000ffff567224 */ /* 0x000fe200078e00ff */
[----:B------:R-:W-:Y:S02]  /*fcb0*/  CS2R R60, SRZ ;  /* 0x00000000003c7805 */ /* 0x000fe4000001ff00 */
[----:B------:R-:W-:Y:S02]  /*fcc0*/  CS2R R56, SRZ ;  /* 0x0000000000387805 */ /* 0x000fe4000001ff00 */
[----:B------:R-:W-:Y:S02]  /*fcd0*/  CS2R R92, SRZ ;  /* 0x00000000005c7805 */ /* 0x000fe4000001ff00 */
[----:B------:R-:W-:-:S02]  /*fce0*/  CS2R R52, SRZ ;  /* 0x0000000000347805 */ /* 0x000fc4000001ff00 */
[----:B0-----:R-:W-:Y:S02]  /*fcf0*/  CS2R R48, SRZ ;  /* 0x0000000000307805 */ /* 0x001fe4000001ff00 */
[----:B------:R-:W-:Y:S02]  /*fd00*/  CS2R R38, SRZ ;  /* 0x0000000000267805 */ /* 0x000fe4000001ff00 */
[----:B------:R-:W-:Y:S02]  /*fd10*/  CS2R R96, SRZ ;  /* 0x0000000000607805 */ /* 0x000fe4000001ff00 */
[----:B------:R-:W-:Y:S02]  /*fd20*/  CS2R R44, SRZ ;  /* 0x00000000002c7805 */ /* 0x000fe4000001ff00 */
[----:B------:R-:W-:Y:S02]  /*fd30*/  CS2R R14, SRZ ;  /* 0x00000000000e7805 */ /* 0x000fe4000001ff00 */
[----:B------:R-:W-:-:S02]  /*fd40*/  CS2R R100, SRZ ;  /* 0x0000000000647805 */ /* 0x000fc4000001ff00 */
[----:B------:R-:W-:Y:S01]  /*fd50*/  CS2R R32, SRZ ;  /* 0x0000000000207805 */ /* 0x000fe2000001ff00 */
[----:B------:R-:W0:Y:S01]  /*fd60*/  @P3 LDC R3, c[0x0][0x42c] ;  /* 0x00010b00ff033b82 */ /* 0x000e220000000800 */
[----:B------:R-:W-:Y:S02]  /*fd70*/  CS2R R8, SRZ ;  /* 0x0000000000087805 */ /* 0x000fe4000001ff00 */
[----:B------:R-:W-:Y:S02]  /*fd80*/  CS2R R26, SRZ ;  /* 0x00000000001a7805 */ /* 0x000fe4000001ff00 */
[----:B------:R-:W-:Y:S02]  /*fd90*/  CS2R R104, SRZ ;  /* 0x0000000000687805 */ /* 0x000fe4000001ff00 */
[----:B------:R-:W-:Y:S02]  /*fda0*/  CS2R R40, SRZ ;  /* 0x0000000000287805 */ /* 0x000fe4000001ff00 */
[----:B------:R-:W-:Y:S01]  /*fdb0*/  CS2R R12, SRZ ;  /* 0x00000000000c7805 */ /* 0x000fe2000001ff00 */
[----:B------:R-:W-:Y:S01]  /*fdc0*/  IMAD.MOV.U32 R50, RZ, RZ, RZ ;  /* 0x000000ffff327224 */ /* 0x000fe200078e00ff */
[----:B------:R-:W-:Y:S01]  /*fdd0*/  CS2R R28, SRZ ;  /* 0x00000000001c7805 */ /* 0x000fe2000001ff00 */
[----:B------:R-:W1:Y:S01]  /*fde0*/  @P3 LDC R0, c[0x0][0x430] ;  /* 0x00010c00ff003b82 */ /* 0x000e620000000800 */
[----:B------:R-:W-:-:S02]  /*fdf0*/  CS2R R6, SRZ ;  /* 0x0000000000067805 */ /* 0x000fc4000001ff00 */
[----:B------:R-:W-:Y:S02]  /*fe00*/  MOV R55, RZ ;  /* 0x000000ff00377202 */ /* 0x000fe40000000f00 */
[----:B------:R-:W-:Y:S01]  /*fe10*/  CS2R R108, SRZ ;  /* 0x00000000006c7805 */ /* 0x000fe2000001ff00 */
[----:B------:R-:W-:Y:S01]  /*fe20*/  IMAD.MOV.U32 R46, RZ, RZ, RZ ;  /* 0x000000ffff2e7224 */ /* 0x000fe200078e00ff */
[----:B------:R-:W-:Y:S02]  /*fe30*/  CS2R R36, SRZ ;  /* 0x0000000000247805 */ /* 0x000fe4000001ff00 */
[----:B------:R-:W-:Y:S02]  /*fe40*/  CS2R R10, SRZ ;  /* 0x00000000000a7805 */ /* 0x000fe4000001ff00 */
[----:B------:R-:W-:Y:S02]  /*fe50*/  CS2R R112, SRZ ;  /* 0x0000000000707805 */ /* 0x000fe4000001ff00 */
[----:B------:R-:W-:-:S02]  /*fe60*/  CS2R R116, SRZ ;  /* 0x0000000000747805 */ /* 0x000fc4000001ff00 */
[----:B------:R-:W-:Y:S02]  /*fe70*/  CS2R R120, SRZ ;  /* 0x0000000000787805 */ /* 0x000fe4000001ff00 */
[----:B------:R-:W-:Y:S02]  /*fe80*/  CS2R R20, SRZ ;  /* 0x0000000000147805 */ /* 0x000fe4000001ff00 */
[----:B------:R-:W-:Y:S01]  /*fe90*/  CS2R R126, SRZ ;  /* 0x00000000007e7805 */ /* 0x000fe2000001ff00 */
[----:B------:R-:W-:Y:S01]  /*fea0*/  IMAD.MOV.U32 R25, RZ, RZ, RZ ;  /* 0x000000ffff197224 */ /* 0x000fe200078e00ff */
[----:B------:R-:W-:Y:S01]  /*feb0*/  CS2R R128, SRZ ;  /* 0x0000000000807805 */ /* 0x000fe2000001ff00 */
[----:B------:R-:W-:Y:S02]  /*fec0*/  IMAD.MOV.U32 R4, RZ, RZ, RZ ;  /* 0x000000ffff047224 */ /* 0x000fe400078e00ff */
[----:B0-----:R-:W-:-:S05]  /*fed0*/  @P3 IMAD.HI.U32 R3, R146, R3, RZ ;  /* 0x0000000392033227 */ /* 0x001fca00078e00ff */
[----:B-1----:R-:W-:Y:S01]  /*fee0*/  @P3 SHF.R.U32.HI R234, RZ, R0, R3 ;  /* 0x00000000ffea3219 */ /* 0x002fe20000011603 */
[----:B------:R-:W-:Y:S06]  /*fef0*/  @P0 BRA `(.L_x_529) ;  /* 0x00000000000c0947 */ /* 0x000fec0003800000 */
[----:B------:R-:W0:Y:S01]  /*ff00*/  FENCE.VIEW.ASYNC.G ;  /* 0x00000000000073c6 */ /* 0x000e220000000100 */
[----:B------:R-:W-:Y:S05]  /*ff10*/  WARPSYNC.ALL ;  /* 0x0000000000007948 */ /* 0x000fea0003800000 */
[----:B0-----:R-:W-:Y:S06]  /*ff20*/  BAR.ARV 0xc, 0x180 ;  /* 0x0306000000007b1d */ /* 0x001fec0000002000 */
.L_x_529:
[----:B------:R-:W-:Y:S01]  /*ff30*/  MOV R24, RZ ;  /* 0x000000ff00187202 */ /* 0x000fe20000000f00 */
[----:B------:R-:W-:Y:S01]  /*ff40*/  IMAD.MOV.U32 R5, RZ, RZ, RZ ;  /* 0x000000ffff057224 */ /* 0x000fe200078e00ff */
[----:B------:R-:W-:Y:S06]  /*ff50*/  @!P2 BRA `(.L_x_530) ;  /* 0x000000fc00f0a947 */ /* 0x000fec0003800000 */
[----:B------:R-:W-:-:S03]  /*ff60*/  UMOV UR4, 0xffffffff ;  /* 0xffffffff00047882 */ /* 0x000fc60000000000 */
[----:B------:R-:W-:Y:S05]  /*ff70*/  BRA.DIV UR4, `(.L_x_531) ;  /* 0x0000019a044c7947 */ /* 0x000fea000b800000 */
[----:B------:R-:W0:Y:S02]  /*ff80*/  S2R R0, SR_TID.X ;  /* 0x0000000000007919 */ /* 0x000e240000002100 */
[----:B0-----:R-:W-:-:S05]  /*ff90*/  VIADD R2, R0, 0xffffff80 ;  /* 0xffffff8000027836 */ /* 0x001fca0000000000 */
[----:B------:R-:W-:-:S04]  /*ffa0*/  SHF.R.S32.HI R0, RZ, 0x1f, R2 ;  /* 0x0000001fff007819 */ /* 0x000fc80000011402 */
[----:B------:R-:W-:-:S04]  /*ffb0*/  LEA.HI R0, R0, R2, RZ, 0x7 ;  /* 0x0000000200007211 */ /* 0x000fc800078f38ff */
[----:B------:R-:W-:-:S05]  /*ffc0*/  SHF.R.S32.HI R0, RZ, 0x7, R0 ;  /* 0x00000007ff007819 */ /* 0x000fca0000011400 */
[----:B------:R0:W1:Y:S02]  /*ffd0*/  SHFL.IDX PT, R231, R0, RZ, 0x1f ;  /* 0x00001fff00e77589 */ /* 0x00006400000e0000 */
.L_x_753:
[----:B01----:R-:W-:Y:S01]  /*ffe0*/  LEA.HI R0, R231, R231, RZ, 0x1 ;  /* 0x000000e7e7007211 */ /* 0x003fe200078f08ff */
[----:B------:R-:W-:-:S03]  /*fff0*/  ULOP3.LUT UP0, URZ, UR52, 0x9f, URZ, 0xc0, !UPT ;  /* 0x0000009f343f7892 */ /* 0x000fc6000f80c03f */
[----:B------:R-:W-:-:S03]  /*10000*/  LOP3.LUT R0, R0, 0x3e, RZ, 0xc0, !PT ;  /* 0x0000003e00007812 */ /* 0x000fc600078ec0ff */
[----:B------:R-:W-:Y:S02]  /*10010*/  PLOP3.LUT P0, PT, PT, PT, UP0, 0x80, 0x0 ;  /* 0x000000000000781c */ /* 0x000fe40003f0f008 */
[----:B------:R-:W-:-:S05]  /*10020*/  IMAD.IADD R0, R231, 0x1, -R0 ;  /* 0x00000001e7007824 */ /* 0x000fca00078e0a00 */
[----:B------:R-:W-:-:S04]  /*10030*/  LEA R0, R0, UR52, 0xc ;  /* 0x0000003400007c11 */ /* 0x000fc8000f8e60ff */
[----:B------:R-:W-:-:S04]  /*10040*/  SHF.R.U32.HI R0, RZ, 0x4, R0 ;  /* 0x00000004ff007819 */ /* 0x000fc80000011600 */
[----:B------:R-:W-:Y:S01]  /*10050*/  LOP3.LUT R50, R0, 0x3fff, RZ, 0xc0, !PT ;  /* 0x00003fff00327812 */ /* 0x000fe200078ec0ff */
[----:B------:R-:W-:Y:S06]  /*10060*/  @!P0 BRA `(.L_x_532) ;  /* 0x0000000000408947 */ /* 0x000fec0003800000 */
        /* <DEDUP_REMOVED lines=9> */
[----:B------:R-:W-:Y:S01]  /*10100*/  IMAD.U32 R7, RZ, RZ, UR7 ;  /* 0x00000007ff077e24 */ /* 0x000fe2000f8e00ff */
[----:B------:R-:W-:Y:S01]  /*10110*/  MOV R13, RZ ;  /* 0x000000ff000d7202 */ /* 0x000fe20000000f00 */
[----:B------:R-:W-:-:S02]  /*10120*/  IMAD.U32 R11, RZ, RZ, UR5 ;  /* 0x00000005ff0b7e24 */ /* 0x000fc4000f8e00ff */
[----:B------:R-:W-:Y:S02]  /*10130*/  IMAD.MOV.U32 R8, RZ, RZ, 0x70 ;  /* 0x00000070ff087424 */ /* 0x000fe400078e00ff */
[----:B0-----:R-:W-:-:S07]  /*10140*/  IMAD.MOV.U32 R12, RZ, RZ, 0x1 ;  /* 0x00000001ff0c7424 */ /* 0x001fce00078e00ff */
[----:B------:R-:W-:-:S07]  /*10150*/  LEPC R20, `(.L_x_532) ;  /* 0x000000001014794e */ /* 0x000fce0000000000 */
[----:B-1---5:R-:W-:Y:S05]  /*10160*/  CALL.ABS.NOINC R2 ;  /* 0x0000000002007343 */ /* 0x022fea0003c00000 */
.L_x_532:
[----:B------:R-:W2:Y:S01]  /*10170*/  LDL R2, [R1+0x10] ;  /* 0x0000100001027983 */ /* 0x000ea20000100800 */
[----:B------:R-:W-:Y:S01]  /*10180*/  ULDC.64 UR4, c[0x0][0x990] ;  /* 0x0002640000047ab9 */ /* 0x000fe20000000a00 */
[----:B------:R-:W-:Y:S01]  /*10190*/  ULDC.64 UR6, c[0x0][0x998] ;  /* 0x0002660000067ab9 */ /* 0x000fe20000000a00 */
[----:B------:R-:W-:Y:S02]  /*101a0*/  ISETP.NE.U32.AND P0, PT, RZ, UR4, PT ;  /* 0x00000004ff007c0c */ /* 0x000fe4000bf05070 */
[----:B------:R-:W-:Y:S02]  /*101b0*/  ISETP.NE.U32.AND P1, PT, RZ, UR6, PT ;  /* 0x00000006ff007c0c */ /* 0x000fe4000bf25070 */
[----:B------:R-:W-:Y:S02]  /*101c0*/  ISETP.NE.AND.EX P0, PT, RZ, UR5, PT, P0 ;  /* 0x00000005ff007c0c */ /* 0x000fe4000bf05300 */
[----:B------:R-:W-:-:S11]  /*101d0*/  ISETP.NE.AND.EX P1, PT, RZ, UR7, PT, P1 ;  /* 0x00000007ff007c0c */ /* 0x000fd6000bf25310 */
[----:B------:R-:W2:Y:S01]  /*101e0*/  @P0 LDC.64 R8, c[0x0][0x9a8] ;  /* 0x00026a00ff080b82 */ /* 0x000ea20000000a00 */
[----:B------:R-:W-:-:S07]  /*101f0*/  @P0 SHF.R.S32.HI R7, RZ, 0x1f, R234 ;  /* 0x0000001fff070819 */ /* 0x000fce00000114ea */
[----:B------:R-:W0:Y:S08]  /*10200*/  @P1 LDC.64 R10, c[0x0][0x9b8] ;  /* 0x00026e00ff0a1b82 */ /* 0x000e300000000a00 */
[----:B------:R-:W1:Y:S08]  /*10210*/  @P0 LDC.64 R12, c[0x0][0x9b0] ;  /* 0x00026c00ff0c0b82 */ /* 0x000e700000000a00 */
[----:B------:R-:W3:Y:S01]  /*10220*/  @P1 LDC.64 R14, c[0x0][0x9c0] ;  /* 0x00027000ff0e1b82 */ /* 0x000ee20000000a00 */
[----:B-1----:R-:W-:-:S02]  /*10230*/  @P0 IMAD R7, R7, R12, RZ ;  /* 0x0000000c07070224 */ /* 0x002fc400078e02ff */
[C---:B--2---:R-:W-:Y:S02]  /*10240*/  @P0 IMAD R0, R2.reuse, R8, RZ ;  /* 0x0000000802000224 */ /* 0x044fe400078e02ff */
[----:B0-----:R-:W-:Y:S02]  /*10250*/  @P1 IMAD R4, R2, R10, RZ ;  /* 0x0000000a02041224 */ /* 0x001fe400078e02ff */
[C---:B------:R-:W-:Y:S02]  /*10260*/  @P0 IMAD R9, R237.reuse, R9, R0 ;  /* 0x00000009ed090224 */ /* 0x040fe400078e0200 */
[----:B------:R-:W-:-:S04]  /*10270*/  @P0 IMAD.WIDE.U32 R2, R237, R8, RZ ;  /* 0x00000008ed020225 */ /* 0x000fc800078e00ff */
[----:B------:R-:W-:Y:S01]  /*10280*/  @P0 IMAD.IADD R3, R3, 0x1, R9 ;  /* 0x0000000103030824 */ /* 0x000fe200078e0209 */
[----:B------:R-:W-:Y:S01]  /*10290*/  @P1 SHF.R.S32.HI R9, RZ, 0x1f, R234 ;  /* 0x0000001fff091819 */ /* 0x000fe200000114ea */
[C---:B------:R-:W-:Y:S02]  /*102a0*/  @P1 IMAD R11, R237.reuse, R11, R4 ;  /* 0x0000000bed0b1224 */ /* 0x040fe400078e0204 */
[----:B------:R-:W-:-:S04]  /*102b0*/  @P1 IMAD.WIDE.U32 R4, R237, R10, RZ ;  /* 0x0000000aed041225 */ /* 0x000fc800078e00ff */
[----:B------:R-:W-:Y:S02]  /*102c0*/  @P1 IMAD.IADD R5, R5, 0x1, R11 ;  /* 0x0000000105051824 */ /* 0x000fe400078e020b */
[----:B---3--:R-:W-:Y:S02]  /*102d0*/  @P1 IMAD R0, R9, R14, RZ ;  /* 0x0000000e09001224 */ /* 0x008fe400078e02ff */
[C---:B------:R-:W-:Y:S02]  /*102e0*/  @P0 IMAD R9, R234.reuse, R13, R7 ;  /* 0x0000000dea090224 */ /* 0x040fe400078e0207 */
[----:B------:R-:W-:-:S04]  /*102f0*/  @P0 IMAD.WIDE.U32 R2, R234, R12, R2 ;  /* 0x0000000cea020225 */ /* 0x000fc800078e0002 */
[C---:B------:R-:W-:Y:S02]  /*10300*/  @P1 IMAD R11, R234.reuse, R15, R0 ;  /* 0x0000000fea0b1224 */ /* 0x040fe400078e0200 */
[----:B------:R-:W-:Y:S01]  /*10310*/  @P1 IMAD.WIDE.U32 R6, R234, R14, R4 ;  /* 0x0000000eea061225 */ /* 0x000fe200078e0004 */
[----:B------:R-:W-:Y:S01]  /*10320*/  @P0 LEA R4, P2, R2, UR4, 0x2 ;  /* 0x0000000402040c11 */ /* 0x000fe2000f8410ff */
[----:B------:R-:W-:Y:S02]  /*10330*/  ULDC UR4, c[0x0][0x3d4] ;  /* 0x0000f50000047ab9 */ /* 0x000fe40000000800 */
[----:B------:R-:W-:Y:S01]  /*10340*/  @P0 IMAD.IADD R5, R3, 0x1, R9 ;  /* 0x0000000103050824 */ /* 0x000fe200078e0209 */
[----:B------:R-:W-:Y:S01]  /*10350*/  @P1 IADD3 R3, R7, R11, RZ ;  /* 0x0000000b07031210 */ /* 0x000fe20007ffe0ff */
[----:B------:R-:W-:Y:S01]  /*10360*/  IMAD.MOV.U32 R0, RZ, RZ, 0x3f800000 ;  /* 0x3f800000ff007424 */ /* 0x000fe200078e00ff */
[----:B------:R-:W-:Y:S02]  /*10370*/  @P1 LEA R8, P3, R6, UR6, 0x2 ;  /* 0x0000000606081c11 */ /* 0x000fe4000f8610ff */
[----:B------:R-:W-:-:S02]  /*10380*/  @P0 LEA.HI.X R5, R2, UR5, R5, 0x2, P2 ;  /* 0x0000000502050c11 */ /* 0x000fc400090f1405 */
[----:B------:R-:W-:Y:S01]  /*10390*/  @P1 LEA.HI.X R9, R6, UR7, R3, 0x2, P3 ;  /* 0x0000000706091c11 */ /* 0x000fe200098f1403 */
[----:B------:R-:W-:-:S04]  /*103a0*/  IMAD.MOV.U32 R3, RZ, RZ, 0x3f800000 ;  /* 0x3f800000ff037424 */ /* 0x000fc800078e00ff */
[----:B------:R-:W2:Y:S04]  /*103b0*/  @P1 LDG.E R0, desc[UR54][R8.64] ;  /* 0x0000003608001981 */ /* 0x000ea8000c1e1900 */
[----:B------:R-:W2:Y:S01]  /*103c0*/  @P0 LDG.E R3, desc[UR54][R4.64] ;  /* 0x0000003604030981 */ /* 0x000ea2000c1e1900 */
[----:B------:R-:W-:Y:S01]  /*103d0*/  ISETP.LT.AND P0, PT, RZ, UR4, PT ;  /* 0x00000004ff007c0c */ /* 0x000fe2000bf01270 */
[----:B------:R-:W-:Y:S01]  /*103e0*/  ULDC UR4, c[0x0][0x9d8] ;  /* 0x0002760000047ab9 */ /* 0x000fe20000000800 */
[----:B--2---:R-:W-:-:S04]  /*103f0*/  FMUL.FTZ R0, R3, R0 ;  /* 0x0000000003007220 */ /* 0x004fc80000410000 */
[----:B------:R-:W-:-:S07]  /*10400*/  FMUL.FTZ R2, R0, UR4 ;  /* 0x0000000400027c20 */ /* 0x000fce0008410000 */
[----:B------:R-:W-:Y:S05]  /*10410*/  @P0 BRA `(.L_x_533) ;  /* 0x0000000000400947 */ /* 0x000fea0003800000 */
[----:B------:R-:W-:-:S04]  /*10420*/  ULEA.HI UR4, UR43, UR43, URZ, 0x1 ;  /* 0x0000002b2b047291 */ /* 0x000fc8000f8f083f */
[----:B------:R-:W-:-:S04]  /*10430*/  ULOP3.LUT UR4, UR4, 0xfffffffe, URZ, 0xc0, !UPT ;  /* 0xfffffffe04047892 */ /* 0x000fc8000f8ec03f */
[----:B------:R-:W-:-:S06]  /*10440*/  UIADD3 UR4, UR43, -UR4, URZ ;  /* 0x800000042b047290 */ /* 0x000fcc000fffe03f */
[----:B------:R-:W-:-:S05]  /*10450*/  IMAD.U32 R3, RZ, RZ, UR4 ;  /* 0x00000004ff037e24 */ /* 0x000fca000f8e00ff */
[----:B------:R-:W-:-:S04]  /*10460*/  SHF.L.U32 R3, R3, 0x1f, RZ ;  /* 0x0000001f03037819 */ /* 0x000fc800000006ff */
[----:B------:R0:W1:Y:S03]  /*10470*/  SYNCS.PHASECHK.TRANS64.TRYWAIT P0, [R18+URZ+0x33400], R3 ;  /* 0x03340003120075a7 */ /* 0x000066000800017f */
[----:B-1----:R-:W-:Y:S05]  /*10480*/  @!P0 NANOSLEEP.SYNCS 0x989680 ;  /* 0x009896800000895d */ /* 0x002fea0003900000 */
[----:B------:R-:W1:Y:S01]  /*10490*/  @!P0 SYNCS.PHASECHK.TRANS64 P0, [R18+URZ+0x33400], R3 ;  /* 0x03340003120085a7 */ /* 0x000e62000800007f */
[----:B------:R-:W-:Y:S04]  /*104a0*/  BSSY B0, `(.L_x_534) ;  /* 0x0000006000007945 */ /* 0x000fe80003800000 */
[----:B-1----:R-:W-:Y:S05]  /*104b0*/  @P0 BRA `(.L_x_535) ;  /* 0x0000000000100947 */ /* 0x002fea0003800000 */
.L_x_536:
[----:B-1----:R1:W2:Y:S02]  /*104c0*/  SYNCS.PHASECHK.TRANS64.TRYWAIT P0, [R18+URZ+0x33400], R3 ;  /* 0x03340003120075a7 */ /* 0x0022a4000800017f */
[----:B--2---:R-:W-:Y:S05]  /*104d0*/  @!P0 NANOSLEEP.SYNCS 0x989680 ;  /* 0x009896800000895d */ /* 0x004fea0003900000 */
[----:B------:R-:W2:Y:S02]  /*104e0*/  @!P0 SYNCS.PHASECHK.TRANS64 P0, [R18+URZ+0x33400], R3 ;  /* 0x03340003120085a7 */ /* 0x000ea4000800007f */
[----:B--2---:R-:W-:Y:S05]  /*104f0*/  @!P0 BRA `(.L_x_536) ;  /* 0xfffffffc00f08947 */ /* 0x004fea000383ffff */
.L_x_535:
[----:B------:R-:W-:Y:S05]  /*10500*/  BSYNC B0 ;  /* 0x0000000000007941 */ /* 0x000fea0003800000 */
.L_x_534:
[----:B------:R-:W-:Y:S05]  /*10510*/  BRA `(.L_x_537) ;  /* 0x0000006800bc7947 */ /* 0x000fea0003800000 */
.L_x_533:
[----:B------:R-:W0:Y:S01]  /*10520*/  LDC.64 R24, c[0x0][0x3c8] ;  /* 0x0000f200ff187b82 */ /* 0x000e220000000a00 */
[----:B-----5:R-:W-:Y:S01]  /*10530*/  SHF.R.S32.HI R0, RZ, 0x1f, R123 ;  /* 0x0000001fff007819 */ /* 0x020fe2000001147b */
[----:B------:R-:W-:Y:S01]  /*10540*/  IMAD.MOV.U32 R10, RZ, RZ, R22 ;  /* 0x000000ffff0a7224 */ /* 0x000fe200078e0016 */
[----:B------:R-:W-:Y:S01]  /*10550*/  SHF.R.S32.HI R9, RZ, 0x1f, R16 ;  /* 0x0000001fff097819 */ /* 0x000fe20000011410 */
[----:B------:R-:W-:Y:S01]  /*10560*/  ULDC.64 UR4, c[0x0][0x3d8] ;  /* 0x0000f60000047ab9 */ /* 0x000fe20000000a00 */
[----:B------:R-:W-:Y:S01]  /*10570*/  SHF.R.S32.HI R11, RZ, 0x1f, R22 ;  /* 0x0000001fff0b7819 */ /* 0x000fe20000011416 */
[----:B------:R-:W-:Y:S01]  /*10580*/  IMAD R12, R0, UR4, RZ ;  /* 0x00000004000c7c24 */ /* 0x000fe2000f8e02ff */
[----:B------:R-:W-:Y:S01]  /*10590*/  MOV R8, R16 ;  /* 0x0000001000087202 */ /* 0x000fe20000000f00 */
[----:B------:R-:W1:Y:S01]  /*105a0*/  LDC.64 R48, c[0x0][0x3e0] ;  /* 0x0000f800ff307b82 */ /* 0x000e620000000a00 */
[----:B------:R-:W-:Y:S01]  /*105b0*/  ULDC.64 UR6, c[0x0][0x3c8] ;  /* 0x0000f20000067ab9 */ /* 0x000fe20000000a00 */
[----:B------:R-:W-:Y:S01]  /*105c0*/  IMAD.WIDE.U32 R6, R123, UR4, R10 ;  /* 0x000000047b067c25 */ /* 0x000fe2000f8e000a */
[----:B------:R-:W-:-:S03]  /*105d0*/  ULOP3.LUT UP0, URZ, UR52, 0x1bf, URZ, 0xc0, !UPT ;  /* 0x000001bf343f7892 */ /* 0x000fc6000f80c03f */
[C---:B------:R-:W-:Y:S01]  /*105e0*/  IMAD.WIDE.U32 R4, R123.reuse, UR4, R8 ;  /* 0x000000047b047c25 */ /* 0x040fe2000f8e0008 */
[----:B------:R-:W-:Y:S02]  /*105f0*/  IADD3 R56, P1, R6, UR6, RZ ;  /* 0x0000000606387c10 */ /* 0x000fe4000ff3e0ff */
[----:B------:R-:W-:Y:S01]  /*10600*/  PLOP3.LUT P2, PT, PT, PT, UP0, 0x80, 0x0 ;  /* 0x000000000000781c */ /* 0x000fe20003f4f008 */
[----:B------:R-:W-:Y:S01]  /*10610*/  IMAD R3, R123, UR5, R12 ;  /* 0x000000057b037c24 */ /* 0x000fe2000f8e020c */
[----:B------:R-:W-:-:S04]  /*10620*/  IADD3 R52, P0, R4, UR6, RZ ;  /* 0x0000000604347c10 */ /* 0x000fc8000ff1e0ff */
[----:B------:R-:W-:Y:S01]  /*10630*/  IADD3.X R53, R3, UR7, R5, P0, !PT ;  /* 0x0000000703357c10 */ /* 0x000fe200087fe405 */
[----:B0-----:R-:W-:Y:S01]  /*10640*/  IMAD.WIDE.U32 R24, R123, UR4, R24 ;  /* 0x000000047b187c25 */ /* 0x001fe2000f8e0018 */
[----:B------:R-:W-:Y:S01]  /*10650*/  IADD3.X R57, R3, UR7, R7, P1, !PT ;  /* 0x0000000703397c10 */ /* 0x000fe20008ffe407 */
[----:B------:R-:W-:Y:S01]  /*10660*/  ULDC.64 UR6, c[0x0][0x3e8] ;  /* 0x0000fa0000067ab9 */ /* 0x000fe20000000a00 */
[----:B------:R-:W-:Y:S01]  /*10670*/  ULDC.64 UR4, c[0x0][0x3e0] ;  /* 0x0000f80000047ab9 */ /* 0x000fe20000000a00 */
[----:B------:R-:W-:Y:S02]  /*10680*/  IMAD R0, R0, UR6, RZ ;  /* 0x0000000600007c24 */ /* 0x000fe4000f8e02ff */
[----:B------:R-:W-:-:S04]  /*10690*/  IMAD.WIDE.U32 R4, R123, UR6, R8 ;  /* 0x000000067b047c25 */ /* 0x000fc8000f8e0008 */
[----:B------:R-:W-:Y:S01]  /*106a0*/  IMAD.WIDE.U32 R6, R123, UR6, R10 ;  /* 0x000000067b067c25 */ /* 0x000fe2000f8e000a */
[----:B------:R-:W-:-:S03]  /*106b0*/  IADD3 R54, P0, R4, UR4, RZ ;  /* 0x0000000404367c10 */ /* 0x000fc6000ff1e0ff */
[C---:B------:R-:W-:Y:S01]  /*106c0*/  IMAD R27, R123.reuse, UR7, R0 ;  /* 0x000000077b1b7c24 */ /* 0x040fe2000f8e0200 */
[----:B------:R-:W-:Y:S01]  /*106d0*/  IADD3 R58, P1, R6, UR4, RZ ;  /* 0x00000004063a7c10 */ /* 0x000fe2000ff3e0ff */
[----:B-1----:R-:W-:-:S03]  /*106e0*/  IMAD.WIDE.U32 R48, R123, UR6, R48 ;  /* 0x000000067b307c25 */ /* 0x002fc6000f8e0030 */
[----:B------:R-:W-:Y:S01]  /*106f0*/  IADD3.X R55, R27, UR5, R5, P0, !PT ;  /* 0x000000051b377c10 */ /* 0x000fe200087fe405 */
[----:B------:R-:W-:Y:S01]  /*10700*/  IMAD.IADD R26, R3, 0x1, R25 ;  /* 0x00000001031a7824 */ /* 0x000fe200078e0219 */
[C---:B------:R-:W-:Y:S01]  /*10710*/  IADD3.X R59, R27.reuse, UR5, R7, P1, !PT ;  /* 0x000000051b3b7c10 */ /* 0x040fe20008ffe407 */
[----:B------:R-:W-:Y:S01]  /*10720*/  IMAD.IADD R27, R27, 0x1, R49 ;  /* 0x000000011b1b7824 */ /* 0x000fe200078e0231 */
        /* <DEDUP_REMOVED lines=16> */
[----:B-1----:R-:W-:Y:S05]  /*10830*/  CALL.ABS.NOINC R14 ;  /* 0x000000000e007343 */ /* 0x002fea0003c00000 */
.L_x_538:
[----:B------:R-:W-:Y:S01]  /*10840*/  ULDC.U8 UR4, c[0x0][0x3f0] ;  /* 0x0000fc0000047ab9 */ /* 0x000fe20000000000 */
[----:B------:R-:W-:Y:S01]  /*10850*/  IMAD R150, R145, -0x80, R150 ;  /* 0xffffff8091967824 */ /* 0x000fe200078e0296 */
[----:B------:R-:W-:Y:S01]  /*10860*/  ISETP.NE.AND P0, PT, RZ, UR4, PT ;  /* 0x00000004ff007c0c */ /* 0x000fe2000bf05270 */
[----:B------:R-:W-:Y:S03]  /*10870*/  BSSY B0, `(.L_x_539) ;  /* 0x0000671000007945 */ /* 0x000fe60003800000 */
[----:B------:R-:W-:-:S09]  /*10880*/  VIMNMX R3, R150, 0x80, PT ;  /* 0x0000008096037848 */ /* 0x000fd20003fe0100 */
[----:B------:R-:W-:Y:S05]  /*10890*/  @!P0 BRA `(.L_x_540) ;  /* 0x0000003000dc8947 */ /* 0x000fea0003800000 */
        /* <DEDUP_REMOVED lines=15> */
[C---:B------:R-:W-:Y:S01]  /*10990*/  VIADD R0, R16.reuse, 0x10 ;  /* 0x0000001010007836 */ /* 0x040fe20000000000 */
[----:B------:R-:W-:Y:S01]  /*109a0*/  ULDC UR4, c[0x0][0x3d4] ;  /* 0x0000f50000047ab9 */ /* 0x000fe20000000800 */
[C---:B------:R-:W-:Y:S01]  /*109b0*/  VIADD R3, R16.reuse, 0x20 ;  /* 0x0000002010037836 */ /* 0x040fe20000000000 */
[----:B------:R-:W-:Y:S02]  /*109c0*/  ISETP.GE.AND P5, PT, R16, UR4, PT ;  /* 0x0000000410007c0c */ /* 0x000fe4000bfa6270 */
[----:B------:R-:W-:Y:S02]  /*109d0*/  CS2R R44, SRZ ;  /* 0x00000000002c7805 */ /* 0x000fe4000001ff00 */
[----:B------:R-:W-:Y:S01]  /*109e0*/  ISETP.GE.AND P4, PT, R0, UR4, PT ;  /* 0x0000000400007c0c */ /* 0x000fe2000bf86270 */
[----:B------:R-:W-:Y:S01]  /*109f0*/  VIADD R0, R16, 0x30 ;  /* 0x0000003010007836 */ /* 0x000fe20000000000 */
[----:B------:R-:W-:Y:S02]  /*10a00*/  CS2R R46, SRZ ;  /* 0x00000000002e7805 */ /* 0x000fe4000001ff00 */
[----:B------:R-:W-:-:S02]  /*10a10*/  ISETP.GE.AND P3, PT, R3, UR4, PT ;  /* 0x0000000403007c0c */ /* 0x000fc4000bf66270 */
[----:B------:R-:W-:Y:S02]  /*10a20*/  IADD3 R3, R16, 0x40, RZ ;  /* 0x0000004010037810 */ /* 0x000fe40007ffe0ff */
[----:B------:R-:W-:Y:S01]  /*10a30*/  ISETP.GE.AND P2, PT, R0, UR4, PT ;  /* 0x0000000400007c0c */ /* 0x000fe2000bf46270 */
[----:B------:R-:W-:Y:S01]  /*10a40*/  VIADD R0, R16, 0x50 ;  /* 0x0000005010007836 */ /* 0x000fe20000000000 */
[----:B------:R-:W-:Y:S01]  /*10a50*/  ISETP.GE.AND P1, PT, R3, UR4, PT ;  /* 0x0000000403007c0c */ /* 0x000fe2000bf26270 */
[----:B------:R0:W5:Y:S04]  /*10a60*/  @!P5 LDG.E.64 R44, desc[UR54][R52.64] ;  /* 0x00000036342cd981 */ /* 0x000168000c1e1b00 */
[----:B------:R0:W5:Y:S01]  /*10a70*/  @!P5 LDG.E.64 R46, desc[UR54][R54.64] ;  /* 0x00000036362ed981 */ /* 0x000162000c1e1b00 */
[----:B------:R-:W-:-:S02]  /*10a80*/  ISETP.GE.AND P5, PT, R0, UR4, PT ;  /* 0x0000000400007c0c */ /* 0x000fc4000bfa6270 */
        /* <DEDUP_REMOVED lines=9> */
[----:B------:R-:W-:Y:S01]  /*10b20*/  CS2R R20, SRZ ;  /* 0x0000000000147805 */ /* 0x000fe2000001ff00 */
[----:B------:R0:W5:Y:S04]  /*10b30*/  @!P4 LDG.E.64 R40, desc[UR54][R52.64+0x10] ;  /* 0x000010363428c981 */ /* 0x000168000c1e1b00 */
        /* <DEDUP_REMOVED lines=8> */
[----:B------:R0:W5:Y:S02]  /*10bc0*/  @!P5 LDG.E.64 R20, desc[UR54][R54.64+0x50] ;  /* 0x000050363614d981 */ /* 0x000164000c1e1b00 */
.L_x_542:
[----:B------:R-:W-:Y:S05]  /*10bd0*/  BSYNC B1 ;  /* 0x0000000000017941 */ /* 0x000fea0003800000 */
.L_x_541:
[----:B------:R-:W-:-:S03]  /*10be0*/  UMOV UR4, 0xffffffff ;  /* 0xffffffff00047882 */ /* 0x000fc60000000000 */
[----:B------:R-:W-:Y:S05]  /*10bf0*/  BRA.DIV UR4, `(.L_x_543) ;  /* 0x0000018e046c7947 */ /* 0x000fea000b800000 */
.L_x_756:
[----:B------:R-:W-:-:S03]  /*10c00*/  UMOV UR4, 0xffffffff ;  /* 0xffffffff00047882 */ /* 0x000fc60000000000 */
[----:B------:R-:W-:Y:S05]  /*10c10*/  BRA.DIV UR4, `(.L_x_544) ;  /* 0x0000018e048c7947 */ /* 0x000fea000b800000 */
.L_x_759:
[----:B------:R-:W-:-:S03]  /*10c20*/  UMOV UR4, 0xffffffff ;  /* 0xffffffff00047882 */ /* 0x000fc60000000000 */
[----:B------:R-:W-:Y:S05]  /*10c30*/  BRA.DIV UR4, `(.L_x_545) ;  /* 0x0000018e04ac7947 */ /* 0x000fea000b800000 */
.L_x_762:
[----:B------:R-:W-:-:S03]  /*10c40*/  UMOV UR4, 0xffffffff ;  /* 0xffffffff00047882 */ /* 0x000fc60000000000 */
[----:B------:R-:W-:Y:S05]  /*10c50*/  BRA.DIV UR4, `(.L_x_546) ;  /* 0x0000018e04cc7947 */ /* 0x000fea000b800000 */
.L_x_765:
[----:B------:R-:W-:Y:S01]  /*10c60*/  ULEA.HI UR4, UR43, UR43, URZ, 0x1 ;  /* 0x0000002b2b047291 */ /* 0x000fe2000f8f083f */
[----:B------:R-:W-:Y:S03]  /*10c70*/  BSSY B1, `(.L_x_547) ;  /* 0x0000007000017945 */ /* 0x000fe60003800000 */
[----:B------:R-:W-:-:S04]  /*10c80*/  ULOP3.LUT UR4, UR4, 0xfffffffe, URZ, 0xc0, !UPT ;  /* 0xfffffffe04047892 */ /* 0x000fc8000f8ec03f */
[----:B------:R-:W-:-:S06]  /*10c90*/  UIADD3 UR4, UR43, -UR4, URZ ;  /* 0x800000042b047290 */ /* 0x000fcc000fffe03f */
[----:B------:R-:W-:-:S05]  /*10ca0*/  IMAD.U32 R3, RZ, RZ, UR4 ;  /* 0x00000004ff037e24 */ /* 0x000fca000f8e00ff */
[----:B------:R-:W-:-:S04]  /*10cb0*/  SHF.L.U32 R3, R3, 0x1f, RZ ;  /* 0x0000001f03037819 */ /* 0x000fc800000006ff */
[----:B------:R-:W1:Y:S02]  /*10cc0*/  SYNCS.PHASECHK.TRANS64.TRYWAIT P1, [R18+URZ+0x33400], R3 ;  /* 0x03340003120075a7 */ /* 0x000e64000802017f */
[----:B-1----:R-:W-:Y:S05]  /*10cd0*/  @!P1 BRA `(.L_x_548) ;  /* 0x0000018c00d49947 */ /* 0x002fea0003800000 */
.L_x_766:
[----:B------:R-:W-:Y:S05]  /*10ce0*/  BSYNC B1 ;  /* 0x0000000000017941 */ /* 0x000fea0003800000 */
.L_x_547:
[----:B------:R-:W-:Y:S05]  /*10cf0*/  @P0 BRA `(.L_x_549) ;  /* 0x0000006000a00947 */ /* 0x000fea0003800000 */
[----:B------:R-:W2:Y:S01]  /*10d00*/  LDC R5, c[0x0][0x3d4] ;  /* 0x0000f500ff057b82 */ /* 0x000ea20000000800 */
[C---:B------:R-:W-:Y:S01]  /*10d10*/  VIADD R0, R16.reuse, 0x10 ;  /* 0x0000001010007836 */ /* 0x040fe20000000000 */
[C---:B------:R-:W-:Y:S01]  /*10d20*/  IADD3 R4, R16.reuse, 0x20, RZ ;  /* 0x0000002010047810 */ /* 0x040fe20007ffe0ff */
[----:B------:R-:W-:Y:S01]  /*10d30*/  VIADD R6, R16, 0x30 ;  /* 0x0000003010067836 */ /* 0x000fe20000000000 */
[----:B-1----:R-:W-:Y:S01]  /*10d40*/  IADD3 R3, R18, R235, RZ ;  /* 0x000000eb12037210 */ /* 0x002fe20007ffe0ff */
[----:B------:R-:W-:Y:S01]  /*10d50*/  BSSY B1, `(.L_x_550) ;  /* 0x0000082000017945 */ /* 0x000fe20003800000 */
[----:B------:R-:W-:Y:S02]  /*10d60*/  LOP3.LUT P5, RZ, R236, 0x2, RZ, 0xc0, !PT ;  /* 0x00000002ecff7812 */ /* 0x000fe400078ac0ff */
[-C--:B--2---:R-:W-:Y:S02]  /*10d70*/  ISETP.GE.AND P6, PT, R16, R5.reuse, PT ;  /* 0x000000051000720c */ /* 0x084fe40003fc6270 */
[-C--:B------:R-:W-:Y:S01]  /*10d80*/  ISETP.GE.AND P0, PT, R0, R5.reuse, PT ;  /* 0x000000050000720c */ /* 0x080fe20003f06270 */
[----:B------:R-:W-:Y:S01]  /*10d90*/  VIADD R0, R16, 0x40 ;  /* 0x0000004010007836 */ /* 0x000fe20000000000 */
[-C--:B------:R-:W-:Y:S01]  /*10da0*/  ISETP.GE.AND P1, PT, R4, R5.reuse, PT ;  /* 0x000000050400720c */ /* 0x080fe20003f26270 */
[----:B------:R-:W-:Y:S01]  /*10db0*/  VIADD R4, R16, 0x50 ;  /* 0x0000005010047836 */ /* 0x000fe20000000000 */
[----:B------:R-:W-:-:S02]  /*10dc0*/  ISETP.GE.AND P2, PT, R6, R5, PT ;  /* 0x000000050600720c */ /* 0x000fc40003f46270 */
[-C--:B------:R-:W-:Y:S01]  /*10dd0*/  ISETP.GE.AND P3, PT, R0, R5.reuse, PT ;  /* 0x000000050000720c */ /* 0x080fe20003f66270 */
[----:B------:R-:W-:Y:S01]  /*10de0*/  VIADD R0, R3, 0x20 ;  /* 0x0000002003007836 */ /* 0x000fe20000000000 */
[----:B------:R-:W-:-:S03]  /*10df0*/  ISETP.GE.AND P4, PT, R4, R5, PT ;  /* 0x000000050400720c */ /* 0x000fc60003f86270 */
[----:B------:R-:W-:Y:S10]  /*10e00*/  @P6 BRA `(.L_x_551) ;  /* 0x0000000400d86947 */ /* 0x000ff40003800000 */
[----:B------:R-:W1:Y:S01]  /*10e10*/  LDS.128 R4, [R3+0x1e200] ;  /* 0x01e2000003047984 */ /* 0x000e620000000c00 */
[----:B-----5:R-:W-:Y:S02]  /*10e20*/  SHF.R.U32.HI R13, RZ, 0x8, R45 ;  /* 0x00000008ff0d7819 */ /* 0x020fe4000001162d */
[----:B------:R-:W-:Y:S02]  /*10e30*/  SHF.R.U32.HI R11, RZ, 0x8, R44 ;  /* 0x00000008ff0b7819 */ /* 0x000fe4000001162c */
[----:B------:R-:W-:Y:S02]  /*10e40*/  LOP3.LUT R12, R45, 0xff, RZ, 0xc0, !PT ;  /* 0x000000ff2d0c7812 */ /* 0x000fe400078ec0ff */
[----:B------:R-:W-:Y:S02]  /*10e50*/  LOP3.LUT R13, R13, 0xff, RZ, 0xc0, !PT ;  /* 0x000000ff0d0d7812 */ /* 0x000fe400078ec0ff */
[----:B------:R-:W-:Y:S02]  /*10e60*/  SHF.R.U32.HI R25, RZ, 0x8, R47 ;  /* 0x00000008ff197819 */ /* 0x000fe4000001162f */
[----:B------:R-:W-:-:S02]  /*10e70*/  LOP3.LUT R10, R44, 0xff, RZ, 0xc0, !PT ;  /* 0x000000ff2c0a7812 */ /* 0x000fc400078ec0ff */
[----:B------:R-:W-:Y:S02]  /*10e80*/  LOP3.LUT R11, R11, 0xff, RZ, 0xc0, !PT ;  /* 0x000000ff0b0b7812 */ /* 0x000fe400078ec0ff */
[----:B------:R-:W-:Y:S02]  /*10e90*/  PRMT R12, R13, 0x7604, R12 ;  /* 0x000076040d0c7816 */ /* 0x000fe4000000000c */
[----:B------:R-:W-:Y:S02]  /*10ea0*/  SHF.R.U32.HI R26, RZ, 0x10, R45 ;  /* 0x00000010ff1a7819 */ /* 0x000fe4000001162d */
[----:B------:R-:W-:Y:S02]  /*10eb0*/  SHF.R.U32.HI R13, RZ, 0x8, R46 ;  /* 0x00000008ff0d7819 */ /* 0x000fe4000001162e */
[----:B------:R-:W-:Y:S02]  /*10ec0*/  LOP3.LUT R14, R47, 0xff, RZ, 0xc0, !PT ;  /* 0x000000ff2f0e7812 */ /* 0x000fe400078ec0ff */
[----:B------:R-:W-:-:S02]  /*10ed0*/  LOP3.LUT R25, R25, 0xff, RZ, 0xc0, !PT ;  /* 0x000000ff19197812 */ /* 0x000fc400078ec0ff */
[----:B------:R-:W-:Y:S02]  /*10ee0*/  SHF.R.U32.HI R24, RZ, 0x10, R47 ;  /* 0x00000010ff187819 */ /* 0x000fe4000001162f */
[----:B------:R-:W-:Y:S02]  /*10ef0*/  PRMT R11, R11, 0x7604, R10 ;  /* 0x000076040b0b7816 */ /* 0x000fe4000000000a */
[----:B------:R-:W-:Y:S02]  /*10f00*/  LOP3.LUT R10, R46, 0xff, RZ, 0xc0, !PT ;  /* 0x000000ff2e0a7812 */ /* 0x000fe400078ec0ff */
[----:B------:R-:W-:Y:S01]  /*10f10*/  LOP3.LUT R15, R13, 0xff, RZ, 0xc0, !PT ;  /* 0x000000ff0d0f7812 */ /* 0x000fe200078ec0ff */
[----:B------:R-:W-:Y:S01]  /*10f20*/  IMAD.U32 R13, R26, 0x10000, RZ ;  /* 0x000100001a0d7824 */ /* 0x000fe200078e00ff */
[----:B------:R-:W-:Y:S01]  /*10f30*/  PRMT R14, R25, 0x7604, R14 ;  /* 0x00007604190e7816 */ /* 0x000fe2000000000e */
[----:B------:R-:W-:Y:S01]  /*10f40*/  IMAD.U32 R25, R24, 0x10000, RZ ;  /* 0x0001000018197824 */ /* 0x000fe200078e00ff */
[----:B------:R-:W-:-:S02]  /*10f50*/  PRMT R15, R15, 0x7604, R10 ;  /* 0x000076040f0f7816 */ /* 0x000fc4000000000a */
[----:B------:R-:W-:Y:S02]  /*10f60*/  LOP3.LUT R11, R11, 0xff0000, R44, 0xf8, !PT ;  /* 0x00ff00000b0b7812 */ /* 0x000fe400078ef82c */
[----:B------:R-:W-:Y:S02]  /*10f70*/  LOP3.LUT R13, R12, 0xff0000, R13, 0xf8, !PT ;  /* 0x00ff00000c0d7812 */ /* 0x000fe400078ef80d */
[----:B------:R-:W-:Y:S02]  /*10f80*/  LOP3.LUT R27, R14, 0xff0000, R25, 0xf8, !PT ;  /* 0x00ff00000e1b7812 */ /* 0x000fe400078ef819 */
[----:B------:R-:W-:Y:S02]  /*10f90*/  LOP3.LUT R25, R15, 0xff0000, R46, 0xf8, !PT ;  /* 0x00ff00000f197812 */ /* 0x000fe400078ef82e */
[----:B------:R-:W-:Y:S02]  /*10fa0*/  LOP3.LUT R15, R11, 0xff000000, R44, 0xf8, !PT ;  /* 0xff0000000b0f7812 */ /* 0x000fe400078ef82c */
[----:B------:R-:W-:-:S02]  /*10fb0*/  LOP3.LUT R27, R27, 0xff000000, R47, 0xf8, !PT ;  /* 0xff0000001b1b7812 */ /* 0x000fc400078ef82f */
[----:B------:R-:W-:Y:S02]  /*10fc0*/  LOP3.LUT R44, R13, 0xff000000, R45, 0xf8, !PT ;  /* 0xff0000000d2c7812 */ /* 0x000fe400078ef82d */
[----:B-1----:R-:W-:Y:S02]  /*10fd0*/  F2FP.F16.E4M3.UNPACK_B R10, R6.H1 ;  /* 0x00000006ff0a723e */ /* 0x002fe400030006ff */
[----:B------:R-:W-:Y:S02]  /*10fe0*/  F2FP.F16.E4M3.UNPACK_B R26, R27 ;  /* 0x0000001bff1a723e */ /* 0x000fe400020006ff */
[----:B------:R-:W-:Y:S01]  /*10ff0*/  F2FP.F16.E4M3.UNPACK_B R24, R44 ;  /* 0x0000002cff18723e */ /* 0x000fe200020006ff */
[--C-:B------:R-:W-:Y:S01]  /*11000*/  HADD2.F32 R13, -RZ, R10.reuse.H0_H0 ;  /* 0x2000000aff0d7230 */ /* 0x100fe20000004100 */
[----:B------:R-:W-:Y:S01]  /*11010*/  LOP3.LUT R46, R25, 0xff000000, R46, 0xf8, !PT ;  /* 0xff000000192e7812 */ /* 0x000fe200078ef82e */
[----:B------:R-:W-:Y:S01]  /*11020*/  HADD2.F32 R10, -RZ, R10.H1_H1 ;  /* 0x3000000aff0a7230 */ /* 0x000fe20000004100 */
[----:B------:R-:W-:Y:S01]  /*11030*/  F2FP.F16.E4M3.UNPACK_B R12, R6 ;  /* 0x00000006ff0c723e */ /* 0x000fe200020006ff */
[----:B------:R-:W-:Y:S01]  /*11040*/  HADD2.F32 R45, -RZ, R26.H1_H1 ;  /* 0x3000001aff2d7230 */ /* 0x000fe20000004100 */
[----:B------:R-:W-:Y:S01]  /*11050*/  F2FP.F16.E4M3.UNPACK_B R11, R5.H1 ;  /* 0x00000005ff0b723e */ /* 0x000fe200030006ff */
[----:B------:R-:W-:Y:S01]  /*11060*/  HADD2.F32 R25, -RZ, R24.H1_H1 ;  /* 0x30000018ff197230 */ /* 0x000fe20000004100 */
[----:B------:R-:W-:Y:S01]  /*11070*/  F2FP.F16.E4M3.UNPACK_B R14, R7 ;  /* 0x00000007ff0e723e */ /* 0x000fe200020006ff */
[----:B------:R-:W-:-:S02]  /*11080*/  HADD2.F32 R26, -RZ, R26.H0_H0 ;  /* 0x2000001aff1a7230 */ /* 0x000fc40000004100 */
[C---:B------:R-:W-:Y:S01]  /*11090*/  FMUL.FTZ R48, R10.reuse, R45 ;  /* 0x0000002d0a307220 */ /* 0x040fe20000410000 */
[----:B------:R-:W-:Y:S02]  /*110a0*/  HADD2.F32 R24, -RZ, R24.H0_H0 ;  /* 0x20000018ff187230 */ /* 0x000fe40000004100 */
[----:B0-----:R-:W-:Y:S01]  /*110b0*/  FMUL.FTZ R52, R10, R25 ;  /* 0x000000190a347220 */ /* 0x001fe20000410000 */
[----:B------:R-:W-:Y:S01]  /*110c0*/  F2FP.F16.E4M3.UNPACK_B R10, R5 ;  /* 0x00000005ff0a723e */ /* 0x000fe200020006ff */
[--C-:B------:R-:W-:Y:S02]  /*110d0*/  HADD2.F32 R5, -RZ, R12.reuse.H1_H1 ;  /* 0x3000000cff057230 */ /* 0x100fe40000004100 */
[C---:B------:R-:W-:Y:S01]  /*110e0*/  FFMA.FTZ R49, R13.reuse, R25, -R48 ;  /* 0x000000190d317223 */ /* 0x040fe20000010830 */
[----:B------:R-:W-:Y:S01]  /*110f0*/  FFMA.FTZ R52, R13, R45, R52 ;  /* 0x0000002d0d347223 */ /* 0x000fe20000010034 */
[----:B------:R-:W-:Y:S01]  /*11100*/  HADD2.F32 R12, -RZ, R12.H0_H0 ;  /* 0x2000000cff0c7230 */ /* 0x000fe20000004100 */
[----:B------:R-:W-:Y:S01]  /*11110*/  F2FP.F16.E4M3.UNPACK_B R27, R27.H1 ;  /* 0x0000001bff1b723e */ /* 0x000fe200030006ff */
[C---:B------:R-:W-:Y:S01]  /*11120*/  FMUL.FTZ R13, R5.reuse, R26 ;  /* 0x0000001a050d7220 */ /* 0x040fe20000410000 */
[----:B------:R-:W-:Y:S01]  /*11130*/  F2FP.F16.E4M3.UNPACK_B R44, R44.H1 ;  /* 0x0000002cff2c723e */ /* 0x000fe200030006ff */
[-C--:B------:R-:W-:Y:S01]  /*11140*/  FMUL.FTZ R47, R5, R24.reuse ;  /* 0x00000018052f7220 */ /* 0x080fe20000410000 */
[----:B------:R-:W-:Y:S01]  /*11150*/  F2FP.F16.E4M3.UNPACK_B R7, R7.H1 ;  /* 0x00000007ff07723e */ /* 0x000fe200030006ff */
[----:B------:R-:W-:Y:S01]  /*11160*/  FFMA.FTZ R45, R12, R24, -R13 ;  /* 0x000000180c2d7223 */ /* 0x000fe2000001080d */
[----:B------:R-:W-:-:S02]  /*11170*/  HADD2.F32 R5, -RZ, R14.H1_H1 ;  /* 0x3000000eff057230 */ /* 0x000fc40000004100 */
[----:B------:R-:W-:Y:S01]  /*11180*/  FFMA.FTZ R48, R12, R26, R47 ;  /* 0x0000001a0c307223 */ /* 0x000fe2000001002f */
[--C-:B------:R-:W-:Y:S01]  /*11190*/  HADD2.F32 R25, -RZ, R27.reuse.H0_H0 ;  /* 0x2000001bff197230 */ /* 0x100fe20000004100 */
[-C--:B------:R-:W-:Y:S01]  /*111a0*/  F2FP.F16.E4M3.UNPACK_B R6, R4.reuse ;  /* 0x00000004ff06723e */ /* 0x080fe200020006ff */
[----:B------:R-:W-:Y:S01]  /*111b0*/  HADD2.F32 R13, -RZ, R44.H0_H0 ;  /* 0x2000002cff0d7230 */ /* 0x000fe20000004100 */
[----:B------:R-:W-:Y:S01]  /*111c0*/  F2FP.F16.E4M3.UNPACK_B R4, R4.H1 ;  /* 0x00000004ff04723e */ /* 0x000fe200030006ff */
[----:B------:R-:W-:Y:S02]  /*111d0*/  HADD2.F32 R14, -RZ, R14.H0_H0 ;  /* 0x2000000eff0e7230 */ /* 0x000fe40000004100 */
[C---:B------:R-:W-:Y:S01]  /*111e0*/  FMUL.FTZ R47, R5.reuse, R25 ;  /* 0x00000019052f7220 */ /* 0x040fe20000410000 */
[----:B------:R-:W-:Y:S02]  /*111f0*/  HADD2.F32 R27, -RZ, R27.H1_H1 ;  /* 0x3000001bff1b7230 */ /* 0x000fe40000004100 */
[----:B------:R-:W-:Y:S01]  /*11200*/  FMUL.FTZ R51, R5, R13 ;  /* 0x0000000d05337220 */ /* 0x000fe20000410000 */
[----:B------:R-:W-:-:S02]  /*11210*/  HADD2.F32 R12, -RZ, R7.H1_H1 ;  /* 0x30000007ff0c7230 */ /* 0x000fc40000004100 */
[C---:B------:R-:W-:Y:S01]  /*11220*/  FFMA.FTZ R47, R14.reuse, R13, -R47 ;  /* 0x0000000d0e2f7223 */ /* 0x040fe2000001082f */
[----:B------:R-:W-:Y:S02]  /*11230*/  HADD2.F32 R44, -RZ, R44.H1_H1 ;  /* 0x3000002cff2c7230 */ /* 0x000fe40000004100 */
[----:B------:R-:W-:Y:S01]  /*11240*/  FFMA.FTZ R54, R14, R25, R51 ;  /* 0x000000190e367223 */ /* 0x000fe20000010033 */
[----:B------:R-:W-:Y:S02]  /*11250*/  HADD2.F32 R5, -RZ, R7.H0_H0 ;  /* 0x20000007ff057230 */ /* 0x000fe40000004100 */
[C---:B------:R-:W-:Y:S01]  /*11260*/  FMUL.FTZ R24, R12.reuse, R27 ;  /* 0x0000001b0c187220 */ /* 0x040fe20000410000 */
[----:B------:R-:W-:Y:S01]  /*11270*/  F2FP.F16.E4M3.UNPACK_B R13, R46 ;  /* 0x0000002eff0d723e */ /* 0x000fe200020006ff */
[-C--:B------:R-:W-:Y:S01]  /*11280*/  FMUL.FTZ R14, R12, R44.reuse ;  /* 0x0000002c0c0e7220 */ /* 0x080fe20000410000 */
[----:B------:R-:W-:Y:S01]  /*11290*/  F2FP.F16.E4M3.UNPACK_B R12, R15 ;  /* 0x0000000fff0c723e */ /* 0x000fe200020006ff */
[----:B------:R-:W-:Y:S01]  /*112a0*/  FFMA.FTZ R44, R5, R44, -R24 ;  /* 0x0000002c052c7223 */ /* 0x000fe20000010818 */
[----:B------:R-:W-:-:S02]  /*112b0*/  HADD2.F32 R7, -RZ, R4.H1_H1 ;  /* 0x30000004ff077230 */ /* 0x000fc40000004100 */
[----:B------:R-:W-:Y:S01]  /*112c0*/  FFMA.FTZ R51, R5, R27, R14 ;  /* 0x0000001b05337223 */ /* 0x000fe2000001000e */
[--C-:B------:R-:W-:Y:S01]  /*112d0*/  HADD2.F32 R24, -RZ, R13.reuse.H1_H1 ;  /* 0x3000000dff187230 */ /* 0x100fe20000004100 */
[----:B------:R-:W-:Y:S01]  /*112e0*/  F2FP.F16.E4M3.UNPACK_B R15, R15.H1 ;  /* 0x0000000fff0f723e */ /* 0x000fe200030006ff */
[----:B------:R-:W-:Y:S01]  /*112f0*/  HADD2.F32 R14, -RZ, R12.H1_H1 ;  /* 0x3000000cff0e7230 */ /* 0x000fe20000004100 */
[----:B------:R-:W-:Y:S01]  /*11300*/  F2FP.F16.E4M3.UNPACK_B R46, R46.H1 ;  /* 0x0000002eff2e723e */ /* 0x000fe200030006ff */
[----:B------:R-:W-:Y:S02]  /*11310*/  HADD2.F32 R5, -RZ, R4.H0_H0 ;  /* 0x20000004ff057230 */ /* 0x000fe40000004100 */
[----:B------:R-:W-:Y:S01]  /*11320*/  FMUL.FTZ R26, R7, R24 ;  /* 0x00000018071a7220 */ /* 0x000fe20000410000 */
[----:B------:R-:W-:Y:S02]  /*11330*/  HADD2.F32 R25, -RZ, R13.H0_H0 ;  /* 0x2000000dff197230 */ /* 0x000fe40000004100 */
[----:B------:R-:W-:-:S02]  /*11340*/  HADD2.F32 R4, -RZ, R6.H1_H1 ;  /* 0x30000006ff047230 */ /* 0x000fc40000004100 */
[-C--:B------:R-:W-:Y:S01]  /*11350*/  FFMA.FTZ R26, R5, R14.reuse, -R26 ;  /* 0x0000000e051a7223 */ /* 0x080fe2000001081a */
[----:B------:R-:W-:Y:S02]  /*11360*/  HADD2.F32 R13, -RZ, R12.H0_H0 ;  /* 0x2000000cff0d7230 */ /* 0x000fe40000004100 */
[----:B------:R-:W-:Y:S01]  /*11370*/  FMUL.FTZ R12, R7, R14 ;  /* 0x0000000e070c7220 */ /* 0x000fe20000410000 */
[----:B------:R-:W-:Y:S02]  /*11380*/  HADD2.F32 R6, -RZ, R6.H0_H0 ;  /* 0x20000006ff067230 */ /* 0x000fe40000004100 */
[C---:B------:R-:W-:Y:S01]  /*11390*/  FMUL.FTZ R7, R4.reuse, R25 ;  /* 0x0000001904077220 */ /* 0x040fe20000410000 */
[-C--:B------:R-:W-:Y:S01]  /*113a0*/  FMUL.FTZ R4, R4, R13.reuse ;  /* 0x0000000d04047220 */ /* 0x080fe20000410000 */
[----:B------:R-:W-:Y:S02]  /*113b0*/  FFMA.FTZ R27, R5, R24, R12 ;  /* 0x00000018051b7223 */ /* 0x000fe4000001000c */
[----:B------:R-:W-:Y:S01]  /*113c0*/  FFMA.FTZ R13, R6, R13, -R7 ;  /* 0x0000000d060d7223 */ /* 0x000fe20000010807 */
[----:B------:R-:W-:-:S02]  /*113d0*/  HADD2.F32 R5, -RZ, R11.H1_H1 ;  /* 0x3000000bff057230 */ /* 0x000fc40000004100 */
[----:B------:R-:W-:Y:S01]  /*113e0*/  FFMA.FTZ R14, R6, R25, R4 ;  /* 0x00000019060e7223 */ /* 0x000fe20000010004 */
[--C-:B------:R-:W-:Y:S02]  /*113f0*/  HADD2.F32 R6, -RZ, R15.reuse.H1_H1 ;  /* 0x3000000fff067230 */ /* 0x100fe40000004100 */
[--C-:B------:R-:W-:Y:S02]  /*11400*/  HADD2.F32 R12, -RZ, R46.reuse.H1_H1 ;  /* 0x3000002eff0c7230 */ /* 0x100fe40000004100 */
[----:B------:R-:W-:Y:S02]  /*11410*/  HADD2.F32 R7, -RZ, R46.H0_H0 ;  /* 0x2000002eff077230 */ /* 0x000fe40000004100 */
[C---:B------:R-:W-:Y:S01]  /*11420*/  FMUL.FTZ R25, R5.reuse, R6 ;  /* 0x0000000605197220 */ /* 0x040fe20000410000 */
[----:B------:R-:W-:Y:S02]  /*11430*/  HADD2.F32 R4, -RZ, R10.H1_H1 ;  /* 0x3000000aff047230 */ /* 0x000fe40000004100 */
[----:B------:R-:W-:Y:S01]  /*11440*/  FMUL.FTZ R24, R5, R12 ;  /* 0x0000000c05187220 */ /* 0x000fe20000410000 */
[----:B------:R-:W-:-:S02]  /*11450*/  HADD2.F32 R15, -RZ, R15.H0_H0 ;  /* 0x2000000fff0f7230 */ /* 0x000fc40000004100 */
[----:B------:R-:W-:Y:S02]  /*11460*/  HADD2.F32 R11, -RZ, R11.H0_H0 ;  /* 0x2000000bff0b7230 */ /* 0x000fe40000004100 */
[C---:B------:R-:W-:Y:S01]  /*11470*/  FMUL.FTZ R5, R4.reuse, R7 ;  /* 0x0000000704057220 */ /* 0x040fe20000410000 */
[----:B------:R-:W-:Y:S02]  /*11480*/  HADD2.F32 R10, -RZ, R10.H0_H0 ;  /* 0x2000000aff0a7230 */ /* 0x000fe40000004100 */
[-C--:B------:R-:W-:Y:S01]  /*11490*/  FMUL.FTZ R4, R4, R15.reuse ;  /* 0x0000000f04047220 */ /* 0x080fe20000410000 */
[C---:B------:R-:W-:Y:S01]  /*114a0*/  FFMA.FTZ R24, R11.reuse, R6, -R24 ;  /* 0x000000060b187223 */ /* 0x040fe20000010818 */
[----:B------:R-:W-:Y:S01]  /*114b0*/  FFMA.FTZ R25, R11, R12, R25 ;  /* 0x0000000c0b197223 */ /* 0x000fe20000010019 */
[C---:B------:R-:W-:Y:S01]  /*114c0*/  FFMA.FTZ R5, R10.reuse, R15, -R5 ;  /* 0x0000000f0a057223 */ /* 0x040fe20000010805 */
[----:B------:R-:W-:Y:S01]  /*114d0*/  FFMA.FTZ R10, R10, R7, R4 ;  /* 0x000000070a0a7223 */ /* 0x000fe20000010004 */
[----:B------:R-:W-:-:S02]  /*114e0*/  F2FP.SATFINITE.E4M3.F32.PACK_AB_MERGE_C R6, R52, R49, RZ ;  /* 0x000000313406723e */ /* 0x000fc400048070ff */
[----:B------:R-:W-:Y:S02]  /*114f0*/  F2FP.SATFINITE.E4M3.F32.PACK_AB_MERGE_C R7, R51, R44, RZ ;  /* 0x0000002c3307723e */ /* 0x000fe400048070ff */
[----:B------:R-:W-:Y:S02]  /*11500*/  F2FP.SATFINITE.E4M3.F32.PACK_AB_MERGE_C R4, R27, R26, RZ ;  /* 0x0000001a1b04723e */ /* 0x000fe400048070ff */
[----:B------:R-:W-:Y:S02]  /*11510*/  F2FP.SATFINITE.E4M3.F32.PACK_AB_MERGE_C R24, R25, R24, RZ ;  /* 0x000000181918723e */ /* 0x000fe400048070ff */
[----:B------:R-:W-:Y:S02]  /*11520*/  F2FP.SATFINITE.E4M3.F32.PACK_AB_MERGE_C R6, R48, R45, R6 ;  /* 0x0000002d3006723e */ /* 0x000fe40004807006 */
[----:B------:R-:W-:Y:S02]  /*11530*/  F2FP.SATFINITE.E4M3.F32.PACK_AB_MERGE_C R7, R54, R47, R7 ;  /* 0x0000002f3607723e */ /* 0x000fe40004807007 */
[----:B------:R-:W-:-:S02]  /*11540*/  F2FP.SATFINITE.E4M3.F32.PACK_AB_MERGE_C R4, R14, R13, R4 ;  /* 0x0000000d0e04723e */ /* 0x000fc40004807004 */
[----:B------:R-:W-:-:S05]  /*11550*/  F2FP.SATFINITE.E4M3.F32.PACK_AB_MERGE_C R5, R10, R5, R24 ;  /* 0x000000050a05723e */ /* 0x000fca0004807018 */
[----:B------:R1:W-:Y:S02]  /*11560*/  STS.128 [R3+0x1e200], R4 ;  /* 0x01e2000403007388 */ /* 0x0003e40000000c00 */
.L_x_551:
[----:B------:R-:W-:Y:S05]  /*11570*/  BSYNC B1 ;  /* 0x0000000000017941 */ /* 0x000fea0003800000 */
.L_x_550:
[----:B------:R-:W-:Y:S01]  /*11580*/  BSSY B1, `(.L_x_552) ;  /* 0x000007d000017945 */ /* 0x000fe20003800000 */
[----:B------:R-:W-:-:S03]  /*11590*/  @P5 IADD3 R0, R3, -0x20, RZ ;  /* 0xffffffe003005810 */ /* 0x000fc60007ffe0ff */
[----:B------:R-:W-:Y:S05]  /*115a0*/  @P0 BRA `(.L_x_553) ;  /* 0x0000000400e80947 */ /* 0x000fea0003800000 */
[----:B-1----:R-:W1:Y:S01]  /*115b0*/  LDS.128 R4, [R0+0x1e200] ;  /* 0x01e2000000047984 */ /* 0x002e620000000c00 */
[----:B-----5:R-:W-:Y:S02]  /*115c0*/  SHF.R.U32.HI R10, RZ, 0x8, R40 ;  /* 0x00000008ff0a7819 */ /* 0x020fe40000011628 */
[----:B------:R-:W-:Y:S02]  /*115d0*/  SHF.R.U32.HI R12, RZ, 0x8, R41 ;  /* 0x00000008ff0c7819 */ /* 0x000fe40000011629 */
[----:B------:R-:W-:Y:S02]  /*115e0*/  SHF.R.U32.HI R24, RZ, 0x8, R43 ;  /* 0x00000008ff187819 */ /* 0x000fe4000001162b */
[----:B------:R-:W-:Y:S02]  /*115f0*/  SHF.R.U32.HI R14, RZ, 0x8, R42 ;  /* 0x00000008ff0e7819 */ /* 0x000fe4000001162a */
[----:B------:R-:W-:Y:S02]  /*11600*/  LOP3.LUT R11, R40, 0xff, RZ, 0xc0, !PT ;  /* 0x000000ff280b7812 */ /* 0x000fe400078ec0ff */
[----:B------:R-:W-:-:S02]  /*11610*/  LOP3.LUT R10, R10, 0xff, RZ, 0xc0, !PT ;  /* 0x000000ff0a0a7812 */ /* 0x000fc400078ec0ff */
[----:B------:R-:W-:Y:S02]  /*11620*/  LOP3.LUT R13, R41, 0xff, RZ, 0xc0, !PT ;  /* 0x000000ff290d7812 */ /* 0x000fe400078ec0ff */
[----:B------:R-:W-:Y:S02]  /*11630*/  LOP3.LUT R25, R43, 0xff, RZ, 0xc0, !PT ;  /* 0x000000ff2b197812 */ /* 0x000fe400078ec0ff */
[----:B------:R-:W-:Y:S02]  /*11640*/  LOP3.LUT R12, R12, 0xff, RZ, 0xc0, !PT ;  /* 0x000000ff0c0c7812 */ /* 0x000fe400078ec0ff */
[----:B------:R-:W-:Y:S02]  /*11650*/  LOP3.LUT R24, R24, 0xff, RZ, 0xc0, !PT ;  /* 0x000000ff18187812 */ /* 0x000fe400078ec0ff */
[----:B------:R-:W-:Y:S02]  /*11660*/  LOP3.LUT R15, R42, 0xff, RZ, 0xc0, !PT ;  /* 0x000000ff2a0f7812 */ /* 0x000fe400078ec0ff */
[----:B------:R-:W-:-:S02]  /*11670*/  LOP3.LUT R14, R14, 0xff, RZ, 0xc0, !PT ;  /* 0x000000ff0e0e7812 */ /* 0x000fc400078ec0ff */
[----:B------:R-:W-:Y:S02]  /*11680*/  PRMT R11, R10, 0x7604, R11 ;  /* 0x000076040a0b7816 */ /* 0x000fe4000000000b */
[----:B------:R-:W-:Y:S02]  /*11690*/  PRMT R13, R12, 0x7604, R13 ;  /* 0x000076040c0d7816 */ /* 0x000fe4000000000d */
[----:B------:R-:W-:Y:S02]  /*116a0*/  PRMT R25, R24, 0x7604, R25 ;  /* 0x0000760418197816 */ /* 0x000fe40000000019 */
[----:B------:R-:W-:Y:S02]  /*116b0*/  SHF.R.U32.HI R10, RZ, 0x10, R40 ;  /* 0x00000010ff0a7819 */ /* 0x000fe40000011628 */
[----:B------:R-:W-:Y:S02]  /*116c0*/  SHF.R.U32.HI R12, RZ, 0x10, R41 ;  /* 0x00000010ff0c7819 */ /* 0x000fe40000011629 */
[----:B------:R-:W-:-:S02]  /*116d0*/  SHF.R.U32.HI R24, RZ, 0x10, R43 ;  /* 0x00000010ff187819 */ /* 0x000fc4000001162b */
[----:B------:R-:W-:Y:S02]  /*116e0*/  PRMT R15, R14, 0x7604, R15 ;  /* 0x000076040e0f7816 */ /* 0x000fe4000000000f */
[----:B------:R-:W-:Y:S02]  /*116f0*/  SHF.R.U32.HI R14, RZ, 0x10, R42 ;  /* 0x00000010ff0e7819 */ /* 0x000fe4000001162a */
[----:B------:R-:W-:Y:S02]  /*11700*/  LOP3.LUT R10, R10, 0xff, RZ, 0xc0, !PT ;  /* 0x000000ff0a0a7812 */ /* 0x000fe400078ec0ff */
[----:B------:R-:W-:Y:S02]  /*11710*/  LOP3.LUT R12, R12, 0xff, RZ, 0xc0, !PT ;  /* 0x000000ff0c0c7812 */ /* 0x000fe400078ec0ff */
[----:B------:R-:W-:Y:S02]  /*11720*/  LOP3.LUT R24, R24, 0xff, RZ, 0xc0, !PT ;  /* 0x000000ff18187812 */ /* 0x000fe400078ec0ff */
[----:B------:R-:W-:-:S02]  /*11730*/  LOP3.LUT R14, R14, 0xff, RZ, 0xc0, !PT ;  /* 0x000000ff0e0e7812 */ /* 0x000fc400078ec0ff */
[----:B------:R-:W-:Y:S02]  /*11740*/  PRMT R11, R10, 0x7054, R11 ;  /* 0x000070540a0b7816 */ /* 0x000fe4000000000b */
[----:B------:R-:W-:Y:S02]  /*11750*/  PRMT R13, R12, 0x7054, R13 ;  /* 0x000070540c0d7816 */ /* 0x000fe4000000000d */
[----:B------:R-:W-:Y:S02]  /*11760*/  PRMT R27, R24, 0x7054, R25 ;  /* 0x00007054181b7816 */ /* 0x000fe40000000019 */
[----:B------:R-:W-:Y:S02]  /*11770*/  PRMT R25, R14, 0x7054, R15 ;  /* 0x000070540e197816 */ /* 0x000fe4000000000f */
        /* <DEDUP_REMOVED lines=17> */
[----:B------:R-:W-:Y:S01]  /*11890*/  FMUL.FTZ R46, R10, R25 ;  /* 0x000000190a2e7220 */ /* 0x000fe20000410000 */
        /* <DEDUP_REMOVED lines=75> */
.L_x_553:
[----:B------:R-:W-:Y:S05]  /*11d50*/  BSYNC B1 ;  /* 0x0000000000017941 */ /* 0x000fea0003800000 */
.L_x_552:
[----:B------:R-:W-:Y:S04]  /*11d60*/  BSSY B1, `(.L_x_554) ;  /* 0x0000078000017945 */ /* 0x000fe80003800000 */
[----:B------:R-:W-:Y:S05]  /*11d70*/  @P1 BRA `(.L_x_555) ;  /* 0x0000000400d81947 */ /* 0x000fea0003800000 */
[----:B-12---:R-:W1:Y:S01]  /*11d80*/  LDS.128 R4, [R3+0x20200] ;  /* 0x0202000003047984 */ /* 0x006e620000000c00 */
        /* <DEDUP_REMOVED lines=117> */
.L_x_555:
[----:B------:R-:W-:Y:S05]  /*124e0*/  BSYNC B1 ;  /* 0x0000000000017941 */ /* 0x000fea0003800000 */
.L_x_554:
[----:B------:R-:W-:Y:S04]  /*124f0*/  BSSY B1, `(.L_x_556) ;  /* 0x000007c000017945 */ /* 0x000fe80003800000 */
[----:B------:R-:W-:Y:S05]  /*12500*/  @P2 BRA `(.L_x_557) ;  /* 0x0000000400e82947 */ /* 0x000fea0003800000 */
[----:B-123--:R-:W1:Y:S01]  /*12510*/  LDS.128 R4, [R0+0x20200] ;  /* 0x0202000000047984 */ /* 0x00ee620000000c00 */
        /* <DEDUP_REMOVED lines=121> */
.L_x_557:
[----:B------:R-:W-:Y:S05]  /*12cb0*/  BSYNC B1 ;  /* 0x0000000000017941 */ /* 0x000fea0003800000 */
.L_x_556:
[----:B------:R-:W-:Y:S04]  /*12cc0*/  BSSY B1, `(.L_x_558) ;  /* 0x0000078000017945 */ /* 0x000fe80003800000 */
[----:B------:R-:W-:Y:S05]  /*12cd0*/  @P3 BRA `(.L_x_559) ;  /* 0x0000000400d83947 */ /* 0x000fea0003800000 */
[----:B-1234-:R-:W1:Y:S01]  /*12ce0*/  LDS.128 R4, [R3+0x22200] ;  /* 0x0222000003047984 */ /* 0x01ee620000000c00 */
        /* <DEDUP_REMOVED lines=17> */
[----:B------:R-:W-:Y:S02]  /*12e00*/  PRMT R14, R25, 0x7604, R14 ;  /* 0x00007604190e7816 */ /* 0x000fe4000000000e */
[----:B------:R-:W-:-:S02]  /*12e10*/  SHF.L.U32 R25, R24, 0x10, RZ ;  /* 0x0000001018197819 */ /* 0x000fc400000006ff */
[----:B------:R-:W-:Y:S02]  /*12e20*/  PRMT R15, R15, 0x7604, R10 ;  /* 0x000076040f0f7816 */ /* 0x000fe4000000000a */
[----:B------:R-:W-:Y:S02]  /*12e30*/  LOP3.LUT R11, R11, 0xff0000, R28, 0xf8, !PT ;  /* 0x00ff00000b0b7812 */ /* 0x000fe400078ef81c */
[----:B------:R-:W-:Y:S02]  /*12e40*/  LOP3.LUT R13, R12, 0xff0000, R13, 0xf8, !PT ;  /* 0x00ff00000c0d7812 */ /* 0x000fe400078ef80d */
[----:B------:R-:W-:Y:S02]  /*12e50*/  LOP3.LUT R27, R14, 0xff0000, R25, 0xf8, !PT ;  /* 0x00ff00000e1b7812 */ /* 0x000fe400078ef819 */
[----:B------:R-:W-:Y:S02]  /*12e60*/  LOP3.LUT R25, R15, 0xff0000, R30, 0xf8, !PT ;  /* 0x00ff00000f197812 */ /* 0x000fe400078ef81e */
[----:B------:R-:W-:-:S02]  /*12e70*/  LOP3.LUT R15, R11, 0xff000000, R28, 0xf8, !PT ;  /* 0xff0000000b0f7812 */ /* 0x000fc400078ef81c */
[----:B------:R-:W-:Y:S02]  /*12e80*/  LOP3.LUT R27, R27, 0xff000000, R31, 0xf8, !PT ;  /* 0xff0000001b1b7812 */ /* 0x000fe400078ef81f */
        /* <DEDUP_REMOVED lines=91> */
.L_x_559:
[----:B------:R-:W-:Y:S05]  /*13440*/  BSYNC B1 ;  /* 0x0000000000017941 */ /* 0x000fea0003800000 */
.L_x_558:
[----:B------:R-:W-:Y:S05]  /*13450*/  @P4 BRA `(.L_x_549) ;  /* 0x0000003800c84947 */ /* 0x000fea0003800000 */
[----:B-1234-:R-:W1:Y:S01]  /*13460*/  LDS.128 R4, [R0+0x22200] ;  /* 0x0222000000047984 */ /* 0x01ee620000000c00 */
[----:B-----5:R-:W-:Y:S02]  /*13470*/  SHF.R.U32.HI R11, RZ, 0x8, R9 ;  /* 0x00000008ff0b7819 */ /* 0x020fe40000011609 */
[----:B------:R-:W-:Y:S02]  /*13480*/  SHF.R.U32.HI R24, RZ, 0x8, R21 ;  /* 0x00000008ff187819 */ /* 0x000fe40000011615 */
[----:B------:R-:W-:Y:S02]  /*13490*/  SHF.R.U32.HI R13, RZ, 0x8, R20 ;  /* 0x00000008ff0d7819 */ /* 0x000fe40000011614 */
[----:B------:R-:W-:Y:S02]  /*134a0*/  LOP3.LUT R12, R9, 0xff, RZ, 0xc0, !PT ;  /* 0x000000ff090c7812 */ /* 0x000fe400078ec0ff */
[----:B------:R-:W-:Y:S02]  /*134b0*/  LOP3.LUT R25, R21, 0xff, RZ, 0xc0, !PT ;  /* 0x000000ff15197812 */ /* 0x000fe400078ec0ff */
[----:B------:R-:W-:-:S02]  /*134c0*/  LOP3.LUT R11, R11, 0xff, RZ, 0xc0, !PT ;  /* 0x000000ff0b0b7812 */ /* 0x000fc400078ec0ff */
[----:B------:R-:W-:Y:S02]  /*134d0*/  LOP3.LUT R24, R24, 0xff, RZ, 0xc0, !PT ;  /* 0x000000ff18187812 */ /* 0x000fe400078ec0ff */
[----:B------:R-:W-:Y:S02]  /*134e0*/  SHF.R.U32.HI R3, RZ, 0x8, R8 ;  /* 0x00000008ff037819 */ /* 0x000fe40000011608 */
[----:B------:R-:W-:Y:S02]  /*134f0*/  LOP3.LUT R14, R13, 0xff, RZ, 0xc0, !PT ;  /* 0x000000ff0d0e7812 */ /* 0x000fe400078ec0ff */
[----:B------:R-:W-:Y:S02]  /*13500*/  PRMT R13, R11, 0x7604, R12 ;  /* 0x000076040b0d7816 */ /* 0x000fe4000000000c */
[----:B------:R-:W-:Y:S02]  /*13510*/  PRMT R25, R24, 0x7604, R25 ;  /* 0x0000760418197816 */ /* 0x000fe40000000019 */
[----:B------:R-:W-:-:S02]  /*13520*/  SHF.R.U32.HI R12, RZ, 0x10, R9 ;  /* 0x00000010ff0c7819 */ /* 0x000fc40000011609 */
[----:B------:R-:W-:Y:S02]  /*13530*/  SHF.R.U32.HI R24, RZ, 0x10, R21 ;  /* 0x00000010ff187819 */ /* 0x000fe40000011615 */
[----:B------:R-:W-:Y:S02]  /*13540*/  LOP3.LUT R10, R8, 0xff, RZ, 0xc0, !PT ;  /* 0x000000ff080a7812 */ /* 0x000fe400078ec0ff */
[----:B------:R-:W-:Y:S02]  /*13550*/  LOP3.LUT R3, R3, 0xff, RZ, 0xc0, !PT ;  /* 0x000000ff03037812 */ /* 0x000fe400078ec0ff */
[----:B------:R-:W-:Y:S02]  /*13560*/  LOP3.LUT R12, R12, 0xff, RZ, 0xc0, !PT ;  /* 0x000000ff0c0c7812 */ /* 0x000fe400078ec0ff */
[----:B------:R-:W-:Y:S02]  /*13570*/  LOP3.LUT R24, R24, 0xff, RZ, 0xc0, !PT ;  /* 0x000000ff18187812 */ /* 0x000fe400078ec0ff */
[----:B------:R-:W-:-:S02]  /*13580*/  LOP3.LUT R15, R20, 0xff, RZ, 0xc0, !PT ;  /* 0x000000ff140f7812 */ /* 0x000fc400078ec0ff */
[----:B------:R-:W-:Y:S02]  /*13590*/  PRMT R10, R3, 0x7604, R10 ;  /* 0x00007604030a7816 */ /* 0x000fe4000000000a */
[----:B------:R-:W-:Y:S02]  /*135a0*/  SHF.R.U32.HI R3, RZ, 0x10, R8 ;  /* 0x00000010ff037819 */ /* 0x000fe40000011608 */
[----:B------:R-:W-:Y:S02]  /*135b0*/  SHF.R.U32.HI R11, RZ, 0x10, R20 ;  /* 0x00000010ff0b7819 */ /* 0x000fe40000011614 */
[----:B------:R-:W-:Y:S02]  /*135c0*/  PRMT R13, R12, 0x7054, R13 ;  /* 0x000070540c0d7816 */ /* 0x000fe4000000000d */
[----:B------:R-:W-:Y:S02]  /*135d0*/  PRMT R25, R24, 0x7054, R25 ;  /* 0x0000705418197816 */ /* 0x000fe40000000019 */
[----:B------:R-:W-:-:S02]  /*135e0*/  PRMT R15, R14, 0x7604, R15 ;  /* 0x000076040e0f7816 */ /* 0x000fc4000000000f */
[----:B------:R-:W-:Y:S02]  /*135f0*/  LOP3.LUT R3, R3, 0xff, RZ, 0xc0, !PT ;  /* 0x000000ff03037812 */ /* 0x000fe400078ec0ff */
[----:B------:R-:W-:Y:S02]  /*13600*/  LOP3.LUT R14, R11, 0xff, RZ, 0xc0, !PT ;  /* 0x000000ff0b0e7812 */ /* 0x000fe400078ec0ff */
[----:B------:R-:W-:Y:S02]  /*13610*/  LOP3.LUT R25, R25, 0xff000000, R21, 0xf8, !PT ;  /* 0xff00000019197812 */ /* 0x000fe400078ef815 */
[----:B------:R-:W-:Y:S02]  /*13620*/  LOP3.LUT R13, R13, 0xff000000, R9, 0xf8, !PT ;  /* 0xff0000000d0d7812 */ /* 0x000fe400078ef809 */
[----:B------:R-:W-:Y:S02]  /*13630*/  PRMT R11, R3, 0x7054, R10 ;  /* 0x00007054030b7816 */ /* 0x000fe4000000000a */
[----:B------:R-:W-:-:S02]  /*13640*/  PRMT R15, R14, 0x7054, R15 ;  /* 0x000070540e0f7816 */ /* 0x000fc4000000000f */
[-C--:B-1----:R-:W-:Y:S02]  /*13650*/  F2FP.F16.E4M3.UNPACK_B R3, R6.reuse.H1 ;  /* 0x00000006ff03723e */ /* 0x082fe400030006ff */
[----:B------:R-:W-:Y:S02]  /*13660*/  F2FP.F16.E4M3.UNPACK_B R21, R25 ;  /* 0x00000019ff15723e */ /* 0x000fe400020006ff */
[----:B------:R-:W-:Y:S01]  /*13670*/  F2FP.F16.E4M3.UNPACK_B R14, R13 ;  /* 0x0000000dff0e723e */ /* 0x000fe200020006ff */
[--C-:B------:R-:W-:Y:S01]  /*13680*/  HADD2.F32 R9, -RZ, R3.reuse.H0_H0 ;  /* 0x20000003ff097230 */ /* 0x100fe20000004100 */
[----:B------:R-:W-:Y:S01]  /*13690*/  LOP3.LUT R12, R11, 0xff000000, R8, 0xf8, !PT ;  /* 0xff0000000b0c7812 */ /* 0x000fe200078ef808 */
[----:B------:R-:W-:Y:S01]  /*136a0*/  HADD2.F32 R8, -RZ, R3.H1_H1 ;  /* 0x30000003ff087230 */ /* 0x000fe20000004100 */
[----:B------:R-:W-:Y:S01]  /*136b0*/  LOP3.LUT R20, R15, 0xff000000, R20, 0xf8, !PT ;  /* 0xff0000000f147812 */ /* 0x000fe200078ef814 */
[--C-:B------:R-:W-:Y:S01]  /*136c0*/  HADD2.F32 R24, -RZ, R21.reuse.H1_H1 ;  /* 0x30000015ff187230 */ /* 0x100fe20000004100 */
[----:B------:R-:W-:Y:S01]  /*136d0*/  F2FP.F16.E4M3.UNPACK_B R6, R6 ;  /* 0x00000006ff06723e */ /* 0x000fe200020006ff */
[--C-:B------:R-:W-:Y:S01]  /*136e0*/  HADD2.F32 R15, -RZ, R14.reuse.H1_H1 ;  /* 0x3000000eff0f7230 */ /* 0x100fe20000004100 */
[-C--:B------:R-:W-:Y:S01]  /*136f0*/  F2FP.F16.E4M3.UNPACK_B R10, R7.reuse ;  /* 0x00000007ff0a723e */ /* 0x080fe200020006ff */
[----:B------:R-:W-:Y:S01]  /*13700*/  HADD2.F32 R21, -RZ, R21.H0_H0 ;  /* 0x20000015ff157230 */ /* 0x000fe20000004100 */
[----:B------:R-:W-:Y:S01]  /*13710*/  F2FP.F16.E4M3.UNPACK_B R11, R7.H1 ;  /* 0x00000007ff0b723e */ /* 0x000fe200030006ff */
[C---:B------:R-:W-:Y:S01]  /*13720*/  FMUL.FTZ R26, R8.reuse, R24 ;  /* 0x00000018081a7220 */ /* 0x040fe20000410000 */
[----:B------:R-:W-:Y:S01]  /*13730*/  FMUL.FTZ R29, R8, R15 ;  /* 0x0000000f081d7220 */ /* 0x000fe20000410000 */
[-C--:B------:R-:W-:Y:S01]  /*13740*/  F2FP.F16.E4M3.UNPACK_B R7, R5.reuse ;  /* 0x00000005ff07723e */ /* 0x080fe200020006ff */
[----:B------:R-:W-:Y:S01]  /*13750*/  HADD2.F32 R14, -RZ, R14.H0_H0 ;  /* 0x2000000eff0e7230 */ /* 0x000fe20000004100 */
[----:B------:R-:W-:Y:S01]  /*13760*/  F2FP.F16.E4M3.UNPACK_B R8, R5.H1 ;  /* 0x00000005ff08723e */ /* 0x000fe200030006ff */
[----:B------:R-:W-:-:S02]  /*13770*/  HADD2.F32 R5, -RZ, R6.H1_H1 ;  /* 0x30000006ff057230 */ /* 0x000fc40000004100 */
[C---:B------:R-:W-:Y:S01]  /*13780*/  FFMA.FTZ R27, R9.reuse, R15, -R26 ;  /* 0x0000000f091b7223 */ /* 0x040fe2000001081a */
[----:B------:R-:W-:Y:S01]  /*13790*/  FFMA.FTZ R28, R9, R24, R29 ;  /* 0x00000018091c7223 */ /* 0x000fe2000001001d */
[----:B------:R-:W-:Y:S01]  /*137a0*/  HADD2.F32 R6, -RZ, R6.H0_H0 ;  /* 0x20000006ff067230 */ /* 0x000fe20000004100 */
[----:B------:R-:W-:Y:S01]  /*137b0*/  F2FP.F16.E4M3.UNPACK_B R25, R25.H1 ;  /* 0x00000019ff19723e */ /* 0x000fe200030006ff */
[C---:B------:R-:W-:Y:S01]  /*137c0*/  FMUL.FTZ R9, R5.reuse, R21 ;  /* 0x0000001505097220 */ /* 0x040fe20000410000 */
[----:B------:R-:W-:Y:S01]  /*137d0*/  F2FP.F16.E4M3.UNPACK_B R13, R13.H1 ;  /* 0x0000000dff0d723e */ /* 0x000fe200030006ff */
[-C--:B------:R-:W-:Y:S01]  /*137e0*/  FMUL.FTZ R24, R5, R14.reuse ;  /* 0x0000000e05187220 */ /* 0x080fe20000410000 */
[----:B------:R-:W-:Y:S02]  /*137f0*/  HADD2.F32 R5, -RZ, R10.H1_H1 ;  /* 0x3000000aff057230 */ /* 0x000fe40000004100 */
[----:B------:R-:W-:Y:S01]  /*13800*/  FFMA.FTZ R26, R6, R14, -R9 ;  /* 0x0000000e061a7223 */ /* 0x000fe20000010809 */
[----:B------:R-:W-:-:S02]  /*13810*/  HADD2.F32 R15, -RZ, R25.H0_H0 ;  /* 0x20000019ff0f7230 */ /* 0x000fc40000004100 */
[----:B------:R-:W-:Y:S01]  /*13820*/  FFMA.FTZ R21, R6, R21, R24 ;  /* 0x0000001506157223 */ /* 0x000fe20000010018 */
[----:B------:R-:W-:Y:S01]  /*13830*/  HADD2.F32 R9, -RZ, R13.H0_H0 ;  /* 0x2000000dff097230 */ /* 0x000fe20000004100 */
[----:B------:R-:W-:Y:S01]  /*13840*/  F2FP.F16.E4M3.UNPACK_B R3, R4 ;  /* 0x00000004ff03723e */ /* 0x000fe200020006ff */
[----:B------:R-:W-:Y:S02]  /*13850*/  HADD2.F32 R10, -RZ, R10.H0_H0 ;  /* 0x2000000aff0a7230 */ /* 0x000fe40000004100 */
[C---:B------:R-:W-:Y:S01]  /*13860*/  FMUL.FTZ R29, R5.reuse, R15 ;  /* 0x0000000f051d7220 */ /* 0x040fe20000410000 */
[----:B------:R-:W-:Y:S02]  /*13870*/  HADD2.F32 R25, -RZ, R25.H1_H1 ;  /* 0x30000019ff197230 */ /* 0x000fe40000004100 */
[-C--:B------:R-:W-:Y:S01]  /*13880*/  FMUL.FTZ R5, R5, R9.reuse ;  /* 0x0000000905057220 */ /* 0x080fe20000410000 */
[----:B------:R-:W-:Y:S02]  /*13890*/  HADD2.F32 R6, -RZ, R11.H1_H1 ;  /* 0x3000000bff067230 */ /* 0x000fe40000004100 */
[----:B------:R-:W-:Y:S01]  /*138a0*/  FFMA.FTZ R29, R10, R9, -R29 ;  /* 0x000000090a1d7223 */ /* 0x000fe2000001081d */
[----:B------:R-:W-:-:S02]  /*138b0*/  HADD2.F32 R13, -RZ, R13.H1_H1 ;  /* 0x3000000dff0d7230 */ /* 0x000fc40000004100 */
[----:B------:R-:W-:Y:S01]  /*138c0*/  FFMA.FTZ R30, R10, R15, R5 ;  /* 0x0000000f0a1e7223 */ /* 0x000fe20000010005 */
[----:B------:R-:W-:Y:S02]  /*138d0*/  HADD2.F32 R11, -RZ, R11.H0_H0 ;  /* 0x2000000bff0b7230 */ /* 0x000fe40000004100 */
[C---:B------:R-:W-:Y:S01]  /*138e0*/  FMUL.FTZ R14, R6.reuse, R25 ;  /* 0x00000019060e7220 */ /* 0x040fe20000410000 */
[----:B------:R-:W-:Y:S01]  /*138f0*/  F2FP.F16.E4M3.UNPACK_B R5, R20 ;  /* 0x00000014ff05723e */ /* 0x000fe200020006ff */
[-C--:B------:R-:W-:Y:S01]  /*13900*/  FMUL.FTZ R10, R6, R13.reuse ;  /* 0x0000000d060a7220 */ /* 0x080fe20000410000 */
[----:B------:R-:W-:Y:S01]  /*13910*/  F2FP.F16.E4M3.UNPACK_B R4, R4.H1 ;  /* 0x00000004ff04723e */ /* 0x000fe200030006ff */
[C---:B------:R-:W-:Y:S01]  /*13920*/  FFMA.FTZ R31, R11.reuse, R13, -R14 ;  /* 0x0000000d0b1f7223 */ /* 0x040fe2000001080e */
[-C--:B------:R-:W-:Y:S01]  /*13930*/  F2FP.F16.E4M3.UNPACK_B R9, R12.reuse ;  /* 0x0000000cff09723e */ /* 0x080fe200020006ff */
[----:B------:R-:W-:Y:S01]  /*13940*/  FFMA.FTZ R32, R11, R25, R10 ;  /* 0x000000190b207223 */ /* 0x000fe2000001000a */
[--C-:B------:R-:W-:Y:S01]  /*13950*/  HADD2.F32 R13, -RZ, R5.reuse.H1_H1 ;  /* 0x30000005ff0d7230 */ /* 0x100fe20000004100 */
[----:B------:R-:W-:Y:S01]  /*13960*/  F2FP.F16.E4M3.UNPACK_B R12, R12.H1 ;  /* 0x0000000cff0c723e */ /* 0x000fe200030006ff */
[----:B------:R-:W-:Y:S01]  /*13970*/  HADD2.F32 R11, -RZ, R5.H0_H0 ;  /* 0x20000005ff0b7230 */ /* 0x000fe20000004100 */
[----:B------:R-:W-:Y:S01]  /*13980*/  F2FP.F16.E4M3.UNPACK_B R20, R20.H1 ;  /* 0x00000014ff14723e */ /* 0x000fe200030006ff */
[----:B------:R-:W-:Y:S01]  /*13990*/  HADD2.F32 R6, -RZ, R4.H1_H1 ;  /* 0x30000004ff067230 */ /* 0x000fe20000004100 */
[----:B------:R-:W-:Y:S01]  /*139a0*/  F2FP.SATFINITE.E4M3.F32.PACK_AB_MERGE_C R27, R28, R27, RZ ;  /* 0x0000001b1c1b723e */ /* 0x000fe200048070ff */
[----:B------:R-:W-:-:S02]  /*139b0*/  HADD2.F32 R10, -RZ, R9.H1_H1 ;  /* 0x30000009ff0a7230 */ /* 0x000fc40000004100 */
[----:B------:R-:W-:Y:S02]  /*139c0*/  HADD2.F32 R5, -RZ, R4.H0_H0 ;  /* 0x20000004ff057230 */ /* 0x000fe40000004100 */
[C---:B------:R-:W-:Y:S01]  /*139d0*/  FMUL.FTZ R14, R6.reuse, R13 ;  /* 0x0000000d060e7220 */ /* 0x040fe20000410000 */
[----:B------:R-:W-:Y:S02]  /*139e0*/  HADD2.F32 R4, -RZ, R3.H1_H1 ;  /* 0x30000003ff047230 */ /* 0x000fe40000004100 */
[-C--:B------:R-:W-:Y:S01]  /*139f0*/  FMUL.FTZ R24, R6, R10.reuse ;  /* 0x0000000a06187220 */ /* 0x080fe20000410000 */
[----:B------:R-:W-:Y:S02]  /*13a00*/  HADD2.F32 R9, -RZ, R9.H0_H0 ;  /* 0x20000009ff097230 */ /* 0x000fe40000004100 */
[C---:B------:R-:W-:Y:S01]  /*13a10*/  FFMA.FTZ R14, R5.reuse, R10, -R14 ;  /* 0x0000000a050e7223 */ /* 0x040fe2000001080e */
[----:B------:R-:W-:Y:S02]  /*13a20*/  HADD2.F32 R3, -RZ, R3.H0_H0 ;  /* 0x20000003ff037230 */ /* 0x000fe40000004100 */
[C---:B------:R-:W-:Y:S01]  /*13a30*/  FMUL.FTZ R6, R4.reuse, R11 ;  /* 0x0000000b04067220 */ /* 0x040fe20000410000 */
[----:B------:R-:W-:Y:S01]  /*13a40*/  FFMA.FTZ R13, R5, R13, R24 ;  /* 0x0000000d050d7223 */ /* 0x000fe20000010018 */
[----:B------:R-:W-:Y:S01]  /*13a50*/  FMUL.FTZ R4, R4, R9 ;  /* 0x0000000904047220 */ /* 0x000fe20000410000 */
[----:B------:R-:W-:-:S02]  /*13a60*/  HADD2.F32 R5, -RZ, R12.H1_H1 ;  /* 0x3000000cff057230 */ /* 0x000fc40000004100 */
[C---:B------:R-:W-:Y:S01]  /*13a70*/  FFMA.FTZ R10, R3.reuse, R9, -R6 ;  /* 0x00000009030a7223 */ /* 0x040fe20000010806 */
[----:B------:R-:W-:Y:S02]  /*13a80*/  HADD2.F32 R9, -RZ, R20.H1_H1 ;  /* 0x30000014ff097230 */ /* 0x000fe40000004100 */
[----:B------:R-:W-:Y:S01]  /*13a90*/  FFMA.FTZ R11, R3, R11, R4 ;  /* 0x0000000b030b7223 */ /* 0x000fe20000010004 */
[----:B------:R-:W-:Y:S02]  /*13aa0*/  HADD2.F32 R4, -RZ, R8.H1_H1 ;  /* 0x30000008ff047230 */ /* 0x000fe40000004100 */
[----:B------:R-:W-:Y:S02]  /*13ab0*/  HADD2.F32 R20, -RZ, R20.H0_H0 ;  /* 0x20000014ff147230 */ /* 0x000fe40000004100 */
[----:B------:R-:W-:Y:S02]  /*13ac0*/  HADD2.F32 R3, -RZ, R7.H1_H1 ;  /* 0x30000007ff037230 */ /* 0x000fe40000004100 */
[----:B------:R-:W-:Y:S01]  /*13ad0*/  FMUL.FTZ R15, R4, R9 ;  /* 0x00000009040f7220 */ /* 0x000fe20000410000 */
[----:B------:R-:W-:-:S02]  /*13ae0*/  HADD2.F32 R12, -RZ, R12.H0_H0 ;  /* 0x2000000cff0c7230 */ /* 0x000fc40000004100 */
[-C--:B------:R-:W-:Y:S01]  /*13af0*/  FMUL.FTZ R6, R4, R5.reuse ;  /* 0x0000000504067220 */ /* 0x080fe20000410000 */
        /* <DEDUP_REMOVED lines=11> */
[----:B------:R-:W-:Y:S02]  /*13bb0*/  F2FP.SATFINITE.E4M3.F32.PACK_AB_MERGE_C R6, R21, R26, R27 ;  /* 0x0000001a1506723e */ /* 0x000fe4000480701b */
[----:B------:R-:W-:Y:S02]  /*13bc0*/  F2FP.SATFINITE.E4M3.F32.PACK_AB_MERGE_C R7, R30, R29, R7 ;  /* 0x0000001d1e07723e */ /* 0x000fe40004807007 */
[----:B------:R-:W-:Y:S02]  /*13bd0*/  F2FP.SATFINITE.E4M3.F32.PACK_AB_MERGE_C R4, R11, R10, R4 ;  /* 0x0000000a0b04723e */ /* 0x000fe40004807004 */
[----:B------:R-:W-:-:S05]  /*13be0*/  F2FP.SATFINITE.E4M3.F32.PACK_AB_MERGE_C R5, R20, R5, R15 ;  /* 0x000000051405723e */ /* 0x000fca000480700f */
[----:B------:R1:W-:Y:S01]  /*13bf0*/  STS.128 [R0+0x22200], R4 ;  /* 0x0222000400007388 */ /* 0x0003e20000000c00 */
[----:B------:R-:W-:Y:S05]  /*13c00*/  BRA `(.L_x_549) ;  /* 0x0000003000dc7947 */ /* 0x000fea0003800000 */
.L_x_540:
        /* <DEDUP_REMOVED lines=15> */
[----:B------:R-:W-:Y:S01]  /*13d00*/  ULDC UR4, c[0x0][0x3d4] ;  /* 0x0000f50000047ab9 */ /* 0x000fe20000000800 */
[----:B------:R-:W-:Y:S02]  /*13d10*/  CS2R R36, SRZ ;  /* 0x0000000000247805 */ /* 0x000fe4000001ff00 */
[----:B------:R-:W-:Y:S02]  /*13d20*/  ISETP.GE.AND P1, PT, R22, UR4, PT ;  /* 0x0000000416007c0c */ /* 0x000fe4000bf26270 */
[----:B------:R-:W-:Y:S02]  /*13d30*/  CS2R R38, SRZ ;  /* 0x0000000000267805 */ /* 0x000fe4000001ff00 */
[----:B------:R-:W-:Y:S02]  /*13d40*/  ISETP.GE.AND P2, PT, R221, UR4, PT ;  /* 0x00000004dd007c0c */ /* 0x000fe4000bf46270 */
[----:B------:R-:W-:Y:S02]  /*13d50*/  CS2R R40, SRZ ;  /* 0x0000000000287805 */ /* 0x000fe4000001ff00 */
        /* <DEDUP_REMOVED lines=9> */
[----:B------:R-:W-:Y:S01]  /*13df0*/  CS2R R34, SRZ ;  /* 0x0000000000227805 */ /* 0x000fe2000001ff00 */
[----:B------:R0:W5:Y:S04]  /*13e00*/  @!P1 LDG.E.128 R36, desc[UR54][R56.64] ;  /* 0x0000003638249981 */ /* 0x000168000c1e1d00 */
[----:B------:R0:W5:Y:S04]  /*13e10*/  @!P2 LDG.E.128 R40, desc[UR54][R56.64+0x20] ;  /* 0x000020363828a981 */ /* 0x000168000c1e1d00 */
[----:B------:R0:W5:Y:S04]  /*13e20*/  @!P3 LDG.E.128 R44, desc[UR54][R56.64+0x40] ;  /* 0x00004036382cb981 */ /* 0x000168000c1e1d00 */
[----:B------:R0:W5:Y:S04]  /*13e30*/  @!P1 LDG.E.128 R4, desc[UR54][R58.64] ;  /* 0x000000363a049981 */ /* 0x000168000c1e1d00 */
[----:B------:R0:W5:Y:S04]  /*13e40*/  @!P2 LDG.E.128 R28, desc[UR54][R58.64+0x20] ;  /* 0x000020363a1ca981 */ /* 0x000168000c1e1d00 */
[----:B------:R0:W5:Y:S02]  /*13e50*/  @!P3 LDG.E.128 R32, desc[UR54][R58.64+0x40] ;  /* 0x000040363a20b981 */ /* 0x000164000c1e1d00 */
.L_x_561:
[----:B------:R-:W-:Y:S05]  /*13e60*/  BSYNC B1 ;  /* 0x0000000000017941 */ /* 0x000fea0003800000 */
.L_x_560:
[----:B------:R-:W-:-:S03]  /*13e70*/  UMOV UR4, 0xffffffff ;  /* 0xffffffff00047882 */ /* 0x000fc60000000000 */
[----:B------:R-:W-:Y:S05]  /*13e80*/  BRA.DIV UR4, `(.L_x_562) ;  /* 0x0000015e047c7947 */ /* 0x000fea000b800000 */
.L_x_769:
[----:B------:R-:W-:-:S03]  /*13e90*/  UMOV UR4, 0xffffffff ;  /* 0xffffffff00047882 */ /* 0x000fc60000000000 */
[----:B------:R-:W-:Y:S05]  /*13ea0*/  BRA.DIV UR4, `(.L_x_563) ;  /* 0x0000015e049c7947 */ /* 0x000fea000b800000 */
.L_x_772:
[----:B------:R-:W-:-:S03]  /*13eb0*/  UMOV UR4, 0xffffffff ;  /* 0xffffffff00047882 */ /* 0x000fc60000000000 */
[----:B------:R-:W-:Y:S05]  /*13ec0*/  BRA.DIV UR4, `(.L_x_564) ;  /* 0x0000015e04bc7947 */ /* 0x000fea000b800000 */
.L_x_775:
[----:B------:R-:W-:-:S03]  /*13ed0*/  UMOV UR4, 0xffffffff ;  /* 0xffffffff00047882 */ /* 0x000fc60000000000 */
[----:B------:R-:W-:Y:S05]  /*13ee0*/  BRA.DIV UR4, `(.L_x_565) ;  /* 0x0000015e04dc7947 */ /* 0x000fea000b800000 */
.L_x_778:
        /* <DEDUP_REMOVED lines=8> */
.L_x_779:
[----:B------:R-:W-:Y:S05]  /*13f70*/  BSYNC B1 ;  /* 0x0000000000017941 */ /* 0x000fea0003800000 */
.L_x_566:
[----:B------:R-:W-:Y:S05]  /*13f80*/  @P0 BRA `(.L_x_549) ;  /* 0x0000002c00fc0947 */ /* 0x000fea0003800000 */
[----:B-1----:R-:W1:Y:S01]  /*13f90*/  LDC R3, c[0x0][0x3d4] ;  /* 0x0000f500ff037b82 */ /* 0x002e620000000800 */
[----:B------:R-:W-:Y:S01]  /*13fa0*/  BSSY B1, `(.L_x_568) ;  /* 0x0000101000017945 */ /* 0x000fe20003800000 */
[-C--:B-1----:R-:W-:Y:S02]  /*13fb0*/  ISETP.GE.AND P0, PT, R22, R3.reuse, PT ;  /* 0x000000031600720c */ /* 0x082fe40003f06270 */
[-C--:B------:R-:W-:Y:S02]  /*13fc0*/  ISETP.GE.AND P1, PT, R221, R3.reuse, PT ;  /* 0x00000003dd00720c */ /* 0x080fe40003f26270 */
[----:B------:R-:W-:-:S09]  /*13fd0*/  ISETP.GE.AND P2, PT, R222, R3, PT ;  /* 0x00000003de00720c */ /* 0x000fd20003f46270 */
[----:B------:R-:W-:Y:S05]  /*13fe0*/  @P0 BRA `(.L_x_569) ;  /* 0x0000000c00f00947 */ /* 0x000fea0003800000 */
[----:B------:R-:W2:Y:S01]  /*13ff0*/  LDL R70, [R1+0x30] ;  /* 0x0000300001467983 */ /* 0x000ea20000100800 */
[----:B------:R-:W1:Y:S01]  /*14000*/  S2R R8, SR_TID.X ;  /* 0x0000000000087919 */ /* 0x000e620000002100 */
[----:B-----5:R-:W-:Y:S02]  /*14010*/  SHF.R.U32.HI R0, RZ, 0x8, R36 ;  /* 0x00000008ff007819 */ /* 0x020fe40000011624 */
[----:B------:R-:W-:Y:S02]  /*14020*/  SHF.R.U32.HI R13, RZ, 0x8, R38 ;  /* 0x00000008ff0d7819 */ /* 0x000fe40000011626 */
[----:B------:R-:W-:Y:S01]  /*14030*/  LOP3.LUT R12, R38, 0xff, RZ, 0xc0, !PT ;  /* 0x000000ff260c7812 */ /* 0x000fe200078ec0ff */
[----:B-1----:R-:W-:-:S05]  /*14040*/  VIADD R9, R8, 0xffffff80 ;  /* 0xffffff8008097836 */ /* 0x002fca0000000000 */
[----:B------:R-:W-:-:S04]  /*14050*/  LEA.HI R14, R9, R9, RZ, 0x1 ;  /* 0x00000009090e7211 */ /* 0x000fc800078f08ff */
[----:B------:R-:W-:-:S05]  /*14060*/  LOP3.LUT R14, R14, 0xfffffffe, RZ, 0xc0, !PT ;  /* 0xfffffffe0e0e7812 */ /* 0x000fca00078ec0ff */
[----:B------:R-:W-:Y:S01]  /*14070*/  IMAD.IADD R14, R9, 0x1, -R14 ;  /* 0x00000001090e7824 */ /* 0x000fe200078e0a0e */
[----:B------:R-:W-:Y:S02]  /*14080*/  LOP3.LUT R8, R36, 0xff, RZ, 0xc0, !PT ;  /* 0x000000ff24087812 */ /* 0x000fe400078ec0ff */
[----:B------:R-:W-:Y:S02]  /*14090*/  LOP3.LUT R9, R0, 0xff, RZ, 0xc0, !PT ;  /* 0x000000ff00097812 */ /* 0x000fe400078ec0ff */
[----:B------:R-:W-:Y:S02]  /*140a0*/  LEA.HI R0, R3, R14, RZ, 0x1c ;  /* 0x0000000e03007211 */ /* 0x000fe400078fe0ff */
[----:B------:R-:W-:Y:S02]  /*140b0*/  PRMT R21, R9, 0x7604, R8 ;  /* 0x0000760409157816 */ /* 0x000fe40000000008 */
[----:B------:R-:W-:Y:S02]  /*140c0*/  SHF.R.S32.HI R9, RZ, 0x1f, R0 ;  /* 0x0000001fff097819 */ /* 0x000fe40000011400 */
[----:B------:R-:W-:-:S02]  /*140d0*/  LOP3.LUT R13, R13, 0xff, RZ, 0xc0, !PT ;  /* 0x000000ff0d0d7812 */ /* 0x000fc400078ec0ff */
[----:B------:R-:W-:Y:S02]  /*140e0*/  LEA.HI R8, R9, R0, RZ, 0x2 ;  /* 0x0000000009087211 */ /* 0x000fe400078f10ff */
[----:B------:R-:W-:Y:S02]  /*140f0*/  SHF.L.U32 R9, R0, 0x4, RZ ;  /* 0x0000000400097819 */ /* 0x000fe400000006ff */
[----:B------:R-:W-:Y:S01]  /*14100*/  PRMT R27, R13, 0x7604, R12 ;  /* 0x000076040d1b7816 */ /* 0x000fe2000000000c */
[----:B------:R-:W-:Y:S01]  /*14110*/  IMAD.SHL.U32 R8, R8, 0x800, RZ ;  /* 0x0000080008087824 */ /* 0x000fe200078e00ff */
[----:B------:R-:W-:Y:S02]  /*14120*/  SHF.R.U32.HI R13, RZ, 0x8, R39 ;  /* 0x00000008ff0d7819 */ /* 0x000fe40000011627 */
[----:B------:R-:W-:Y:S02]  /*14130*/  LOP3.LUT R0, R224, 0x30, R9, 0xf8, !PT ;  /* 0x00000030e0007812 */ /* 0x000fe400078ef809 */
[----:B------:R-:W-:-:S02]  /*14140*/  SHF.R.U32.HI R11, RZ, 0x8, R37 ;  /* 0x00000008ff0b7819 */ /* 0x000fc40000011625 */
[----:B------:R-:W-:Y:S02]  /*14150*/  LOP3.LUT R9, R13, 0xff, RZ, 0xc0, !PT ;  /* 0x000000ff0d097812 */ /* 0x000fe400078ec0ff */
[----:B------:R-:W-:Y:S02]  /*14160*/  LOP3.LUT R0, R0, R225, RZ, 0x3c, !PT ;  /* 0x000000e100007212 */ /* 0x000fe400078e3cff */
[----:B------:R-:W-:Y:S02]  /*14170*/  LOP3.LUT R13, R8, 0xffffe000, RZ, 0xc0, !PT ;  /* 0xffffe000080d7812 */ /* 0x000fe400078ec0ff */
[----:B------:R-:W-:Y:S02]  /*14180*/  LOP3.LUT R10, R37, 0xff, RZ, 0xc0, !PT ;  /* 0x000000ff250a7812 */ /* 0x000fe400078ec0ff */
[----:B------:R-:W-:Y:S02]  /*14190*/  LOP3.LUT R11, R11, 0xff, RZ, 0xc0, !PT ;  /* 0x000000ff0b0b7812 */ /* 0x000fe400078ec0ff */
[----:B------:R-:W-:-:S02]  /*141a0*/  SHF.R.U32.HI R12, RZ, 0x8, R4 ;  /* 0x00000008ff0c7819 */ /* 0x000fc40000011604 */
[----:B------:R-:W-:Y:S02]  /*141b0*/  IADD3 R13, R0, R226, R13 ;  /* 0x000000e2000d7210 */ /* 0x000fe40007ffe00d */
[----:B------:R-:W-:Y:S02]  /*141c0*/  PRMT R20, R11, 0x7604, R10 ;  /* 0x000076040b147816 */ /* 0x000fe4000000000a */
[----:B------:R-:W-:Y:S02]  /*141d0*/  LOP3.LUT R10, R39, 0xff, RZ, 0xc0, !PT ;  /* 0x000000ff270a7812 */ /* 0x000fe400078ec0ff */
[----:B------:R-:W-:Y:S02]  /*141e0*/  LOP3.LUT R11, R4, 0xff, RZ, 0xc0, !PT ;  /* 0x000000ff040b7812 */ /* 0x000fe400078ec0ff */
[----:B------:R-:W-:Y:S01]  /*141f0*/  LOP3.LUT R12, R12, 0xff, RZ, 0xc0, !PT ;  /* 0x000000ff0c0c7812 */ /* 0x000fe200078ec0ff */
[----:B------:R-:W-:Y:S01]  /*14200*/  IMAD.IADD R0, R18, 0x1, R13 ;  /* 0x0000000112007824 */ /* 0x000fe200078e020d */
[----:B------:R-:W-:-:S02]  /*14210*/  PRMT R24, R9, 0x7604, R10 ;  /* 0x0000760409187816 */ /* 0x000fc4000000000a */
[----:B------:R-:W-:Y:S02]  /*14220*/  PRMT R51, R12, 0x7604, R11 ;  /* 0x000076040c337816 */ /* 0x000fe4000000000b */
[----:B------:R-:W1:Y:S01]  /*14230*/  LDS.128 R12, [R0+0x1e200] ;  /* 0x01e20000000c7984 */ /* 0x000e620000000c00 */
[----:B------:R-:W-:Y:S02]  /*14240*/  SHF.R.U32.HI R26, RZ, 0x8, R5 ;  /* 0x00000008ff1a7819 */ /* 0x000fe40000011605 */
[----:B------:R-:W-:Y:S02]  /*14250*/  LOP3.LUT R25, R5, 0xff, RZ, 0xc0, !PT ;  /* 0x000000ff05197812 */ /* 0x000fe400078ec0ff */
[----:B------:R-:W-:Y:S02]  /*14260*/  LOP3.LUT R26, R26, 0xff, RZ, 0xc0, !PT ;  /* 0x000000ff1a1a7812 */ /* 0x000fe400078ec0ff */
[----:B------:R-:W-:Y:S02]  /*14270*/  SHF.R.U32.HI R49, RZ, 0x8, R6 ;  /* 0x00000008ff317819 */ /* 0x000fe40000011606 */
[----:B------:R-:W-:-:S02]  /*14280*/  PRMT R26, R26, 0x7604, R25 ;  /* 0x000076041a1a7816 */ /* 0x000fc40000000019 */
[----:B------:R-:W-:Y:S02]  /*14290*/  SHF.R.U32.HI R55, RZ, 0x10, R5 ;  /* 0x00000010ff377819 */ /* 0x000fe40000011605 */
[----:B------:R-:W-:Y:S02]  /*142a0*/  LOP3.LUT R48, R6, 0xff, RZ, 0xc0, !PT ;  /* 0x000000ff06307812 */ /* 0x000fe400078ec0ff */
[----:B------:R-:W-:Y:S02]  /*142b0*/  LOP3.LUT R49, R49, 0xff, RZ, 0xc0, !PT ;  /* 0x000000ff31317812 */ /* 0x000fe400078ec0ff */
[----:B------:R-:W-:Y:S01]  /*142c0*/  SHF.R.U32.HI R25, RZ, 0x10, R37 ;  /* 0x00000010ff197819 */ /* 0x000fe20000011625 */
[----:B------:R-:W-:Y:S01]  /*142d0*/  IMAD.U32 R55, R55, 0x10000, RZ ;  /* 0x0001000037377824 */ /* 0x000fe200078e00ff */
[----:B------:R-:W-:Y:S02]  /*142e0*/  SHF.R.U32.HI R53, RZ, 0x8, R7 ;  /* 0x00000008ff357819 */ /* 0x000fe40000011607 */
[----:B0-----:R-:W-:Y:S01]  /*142f0*/  PRMT R57, R49, 0x7604, R48 ;  /* 0x0000760431397816 */ /* 0x001fe20000000030 */
[----:B------:R-:W-:Y:S01]  /*14300*/  IMAD.U32 R25, R25, 0x10000, RZ ;  /* 0x0001000019197824 */ /* 0x000fe200078e00ff */
[----:B------:R-:W-:-:S02]  /*14310*/  SHF.R.U32.HI R49, RZ, 0x10, R39 ;  /* 0x00000010ff317819 */ /* 0x000fc40000011627 */
[----:B------:R-:W-:Y:S02]  /*14320*/  LOP3.LUT R21, R21, 0xff0000, R36, 0xf8, !PT ;  /* 0x00ff000015157812 */ /* 0x000fe400078ef824 */
[----:B------:R-:W-:Y:S02]  /*14330*/  LOP3.LUT R52, R7, 0xff, RZ, 0xc0, !PT ;  /* 0x000000ff07347812 */ /* 0x000fe400078ec0ff */
[----:B------:R-:W-:Y:S02]  /*14340*/  LOP3.LUT R53, R53, 0xff, RZ, 0xc0, !PT ;  /* 0x000000ff35357812 */ /* 0x000fe400078ec0ff */
[----:B------:R-:W-:Y:S02]  /*14350*/  SHF.R.U32.HI R59, RZ, 0x10, R7 ;  /* 0x00000010ff3b7819 */ /* 0x000fe40000011607 */
[----:B------:R-:W-:Y:S02]  /*14360*/  SHF.L.U32 R49, R49, 0x10, RZ ;  /* 0x0000001031317819 */ /* 0x000fe400000006ff */
[----:B------:R-:W-:-:S02]  /*14370*/  LOP3.LUT R55, R26, 0xff0000, R55, 0xf8, !PT ;  /* 0x00ff00001a377812 */ /* 0x000fc400078ef837 */
[----:B------:R-:W-:Y:S02]  /*14380*/  LOP3.LUT R48, R21, 0xff000000, R36, 0xf8, !PT ;  /* 0xff00000015307812 */ /* 0x000fe400078ef824 */
[----:B------:R-:W-:Y:S02]  /*14390*/  LOP3.LUT R25, R20, 0xff0000, R25, 0xf8, !PT ;  /* 0x00ff000014197812 */ /* 0x000fe400078ef819 */
[----:B------:R-:W-:Y:S02]  /*143a0*/  LOP3.LUT R21, R51, 0xff0000, R4, 0xf8, !PT ;  /* 0x00ff000033157812 */ /* 0x000fe400078ef804 */
[----:B------:R-:W-:Y:S01]  /*143b0*/  PRMT R52, R53, 0x7604, R52 ;  /* 0x0000760435347816 */ /* 0x000fe20000000034 */
[----:B------:R-:W-:Y:S01]  /*143c0*/  IMAD.U32 R59, R59, 0x10000, RZ ;  /* 0x000100003b3b7824 */ /* 0x000fe200078e00ff */
[----:B------:R-:W-:Y:S02]  /*143d0*/  LOP3.LUT R53, R24, 0xff0000, R49, 0xf8, !PT ;  /* 0x00ff000018357812 */ /* 0x000fe400078ef831 */
[----:B------:R-:W-:-:S02]  /*143e0*/  LOP3.LUT R27, R27, 0xff0000, R38, 0xf8, !PT ;  /* 0x00ff00001b1b7812 */ /* 0x000fc400078ef826 */
[----:B------:R-:W-:Y:S02]  /*143f0*/  LOP3.LUT R55, R55, 0xff000000, R5, 0xf8, !PT ;  /* 0xff00000037377812 */ /* 0x000fe400078ef805 */
[----:B------:R-:W-:Y:S02]  /*14400*/  LOP3.LUT R49, R25, 0xff000000, R37, 0xf8, !PT ;  /* 0xff00000019317812 */ /* 0x000fe400078ef825 */
[----:B------:R-:W-:Y:S02]  /*14410*/  LOP3.LUT R54, R21, 0xff000000, R4, 0xf8, !PT ;  /* 0xff00000015367812 */ /* 0x000fe400078ef804 */
[----:B------:R-:W-:Y:S02]  /*14420*/  LOP3.LUT R57, R57, 0xff0000, R6, 0xf8, !PT ;  /* 0x00ff000039397812 */ /* 0x000fe400078ef806 */
[----:B------:R-:W-:Y:S02]  /*14430*/  LOP3.LUT R51, R27, 0xff000000, R38, 0xf8, !PT ;  /* 0xff0000001b337812 */ /* 0x000fe400078ef826 */
[----:B------:R-:W-:-:S02]  /*14440*/  F2FP.F16.E4M3.UNPACK_B R56, R55 ;  /* 0x00000037ff38723e */ /* 0x000fc400020006ff */
[----:B------:R-:W-:Y:S02]  /*14450*/  F2FP.F16.E4M3.UNPACK_B R38, R49 ;  /* 0x00000031ff26723e */ /* 0x000fe400020006ff */
[----:B------:R-:W-:Y:S02]  /*14460*/  LOP3.LUT R61, R52, 0xff0000, R59, 0xf8, !PT ;  /* 0x00ff0000343d7812 */ /* 0x000fe400078ef83b */
[----:B------:R-:W-:Y:S01]  /*14470*/  LOP3.LUT R59, R57, 0xff000000, R6, 0xf8, !PT ;  /* 0xff000000393b7812 */ /* 0x000fe200078ef806 */
[----:B------:R-:W-:Y:S01]  /*14480*/  HADD2.F32 R58, -RZ, R56.H0_H0 ;  /* 0x20000038ff3a7230 */ /* 0x000fe20000004100 */
[----:B------:R-:W-:Y:S01]  /*14490*/  LOP3.LUT R61, R61, 0xff000000, R7, 0xf8, !PT ;  /* 0xff0000003d3d7812 */ /* 0x000fe200078ef807 */
[----:B------:R-:W-:Y:S01]  /*144a0*/  HADD2.F32 R52, -RZ, R38.H0_H0 ;  /* 0x20000026ff347230 */ /* 0x000fe20000004100 */
[-C--:B-1----:R-:W-:Y:S02]  /*144b0*/  F2FP.F16.E4M3.UNPACK_B R36, R15.reuse ;  /* 0x0000000fff24723e */ /* 0x082fe400020006ff */
[----:B------:R-:W-:-:S02]  /*144c0*/  F2FP.F16.E4M3.UNPACK_B R37, R15.H1 ;  /* 0x0000000fff25723e */ /* 0x000fc400030006ff */
[----:B------:R-:W-:Y:S02]  /*144d0*/  F2FP.F16.E4M3.UNPACK_B R25, R13.H1 ;  /* 0x0000000dff19723e */ /* 0x000fe400030006ff */
[----:B------:R-:W-:Y:S02]  /*144e0*/  F2FP.F16.E4M3.UNPACK_B R55, R55.H1 ;  /* 0x00000037ff37723e */ /* 0x000fe400030006ff */
[----:B------:R-:W-:Y:S01]  /*144f0*/  F2FP.F16.E4M3.UNPACK_B R49, R49.H1 ;  /* 0x00000031ff31723e */ /* 0x000fe200030006ff */
[----:B------:R-:W-:Y:S01]  /*14500*/  HADD2.F32 R57, -RZ, R56.H1_H1 ;  /* 0x30000038ff397230 */ /* 0x000fe20000004100 */
[-C--:B------:R-:W-:Y:S02]  /*14510*/  F2FP.F16.E4M3.UNPACK_B R26, R14.reuse ;  /* 0x0000000eff1a723e */ /* 0x080fe400020006ff */
[----:B------:R-:W-:Y:S02]  /*14520*/  F2FP.F16.E4M3.UNPACK_B R27, R14.H1 ;  /* 0x0000000eff1b723e */ /* 0x000fe400030006ff */
[----:B------:R-:W-:Y:S01]  /*14530*/  LOP3.LUT R53, R53, 0xff000000, R39, 0xf8, !PT ;  /* 0xff00000035357812 */ /* 0x000fe200078ef827 */
[----:B------:R-:W-:-:S02]  /*14540*/  HADD2.F32 R39, -RZ, R38.H1_H1 ;  /* 0x30000026ff277230 */ /* 0x000fc40000004100 */
[----:B------:R-:W-:Y:S01]  /*14550*/  HADD2.F32 R38, -RZ, R49.H0_H0 ;  /* 0x20000031ff267230 */ /* 0x000fe20000004100 */
[----:B--2---:R-:W0:Y:S02]  /*14560*/  LDS.128 R8, [R70+0x1e200] ;  /* 0x01e2000046087984 */ /* 0x004e240000000c00 */
[-C--:B0-----:R-:W-:Y:S02]  /*14570*/  F2FP.F16.E4M3.UNPACK_B R21, R11.reuse ;  /* 0x0000000bff15723e */ /* 0x081fe400020006ff */
[----:B------:R-:W-:Y:S02]  /*14580*/  F2FP.F16.E4M3.UNPACK_B R24, R11.H1 ;  /* 0x0000000bff18723e */ /* 0x000fe400030006ff */
[-C--:B------:R-:W-:Y:S02]  /*14590*/  F2FP.F16.E4M3.UNPACK_B R11, R10.reuse ;  /* 0x0000000aff0b723e */ /* 0x080fe400020006ff */
[----:B------:R-:W-:Y:S02]  /*145a0*/  F2FP.F16.E4M3.UNPACK_B R20, R10.H1 ;  /* 0x0000000aff14723e */ /* 0x000fe400030006ff */
[----:B------:R-:W-:-:S02]  /*145b0*/  F2FP.F16.E4M3.UNPACK_B R10, R13 ;  /* 0x0000000dff0a723e */ /* 0x000fc400020006ff */
[----:B------:R-:W-:-:S03]  /*145c0*/  F2FP.F16.E4M3.UNPACK_B R6, R9 ;  /* 0x00000009ff06723e */ /* 0x000fc600020006ff */
[----:B------:R-:W-:Y:S01]  /*145d0*/  HADD2.F32 R5, -RZ, R10.H0_H0 ;  /* 0x2000000aff057230 */ /* 0x000fe20000004100 */
[----:B------:R-:W-:Y:S01]  /*145e0*/  F2FP.F16.E4M3.UNPACK_B R7, R9.H1 ;  /* 0x00000009ff07723e */ /* 0x000fe200030006ff */
[----:B------:R-:W-:-:S03]  /*145f0*/  HADD2.F32 R9, -RZ, R6.H0_H0 ;  /* 0x20000006ff097230 */ /* 0x000fc60000004100 */
[C---:B------:R-:W-:Y:S01]  /*14600*/  FMUL.FTZ R60, R5.reuse, R58 ;  /* 0x0000003a053c7220 */ /* 0x040fe20000410000 */
[-C--:B------:R-:W-:Y:S01]  /*14610*/  FMUL.FTZ R15, R5, R52.reuse ;  /* 0x00000034050f7220 */ /* 0x080fe20000410000 */
[----:B------:R-:W-:Y:S02]  /*14620*/  HADD2.F32 R14, -RZ, R10.H1_H1 ;  /* 0x3000000aff0e7230 */ /* 0x000fe40000004100 */
[C---:B------:R-:W-:Y:S01]  /*14630*/  FFMA.FTZ R5, R9.reuse, R52, -R60 ;  /* 0x0000003409057223 */ /* 0x040fe2000001083c */
[----:B------:R-:W-:Y:S01]  /*14640*/  FFMA.FTZ R9, R9, R58, R15 ;  /* 0x0000003a09097223 */ /* 0x000fe2000001000f */
[----:B------:R-:W-:Y:S02]  /*14650*/  HADD2.F32 R52, -RZ, R55.H0_H0 ;  /* 0x20000037ff347230 */ /* 0x000fe40000004100 */
[----:B------:R-:W-:Y:S02]  /*14660*/  HADD2.F32 R15, -RZ, R25.H0_H0 ;  /* 0x20000019ff0f7230 */ /* 0x000fe40000004100 */
[----:B------:R-:W-:Y:S01]  /*14670*/  FMUL.FTZ R63, R14, R57 ;  /* 0x000000390e3f7220 */ /* 0x000fe20000410000 */
[----:B------:R-:W-:-:S02]  /*14680*/  HADD2.F32 R6, -RZ, R6.H1_H1 ;  /* 0x30000006ff067230 */ /* 0x000fc40000004100 */
[----:B------:R-:W-:Y:S01]  /*14690*/  FMUL.FTZ R14, R14, R39 ;  /* 0x000000270e0e7220 */ /* 0x000fe20000410000 */
[----:B------:R-:W-:Y:S02]  /*146a0*/  HADD2.F32 R10, -RZ, R7.H0_H0 ;  /* 0x20000007ff0a7230 */ /* 0x000fe40000004100 */
[C---:B------:R-:W-:Y:S01]  /*146b0*/  FMUL.FTZ R65, R15.reuse, R52 ;  /* 0x000000340f417220 */ /* 0x040fe20000410000 */
[-C--:B------:R-:W-:Y:S01]  /*146c0*/  FMUL.FTZ R15, R15, R38.reuse ;  /* 0x000000260f0f7220 */ /* 0x080fe20000410000 */
[----:B------:R-:W-:Y:S01]  /*146d0*/  FFMA.FTZ R58, R6, R57, R14 ;  /* 0x00000039063a7223 */ /* 0x000fe2000001000e */
[----:B------:R-:W-:Y:S02]  /*146e0*/  HADD2.F32 R14, -RZ, R49.H1_H1 ;  /* 0x30000031ff0e7230 */ /* 0x000fe40000004100 */
[C---:B------:R-:W-:Y:S01]  /*146f0*/  FFMA.FTZ R65, R10.reuse, R38, -R65 ;  /* 0x000000260a417223 */ /* 0x040fe20000010841 */
[----:B------:R-:W-:Y:S01]  /*14700*/  FFMA.FTZ R52, R10, R52, R15 ;  /* 0x000000340a347223 */ /* 0x000fe2000001000f */
[----:B------:R-:W-:Y:S01]  /*14710*/  F2FP.F16.E4M3.UNPACK_B R49, R61 ;  /* 0x0000003dff31723e */ /* 0x000fe200020006ff */
[----:B------:R-:W-:Y:S01]  /*14720*/  HADD2.F32 R38, -RZ, R55.H1_H1 ;  /* 0x30000037ff267230 */ /* 0x000fe20000004100 */
[----:B------:R-:W-:Y:S01]  /*14730*/  F2FP.F16.E4M3.UNPACK_B R15, R53 ;  /* 0x00000035ff0f723e */ /* 0x000fe200020006ff */
[----:B------:R-:W-:-:S02]  /*14740*/  HADD2.F32 R25, -RZ, R25.H1_H1 ;  /* 0x30000019ff197230 */ /* 0x000fc40000004100 */
[----:B------:R-:W-:Y:S01]  /*14750*/  FFMA.FTZ R56, R6, R39, -R63 ;  /* 0x0000002706387223 */ /* 0x000fe2000001083f */
[----:B------:R-:W-:Y:S02]  /*14760*/  HADD2.F32 R55, -RZ, R49.H0_H0 ;  /* 0x20000031ff377230 */ /* 0x000fe40000004100 */
[----:B------:R-:W-:Y:S02]  /*14770*/  HADD2.F32 R10, -RZ, R36.H0_H0 ;  /* 0x20000024ff0a7230 */ /* 0x000fe40000004100 */
[C---:B------:R-:W-:Y:S01]  /*14780*/  FMUL.FTZ R60, R25.reuse, R38 ;  /* 0x00000026193c7220 */ /* 0x040fe20000410000 */
[----:B------:R-:W-:Y:S02]  /*14790*/  HADD2.F32 R7, -RZ, R7.H1_H1 ;  /* 0x30000007ff077230 */ /* 0x000fe40000004100 */
[----:B------:R-:W-:Y:S01]  /*147a0*/  FMUL.FTZ R25, R25, R14 ;  /* 0x0000000e19197220 */ /* 0x000fe20000410000 */
[----:B------:R-:W-:Y:S01]  /*147b0*/  HADD2.F32 R39, -RZ, R15.H0_H0 ;  /* 0x2000000fff277230 */ /* 0x000fe20000004100 */
[----:B------:R-:W-:Y:S01]  /*147c0*/  F2FP.F16.E4M3.UNPACK_B R61, R61.H1 ;  /* 0x0000003dff3d723e */ /* 0x000fe200030006ff */
[----:B------:R-:W-:-:S02]  /*147d0*/  HADD2.F32 R6, -RZ, R21.H0_H0 ;  /* 0x20000015ff067230 */ /* 0x000fc40000004100 */
[C---:B------:R-:W-:Y:S01]  /*147e0*/  FMUL.FTZ R63, R10.reuse, R55 ;  /* 0x000000370a3f7220 */ /* 0x040fe20000410000 */
[C---:B------:R-:W-:Y:S01]  /*147f0*/  FFMA.FTZ R60, R7.reuse, R14, -R60 ;  /* 0x0000000e073c7223 */ /* 0x040fe2000001083c */
[----:B------:R-:W-:Y:S01]  /*14800*/  FMUL.FTZ R10, R10, R39 ;  /* 0x000000270a0a7220 */ /* 0x000fe20000410000 */
[----:B------:R-:W-:Y:S01]  /*14810*/  FFMA.FTZ R57, R7, R38, R25 ;  /* 0x0000002607397223 */ /* 0x000fe20000010019 */
[----:B------:R-:W-:Y:S01]  /*14820*/  F2FP.F16.E4M3.UNPACK_B R53, R53.H1 ;  /* 0x00000035ff35723e */ /* 0x000fe200030006ff */
[----:B------:R-:W-:Y:S02]  /*14830*/  HADD2.F32 R14, -RZ, R61.H0_H0 ;  /* 0x2000003dff0e7230 */ /* 0x000fe40000004100 */
[----:B------:R-:W-:Y:S02]  /*14840*/  HADD2.F32 R7, -RZ, R37.H0_H0 ;  /* 0x20000025ff077230 */ /* 0x000fe40000004100 */
[C---:B------:R-:W-:Y:S01]  /*14850*/  FFMA.FTZ R63, R6.reuse, R39, -R63 ;  /* 0x00000027063f7223 */ /* 0x040fe2000001083f */
[----:B------:R-:W-:Y:S01]  /*14860*/  FFMA.FTZ R55, R6, R55, R10 ;  /* 0x0000003706377223 */ /* 0x000fe2000001000a */
[----:B------:R-:W-:-:S02]  /*14870*/  HADD2.F32 R49, -RZ, R49.H1_H1 ;  /* 0x30000031ff317230 */ /* 0x000fc40000004100 */
[----:B------:R-:W-:Y:S02]  /*14880*/  HADD2.F32 R36, -RZ, R36.H1_H1 ;  /* 0x30000024ff247230 */ /* 0x000fe40000004100 */
[----:B------:R-:W-:Y:S01]  /*14890*/  FMUL.FTZ R25, R7, R14 ;  /* 0x0000000e07197220 */ /* 0x000fe20000410000 */
[----:B------:R-:W-:Y:S02]  /*148a0*/  HADD2.F32 R10, -RZ, R53.H0_H0 ;  /* 0x20000035ff0a7230 */ /* 0x000fe40000004100 */
[----:B------:R-:W-:Y:S01]  /*148b0*/  HADD2.F32 R6, -RZ, R24.H0_H0 ;  /* 0x20000018ff067230 */ /* 0x000fe20000004100 */
[----:B------:R-:W-:Y:S01]  /*148c0*/  F2FP.F16.E4M3.UNPACK_B R13, R12 ;  /* 0x0000000cff0d723e */ /* 0x000fe200020006ff */
[----:B------:R-:W-:Y:S02]  /*148d0*/  HADD2.F32 R15, -RZ, R15.H1_H1 ;  /* 0x3000000fff0f7230 */ /* 0x000fe40000004100 */
[----:B------:R-:W-:Y:S01]  /*148e0*/  FMUL.FTZ R38, R36, R49 ;  /* 0x0000003124267220 */ /* 0x000fe20000410000 */
[----:B------:R-:W-:-:S02]  /*148f0*/  HADD2.F32 R21, -RZ, R21.H1_H1 ;  /* 0x30000015ff157230 */ /* 0x000fc40000004100 */
[-C--:B------:R-:W-:Y:S01]  /*14900*/  FMUL.FTZ R7, R7, R10.reuse ;  /* 0x0000000a07077220 */ /* 0x080fe20000410000 */
[----:B------:R-:W-:Y:S01]  /*14910*/  FFMA.FTZ R66, R6, R10, -R25 ;  /* 0x0000000a06427223 */ /* 0x000fe20000010819 */
[----:B------:R-:W-:Y:S02]  /*14920*/  F2FP.F16.E4M3.UNPACK_B R12, R12.H1 ;  /* 0x0000000cff0c723e */ /* 0x000fe400030006ff */
[----:B------:R-:W-:Y:S01]  /*14930*/  F2FP.F16.E4M3.UNPACK_B R10, R48.H1 ;  /* 0x00000030ff0a723e */ /* 0x000fe200030006ff */
[-C--:B------:R-:W-:Y:S01]  /*14940*/  FMUL.FTZ R36, R36, R15.reuse ;  /* 0x0000000f24247220 */ /* 0x080fe20000410000 */
[-C--:B------:R-:W-:Y:S01]  /*14950*/  F2FP.F16.E4M3.UNPACK_B R4, R8.reuse ;  /* 0x00000008ff04723e */ /* 0x080fe200020006ff */
[----:B------:R-:W-:Y:S01]  /*14960*/  FFMA.FTZ R62, R21, R15, -R38 ;  /* 0x0000000f153e7223 */ /* 0x000fe20000010826 */
[----:B------:R-:W-:Y:S01]  /*14970*/  F2FP.F16.E4M3.UNPACK_B R8, R8.H1 ;  /* 0x00000008ff08723e */ /* 0x000fe200030006ff */
[----:B------:R-:W-:Y:S01]  /*14980*/  FFMA.FTZ R67, R6, R14, R7 ;  /* 0x0000000e06437223 */ /* 0x000fe20000010007 */
[----:B------:R-:W-:Y:S01]  /*14990*/  F2FP.F16.E4M3.UNPACK_B R15, R54.H1 ;  /* 0x00000036ff0f723e */ /* 0x000fe200030006ff */
[----:B------:R-:W-:-:S02]  /*149a0*/  HADD2.F32 R7, -RZ, R12.H0_H0 ;  /* 0x2000000cff077230 */ /* 0x000fc40000004100 */
[----:B------:R-:W-:Y:S02]  /*149b0*/  HADD2.F32 R14, -RZ, R10.H0_H0 ;  /* 0x2000000aff0e7230 */ /* 0x000fe40000004100 */
[----:B------:R-:W-:Y:S01]  /*149c0*/  FFMA.FTZ R64, R21, R49, R36 ;  /* 0x0000003115407223 */ /* 0x000fe20000010024 */
[----:B------:R-:W-:Y:S02]  /*149d0*/  HADD2.F32 R21, -RZ, R15.H0_H0 ;  /* 0x2000000fff157230 */ /* 0x000fe40000004100 */
[----:B------:R-:W-:Y:S02]  /*149e0*/  HADD2.F32 R6, -RZ, R8.H0_H0 ;  /* 0x20000008ff067230 */ /* 0x000fe40000004100 */
[C---:B------:R-:W-:Y:S01]  /*149f0*/  FMUL.FTZ R36, R7.reuse, R14 ;  /* 0x0000000e07247220 */ /* 0x040fe20000410000 */
[----:B------:R-:W-:Y:S02]  /*14a00*/  HADD2.F32 R61, -RZ, R61.H1_H1 ;  /* 0x3000003dff3d7230 */ /* 0x000fe40000004100 */
[----:B------:R-:W-:Y:S01]  /*14a10*/  FMUL.FTZ R25, R7, R21 ;  /* 0x0000001507197220 */ /* 0x000fe20000410000 */
[----:B------:R-:W-:-:S02]  /*14a20*/  HADD2.F32 R37, -RZ, R37.H1_H1 ;  /* 0x30000025ff257230 */ /* 0x000fc40000004100 */
[C---:B------:R-:W-:Y:S01]  /*14a30*/  FFMA.FTZ R36, R6.reuse, R21, R36 ;  /* 0x0000001506247223 */ /* 0x040fe20000010024 */
[----:B------:R-:W-:Y:S02]  /*14a40*/  HADD2.F32 R21, -RZ, R15.H1_H1 ;  /* 0x3000000fff157230 */ /* 0x000fe40000004100 */
[----:B------:R-:W-:Y:S01]  /*14a50*/  HADD2.F32 R12, -RZ, R12.H1_H1 ;  /* 0x3000000cff0c7230 */ /* 0x000fe20000004100 */
[----:B------:R-:W-:Y:S01]  /*14a60*/  F2FP.F16.E4M3.UNPACK_B R54, R54 ;  /* 0x00000036ff36723e */ /* 0x000fe200020006ff */
[----:B------:R-:W-:Y:S02]  /*14a70*/  HADD2.F32 R15, -RZ, R10.H1_H1 ;  /* 0x3000000aff0f7230 */ /* 0x000fe40000004100 */
[----:B------:R-:W-:Y:S01]  /*14a80*/  FFMA.FTZ R14, R6, R14, -R25 ;  /* 0x0000000e060e7223 */ /* 0x000fe20000010819 */
[----:B------:R-:W-:Y:S02]  /*14a90*/  HADD2.F32 R53, -RZ, R53.H1_H1 ;  /* 0x30000035ff357230 */ /* 0x000fe40000004100 */
[----:B------:R-:W-:Y:S01]  /*14aa0*/  FMUL.FTZ R39, R37, R61 ;  /* 0x0000003d25277220 */ /* 0x000fe20000410000 */
[----:B------:R-:W-:-:S02]  /*14ab0*/  HADD2.F32 R24, -RZ, R24.H1_H1 ;  /* 0x30000018ff187230 */ /* 0x000fc40000004100 */
[C---:B------:R-:W-:Y:S01]  /*14ac0*/  FMUL.FTZ R25, R12.reuse, R21 ;  /* 0x000000150c197220 */ /* 0x040fe20000410000 */
[----:B------:R-:W-:Y:S01]  /*14ad0*/  HADD2.F32 R8, -RZ, R8.H1_H1 ;  /* 0x30000008ff087230 */ /* 0x000fe20000004100 */
[----:B------:R-:W-:Y:S01]  /*14ae0*/  F2FP.F16.E4M3.UNPACK_B R48, R48 ;  /* 0x00000030ff30723e */ /* 0x000fe200020006ff */
[----:B------:R-:W-:Y:S01]  /*14af0*/  FMUL.FTZ R12, R12, R15 ;  /* 0x0000000f0c0c7220 */ /* 0x000fe20000410000 */
[----:B------:R-:W-:Y:S02]  /*14b00*/  HADD2.F32 R10, -RZ, R54.H0_H0 ;  /* 0x20000036ff0a7230 */ /* 0x000fe40000004100 */
[----:B------:R-:W-:Y:S02]  /*14b10*/  HADD2.F32 R7, -RZ, R13.H0_H0 ;  /* 0x2000000dff077230 */ /* 0x000fe40000004100 */
[-C--:B------:R-:W-:Y:S01]  /*14b20*/  FMUL.FTZ R38, R37, R53.reuse ;  /* 0x0000003525267220 */ /* 0x080fe20000410000 */
[----:B------:R-:W-:Y:S01]  /*14b30*/  FFMA.FTZ R69, R24, R53, -R39 ;  /* 0x0000003518457223 */ /* 0x000fe20000010827 */
[C---:B------:R-:W-:Y:S01]  /*14b40*/  FFMA.FTZ R37, R8.reuse, R15, -R25 ;  /* 0x0000000f08257223 */ /* 0x040fe20000010819 */
[----:B------:R-:W-:Y:S01]  /*14b50*/  FFMA.FTZ R39, R8, R21, R12 ;  /* 0x0000001508277223 */ /* 0x000fe2000001000c */
[----:B------:R-:W-:-:S02]  /*14b60*/  HADD2.F32 R8, -RZ, R48.H0_H0 ;  /* 0x20000030ff087230 */ /* 0x000fc40000004100 */
[C---:B------:R-:W-:Y:S01]  /*14b70*/  FMUL.FTZ R15, R7.reuse, R10 ;  /* 0x0000000a070f7220 */ /* 0x040fe20000410000 */
[----:B------:R-:W-:Y:S02]  /*14b80*/  HADD2.F32 R6, -RZ, R4.H0_H0 ;  /* 0x20000004ff067230 */ /* 0x000fe40000004100 */
[----:B------:R-:W-:Y:S02]  /*14b90*/  HADD2.F32 R54, -RZ, R54.H1_H1 ;  /* 0x30000036ff367230 */ /* 0x000fe40000004100 */
[----:B------:R-:W-:Y:S02]  /*14ba0*/  HADD2.F32 R13, -RZ, R13.H1_H1 ;  /* 0x3000000dff0d7230 */ /* 0x000fe40000004100 */
[-C--:B------:R-:W-:Y:S01]  /*14bb0*/  FMUL.FTZ R7, R7, R8.reuse ;  /* 0x0000000807077220 */ /* 0x080fe20000410000 */
[----:B------:R-:W-:Y:S01]  /*14bc0*/  FFMA.FTZ R12, R6, R8, -R15 ;  /* 0x00000008060c7223 */ /* 0x000fe2000001080f */
[----:B------:R-:W-:Y:S01]  /*14bd0*/  HADD2.F32 R48, -RZ, R48.H1_H1 ;  /* 0x30000030ff307230 */ /* 0x000fe20000004100 */
[----:B------:R-:W-:Y:S01]  /*14be0*/  F2FP.F16.E4M3.UNPACK_B R8, R59.H1 ;  /* 0x0000003bff08723e */ /* 0x000fe200030006ff */
[----:B------:R-:W-:-:S02]  /*14bf0*/  HADD2.F32 R4, -RZ, R4.H1_H1 ;  /* 0x30000004ff047230 */ /* 0x000fc40000004100 */
[C---:B------:R-:W-:Y:S01]  /*14c00*/  FMUL.FTZ R15, R13.reuse, R54 ;  /* 0x000000360d0f7220 */ /* 0x040fe20000410000 */
[----:B------:R-:W-:Y:S01]  /*14c10*/  FFMA.FTZ R10, R6, R10, R7 ;  /* 0x0000000a060a7223 */ /* 0x000fe20000010007 */
[----:B------:R-:W-:Y:S01]  /*14c20*/  F2FP.F16.E4M3.UNPACK_B R7, R51.H1 ;  /* 0x00000033ff07723e */ /* 0x000fe200030006ff */
[-C--:B------:R-:W-:Y:S01]  /*14c30*/  FMUL.FTZ R13, R13, R48.reuse ;  /* 0x000000300d0d7220 */ /* 0x080fe20000410000 */
[C---:B------:R-:W-:Y:S01]  /*14c40*/  FFMA.FTZ R21, R4.reuse, R48, -R15 ;  /* 0x0000003004157223 */ /* 0x040fe2000001080f */
[----:B------:R-:W-:Y:S02]  /*14c50*/  HADD2.F32 R15, -RZ, R8.H0_H0 ;  /* 0x20000008ff0f7230 */ /* 0x000fe40000004100 */
[----:B------:R-:W-:Y:S02]  /*14c60*/  HADD2.F32 R6, -RZ, R27.H0_H0 ;  /* 0x2000001bff067230 */ /* 0x000fe40000004100 */
[----:B------:R-:W-:Y:S01]  /*14c70*/  FFMA.FTZ R25, R4, R54, R13 ;  /* 0x0000003604197223 */ /* 0x000fe2000001000d */
[----:B------:R-:W-:-:S02]  /*14c80*/  HADD2.F32 R13, -RZ, R7.H0_H0 ;  /* 0x20000007ff0d7230 */ /* 0x000fc40000004100 */
[----:B------:R-:W-:Y:S02]  /*14c90*/  HADD2.F32 R4, -RZ, R20.H0_H0 ;  /* 0x20000014ff047230 */ /* 0x000fe40000004100 */
[C---:B------:R-:W-:Y:S01]  /*14ca0*/  FMUL.FTZ R49, R6.reuse, R15 ;  /* 0x0000000f06317220 */ /* 0x040fe20000410000 */
[----:B------:R-:W-:Y:S02]  /*14cb0*/  HADD2.F32 R8, -RZ, R8.H1_H1 ;  /* 0x30000008ff087230 */ /* 0x000fe40000004100 */
[----:B------:R-:W-:Y:S02]  /*14cc0*/  HADD2.F32 R27, -RZ, R27.H1_H1 ;  /* 0x3000001bff1b7230 */ /* 0x000fe40000004100 */
[-C--:B------:R-:W-:Y:S01]  /*14cd0*/  FMUL.FTZ R53, R6, R13.reuse ;  /* 0x0000000d06357220 */ /* 0x080fe20000410000 */
[----:B------:R-:W-:Y:S02]  /*14ce0*/  HADD2.F32 R7, -RZ, R7.H1_H1 ;  /* 0x30000007ff077230 */ /* 0x000fe40000004100 */
[----:B------:R-:W-:Y:S01]  /*14cf0*/  FFMA.FTZ R49, R4, R13, -R49 ;  /* 0x0000000d04317223 */ /* 0x000fe20000010831 */
[----:B------:R-:W-:-:S02]  /*14d00*/  HADD2.F32 R20, -RZ, R20.H1_H1 ;  /* 0x30000014ff147230 */ /* 0x000fc40000004100 */
[C---:B------:R-:W-:Y:S01]  /*14d10*/  FMUL.FTZ R13, R27.reuse, R8 ;  /* 0x000000081b0d7220 */ /* 0x040fe20000410000 */
[----:B------:R-:W-:Y:S02]  /*14d20*/  F2FP.F16.E4M3.UNPACK_B R59, R59 ;  /* 0x0000003bff3b723e */ /* 0x000fe400020006ff */
[----:B------:R-:W-:Y:S01]  /*14d30*/  F2FP.F16.E4M3.UNPACK_B R51, R51 ;  /* 0x00000033ff33723e */ /* 0x000fe200020006ff */
[----:B------:R-:W-:Y:S01]  /*14d40*/  FFMA.FTZ R68, R24, R61, R38 ;  /* 0x0000003d18447223 */ /* 0x000fe20000010026 */
[-C--:B------:R-:W-:Y:S01]  /*14d50*/  FFMA.FTZ R24, R20, R7.reuse, -R13 ;  /* 0x0000000714187223 */ /* 0x080fe2000001080d */
[----:B------:R-:W-:Y:S01]  /*14d60*/  FMUL.FTZ R27, R27, R7 ;  /* 0x000000071b1b7220 */ /* 0x000fe20000410000 */
[----:B------:R-:W-:Y:S02]  /*14d70*/  HADD2.F32 R13, -RZ, R59.H0_H0 ;  /* 0x2000003bff0d7230 */ /* 0x000fe40000004100 */
[----:B------:R-:W-:Y:S02]  /*14d80*/  HADD2.F32 R6, -RZ, R26.H0_H0 ;  /* 0x2000001aff067230 */ /* 0x000fe40000004100 */
[----:B------:R-:W-:-:S02]  /*14d90*/  HADD2.F32 R7, -RZ, R51.H0_H0 ;  /* 0x20000033ff077230 */ /* 0x000fc40000004100 */
[----:B------:R-:W-:Y:S02]  /*14da0*/  HADD2.F32 R59, -RZ, R59.H1_H1 ;  /* 0x3000003bff3b7230 */ /* 0x000fe40000004100 */
[----:B------:R-:W-:Y:S02]  /*14db0*/  HADD2.F32 R26, -RZ, R26.H1_H1 ;  /* 0x3000001aff1a7230 */ /* 0x000fe40000004100 */
[----:B------:R-:W-:Y:S01]  /*14dc0*/  FFMA.FTZ R53, R4, R15, R53 ;  /* 0x0000000f04357223 */ /* 0x000fe20000010035 */
[----:B------:R-:W-:Y:S02]  /*14dd0*/  HADD2.F32 R51, -RZ, R51.H1_H1 ;  /* 0x30000033ff337230 */ /* 0x000fe40000004100 */
[----:B------:R-:W-:Y:S01]  /*14de0*/  FFMA.FTZ R38, R20, R8, R27 ;  /* 0x0000000814267223 */ /* 0x000fe2000001001b */
[--C-:B------:R-:W-:Y:S02]  /*14df0*/  HADD2.F32 R4, -RZ, R11.reuse.H0_H0 ;  /* 0x2000000bff047230 */ /* 0x100fe40000004100 */
[----:B------:R-:W-:Y:S01]  /*14e00*/  FMUL.FTZ R15, R6, R13 ;  /* 0x0000000d060f7220 */ /* 0x000fe20000410000 */
[----:B------:R-:W-:-:S02]  /*14e10*/  HADD2.F32 R11, -RZ, R11.H1_H1 ;  /* 0x3000000bff0b7230 */ /* 0x000fc40000004100 */
[----:B------:R-:W-:Y:S01]  /*14e20*/  FMUL.FTZ R8, R6, R7 ;  /* 0x0000000706087220 */ /* 0x000fe20000410000 */
[C---:B------:R-:W-:Y:S01]  /*14e30*/  FMUL.FTZ R20, R26.reuse, R59 ;  /* 0x0000003b1a147220 */ /* 0x040fe20000410000 */
[----:B------:R-:W-:Y:S01]  /*14e40*/  FMUL.FTZ R26, R26, R51 ;  /* 0x000000331a1a7220 */ /* 0x000fe20000410000 */
[C---:B------:R-:W-:Y:S01]  /*14e50*/  FFMA.FTZ R6, R4.reuse, R7, -R15 ;  /* 0x0000000704067223 */ /* 0x040fe2000001080f */
[----:B------:R-:W-:Y:S01]  /*14e60*/  FFMA.FTZ R13, R4, R13, R8 ;  /* 0x0000000d040d7223 */ /* 0x000fe20000010008 */
[C---:B------:R-:W-:Y:S01]  /*14e70*/  FFMA.FTZ R51, R11.reuse, R51, -R20 ;  /* 0x000000330b337223 */ /* 0x040fe20000010814 */
[----:B------:R-:W-:Y:S01]  /*14e80*/  FFMA.FTZ R26, R11, R59, R26 ;  /* 0x0000003b0b1a7223 */ /* 0x000fe2000001001a */
[----:B------:R-:W-:Y:S02]  /*14e90*/  F2FP.SATFINITE.E4M3.F32.PACK_AB_MERGE_C R60, R60, R65, RZ ;  /* 0x000000413c3c723e */ /* 0x000fe400048070ff */
[----:B------:R-:W-:Y:S02]  /*14ea0*/  F2FP.SATFINITE.E4M3.F32.PACK_AB_MERGE_C R7, R69, R66, RZ ;  /* 0x000000424507723e */ /* 0x000fe400048070ff */
[----:B------:R-:W-:-:S02]  /*14eb0*/  F2FP.SATFINITE.E4M3.F32.PACK_AB_MERGE_C R4, R37, R14, RZ ;  /* 0x0000000e2504723e */ /* 0x000fc400048070ff */
[----:B------:R-:W-:Y:S02]  /*14ec0*/  F2FP.SATFINITE.E4M3.F32.PACK_AB_MERGE_C R8, R39, R36, RZ ;  /* 0x000000242708723e */ /* 0x000fe400048070ff */
[----:B------:R-:W-:Y:S02]  /*14ed0*/  F2FP.SATFINITE.E4M3.F32.PACK_AB_MERGE_C R24, R24, R49, RZ ;  /* 0x000000311818723e */ /* 0x000fe400048070ff */
[----:B------:R-:W-:Y:S02]  /*14ee0*/  F2FP.SATFINITE.E4M3.F32.PACK_AB_MERGE_C R52, R57, R52, RZ ;  /* 0x000000343934723e */ /* 0x000fe400048070ff */
[----:B------:R-:W-:Y:S02]  /*14ef0*/  F2FP.SATFINITE.E4M3.F32.PACK_AB_MERGE_C R11, R68, R67, RZ ;  /* 0x00000043440b723e */ /* 0x000fe400048070ff */
[----:B------:R-:W-:Y:S02]  /*14f00*/  F2FP.SATFINITE.E4M3.F32.PACK_AB_MERGE_C R38, R38, R53, RZ ;  /* 0x000000352626723e */ /* 0x000fe400048070ff */
[----:B------:R-:W-:-:S02]  /*14f10*/  F2FP.SATFINITE.E4M3.F32.PACK_AB_MERGE_C R5, R56, R5, R60 ;  /* 0x000000053805723e */ /* 0x000fc4000480703c */
[----:B------:R-:W-:Y:S02]  /*14f20*/  F2FP.SATFINITE.E4M3.F32.PACK_AB_MERGE_C R7, R62, R63, R7 ;  /* 0x0000003f3e07723e */ /* 0x000fe40004807007 */
[----:B------:R-:W-:Y:S02]  /*14f30*/  F2FP.SATFINITE.E4M3.F32.PACK_AB_MERGE_C R4, R21, R12, R4 ;  /* 0x0000000c1504723e */ /* 0x000fe40004807004 */
[----:B------:R-:W-:Y:S02]  /*14f40*/  F2FP.SATFINITE.E4M3.F32.PACK_AB_MERGE_C R8, R25, R10, R8 ;  /* 0x0000000a1908723e */ /* 0x000fe40004807008 */
[----:B------:R-:W-:Y:S02]  /*14f50*/  F2FP.SATFINITE.E4M3.F32.PACK_AB_MERGE_C R6, R51, R6, R24 ;  /* 0x000000063306723e */ /* 0x000fe40004807018 */
[----:B------:R-:W-:Y:S02]  /*14f60*/  F2FP.SATFINITE.E4M3.F32.PACK_AB_MERGE_C R9, R58, R9, R52 ;  /* 0x000000093a09723e */ /* 0x000fe40004807034 */
[----:B------:R-:W-:-:S02]  /*14f70*/  F2FP.SATFINITE.E4M3.F32.PACK_AB_MERGE_C R11, R64, R55, R11 ;  /* 0x00000037400b723e */ /* 0x000fc4000480700b */
[----:B------:R-:W-:Y:S01]  /*14f80*/  F2FP.SATFINITE.E4M3.F32.PACK_AB_MERGE_C R10, R26, R13, R38 ;  /* 0x0000000d1a0a723e */ /* 0x000fe20004807026 */
[----:B------:R1:W-:Y:S04]  /*14f90*/  STS.128 [R70+0x1e200], R4 ;  /* 0x01e2000446007388 */ /* 0x0003e80000000c00 */
[----:B------:R1:W-:Y:S02]  /*14fa0*/  STS.128 [R0+0x1e200], R8 ;  /* 0x01e2000800007388 */ /* 0x0003e40000000c00 */
.L_x_569:
[----:B------:R-:W-:Y:S05]  /*14fb0*/  BSYNC B1 ;  /* 0x0000000000017941 */ /* 0x000fea0003800000 */
.L_x_568:
[----:B------:R-:W-:Y:S04]  /*14fc0*/  BSSY B1, `(.L_x_570) ;  /* 0x0000102000017945 */ /* 0x000fe80003800000 */
[----:B------:R-:W-:Y:S05]  /*14fd0*/  @P1 BRA `(.L_x_571) ;  /* 0x0000001000001947 */ /* 0x000fea0003800000 */
[----:B-1----:R-:W2:Y:S04]  /*14fe0*/  LDL R8, [R1+0x3c] ;  /* 0x00003c0001087983 */ /* 0x002ea80000100800 */
[----:B------:R-:W3:Y:S01]  /*14ff0*/  LDL R60, [R1+0x2c] ;  /* 0x00002c00013c7983 */ /* 0x000ee20000100800 */
[----:B-----5:R-:W-:Y:S02]  /*15000*/  SHF.R.U32.HI R0, RZ, 0x8, R40 ;  /* 0x00000008ff007819 */ /* 0x020fe40000011628 */
[----:B------:R-:W-:Y:S02]  /*15010*/  LOP3.LUT R5, R40, 0xff, RZ, 0xc0, !PT ;  /* 0x000000ff28057812 */ /* 0x000fe400078ec0ff */
[----:B------:R-:W-:Y:S02]  /*15020*/  LOP3.LUT R4, R0, 0xff, RZ, 0xc0, !PT ;  /* 0x000000ff00047812 */ /* 0x000fe400078ec0ff */
[----:B------:R-:W-:-:S02]  /*15030*/  LOP3.LUT R9, R43, 0xff, RZ, 0xc0, !PT ;  /* 0x000000ff2b097812 */ /* 0x000fc400078ec0ff */
[----:B------:R-:W-:Y:S02]  /*15040*/  PRMT R13, R4, 0x7604, R5 ;  /* 0x00007604040d7816 */ /* 0x000fe40000000005 */
[----:B------:R-:W-:Y:S02]  /*15050*/  SHF.R.U32.HI R10, RZ, 0x8, R28 ;  /* 0x00000008ff0a7819 */ /* 0x000fe4000001161c */
[----:B------:R-:W-:Y:S02]  /*15060*/  SHF.R.U32.HI R6, RZ, 0x8, R41 ;  /* 0x00000008ff067819 */ /* 0x000fe40000011629 */
[----:B------:R-:W-:Y:S02]  /*15070*/  LOP3.LUT R11, R28, 0xff, RZ, 0xc0, !PT ;  /* 0x000000ff1c0b7812 */ /* 0x000fe400078ec0ff */
[----:B------:R-:W-:Y:S02]  /*15080*/  LOP3.LUT R10, R10, 0xff, RZ, 0xc0, !PT ;  /* 0x000000ff0a0a7812 */ /* 0x000fe400078ec0ff */
[----:B------:R-:W-:-:S02]  /*15090*/  LOP3.LUT R7, R41, 0xff, RZ, 0xc0, !PT ;  /* 0x000000ff29077812 */ /* 0x000fc400078ec0ff */
[----:B------:R-:W-:Y:S02]  /*150a0*/  LOP3.LUT R6, R6, 0xff, RZ, 0xc0, !PT ;  /* 0x000000ff06067812 */ /* 0x000fe400078ec0ff */
[----:B------:R-:W-:Y:S02]  /*150b0*/  PRMT R27, R10, 0x7604, R11 ;  /* 0x000076040a1b7816 */ /* 0x000fe4000000000b */
[----:B------:R-:W-:Y:S02]  /*150c0*/  LOP3.LUT R11, R29, 0xff, RZ, 0xc0, !PT ;  /* 0x000000ff1d0b7812 */ /* 0x000fe400078ec0ff */
[----:B------:R-:W-:Y:S02]  /*150d0*/  SHF.R.U32.HI R10, RZ, 0x8, R31 ;  /* 0x00000008ff0a7819 */ /* 0x000fe4000001161f */
[----:B------:R-:W-:Y:S02]  /*150e0*/  PRMT R15, R6, 0x7604, R7 ;  /* 0x00007604060f7816 */ /* 0x000fe40000000007 */
[----:B------:R-:W-:-:S02]  /*150f0*/  SHF.R.U32.HI R6, RZ, 0x8, R42 ;  /* 0x00000008ff067819 */ /* 0x000fc4000001162a */
[----:B------:R-:W-:Y:S02]  /*15100*/  LOP3.LUT R10, R10, 0xff, RZ, 0xc0, !PT ;  /* 0x000000ff0a0a7812 */ /* 0x000fe400078ec0ff */
[----:B------:R-:W-:Y:S02]  /*15110*/  LOP3.LUT R39, R30, 0xff, RZ, 0xc0, !PT ;  /* 0x000000ff1e277812 */ /* 0x000fe400078ec0ff */
[----:B------:R-:W-:Y:S02]  /*15120*/  LOP3.LUT R51, R31, 0xff, RZ, 0xc0, !PT ;  /* 0x000000ff1f337812 */ /* 0x000fe400078ec0ff */
[----:B------:R-:W-:Y:S02]  /*15130*/  LOP3.LUT R7, R42, 0xff, RZ, 0xc0, !PT ;  /* 0x000000ff2a077812 */ /* 0x000fe400078ec0ff */
[----:B------:R-:W-:Y:S02]  /*15140*/  LOP3.LUT R6, R6, 0xff, RZ, 0xc0, !PT ;  /* 0x000000ff06067812 */ /* 0x000fe400078ec0ff */
[----:B------:R-:W-:-:S02]  /*15150*/  PRMT R51, R10, 0x7604, R51 ;  /* 0x000076040a337816 */ /* 0x000fc40000000033 */
[----:B------:R-:W-:Y:S02]  /*15160*/  PRMT R21, R6, 0x7604, R7 ;  /* 0x0000760406157816 */ /* 0x000fe40000000007 */
[----:B------:R-:W-:Y:S02]  /*15170*/  SHF.R.U32.HI R14, RZ, 0x10, R41 ;  /* 0x00000010ff0e7819 */ /* 0x000fe40000011629 */
[----:B------:R-:W-:Y:S02]  /*15180*/  SHF.R.U32.HI R12, RZ, 0x10, R40 ;  /* 0x00000010ff0c7819 */ /* 0x000fe40000011628 */
[----:B------:R-:W-:Y:S02]  /*15190*/  SHF.R.U32.HI R20, RZ, 0x10, R42 ;  /* 0x00000010ff147819 */ /* 0x000fe4000001162a */
[----:B------:R-:W-:Y:S02]  /*151a0*/  LOP3.LUT R14, R14, 0xff, RZ, 0xc0, !PT ;  /* 0x000000ff0e0e7812 */ /* 0x000fe400078ec0ff */
[----:B------:R-:W-:-:S02]  /*151b0*/  LOP3.LUT R12, R12, 0xff, RZ, 0xc0, !PT ;  /* 0x000000ff0c0c7812 */ /* 0x000fc400078ec0ff */
[----:B------:R-:W-:Y:S02]  /*151c0*/  LOP3.LUT R20, R20, 0xff, RZ, 0xc0, !PT ;  /* 0x000000ff14147812 */ /* 0x000fe400078ec0ff */
[----:B------:R-:W-:Y:S02]  /*151d0*/  SHF.R.U32.HI R24, RZ, 0x10, R43 ;  /* 0x00000010ff187819 */ /* 0x000fe4000001162b */
[----:B------:R-:W-:Y:S02]  /*151e0*/  PRMT R15, R14, 0x7054, R15 ;  /* 0x000070540e0f7816 */ /* 0x000fe4000000000f */
[----:B------:R-:W-:Y:S02]  /*151f0*/  SHF.R.U32.HI R14, RZ, 0x10, R29 ;  /* 0x00000010ff0e7819 */ /* 0x000fe4000001161d */
[----:B------:R-:W-:Y:S02]  /*15200*/  PRMT R13, R12, 0x7054, R13 ;  /* 0x000070540c0d7816 */ /* 0x000fe4000000000d */
[----:B------:R-:W-:-:S02]  /*15210*/  PRMT R21, R20, 0x7054, R21 ;  /* 0x0000705414157816 */ /* 0x000fc40000000015 */
[----:B------:R-:W-:Y:S02]  /*15220*/  SHF.R.U32.HI R12, RZ, 0x10, R28 ;  /* 0x00000010ff0c7819 */ /* 0x000fe4000001161c */
[----:B------:R-:W-:Y:S02]  /*15230*/  LOP3.LUT R24, R24, 0xff, RZ, 0xc0, !PT ;  /* 0x000000ff18187812 */ /* 0x000fe400078ec0ff */
[----:B------:R-:W-:Y:S02]  /*15240*/  SHF.R.U32.HI R20, RZ, 0x10, R30 ;  /* 0x00000010ff147819 */ /* 0x000fe4000001161e */
[----:B------:R-:W-:Y:S02]  /*15250*/  LOP3.LUT R14, R14, 0xff, RZ, 0xc0, !PT ;  /* 0x000000ff0e0e7812 */ /* 0x000fe400078ec0ff */
[----:B------:R-:W-:Y:S02]  /*15260*/  LOP3.LUT R12, R12, 0xff, RZ, 0xc0, !PT ;  /* 0x000000ff0c0c7812 */ /* 0x000fe400078ec0ff */
[----:B------:R-:W-:-:S02]  /*15270*/  LOP3.LUT R20, R20, 0xff, RZ, 0xc0, !PT ;  /* 0x000000ff14147812 */ /* 0x000fc400078ec0ff */
[----:B------:R-:W-:Y:S02]  /*15280*/  PRMT R27, R12, 0x7054, R27 ;  /* 0x000070540c1b7816 */ /* 0x000fe4000000001b */
[----:B------:R-:W-:Y:S02]  /*15290*/  LOP3.LUT R36, R13, 0xff000000, R40, 0xf8, !PT ;  /* 0xff0000000d247812 */ /* 0x000fe400078ef828 */
[----:B------:R-:W-:Y:S02]  /*152a0*/  LOP3.LUT R40, R15, 0xff000000, R41, 0xf8, !PT ;  /* 0xff0000000f287812 */ /* 0x000fe400078ef829 */
[----:B------:R-:W-:Y:S02]  /*152b0*/  LOP3.LUT R38, R27, 0xff000000, R28, 0xf8, !PT ;  /* 0xff0000001b267812 */ /* 0x000fe400078ef81c */
[-C--:B------:R-:W-:Y:S02]  /*152c0*/  F2FP.F16.E4M3.UNPACK_B R28, R40.reuse ;  /* 0x00000028ff1c723e */ /* 0x080fe400020006ff */
[----:B------:R-:W-:-:S02]  /*152d0*/  F2FP.F16.E4M3.UNPACK_B R40, R40.H1 ;  /* 0x00000028ff28723e */ /* 0x000fc400030006ff */
[----:B--2---:R-:W-:Y:S02]  /*152e0*/  LEA.HI R0, R3, R8, RZ, 0x1c ;  /* 0x0000000803007211 */ /* 0x004fe400078fe0ff */
[----:B------:R-:W-:Y:S02]  /*152f0*/  SHF.R.U32.HI R8, RZ, 0x8, R43 ;  /* 0x00000008ff087819 */ /* 0x000fe4000001162b */
[----:B------:R-:W-:Y:S02]  /*15300*/  SHF.R.S32.HI R5, RZ, 0x1f, R0 ;  /* 0x0000001fff057819 */ /* 0x000fe40000011400 */
[----:B------:R-:W-:Y:S02]  /*15310*/  LOP3.LUT R8, R8, 0xff, RZ, 0xc0, !PT ;  /* 0x000000ff08087812 */ /* 0x000fe400078ec0ff */
[----:B------:R-:W-:Y:S01]  /*15320*/  LEA.HI R4, R5, R0, RZ, 0x2 ;  /* 0x0000000005047211 */ /* 0x000fe200078f10ff */
[----:B------:R-:W-:Y:S01]  /*15330*/  IMAD.SHL.U32 R5, R0, 0x10, RZ ;  /* 0x0000001000057824 */ /* 0x000fe200078e00ff */
[----:B------:R-:W-:-:S02]  /*15340*/  PRMT R25, R8, 0x7604, R9 ;  /* 0x0000760408197816 */ /* 0x000fc40000000009 */
[----:B------:R-:W-:Y:S02]  /*15350*/  SHF.L.U32 R4, R4, 0xb, RZ ;  /* 0x0000000b04047819 */ /* 0x000fe400000006ff */
[----:B------:R-:W-:Y:S02]  /*15360*/  LOP3.LUT R0, R224, 0x30, R5, 0xf8, !PT ;  /* 0x00000030e0007812 */ /* 0x000fe400078ef805 */
[----:B------:R-:W-:Y:S02]  /*15370*/  LOP3.LUT R5, R4, 0xffffe000, RZ, 0xc0, !PT ;  /* 0xffffe00004057812 */ /* 0x000fe400078ec0ff */
[----:B------:R-:W-:Y:S02]  /*15380*/  LOP3.LUT R0, R0, R225, RZ, 0x3c, !PT ;  /* 0x000000e100007212 */ /* 0x000fe400078e3cff */
[----:B------:R-:W-:Y:S02]  /*15390*/  SHF.R.U32.HI R8, RZ, 0x8, R30 ;  /* 0x00000008ff087819 */ /* 0x000fe4000001161e */
[----:B------:R-:W-:-:S02]  /*153a0*/  IADD3 R9, R0, R226, R5 ;  /* 0x000000e200097210 */ /* 0x000fc40007ffe005 */
[----:B------:R-:W-:Y:S01]  /*153b0*/  SHF.R.U32.HI R0, RZ, 0x8, R29 ;  /* 0x00000008ff007819 */ /* 0x000fe2000001161d */
[----:B---3--:R-:W1:Y:S01]  /*153c0*/  LDS.128 R4, [R60+0x1e200] ;  /* 0x01e200003c047984 */ /* 0x008e620000000c00 */
[----:B------:R-:W-:Y:S02]  /*153d0*/  LOP3.LUT R8, R8, 0xff, RZ, 0xc0, !PT ;  /* 0x000000ff08087812 */ /* 0x000fe400078ec0ff */
[----:B------:R-:W-:Y:S02]  /*153e0*/  LOP3.LUT R0, R0, 0xff, RZ, 0xc0, !PT ;  /* 0x000000ff00007812 */ /* 0x000fe400078ec0ff */
[----:B------:R-:W-:Y:S02]  /*153f0*/  PRMT R49, R8, 0x7604, R39 ;  /* 0x0000760408317816 */ /* 0x000fe40000000027 */
[----:B------:R-:W-:Y:S01]  /*15400*/  PRMT R37, R0, 0x7604, R11 ;  /* 0x0000760400257816 */ /* 0x000fe2000000000b */
[----:B------:R-:W-:Y:S01]  /*15410*/  IMAD.IADD R0, R18, 0x1, R9 ;  /* 0x0000000112007824 */ /* 0x000fe200078e0209 */
[----:B------:R-:W-:-:S02]  /*15420*/  PRMT R25, R24, 0x7054, R25 ;  /* 0x0000705418197816 */ /* 0x000fc40000000019 */
[----:B------:R-:W-:Y:S02]  /*15430*/  SHF.R.U32.HI R24, RZ, 0x10, R31 ;  /* 0x00000010ff187819 */ /* 0x000fe4000001161f */
[----:B------:R-:W2:Y:S01]  /*15440*/  LDS.128 R8, [R0+0x1e200] ;  /* 0x01e2000000087984 */ /* 0x000ea20000000c00 */
[----:B------:R-:W-:Y:S02]  /*15450*/  PRMT R39, R14, 0x7054, R37 ;  /* 0x000070540e277816 */ /* 0x000fe40000000025 */
[----:B------:R-:W-:Y:S02]  /*15460*/  PRMT R49, R20, 0x7054, R49 ;  /* 0x0000705414317816 */ /* 0x000fe40000000031 */
[----:B------:R-:W-:Y:S02]  /*15470*/  LOP3.LUT R24, R24, 0xff, RZ, 0xc0, !PT ;  /* 0x000000ff18187812 */ /* 0x000fe400078ec0ff */
[----:B------:R-:W-:Y:S01]  /*15480*/  LOP3.LUT R39, R39, 0xff000000, R29, 0xf8, !PT ;  /* 0xff00000027277812 */ /* 0x000fe200078ef81d */
[--C-:B------:R-:W-:Y:S01]  /*15490*/  HADD2.F32 R29, -RZ, R28.reuse.H0_H0 ;  /* 0x2000001cff1d7230 */ /* 0x100fe20000004100 */
[----:B------:R-:W-:Y:S01]  /*154a0*/  LOP3.LUT R37, R21, 0xff000000, R42, 0xf8, !PT ;  /* 0xff00000015257812 */ /* 0x000fe200078ef82a */
[----:B------:R-:W-:Y:S01]  /*154b0*/  HADD2.F32 R28, -RZ, R28.H1_H1 ;  /* 0x3000001cff1c7230 */ /* 0x000fe20000004100 */
[----:B------:R-:W-:-:S02]  /*154c0*/  LOP3.LUT R49, R49, 0xff000000, R30, 0xf8, !PT ;  /* 0xff00000031317812 */ /* 0x000fc400078ef81e */
[----:B------:R-:W-:Y:S02]  /*154d0*/  PRMT R51, R24, 0x7054, R51 ;  /* 0x0000705418337816 */ /* 0x000fe40000000033 */
[-C--:B------:R-:W-:Y:S02]  /*154e0*/  F2FP.F16.E4M3.UNPACK_B R30, R39.reuse ;  /* 0x00000027ff1e723e */ /* 0x080fe400020006ff */
[----:B------:R-:W-:Y:S02]  /*154f0*/  LOP3.LUT R42, R25, 0xff000000, R43, 0xf8, !PT ;  /* 0xff000000192a7812 */ /* 0x000fe400078ef82b */
[----:B------:R-:W-:Y:S01]  /*15500*/  LOP3.LUT R51, R51, 0xff000000, R31, 0xf8, !PT ;  /* 0xff00000033337812 */ /* 0x000fe200078ef81f */
[--C-:B------:R-:W-:Y:S01]  /*15510*/  HADD2.F32 R31, -RZ, R30.reuse.H0_H0 ;  /* 0x2000001eff1f7230 */ /* 0x100fe20000004100 */
[----:B------:R-:W-:Y:S01]  /*15520*/  F2FP.F16.E4M3.UNPACK_B R39, R39.H1 ;  /* 0x00000027ff27723e */ /* 0x000fe200030006ff */
[----:B------:R-:W-:Y:S01]  /*15530*/  HADD2.F32 R30, -RZ, R30.H1_H1 ;  /* 0x3000001eff1e7230 */ /* 0x000fe20000004100 */
[----:B-1----:R-:W-:-:S02]  /*15540*/  F2FP.F16.E4M3.UNPACK_B R12, R5 ;  /* 0x00000005ff0c723e */ /* 0x002fc400020006ff */
[-C--:B------:R-:W-:Y:S02]  /*15550*/  F2FP.F16.E4M3.UNPACK_B R15, R7.reuse ;  /* 0x00000007ff0f723e */ /* 0x080fe400020006ff */
[----:B------:R-:W-:Y:S02]  /*15560*/  F2FP.F16.E4M3.UNPACK_B R20, R7.H1 ;  /* 0x00000007ff14723e */ /* 0x000fe400030006ff */
[-C--:B------:R-:W-:Y:S02]  /*15570*/  F2FP.F16.E4M3.UNPACK_B R7, R6.reuse ;  /* 0x00000006ff07723e */ /* 0x080fe400020006ff */
[----:B------:R-:W-:Y:S01]  /*15580*/  F2FP.F16.E4M3.UNPACK_B R14, R6.H1 ;  /* 0x00000006ff0e723e */ /* 0x000fe200030006ff */
[--C-:B------:R-:W-:Y:S01]  /*15590*/  HADD2.F32 R6, -RZ, R12.reuse.H0_H0 ;  /* 0x2000000cff067230 */ /* 0x100fe20000004100 */
[----:B------:R-:W-:Y:S01]  /*155a0*/  F2FP.F16.E4M3.UNPACK_B R13, R5.H1 ;  /* 0x00000005ff0d723e */ /* 0x000fe200030006ff */
[----:B------:R-:W-:Y:S01]  /*155b0*/  HADD2.F32 R12, -RZ, R12.H1_H1 ;  /* 0x3000000cff0c7230 */ /* 0x000fe20000004100 */
[----:B------:R-:W-:-:S02]  /*155c0*/  F2FP.F16.E4M3.UNPACK_B R5, R4 ;  /* 0x00000004ff05723e */ /* 0x000fc400020006ff */
[-C--:B--2---:R-:W-:Y:S02]  /*155d0*/  F2FP.F16.E4M3.UNPACK_B R21, R9.reuse ;  /* 0x00000009ff15723e */ /* 0x084fe400020006ff */
[----:B------:R-:W-:Y:S02]  /*155e0*/  F2FP.F16.E4M3.UNPACK_B R24, R9.H1 ;  /* 0x00000009ff18723e */ /* 0x000fe400030006ff */
[-C--:B------:R-:W-:Y:S01]  /*155f0*/  F2FP.F16.E4M3.UNPACK_B R26, R11.reuse ;  /* 0x0000000bff1a723e */ /* 0x080fe200020006ff */
[--C-:B------:R-:W-:Y:S01]  /*15600*/  HADD2.F32 R25, -RZ, R21.reuse.H0_H0 ;  /* 0x20000015ff197230 */ /* 0x100fe20000004100 */
[----:B------:R-:W-:Y:S01]  /*15610*/  F2FP.F16.E4M3.UNPACK_B R27, R11.H1 ;  /* 0x0000000bff1b723e */ /* 0x000fe200030006ff */
[----:B------:R-:W-:Y:S01]  /*15620*/  HADD2.F32 R21, -RZ, R21.H1_H1 ;  /* 0x30000015ff157230 */ /* 0x000fe20000004100 */
[-C--:B------:R-:W-:Y:S02]  /*15630*/  F2FP.F16.E4M3.UNPACK_B R11, R10.reuse ;  /* 0x0000000aff0b723e */ /* 0x080fe400020006ff */
[C---:B------:R-:W-:Y:S01]  /*15640*/  FMUL.FTZ R48, R25.reuse, R29 ;  /* 0x0000001d19307220 */ /* 0x040fe20000410000 */
[----:B------:R-:W-:Y:S01]  /*15650*/  FMUL.FTZ R41, R25, R31 ;  /* 0x0000001f19297220 */ /* 0x000fe20000410000 */
[----:B------:R-:W-:Y:S01]  /*15660*/  F2FP.F16.E4M3.UNPACK_B R25, R10.H1 ;  /* 0x0000000aff19723e */ /* 0x000fe200030006ff */
[----:B------:R-:W-:-:S02]  /*15670*/  HADD2.F32 R10, -RZ, R24.H0_H0 ;  /* 0x20000018ff0a7230 */ /* 0x000fc40000004100 */
[C---:B------:R-:W-:Y:S01]  /*15680*/  FFMA.FTZ R48, R6.reuse, R31, R48 ;  /* 0x0000001f06307223 */ /* 0x040fe20000010030 */
[----:B------:R-:W-:Y:S01]  /*15690*/  FFMA.FTZ R41, R6, R29, -R41 ;  /* 0x0000001d06297223 */ /* 0x000fe20000010829 */
[----:B------:R-:W-:Y:S02]  /*156a0*/  HADD2.F32 R31, -RZ, R39.H0_H0 ;  /* 0x20000027ff1f7230 */ /* 0x000fe40000004100 */
[C---:B------:R-:W-:Y:S01]  /*156b0*/  FMUL.FTZ R43, R21.reuse, R30 ;  /* 0x0000001e152b7220 */ /* 0x040fe20000410000 */
[----:B------:R-:W-:Y:S02]  /*156c0*/  HADD2.F32 R29, -RZ, R40.H0_H0 ;  /* 0x20000028ff1d7230 */ /* 0x000fe40000004100 */
[-C--:B------:R-:W-:Y:S01]  /*156d0*/  FMUL.FTZ R21, R21, R28.reuse ;  /* 0x0000001c15157220 */ /* 0x080fe20000410000 */
[----:B------:R-:W-:Y:S02]  /*156e0*/  HADD2.F32 R6, -RZ, R13.H0_H0 ;  /* 0x2000000dff067230 */ /* 0x000fe40000004100 */
[----:B------:R-:W-:Y:S01]  /*156f0*/  FMUL.FTZ R53, R10, R31 ;  /* 0x0000001f0a357220 */ /* 0x000fe20000410000 */
[----:B------:R-:W-:Y:S01]  /*15700*/  FFMA.FTZ R52, R12, R28, -R43 ;  /* 0x0000001c0c347223 */ /* 0x000fe2000001082b */
[----:B------:R-:W-:Y:S01]  /*15710*/  FMUL.FTZ R10, R10, R29 ;  /* 0x0000001d0a0a7220 */ /* 0x000fe20000410000 */
[----:B------:R-:W-:Y:S01]  /*15720*/  FFMA.FTZ R43, R12, R30, R21 ;  /* 0x0000001e0c2b7223 */ /* 0x000fe20000010015 */
[----:B------:R-:W-:Y:S01]  /*15730*/  F2FP.F16.E4M3.UNPACK_B R28, R51 ;  /* 0x00000033ff1c723e */ /* 0x000fe200020006ff */
[C---:B------:R-:W-:Y:S01]  /*15740*/  FFMA.FTZ R53, R6.reuse, R29, -R53 ;  /* 0x0000001d06357223 */ /* 0x040fe20000010835 */
[-C--:B------:R-:W-:Y:S01]  /*15750*/  F2FP.F16.E4M3.UNPACK_B R12, R42.reuse ;  /* 0x0000002aff0c723e */ /* 0x080fe200020006ff */
[----:B------:R-:W-:Y:S01]  /*15760*/  FFMA.FTZ R30, R6, R31, R10 ;  /* 0x0000001f061e7223 */ /* 0x000fe2000001000a */
[----:B------:R-:W-:Y:S01]  /*15770*/  HADD2.F32 R39, -RZ, R39.H1_H1 ;  /* 0x30000027ff277230 */ /* 0x000fe20000004100 */
[----:B------:R-:W-:Y:S01]  /*15780*/  F2FP.F16.E4M3.UNPACK_B R51, R51.H1 ;  /* 0x00000033ff33723e */ /* 0x000fe200030006ff */
[----:B------:R-:W-:Y:S01]  /*15790*/  HADD2.F32 R24, -RZ, R24.H1_H1 ;  /* 0x30000018ff187230 */ /* 0x000fe20000004100 */
[----:B------:R-:W-:Y:S01]  /*157a0*/  F2FP.F16.E4M3.UNPACK_B R42, R42.H1 ;  /* 0x0000002aff2a723e */ /* 0x000fe200030006ff */
[----:B------:R-:W-:Y:S01]  /*157b0*/  HADD2.F32 R29, -RZ, R28.H0_H0 ;  /* 0x2000001cff1d7230 */ /* 0x000fe20000004100 */
[----:B------:R-:W-:Y:S01]  /*157c0*/  F2FP.F16.E4M3.UNPACK_B R9, R8 ;  /* 0x00000008ff09723e */ /* 0x000fe200020006ff */
[----:B------:R-:W-:-:S02]  /*157d0*/  HADD2.F32 R10, -RZ, R26.H0_H0 ;  /* 0x2000001aff0a7230 */ /* 0x000fc40000004100 */
[----:B------:R-:W-:Y:S01]  /*157e0*/  FMUL.FTZ R54, R24, R39 ;  /* 0x0000002718367220 */ /* 0x000fe20000410000 */
[----:B------:R-:W-:Y:S01]  /*157f0*/  HADD2.F32 R21, -RZ, R12.H0_H0 ;  /* 0x2000000cff157230 */ /* 0x000fe20000004100 */
[----:B------:R-:W-:Y:S01]  /*15800*/  F2FP.F16.E4M3.UNPACK_B R8, R8.H1 ;  /* 0x00000008ff08723e */ /* 0x000fe200030006ff */
[----:B------:R-:W-:Y:S02]  /*15810*/  HADD2.F32 R40, -RZ, R40.H1_H1 ;  /* 0x30000028ff287230 */ /* 0x000fe40000004100 */
[C---:B------:R-:W-:Y:S01]  /*15820*/  FMUL.FTZ R31, R10.reuse, R29 ;  /* 0x0000001d0a1f7220 */ /* 0x040fe20000410000 */
[----:B------:R-:W-:Y:S02]  /*15830*/  HADD2.F32 R13, -RZ, R13.H1_H1 ;  /* 0x3000000dff0d7230 */ /* 0x000fe40000004100 */
[----:B------:R-:W-:Y:S01]  /*15840*/  FMUL.FTZ R10, R10, R21 ;  /* 0x000000150a0a7220 */ /* 0x000fe20000410000 */
[----:B------:R-:W-:Y:S02]  /*15850*/  HADD2.F32 R6, -RZ, R15.H0_H0 ;  /* 0x2000000fff067230 */ /* 0x000fe40000004100 */
[----:B------:R-:W-:Y:S01]  /*15860*/  FMUL.FTZ R24, R24, R40 ;  /* 0x0000002818187220 */ /* 0x000fe20000410000 */
[----:B------:R-:W-:-:S02]  /*15870*/  HADD2.F32 R12, -RZ, R12.H1_H1 ;  /* 0x3000000cff0c7230 */ /* 0x000fc40000004100 */
[C---:B------:R-:W-:Y:S01]  /*15880*/  FFMA.FTZ R54, R13.reuse, R40, -R54 ;  /* 0x000000280d367223 */ /* 0x040fe20000010836 */
[----:B------:R-:W-:Y:S02]  /*15890*/  HADD2.F32 R28, -RZ, R28.H1_H1 ;  /* 0x3000001cff1c7230 */ /* 0x000fe40000004100 */
[C---:B------:R-:W-:Y:S01]  /*158a0*/  FFMA.FTZ R40, R6.reuse, R21, -R31 ;  /* 0x0000001506287223 */ /* 0x040fe2000001081f */
[----:B------:R-:W-:Y:S02]  /*158b0*/  HADD2.F32 R26, -RZ, R26.H1_H1 ;  /* 0x3000001aff1a7230 */ /* 0x000fe40000004100 */
[----:B------:R-:W-:Y:S01]  /*158c0*/  FFMA.FTZ R55, R6, R29, R10 ;  /* 0x0000001d06377223 */ /* 0x000fe2000001000a */
[----:B------:R-:W-:Y:S01]  /*158d0*/  FFMA.FTZ R39, R13, R39, R24 ;  /* 0x000000270d277223 */ /* 0x000fe20000010018 */
[----:B------:R-:W-:Y:S01]  /*158e0*/  HADD2.F32 R15, -RZ, R15.H1_H1 ;  /* 0x3000000fff0f7230 */ /* 0x000fe20000004100 */
[----:B------:R-:W-:Y:S01]  /*158f0*/  F2FP.F16.E4M3.UNPACK_B R4, R4.H1 ;  /* 0x00000004ff04723e */ /* 0x000fe200030006ff */
[----:B------:R-:W-:-:S02]  /*15900*/  HADD2.F32 R21, -RZ, R51.H0_H0 ;  /* 0x20000033ff157230 */ /* 0x000fc40000004100 */
[C---:B------:R-:W-:Y:S01]  /*15910*/  FMUL.FTZ R24, R26.reuse, R28 ;  /* 0x0000001c1a187220 */ /* 0x040fe20000410000 */
[----:B------:R-:W-:Y:S02]  /*15920*/  HADD2.F32 R10, -RZ, R27.H0_H0 ;  /* 0x2000001bff0a7230 */ /* 0x000fe40000004100 */
[-C--:B------:R-:W-:Y:S01]  /*15930*/  FMUL.FTZ R29, R26, R12.reuse ;  /* 0x0000000c1a1d7220 */ /* 0x080fe20000410000 */
[----:B------:R-:W-:Y:S02]  /*15940*/  HADD2.F32 R13, -RZ, R42.H0_H0 ;  /* 0x2000002aff0d7230 */ /* 0x000fe40000004100 */
[C---:B0-----:R-:W-:Y:S01]  /*15950*/  FFMA.FTZ R57, R15.reuse, R12, -R24 ;  /* 0x0000000c0f397223 */ /* 0x041fe20000010818 */
[----:B------:R-:W-:Y:S02]  /*15960*/  HADD2.F32 R6, -RZ, R20.H0_H0 ;  /* 0x20000014ff067230 */ /* 0x000fe40000004100 */
[C---:B------:R-:W-:Y:S01]  /*15970*/  FMUL.FTZ R31, R10.reuse, R21 ;  /* 0x000000150a1f7220 */ /* 0x040fe20000410000 */
[----:B------:R-:W-:Y:S01]  /*15980*/  FFMA.FTZ R56, R15, R28, R29 ;  /* 0x0000001c0f387223 */ /* 0x000fe2000001001d */
[----:B------:R-:W-:Y:S01]  /*15990*/  FMUL.FTZ R10, R10, R13 ;  /* 0x0000000d0a0a7220 */ /* 0x000fe20000410000 */
[----:B------:R-:W-:Y:S01]  /*159a0*/  F2FP.F16.E4M3.UNPACK_B R15, R38.H1 ;  /* 0x00000026ff0f723e */ /* 0x000fe200030006ff */
[----:B------:R-:W-:Y:S01]  /*159b0*/  HADD2.F32 R42, -RZ, R42.H1_H1 ;  /* 0x3000002aff2a7230 */ /* 0x000fe20000004100 */
[----:B------:R-:W-:Y:S01]  /*159c0*/  F2FP.F16.E4M3.UNPACK_B R12, R36.H1 ;  /* 0x00000024ff0c723e */ /* 0x000fe200030006ff */
[----:B------:R-:W-:Y:S01]  /*159d0*/  FFMA.FTZ R59, R6, R21, R10 ;  /* 0x00000015063b7223 */ /* 0x000fe2000001000a */
[----:B------:R-:W-:-:S02]  /*159e0*/  HADD2.F32 R51, -RZ, R51.H1_H1 ;  /* 0x30000033ff337230 */ /* 0x000fc40000004100 */
[----:B------:R-:W-:Y:S01]  /*159f0*/  FFMA.FTZ R58, R6, R13, -R31 ;  /* 0x0000000d063a7223 */ /* 0x000fe2000001081f */
[----:B------:R-:W-:Y:S01]  /*15a00*/  HADD2.F32 R27, -RZ, R27.H1_H1 ;  /* 0x3000001bff1b7230 */ /* 0x000fe20000004100 */
[----:B------:R-:W-:Y:S01]  /*15a10*/  F2FP.F16.E4M3.UNPACK_B R38, R38 ;  /* 0x00000026ff26723e */ /* 0x000fe200020006ff */
[----:B------:R-:W-:Y:S01]  /*15a20*/  HADD2.F32 R21, -RZ, R15.H0_H0 ;  /* 0x2000000fff157230 */ /* 0x000fe20000004100 */
[----:B------:R-:W-:Y:S01]  /*15a30*/  F2FP.F16.E4M3.UNPACK_B R36, R36 ;  /* 0x00000024ff24723e */ /* 0x000fe200020006ff */
[----:B------:R-:W-:Y:S02]  /*15a40*/  HADD2.F32 R10, -RZ, R8.H0_H0 ;  /* 0x20000008ff0a7230 */ /* 0x000fe40000004100 */
[C---:B------:R-:W-:Y:S01]  /*15a50*/  FMUL.FTZ R29, R27.reuse, R51 ;  /* 0x000000331b1d7220 */ /* 0x040fe20000410000 */
[----:B------:R-:W-:Y:S02]  /*15a60*/  HADD2.F32 R13, -RZ, R12.H0_H0 ;  /* 0x2000000cff0d7230 */ /* 0x000fe40000004100 */
[----:B------:R-:W-:Y:S01]  /*15a70*/  FMUL.FTZ R24, R27, R42 ;  /* 0x0000002a1b187220 */ /* 0x000fe20000410000 */
[----:B------:R-:W-:-:S02]  /*15a80*/  HADD2.F32 R20, -RZ, R20.H1_H1 ;  /* 0x30000014ff147230 */ /* 0x000fc40000004100 */
[C---:B------:R-:W-:Y:S01]  /*15a90*/  FMUL.FTZ R27, R10.reuse, R21 ;  /* 0x000000150a1b7220 */ /* 0x040fe20000410000 */
[----:B------:R-:W-:Y:S02]  /*15aa0*/  HADD2.F32 R6, -RZ, R4.H0_H0 ;  /* 0x20000004ff067230 */ /* 0x000fe40000004100 */
[----:B------:R-:W-:Y:S01]  /*15ab0*/  FMUL.FTZ R10, R10, R13 ;  /* 0x0000000d0a0a7220 */ /* 0x000fe20000410000 */
[----:B------:R-:W-:Y:S02]  /*15ac0*/  HADD2.F32 R8, -RZ, R8.H1_H1 ;  /* 0x30000008ff087230 */ /* 0x000fe40000004100 */
[C---:B------:R-:W-:Y:S01]  /*15ad0*/  FFMA.FTZ R61, R20.reuse, R42, -R29 ;  /* 0x0000002a143d7223 */ /* 0x040fe2000001081d */
[----:B------:R-:W-:Y:S01]  /*15ae0*/  FFMA.FTZ R42, R20, R51, R24 ;  /* 0x00000033142a7223 */ /* 0x000fe20000010018 */
[C---:B------:R-:W-:Y:S01]  /*15af0*/  FFMA.FTZ R24, R6.reuse, R21, R10 ;  /* 0x0000001506187223 */ /* 0x040fe2000001000a */
[----:B------:R-:W-:Y:S02]  /*15b00*/  HADD2.F32 R21, -RZ, R15.H1_H1 ;  /* 0x3000000fff157230 */ /* 0x000fe40000004100 */
[----:B------:R-:W-:Y:S01]  /*15b10*/  FFMA.FTZ R20, R6, R13, -R27 ;  /* 0x0000000d06147223 */ /* 0x000fe2000001081b */
[----:B------:R-:W-:Y:S01]  /*15b20*/  HADD2.F32 R13, -RZ, R12.H1_H1 ;  /* 0x3000000cff0d7230 */ /* 0x000fe20000004100 */
[----:B------:R-:W-:Y:S01]  /*15b30*/  F2FP.F16.E4M3.UNPACK_B R10, R49.H1 ;  /* 0x00000031ff0a723e */ /* 0x000fe200030006ff */
[----:B------:R-:W-:-:S02]  /*15b40*/  HADD2.F32 R4, -RZ, R4.H1_H1 ;  /* 0x30000004ff047230 */ /* 0x000fc40000004100 */
[C---:B------:R-:W-:Y:S01]  /*15b50*/  FMUL.FTZ R27, R8.reuse, R21 ;  /* 0x00000015081b7220 */ /* 0x040fe20000410000 */
[----:B------:R-:W-:Y:S02]  /*15b60*/  HADD2.F32 R15, -RZ, R38.H0_H0 ;  /* 0x20000026ff0f7230 */ /* 0x000fe40000004100 */
[-C--:B------:R-:W-:Y:S01]  /*15b70*/  FMUL.FTZ R8, R8, R13.reuse ;  /* 0x0000000d08087220 */ /* 0x080fe20000410000 */
[----:B------:R-:W-:Y:S02]  /*15b80*/  HADD2.F32 R6, -RZ, R9.H0_H0 ;  /* 0x20000009ff067230 */ /* 0x000fe40000004100 */
[C---:B------:R-:W-:Y:S01]  /*15b90*/  FFMA.FTZ R29, R4.reuse, R13, -R27 ;  /* 0x0000000d041d7223 */ /* 0x040fe2000001081b */
[----:B------:R-:W-:Y:S02]  /*15ba0*/  HADD2.F32 R13, -RZ, R36.H0_H0 ;  /* 0x20000024ff0d7230 */ /* 0x000fe40000004100 */
[----:B------:R-:W-:Y:S01]  /*15bb0*/  FFMA.FTZ R31, R4, R21, R8 ;  /* 0x00000015041f7223 */ /* 0x000fe20000010008 */
[----:B------:R-:W-:-:S02]  /*15bc0*/  HADD2.F32 R38, -RZ, R38.H1_H1 ;  /* 0x30000026ff267230 */ /* 0x000fc40000004100 */
[C---:B------:R-:W-:Y:S01]  /*15bd0*/  FMUL.FTZ R21, R6.reuse, R15 ;  /* 0x0000000f06157220 */ /* 0x040fe20000410000 */
[----:B------:R-:W-:Y:S02]  /*15be0*/  HADD2.F32 R9, -RZ, R9.H1_H1 ;  /* 0x30000009ff097230 */ /* 0x000fe40000004100 */
[----:B------:R-:W-:Y:S01]  /*15bf0*/  FMUL.FTZ R27, R6, R13 ;  /* 0x0000000d061b7220 */ /* 0x000fe20000410000 */
[--C-:B------:R-:W-:Y:S01]  /*15c00*/  HADD2.F32 R4, -RZ, R5.reuse.H0_H0 ;  /* 0x20000005ff047230 */ /* 0x100fe20000004100 */
[----:B------:R-:W-:Y:S01]  /*15c10*/  F2FP.F16.E4M3.UNPACK_B R49, R49 ;  /* 0x00000031ff31723e */ /* 0x000fe200020006ff */
[----:B------:R-:W-:Y:S02]  /*15c20*/  HADD2.F32 R36, -RZ, R36.H1_H1 ;  /* 0x30000024ff247230 */ /* 0x000fe40000004100 */
[C---:B------:R-:W-:Y:S01]  /*15c30*/  FMUL.FTZ R6, R9.reuse, R38 ;  /* 0x0000002609067220 */ /* 0x040fe20000410000 */
[----:B------:R-:W-:Y:S02]  /*15c40*/  HADD2.F32 R5, -RZ, R5.H1_H1 ;  /* 0x30000005ff057230 */ /* 0x000fe40000004100 */
[C---:B------:R-:W-:Y:S01]  /*15c50*/  FFMA.FTZ R21, R4.reuse, R13, -R21 ;  /* 0x0000000d04157223 */ /* 0x040fe20000010815 */
[----:B------:R-:W-:Y:S01]  /*15c60*/  FFMA.FTZ R27, R4, R15, R27 ;  /* 0x0000000f041b7223 */ /* 0x000fe2000001001b */
[-C--:B------:R-:W-:Y:S01]  /*15c70*/  F2FP.F16.E4M3.UNPACK_B R4, R37.reuse.H1 ;  /* 0x00000025ff04723e */ /* 0x080fe200030006ff */
[-C--:B------:R-:W-:Y:S01]  /*15c80*/  FMUL.FTZ R13, R9, R36.reuse ;  /* 0x00000024090d7220 */ /* 0x080fe20000410000 */
[----:B------:R-:W-:Y:S01]  /*15c90*/  FFMA.FTZ R36, R5, R36, -R6 ;  /* 0x0000002405247223 */ /* 0x000fe20000010806 */
[----:B------:R-:W-:Y:S01]  /*15ca0*/  HADD2.F32 R9, -RZ, R10.H0_H0 ;  /* 0x2000000aff097230 */ /* 0x000fe20000004100 */
[----:B------:R-:W-:Y:S01]  /*15cb0*/  F2FP.F16.E4M3.UNPACK_B R37, R37 ;  /* 0x00000025ff25723e */ /* 0x000fe200020006ff */
[----:B------:R-:W-:-:S02]  /*15cc0*/  HADD2.F32 R6, -RZ, R25.H0_H0 ;  /* 0x20000019ff067230 */ /* 0x000fc40000004100 */
[----:B------:R-:W-:Y:S01]  /*15cd0*/  FFMA.FTZ R38, R5, R38, R13 ;  /* 0x0000002605267223 */ /* 0x000fe2000001000d */
[--C-:B------:R-:W-:Y:S02]  /*15ce0*/  HADD2.F32 R5, -RZ, R4.reuse.H0_H0 ;  /* 0x20000004ff057230 */ /* 0x100fe40000004100 */
[----:B------:R-:W-:Y:S02]  /*15cf0*/  HADD2.F32 R8, -RZ, R4.H1_H1 ;  /* 0x30000004ff087230 */ /* 0x000fe40000004100 */
[C---:B------:R-:W-:Y:S01]  /*15d00*/  FMUL.FTZ R13, R6.reuse, R9 ;  /* 0x00000009060d7220 */ /* 0x040fe20000410000 */
[----:B------:R-:W-:Y:S02]  /*15d10*/  HADD2.F32 R4, -RZ, R14.H0_H0 ;  /* 0x2000000eff047230 */ /* 0x000fe40000004100 */
[----:B------:R-:W-:Y:S01]  /*15d20*/  FMUL.FTZ R15, R6, R5 ;  /* 0x00000005060f7220 */ /* 0x000fe20000410000 */
[----:B------:R-:W-:Y:S02]  /*15d30*/  HADD2.F32 R10, -RZ, R10.H1_H1 ;  /* 0x3000000aff0a7230 */ /* 0x000fe40000004100 */
[----:B------:R-:W-:-:S02]  /*15d40*/  HADD2.F32 R25, -RZ, R25.H1_H1 ;  /* 0x30000019ff197230 */ /* 0x000fc40000004100 */
[C---:B------:R-:W-:Y:S01]  /*15d50*/  FFMA.FTZ R26, R4.reuse, R5, -R13 ;  /* 0x00000005041a7223 */ /* 0x040fe2000001080d */
[----:B------:R-:W-:Y:S02]  /*15d60*/  HADD2.F32 R14, -RZ, R14.H1_H1 ;  /* 0x3000000eff0e7230 */ /* 0x000fe40000004100 */
[----:B------:R-:W-:Y:S02]  /*15d70*/  HADD2.F32 R6, -RZ, R37.H0_H0 ;  /* 0x20000025ff067230 */ /* 0x000fe40000004100 */
[C---:B------:R-:W-:Y:S01]  /*15d80*/  FMUL.FTZ R5, R25.reuse, R10 ;  /* 0x0000000a19057220 */ /* 0x040fe20000410000 */
[-C--:B------:R-:W-:Y:S01]  /*15d90*/  FMUL.FTZ R13, R25, R8.reuse ;  /* 0x00000008190d7220 */ /* 0x080fe20000410000 */
[----:B------:R-:W-:Y:S01]  /*15da0*/  FFMA.FTZ R25, R4, R9, R15 ;  /* 0x0000000904197223 */ /* 0x000fe2000001000f */
[----:B------:R-:W-:Y:S02]  /*15db0*/  HADD2.F32 R9, -RZ, R49.H0_H0 ;  /* 0x20000031ff097230 */ /* 0x000fe40000004100 */
[C---:B------:R-:W-:Y:S01]  /*15dc0*/  FFMA.FTZ R51, R14.reuse, R8, -R5 ;  /* 0x000000080e337223 */ /* 0x040fe20000010805 */
[----:B------:R-:W-:Y:S01]  /*15dd0*/  FFMA.FTZ R28, R14, R10, R13 ;  /* 0x0000000a0e1c7223 */ /* 0x000fe2000001000d */
[----:B------:R-:W-:-:S02]  /*15de0*/  HADD2.F32 R5, -RZ, R11.H0_H0 ;  /* 0x2000000bff057230 */ /* 0x000fc40000004100 */
[----:B------:R-:W-:Y:S01]  /*15df0*/  HADD2.F32 R10, -RZ, R49.H1_H1 ;  /* 0x30000031ff0a7230 */ /* 0x000fe20000004100 */
[----:B------:R-:W-:Y:S01]  /*15e00*/  F2FP.SATFINITE.E4M3.F32.PACK_AB_MERGE_C R26, R51, R26, RZ ;  /* 0x0000001a331a723e */ /* 0x000fe200048070ff */
[----:B------:R-:W-:Y:S02]  /*15e10*/  HADD2.F32 R11, -RZ, R11.H1_H1 ;  /* 0x3000000bff0b7230 */ /* 0x000fe40000004100 */
[C---:B------:R-:W-:Y:S01]  /*15e20*/  FMUL.FTZ R13, R5.reuse, R9 ;  /* 0x00000009050d7220 */ /* 0x040fe20000410000 */
[----:B------:R-:W-:Y:S02]  /*15e30*/  HADD2.F32 R8, -RZ, R37.H1_H1 ;  /* 0x30000025ff087230 */ /* 0x000fe40000004100 */
[----:B------:R-:W-:Y:S01]  /*15e40*/  FMUL.FTZ R12, R5, R6 ;  /* 0x00000006050c7220 */ /* 0x000fe20000410000 */
[--C-:B------:R-:W-:Y:S02]  /*15e50*/  HADD2.F32 R4, -RZ, R7.reuse.H0_H0 ;  /* 0x20000007ff047230 */ /* 0x100fe40000004100 */
[----:B------:R-:W-:Y:S01]  /*15e60*/  FMUL.FTZ R14, R11, R10 ;  /* 0x0000000a0b0e7220 */ /* 0x000fe20000410000 */
[----:B------:R-:W-:-:S02]  /*15e70*/  HADD2.F32 R7, -RZ, R7.H1_H1 ;  /* 0x30000007ff077230 */ /* 0x000fc40000004100 */
[----:B------:R-:W-:Y:S01]  /*15e80*/  FMUL.FTZ R11, R11, R8 ;  /* 0x000000080b0b7220 */ /* 0x000fe20000410000 */
[----:B------:R-:W-:Y:S01]  /*15e90*/  F2FP.SATFINITE.E4M3.F32.PACK_AB_MERGE_C R5, R54, R53, RZ ;  /* 0x000000353605723e */ /* 0x000fe200048070ff */
        /* <DEDUP_REMOVED lines=10> */
[----:B------:R-:W-:Y:S02]  /*15f40*/  F2FP.SATFINITE.E4M3.F32.PACK_AB_MERGE_C R5, R52, R41, R5 ;  /* 0x000000293405723e */ /* 0x000fe40004807005 */
[----:B------:R-:W-:Y:S02]  /*15f50*/  F2FP.SATFINITE.E4M3.F32.PACK_AB_MERGE_C R7, R57, R40, R7 ;  /* 0x000000283907723e */ /* 0x000fe40004807007 */
[----:B------:R-:W-:-:S02]  /*15f60*/  F2FP.SATFINITE.E4M3.F32.PACK_AB_MERGE_C R4, R36, R21, R4 ;  /* 0x000000152404723e */ /* 0x000fc40004807004 */
[----:B------:R-:W-:Y:S02]  /*15f70*/  F2FP.SATFINITE.E4M3.F32.PACK_AB_MERGE_C R6, R13, R6, R26 ;  /* 0x000000060d06723e */ /* 0x000fe4000480701a */
[----:B------:R-:W-:Y:S02]  /*15f80*/  F2FP.SATFINITE.E4M3.F32.PACK_AB_MERGE_C R9, R43, R48, R9 ;  /* 0x000000302b09723e */ /* 0x000fe40004807009 */
[----:B------:R-:W-:Y:S01]  /*15f90*/  F2FP.SATFINITE.E4M3.F32.PACK_AB_MERGE_C R11, R56, R55, R11 ;  /* 0x00000037380b723e */ /* 0x000fe2000480700b */
[----:B------:R2:W-:Y:S01]  /*15fa0*/  STS.128 [R60+0x1e200], R4 ;  /* 0x01e200043c007388 */ /* 0x0005e20000000c00 */
[----:B------:R-:W-:Y:S02]  /*15fb0*/  F2FP.SATFINITE.E4M3.F32.PACK_AB_MERGE_C R8, R38, R27, R8 ;  /* 0x0000001b2608723e */ /* 0x000fe40004807008 */
[----:B------:R-:W-:-:S05]  /*15fc0*/  F2FP.SATFINITE.E4M3.F32.PACK_AB_MERGE_C R10, R15, R12, R10 ;  /* 0x0000000c0f0a723e */ /* 0x000fca000480700a */
[----:B------:R2:W-:Y:S02]  /*15fd0*/  STS.128 [R0+0x1e200], R8 ;  /* 0x01e2000800007388 */ /* 0x0005e40000000c00 */
.L_x_571:
[----:B------:R-:W-:Y:S05]  /*15fe0*/  BSYNC B1 ;  /* 0x0000000000017941 */ /* 0x000fea0003800000 */
.L_x_570:
[----:B------:R-:W-:Y:S05]  /*15ff0*/  @P2 BRA `(.L_x_549) ;  /* 0x0000000c00e02947 */ /* 0x000fea0003800000 */
[----:B-12---:R-:W2:Y:S04]  /*16000*/  LDL R0, [R1+0x38] ;  /* 0x0000380001007983 */ /* 0x006ea80000100800 */
[----:B------:R-:W3:Y:S01]  /*16010*/  LDL R49, [R1+0x28] ;  /* 0x0000280001317983 */ /* 0x000ee20000100800 */
[----:B-----5:R-:W-:Y:S02]  /*16020*/  SHF.R.U32.HI R4, RZ, 0x8, R44 ;  /* 0x00000008ff047819 */ /* 0x020fe4000001162c */
[----:B------:R-:W-:Y:S02]  /*16030*/  SHF.R.U32.HI R8, RZ, 0x8, R46 ;  /* 0x00000008ff087819 */ /* 0x000fe4000001162e */
[----:B------:R-:W-:Y:S02]  /*16040*/  LOP3.LUT R5, R4, 0xff, RZ, 0xc0, !PT ;  /* 0x000000ff04057812 */ /* 0x000fe400078ec0ff */
[----:B------:R-:W-:-:S02]  /*16050*/  LOP3.LUT R4, R46, 0xff, RZ, 0xc0, !PT ;  /* 0x000000ff2e047812 */ /* 0x000fc400078ec0ff */
[----:B------:R-:W-:Y:S02]  /*16060*/  LOP3.LUT R9, R8, 0xff, RZ, 0xc0, !PT ;  /* 0x000000ff08097812 */ /* 0x000fe400078ec0ff */
[----:B------:R-:W-:Y:S02]  /*16070*/  SHF.R.U32.HI R7, RZ, 0x8, R45 ;  /* 0x00000008ff077819 */ /* 0x000fe4000001162d */
[----:B------:R-:W-:Y:S02]  /*16080*/  PRMT R15, R9, 0x7604, R4 ;  /* 0x00007604090f7816 */ /* 0x000fe40000000004 */
[----:B------:R-:W-:Y:S02]  /*16090*/  LOP3.LUT R6, R45, 0xff, RZ, 0xc0, !PT ;  /* 0x000000ff2d067812 */ /* 0x000fe400078ec0ff */
[----:B------:R-:W-:Y:S02]  /*160a0*/  LOP3.LUT R7, R7, 0xff, RZ, 0xc0, !PT ;  /* 0x000000ff07077812 */ /* 0x000fe400078ec0ff */
[----:B------:R-:W-:-:S02]  /*160b0*/  SHF.R.U32.HI R8, RZ, 0x8, R32 ;  /* 0x00000008ff087819 */ /* 0x000fc40000011620 */
[----:B------:R-:W-:Y:S02]  /*160c0*/  PRMT R12, R7, 0x7604, R6 ;  /* 0x00007604070c7816 */ /* 0x000fe40000000006 */
[----:B------:R-:W-:Y:S02]  /*160d0*/  LOP3.LUT R7, R32, 0xff, RZ, 0xc0, !PT ;  /* 0x000000ff20077812 */ /* 0x000fe400078ec0ff */
[----:B------:R-:W-:Y:S02]  /*160e0*/  LOP3.LUT R8, R8, 0xff, RZ, 0xc0, !PT ;  /* 0x000000ff08087812 */ /* 0x000fe400078ec0ff */
[----:B------:R-:W-:Y:S02]  /*160f0*/  SHF.R.U32.HI R6, RZ, 0x8, R47 ;  /* 0x00000008ff067819 */ /* 0x000fe4000001162f */
[----:B------:R-:W-:Y:S02]  /*16100*/  PRMT R25, R8, 0x7604, R7 ;  /* 0x0000760408197816 */ /* 0x000fe40000000007 */
[----:B------:R-:W-:-:S02]  /*16110*/  SHF.R.U32.HI R8, RZ, 0x8, R33 ;  /* 0x00000008ff087819 */ /* 0x000fc40000011621 */
[----:B------:R-:W-:Y:S02]  /*16120*/  LOP3.LUT R6, R6, 0xff, RZ, 0xc0, !PT ;  /* 0x000000ff06067812 */ /* 0x000fe400078ec0ff */
[----:B------:R-:W-:Y:S02]  /*16130*/  SHF.R.U32.HI R27, RZ, 0x8, R35 ;  /* 0x00000008ff1b7819 */ /* 0x000fe40000011623 */
[----:B------:R-:W-:Y:S02]  /*16140*/  LOP3.LUT R20, R33, 0xff, RZ, 0xc0, !PT ;  /* 0x000000ff21147812 */ /* 0x000fe400078ec0ff */
[----:B------:R-:W-:Y:S02]  /*16150*/  LOP3.LUT R26, R35, 0xff, RZ, 0xc0, !PT ;  /* 0x000000ff231a7812 */ /* 0x000fe400078ec0ff */
[----:B------:R-:W-:Y:S02]  /*16160*/  LOP3.LUT R27, R27, 0xff, RZ, 0xc0, !PT ;  /* 0x000000ff1b1b7812 */ /* 0x000fe400078ec0ff */
[----:B------:R-:W-:-:S02]  /*16170*/  SHF.R.U32.HI R24, RZ, 0x8, R34 ;  /* 0x00000008ff187819 */ /* 0x000fc40000011622 */
[----:B------:R-:W-:Y:S02]  /*16180*/  PRMT R26, R27, 0x7604, R26 ;  /* 0x000076041b1a7816 */ /* 0x000fe4000000001a */
[----:B------:R-:W-:Y:S02]  /*16190*/  SHF.R.U32.HI R27, RZ, 0x10, R33 ;  /* 0x00000010ff1b7819 */ /* 0x000fe40000011621 */
[----:B------:R-:W-:Y:S02]  /*161a0*/  LOP3.LUT R21, R34, 0xff, RZ, 0xc0, !PT ;  /* 0x000000ff22157812 */ /* 0x000fe400078ec0ff */
[----:B------:R-:W-:Y:S01]  /*161b0*/  LOP3.LUT R24, R24, 0xff, RZ, 0xc0, !PT ;  /* 0x000000ff18187812 */ /* 0x000fe200078ec0ff */
[----:B------:R-:W-:Y:S01]  /*161c0*/  IMAD.U32 R27, R27, 0x10000, RZ ;  /* 0x000100001b1b7824 */ /* 0x000fe200078e00ff */
[----:B------:R-:W-:Y:S02]  /*161d0*/  SHF.R.U32.HI R37, RZ, 0x10, R35 ;  /* 0x00000010ff257819 */ /* 0x000fe40000011623 */
[----:B------:R-:W-:-:S02]  /*161e0*/  PRMT R31, R24, 0x7604, R21 ;  /* 0x00007604181f7816 */ /* 0x000fc40000000015 */
[----:B------:R-:W-:Y:S02]  /*161f0*/  SHF.R.U32.HI R21, RZ, 0x10, R47 ;  /* 0x00000010ff157819 */ /* 0x000fe4000001162f */
[--C-:B------:R-:W-:Y:S02]  /*16200*/  LOP3.LUT R31, R31, 0xff0000, R34.reuse, 0xf8, !PT ;  /* 0x00ff00001f1f7812 */ /* 0x100fe400078ef822 */
[----:B------:R-:W-:Y:S01]  /*16210*/  SHF.L.U32 R37, R37, 0x10, RZ ;  /* 0x0000001025257819 */ /* 0x000fe200000006ff */
[----:B------:R-:W-:Y:S01]  /*16220*/  IMAD.U32 R21, R21, 0x10000, RZ ;  /* 0x0001000015157824 */ /* 0x000fe200078e00ff */
[----:B------:R-:W-:Y:S02]  /*16230*/  LOP3.LUT R34, R31, 0xff000000, R34, 0xf8, !PT ;  /* 0xff0000001f227812 */ /* 0x000fe400078ef822 */
[----:B------:R-:W-:Y:S02]  /*16240*/  LOP3.LUT R37, R26, 0xff0000, R37, 0xf8, !PT ;  /* 0x00ff00001a257812 */ /* 0x000fe400078ef825 */
[----:B------:R-:W-:-:S02]  /*16250*/  LOP3.LUT R15, R15, 0xff0000, R46, 0xf8, !PT ;  /* 0x00ff00000f0f7812 */ /* 0x000fc400078ef82e */
[----:B------:R-:W-:Y:S02]  /*16260*/  LOP3.LUT R36, R37, 0xff000000, R35, 0xf8, !PT ;  /* 0xff00000025247812 */ /* 0x000fe400078ef823 */
[----:B------:R-:W-:Y:S02]  /*16270*/  LOP3.LUT R30, R15, 0xff000000, R46, 0xf8, !PT ;  /* 0xff0000000f1e7812 */ /* 0x000fe400078ef82e */
[----:B------:R-:W-:-:S04]  /*16280*/  LOP3.LUT R25, R25, 0xff0000, R32, 0xf8, !PT ;  /* 0x00ff000019197812 */ /* 0x000fc800078ef820 */
[----:B------:R-:W-:Y:S02]  /*16290*/  LOP3.LUT R32, R25, 0xff000000, R32, 0xf8, !PT ;  /* 0xff00000019207812 */ /* 0x000fe400078ef820 */
[----:B--2---:R-:W-:Y:S02]  /*162a0*/  LEA.HI R3, R3, R0, RZ, 0x1c ;  /* 0x0000000003037211 */ /* 0x004fe400078fe0ff */
[----:B------:R-:W-:-:S04]  /*162b0*/  LOP3.LUT R0, R44, 0xff, RZ, 0xc0, !PT ;  /* 0x000000ff2c007812 */ /* 0x000fc800078ec0ff */
[----:B------:R-:W-:Y:S02]  /*162c0*/  PRMT R13, R5, 0x7604, R0 ;  /* 0x00007604050d7816 */ /* 0x000fe40000000000 */
[----:B------:R-:W-:Y:S02]  /*162d0*/  SHF.R.S32.HI R0, RZ, 0x1f, R3 ;  /* 0x0000001fff007819 */ /* 0x000fe40000011403 */
[----:B------:R-:W-:Y:S02]  /*162e0*/  LOP3.LUT R5, R47, 0xff, RZ, 0xc0, !PT ;  /* 0x000000ff2f057812 */ /* 0x000fe400078ec0ff */
[----:B------:R-:W-:Y:S01]  /*162f0*/  LEA.HI R4, R0, R3, RZ, 0x2 ;  /* 0x0000000300047211 */ /* 0x000fe200078f10ff */
[----:B------:R-:W-:Y:S01]  /*16300*/  IMAD.SHL.U32 R3, R3, 0x10, RZ ;  /* 0x0000001003037824 */ /* 0x000fe200078e00ff */
[----:B------:R-:W-:Y:S02]  /*16310*/  PRMT R14, R6, 0x7604, R5 ;  /* 0x00007604060e7816 */ /* 0x000fe40000000005 */
[----:B------:R-:W-:Y:S01]  /*16320*/  LOP3.LUT R13, R13, 0xff0000, R44, 0xf8, !PT ;  /* 0x00ff00000d0d7812 */ /* 0x000fe200078ef82c */
[----:B------:R-:W-:Y:S01]  /*16330*/  IMAD.SHL.U32 R4, R4, 0x800, RZ ;  /* 0x0000080004047824 */ /* 0x000fe200078e00ff */
[----:B------:R-:W-:-:S02]  /*16340*/  LOP3.LUT R0, R224, 0x30, R3, 0xf8, !PT ;  /* 0x00000030e0007812 */ /* 0x000fc400078ef803 */
[----:B------:R-:W-:Y:S02]  /*16350*/  LOP3.LUT R21, R14, 0xff0000, R21, 0xf8, !PT ;  /* 0x00ff00000e157812 */ /* 0x000fe400078ef815 */
[----:B------:R-:W-:Y:S02]  /*16360*/  LOP3.LUT R0, R0, R225, RZ, 0x3c, !PT ;  /* 0x000000e100007212 */ /* 0x000fe400078e3cff */
[----:B------:R-:W-:Y:S02]  /*16370*/  LOP3.LUT R3, R4, 0xffffe000, RZ, 0xc0, !PT ;  /* 0xffffe00004037812 */ /* 0x000fe400078ec0ff */
[----:B---3--:R-:W1:Y:S01]  /*16380*/  LDS.128 R4, [R49+0x1e200] ;  /* 0x01e2000031047984 */ /* 0x008e620000000c00 */
[----:B------:R-:W-:Y:S02]  /*16390*/  LOP3.LUT R46, R21, 0xff000000, R47, 0xf8, !PT ;  /* 0xff000000152e7812 */ /* 0x000fe400078ef82f */
[----:B------:R-:W-:-:S04]  /*163a0*/  IADD3 R3, R0, R226, R3 ;  /* 0x000000e200037210 */ /* 0x000fc80007ffe003 */
[----:B------:R-:W-:Y:S02]  /*163b0*/  IADD3 R0, R18, R3, RZ ;  /* 0x0000000312007210 */ /* 0x000fe40007ffe0ff */
[----:B------:R-:W-:-:S03]  /*163c0*/  LOP3.LUT R3, R8, 0xff, RZ, 0xc0, !PT ;  /* 0x000000ff08037812 */ /* 0x000fc600078ec0ff */
[----:B------:R-:W2:Y:S01]  /*163d0*/  LDS.128 R8, [R0+0x1e200] ;  /* 0x01e2000000087984 */ /* 0x000ea20000000c00 */
[----:B------:R-:W-:Y:S02]  /*163e0*/  PRMT R20, R3, 0x7604, R20 ;  /* 0x0000760403147816 */ /* 0x000fe40000000014 */
[----:B------:R-:W-:Y:S02]  /*163f0*/  SHF.R.U32.HI R3, RZ, 0x10, R45 ;  /* 0x00000010ff037819 */ /* 0x000fe4000001162d */
[----:B------:R-:W-:Y:S02]  /*16400*/  LOP3.LUT R29, R20, 0xff0000, R27, 0xf8, !PT ;  /* 0x00ff0000141d7812 */ /* 0x000fe400078ef81b */
[----:B------:R-:W-:Y:S01]  /*16410*/  LOP3.LUT R27, R13, 0xff000000, R44, 0xf8, !PT ;  /* 0xff0000000d1b7812 */ /* 0x000fe200078ef82c */
[----:B------:R-:W-:Y:S01]  /*16420*/  IMAD.U32 R3, R3, 0x10000, RZ ;  /* 0x0001000003037824 */ /* 0x000fe200078e00ff */
[----:B------:R-:W-:-:S04]  /*16430*/  LOP3.LUT R33, R29, 0xff000000, R33, 0xf8, !PT ;  /* 0xff0000001d217812 */ /* 0x000fc800078ef821 */
[----:B------:R-:W-:Y:S02]  /*16440*/  LOP3.LUT R3, R12, 0xff0000, R3, 0xf8, !PT ;  /* 0x00ff00000c037812 */ /* 0x000fe400078ef803 */
[-C--:B------:R-:W-:Y:S02]  /*16450*/  F2FP.F16.E4M3.UNPACK_B R31, R33.reuse ;  /* 0x00000021ff1f723e */ /* 0x080fe400020006ff */
[----:B------:R-:W-:Y:S02]  /*16460*/  LOP3.LUT R44, R3, 0xff000000, R45, 0xf8, !PT ;  /* 0xff000000032c7812 */ /* 0x000fe400078ef82d */
[----:B------:R-:W-:Y:S01]  /*16470*/  F2FP.F16.E4M3.UNPACK_B R33, R33.H1 ;  /* 0x00000021ff21723e */ /* 0x000fe200030006ff */
[----:B------:R-:W-:Y:S01]  /*16480*/  HADD2.F32 R35, -RZ, R31.H0_H0 ;  /* 0x2000001fff237230 */ /* 0x000fe20000004100 */
[-C--:B------:R-:W-:Y:S02]  /*16490*/  F2FP.F16.E4M3.UNPACK_B R28, R44.reuse ;  /* 0x0000002cff1c723e */ /* 0x080fe400020006ff */
[----:B------:R-:W-:-:S03]  /*164a0*/  F2FP.F16.E4M3.UNPACK_B R44, R44.H1 ;  /* 0x0000002cff2c723e */ /* 0x000fc600030006ff */
[----:B------:R-:W-:Y:S01]  /*164b0*/  HADD2.F32 R29, -RZ, R28.H0_H0 ;  /* 0x2000001cff1d7230 */ /* 0x000fe20000004100 */
[----:B-1----:R-:W-:Y:S02]  /*164c0*/  F2FP.F16.E4M3.UNPACK_B R12, R5 ;  /* 0x00000005ff0c723e */ /* 0x002fe400020006ff */
[-C--:B------:R-:W-:Y:S02]  /*164d0*/  F2FP.F16.E4M3.UNPACK_B R14, R7.reuse ;  /* 0x00000007ff0e723e */ /* 0x080fe400020006ff */
[----:B------:R-:W-:Y:S02]  /*164e0*/  F2FP.F16.E4M3.UNPACK_B R15, R7.H1 ;  /* 0x00000007ff0f723e */ /* 0x000fe400030006ff */
[-C--:B------:R-:W-:Y:S02]  /*164f0*/  F2FP.F16.E4M3.UNPACK_B R7, R6.reuse ;  /* 0x00000006ff07723e */ /* 0x080fe400020006ff */
[----:B------:R-:W-:Y:S01]  /*16500*/  F2FP.F16.E4M3.UNPACK_B R13, R6.H1 ;  /* 0x00000006ff0d723e */ /* 0x000fe200030006ff */
[--C-:B------:R-:W-:Y:S01]  /*16510*/  HADD2.F32 R6, -RZ, R12.reuse.H0_H0 ;  /* 0x2000000cff067230 */ /* 0x100fe20000004100 */
[----:B------:R-:W-:Y:S01]  /*16520*/  F2FP.F16.E4M3.UNPACK_B R5, R5.H1 ;  /* 0x00000005ff05723e */ /* 0x000fe200030006ff */
[----:B------:R-:W-:Y:S01]  /*16530*/  HADD2.F32 R12, -RZ, R12.H1_H1 ;  /* 0x3000000cff0c7230 */ /* 0x000fe20000004100 */
[----:B--2---:R-:W-:-:S02]  /*16540*/  F2FP.F16.E4M3.UNPACK_B R20, R9 ;  /* 0x00000009ff14723e */ /* 0x004fc400020006ff */
        /* <DEDUP_REMOVED lines=12> */
[----:B------:R-:W-:Y:S01]  /*16610*/  HADD2.F32 R35, -RZ, R31.H1_H1 ;  /* 0x3000001fff237230 */ /* 0x000fe20000004100 */
[----:B------:R-:W-:Y:S01]  /*16620*/  F2FP.F16.E4M3.UNPACK_B R9, R8 ;  /* 0x00000008ff09723e */ /* 0x000fe200020006ff */
[----:B------:R-:W-:Y:S01]  /*16630*/  HADD2.F32 R29, -RZ, R28.H1_H1 ;  /* 0x3000001cff1d7230 */ /* 0x000fe20000004100 */
[----:B------:R-:W-:Y:S01]  /*16640*/  F2FP.F16.E4M3.UNPACK_B R28, R36 ;  /* 0x00000024ff1c723e */ /* 0x000fe200020006ff */
[----:B------:R-:W-:Y:S02]  /*16650*/  HADD2.F32 R37, -RZ, R33.H0_H0 ;  /* 0x20000021ff257230 */ /* 0x000fe40000004100 */
[C---:B------:R-:W-:Y:S01]  /*16660*/  FMUL.FTZ R39, R20.reuse, R35 ;  /* 0x0000002314277220 */ /* 0x040fe20000410000 */
[----:B------:R-:W-:Y:S02]  /*16670*/  HADD2.F32 R31, -RZ, R44.H0_H0 ;  /* 0x2000002cff1f7230 */ /* 0x000fe40000004100 */
[----:B------:R-:W-:Y:S01]  /*16680*/  FMUL.FTZ R20, R20, R29 ;  /* 0x0000001d14147220 */ /* 0x000fe20000410000 */
[----:B------:R-:W-:-:S02]  /*16690*/  HADD2.F32 R6, -RZ, R5.H0_H0 ;  /* 0x20000005ff067230 */ /* 0x000fc40000004100 */
[----:B------:R-:W-:Y:S01]  /*166a0*/  FMUL.FTZ R41, R10, R37 ;  /* 0x000000250a297220 */ /* 0x000fe20000410000 */
[----:B------:R-:W-:Y:S01]  /*166b0*/  FFMA.FTZ R39, R12, R29, -R39 ;  /* 0x0000001d0c277223 */ /* 0x000fe20000010827 */
[----:B------:R-:W-:Y:S01]  /*166c0*/  FMUL.FTZ R10, R10, R31 ;  /* 0x0000001f0a0a7220 */ /* 0x000fe20000410000 */
[----:B------:R-:W-:Y:S01]  /*166d0*/  FFMA.FTZ R35, R12, R35, R20 ;  /* 0x000000230c237223 */ /* 0x000fe20000010014 */
[----:B------:R-:W-:Y:S01]  /*166e0*/  F2FP.F16.E4M3.UNPACK_B R12, R46 ;  /* 0x0000002eff0c723e */ /* 0x000fe200020006ff */
[C---:B------:R-:W-:Y:S01]  /*166f0*/  FFMA.FTZ R41, R6.reuse, R31, -R41 ;  /* 0x0000001f06297223 */ /* 0x040fe20000010829 */
[----:B------:R-:W-:Y:S01]  /*16700*/  FFMA.FTZ R37, R6, R37, R10 ;  /* 0x0000002506257223 */ /* 0x000fe2000001000a */
[----:B------:R-:W-:Y:S01]  /*16710*/  HADD2.F32 R20, -RZ, R33.H1_H1 ;  /* 0x30000021ff147230 */ /* 0x000fe20000004100 */
[----:B------:R-:W-:Y:S01]  /*16720*/  F2FP.F16.E4M3.UNPACK_B R36, R36.H1 ;  /* 0x00000024ff24723e */ /* 0x000fe200030006ff */
[----:B------:R-:W-:Y:S01]  /*16730*/  HADD2.F32 R21, -RZ, R21.H1_H1 ;  /* 0x30000015ff157230 */ /* 0x000fe20000004100 */
[----:B------:R-:W-:Y:S01]  /*16740*/  F2FP.F16.E4M3.UNPACK_B R46, R46.H1 ;  /* 0x0000002eff2e723e */ /* 0x000fe200030006ff */
[----:B------:R-:W-:Y:S01]  /*16750*/  HADD2.F32 R31, -RZ, R28.H0_H0 ;  /* 0x2000001cff1f7230 */ /* 0x000fe20000004100 */
[----:B------:R-:W-:Y:S01]  /*16760*/  F2FP.F16.E4M3.UNPACK_B R8, R8.H1 ;  /* 0x00000008ff08723e */ /* 0x000fe200030006ff */
[----:B------:R-:W-:-:S02]  /*16770*/  HADD2.F32 R10, -RZ, R25.H0_H0 ;  /* 0x20000019ff0a7230 */ /* 0x000fc40000004100 */
[C---:B------:R-:W-:Y:S01]  /*16780*/  FMUL.FTZ R42, R21.reuse, R20 ;  /* 0x00000014152a7220 */ /* 0x040fe20000410000 */
[----:B------:R-:W-:Y:S01]  /*16790*/  HADD2.F32 R44, -RZ, R44.H1_H1 ;  /* 0x3000002cff2c7230 */ /* 0x000fe20000004100 */
[----:B------:R-:W-:Y:S01]  /*167a0*/  F2FP.F16.E4M3.UNPACK_B R3, R4 ;  /* 0x00000004ff03723e */ /* 0x000fe200020006ff */
[----:B------:R-:W-:Y:S02]  /*167b0*/  HADD2.F32 R29, -RZ, R12.H0_H0 ;  /* 0x2000000cff1d7230 */ /* 0x000fe40000004100 */
[C---:B------:R-:W-:Y:S01]  /*167c0*/  FMUL.FTZ R33, R10.reuse, R31 ;  /* 0x0000001f0a217220 */ /* 0x040fe20000410000 */
[----:B------:R-:W-:Y:S02]  /*167d0*/  HADD2.F32 R5, -RZ, R5.H1_H1 ;  /* 0x30000005ff057230 */ /* 0x000fe40000004100 */
[----:B------:R-:W-:Y:S01]  /*167e0*/  FMUL.FTZ R21, R21, R44 ;  /* 0x0000002c15157220 */ /* 0x000fe20000410000 */
[----:B------:R-:W-:Y:S02]  /*167f0*/  HADD2.F32 R6, -RZ, R14.H0_H0 ;  /* 0x2000000eff067230 */ /* 0x000fe40000004100 */
[----:B------:R-:W-:Y:S01]  /*16800*/  FMUL.FTZ R10, R10, R29 ;  /* 0x0000001d0a0a7220 */ /* 0x000fe20000410000 */
[----:B------:R-:W-:-:S02]  /*16810*/  HADD2.F32 R28, -RZ, R28.H1_H1 ;  /* 0x3000001cff1c7230 */ /* 0x000fc40000004100 */
[C---:B------:R-:W-:Y:S01]  /*16820*/  FFMA.FTZ R42, R5.reuse, R44, -R42 ;  /* 0x0000002c052a7223 */ /* 0x040fe2000001082a */
[----:B------:R-:W-:Y:S01]  /*16830*/  FFMA.FTZ R44, R5, R20, R21 ;  /* 0x00000014052c7223 */ /* 0x000fe20000010015 */
[C---:B------:R-:W-:Y:S01]  /*16840*/  FFMA.FTZ R33, R6.reuse, R29, -R33 ;  /* 0x0000001d06217223 */ /* 0x040fe20000010821 */
[----:B------:R-:W-:Y:S01]  /*16850*/  FFMA.FTZ R43, R6, R31, R10 ;  /* 0x0000001f062b7223 */ /* 0x000fe2000001000a */
[----:B------:R-:W-:Y:S01]  /*16860*/  HADD2.F32 R20, -RZ, R36.H0_H0 ;  /* 0x20000024ff147230 */ /* 0x000fe20000004100 */
[----:B------:R-:W-:Y:S01]  /*16870*/  F2FP.F16.E4M3.UNPACK_B R4, R4.H1 ;  /* 0x00000004ff04723e */ /* 0x000fe200030006ff */
[----:B------:R-:W-:Y:S02]  /*16880*/  HADD2.F32 R6, -RZ, R26.H0_H0 ;  /* 0x2000001aff067230 */ /* 0x000fe40000004100 */
[----:B------:R-:W-:Y:S02]  /*16890*/  HADD2.F32 R25, -RZ, R25.H1_H1 ;  /* 0x30000019ff197230 */ /* 0x000fe40000004100 */
[----:B------:R-:W-:-:S02]  /*168a0*/  HADD2.F32 R12, -RZ, R12.H1_H1 ;  /* 0x3000000cff0c7230 */ /* 0x000fc40000004100 */
[C---:B------:R-:W-:Y:S01]  /*168b0*/  FMUL.FTZ R54, R6.reuse, R20 ;  /* 0x0000001406367220 */ /* 0x040fe20000410000 */
[----:B------:R-:W-:Y:S02]  /*168c0*/  HADD2.F32 R10, -RZ, R46.H0_H0 ;  /* 0x2000002eff0a7230 */ /* 0x000fe40000004100 */
[C---:B------:R-:W-:Y:S01]  /*168d0*/  FMUL.FTZ R21, R25.reuse, R28 ;  /* 0x0000001c19157220 */ /* 0x040fe20000410000 */
[----:B------:R-:W-:Y:S02]  /*168e0*/  HADD2.F32 R5, -RZ, R15.H0_H0 ;  /* 0x2000000fff057230 */ /* 0x000fe40000004100 */
[----:B------:R-:W-:Y:S01]  /*168f0*/  FMUL.FTZ R25, R25, R12 ;  /* 0x0000000c19197220 */ /* 0x000fe20000410000 */
[----:B------:R-:W-:Y:S02]  /*16900*/  HADD2.F32 R14, -RZ, R14.H1_H1 ;  /* 0x3000000eff0e7230 */ /* 0x000fe40000004100 */
[----:B------:R-:W-:Y:S01]  /*16910*/  FMUL.FTZ R29, R6, R10 ;  /* 0x0000000a061d7220 */ /* 0x000fe20000410000 */
[----:B------:R-:W-:-:S02]  /*16920*/  HADD2.F32 R46, -RZ, R46.H1_H1 ;  /* 0x3000002eff2e7230 */ /* 0x000fc40000004100 */
[C---:B------:R-:W-:Y:S01]  /*16930*/  FFMA.FTZ R54, R5.reuse, R10, -R54 ;  /* 0x0000000a05367223 */ /* 0x040fe20000010836 */
[-C--:B------:R-:W-:Y:S01]  /*16940*/  F2FP.F16.E4M3.UNPACK_B R10, R27.reuse.H1 ;  /* 0x0000001bff0a723e */ /* 0x080fe200030006ff */
[C---:B------:R-:W-:Y:S01]  /*16950*/  FFMA.FTZ R48, R14.reuse, R12, -R21 ;  /* 0x0000000c0e307223 */ /* 0x040fe20000010815 */
[----:B------:R-:W-:Y:S01]  /*16960*/  FFMA.FTZ R52, R14, R28, R25 ;  /* 0x0000001c0e347223 */ /* 0x000fe20000010019 */
[----:B------:R-:W-:Y:S01]  /*16970*/  F2FP.F16.E4M3.UNPACK_B R14, R32.H1 ;  /* 0x00000020ff0e723e */ /* 0x000fe200030006ff */
[----:B------:R-:W-:Y:S02]  /*16980*/  HADD2.F32 R36, -RZ, R36.H1_H1 ;  /* 0x30000024ff247230 */ /* 0x000fe40000004100 */
[----:B------:R-:W-:Y:S01]  /*16990*/  FFMA.FTZ R45, R5, R20, R29 ;  /* 0x00000014052d7223 */ /* 0x000fe2000001001d */
[----:B------:R-:W-:Y:S01]  /*169a0*/  HADD2.F32 R26, -RZ, R26.H1_H1 ;  /* 0x3000001aff1a7230 */ /* 0x000fe20000004100 */
[----:B------:R-:W-:Y:S01]  /*169b0*/  F2FP.F16.E4M3.UNPACK_B R32, R32 ;  /* 0x00000020ff20723e */ /* 0x000fe200020006ff */
[----:B------:R-:W-:Y:S01]  /*169c0*/  HADD2.F32 R6, -RZ, R8.H0_H0 ;  /* 0x20000008ff067230 */ /* 0x000fe20000004100 */
[----:B------:R-:W-:Y:S01]  /*169d0*/  F2FP.F16.E4M3.UNPACK_B R27, R27 ;  /* 0x0000001bff1b723e */ /* 0x000fe200020006ff */
[----:B------:R-:W-:-:S02]  /*169e0*/  HADD2.F32 R12, -RZ, R10.H0_H0 ;  /* 0x2000000aff0c7230 */ /* 0x000fc40000004100 */
[C---:B------:R-:W-:Y:S01]  /*169f0*/  FMUL.FTZ R28, R26.reuse, R36 ;  /* 0x000000241a1c7220 */ /* 0x040fe20000410000 */
[----:B------:R-:W-:Y:S02]  /*16a00*/  HADD2.F32 R20, -RZ, R14.H0_H0 ;  /* 0x2000000eff147230 */ /* 0x000fe40000004100 */
[----:B------:R-:W-:Y:S01]  /*16a10*/  FMUL.FTZ R25, R26, R46 ;  /* 0x0000002e1a197220 */ /* 0x000fe20000410000 */
[----:B------:R-:W-:Y:S02]  /*16a20*/  HADD2.F32 R15, -RZ, R15.H1_H1 ;  /* 0x3000000fff0f7230 */ /* 0x000fe40000004100 */
[C---:B------:R-:W-:Y:S01]  /*16a30*/  FMUL.FTZ R21, R6.reuse, R12 ;  /* 0x0000000c06157220 */ /* 0x040fe20000410000 */
[----:B------:R-:W-:Y:S02]  /*16a40*/  HADD2.F32 R5, -RZ, R4.H0_H0 ;  /* 0x20000004ff057230 */ /* 0x000fe40000004100 */
[----:B------:R-:W-:Y:S01]  /*16a50*/  FMUL.FTZ R26, R6, R20 ;  /* 0x00000014061a7220 */ /* 0x000fe20000410000 */
[----:B------:R-:W-:-:S02]  /*16a60*/  HADD2.F32 R8, -RZ, R8.H1_H1 ;  /* 0x30000008ff087230 */ /* 0x000fc40000004100 */
[C---:B------:R-:W-:Y:S01]  /*16a70*/  FFMA.FTZ R47, R15.reuse, R46, -R28 ;  /* 0x0000002e0f2f7223 */ /* 0x040fe2000001081c */
[----:B------:R-:W-:Y:S01]  /*16a80*/  FFMA.FTZ R36, R15, R36, R25 ;  /* 0x000000240f247223 */ /* 0x000fe20000010019 */
[C---:B------:R-:W-:Y:S01]  /*16a90*/  FFMA.FTZ R20, R5.reuse, R20, R21 ;  /* 0x0000001405147223 */ /* 0x040fe20000010015 */
[----:B------:R-:W-:Y:S02]  /*16aa0*/  HADD2.F32 R21, -RZ, R14.H1_H1 ;  /* 0x3000000eff157230 */ /* 0x000fe40000004100 */
[----:B------:R-:W-:Y:S01]  /*16ab0*/  FFMA.FTZ R26, R5, R12, -R26 ;  /* 0x0000000c051a7223 */ /* 0x000fe2000001081a */
[----:B------:R-:W-:Y:S01]  /*16ac0*/  HADD2.F32 R15, -RZ, R10.H1_H1 ;  /* 0x3000000aff0f7230 */ /* 0x000fe20000004100 */
[----:B------:R-:W-:Y:S01]  /*16ad0*/  F2FP.F16.E4M3.UNPACK_B R10, R34.H1 ;  /* 0x00000022ff0a723e */ /* 0x000fe200030006ff */
[----:B------:R-:W-:Y:S02]  /*16ae0*/  HADD2.F32 R4, -RZ, R4.H1_H1 ;  /* 0x30000004ff047230 */ /* 0x000fe40000004100 */
[----:B------:R-:W-:Y:S01]  /*16af0*/  FMUL.FTZ R25, R8, R21 ;  /* 0x0000001508197220 */ /* 0x000fe20000410000 */
[----:B------:R-:W-:-:S02]  /*16b00*/  HADD2.F32 R5, -RZ, R9.H0_H0 ;  /* 0x20000009ff057230 */ /* 0x000fc40000004100 */
[-C--:B------:R-:W-:Y:S01]  /*16b10*/  FMUL.FTZ R6, R8, R15.reuse ;  /* 0x0000000f08067220 */ /* 0x080fe20000410000 */
[--C-:B------:R-:W-:Y:S02]  /*16b20*/  HADD2.F32 R8, -RZ, R32.reuse.H0_H0 ;  /* 0x20000020ff087230 */ /* 0x100fe40000004100 */
[C---:B------:R-:W-:Y:S01]  /*16b30*/  FFMA.FTZ R25, R4.reuse, R15, -R25 ;  /* 0x0000000f04197223 */ /* 0x040fe20000010819 */
[----:B------:R-:W-:Y:S02]  /*16b40*/  HADD2.F32 R32, -RZ, R32.H1_H1 ;  /* 0x30000020ff207230 */ /* 0x000fe40000004100 */
[----:B------:R-:W-:Y:S01]  /*16b50*/  FFMA.FTZ R29, R4, R21, R6 ;  /* 0x00000015041d7223 */ /* 0x000fe20000010006 */
[----:B------:R-:W-:Y:S02]  /*16b60*/  HADD2.F32 R6, -RZ, R27.H0_H0 ;  /* 0x2000001bff067230 */ /* 0x000fe40000004100 */
[----:B------:R-:W-:Y:S01]  /*16b70*/  FMUL.FTZ R15, R5, R8 ;  /* 0x00000008050f7220 */ /* 0x000fe20000410000 */
[----:B------:R-:W-:Y:S01]  /*16b80*/  HADD2.F32 R4, -RZ, R3.H0_H0 ;  /* 0x20000003ff047230 */ /* 0x000fe20000004100 */
[----:B------:R-:W-:Y:S01]  /*16b90*/  F2FP.F16.E4M3.UNPACK_B R34, R34 ;  /* 0x00000022ff22723e */ /* 0x000fe200020006ff */
[----:B------:R-:W-:-:S02]  /*16ba0*/  HADD2.F32 R9, -RZ, R9.H1_H1 ;  /* 0x30000009ff097230 */ /* 0x000fc40000004100 */
[-C--:B------:R-:W-:Y:S01]  /*16bb0*/  FMUL.FTZ R5, R5, R6.reuse ;  /* 0x0000000605057220 */ /* 0x080fe20000410000 */
[----:B------:R-:W-:Y:S02]  /*16bc0*/  HADD2.F32 R3, -RZ, R3.H1_H1 ;  /* 0x30000003ff037230 */ /* 0x000fe40000004100 */
[C---:B------:R-:W-:Y:S01]  /*16bd0*/  FFMA.FTZ R15, R4.reuse, R6, -R15 ;  /* 0x00000006040f7223 */ /* 0x040fe2000001080f */
[----:B------:R-:W-:Y:S02]  /*16be0*/  HADD2.F32 R6, -RZ, R27.H1_H1 ;  /* 0x3000001bff067230 */ /* 0x000fe40000004100 */
[C---:B------:R-:W-:Y:S01]  /*16bf0*/  FMUL.FTZ R14, R9.reuse, R32 ;  /* 0x00000020090e7220 */ /* 0x040fe20000410000 */
[----:B------:R-:W-:Y:S01]  /*16c00*/  FFMA.FTZ R12, R4, R8, R5 ;  /* 0x00000008040c7223 */ /* 0x000fe20000010005 */
[----:B------:R-:W-:Y:S01]  /*16c10*/  F2FP.F16.E4M3.UNPACK_B R5, R30.H1 ;  /* 0x0000001eff05723e */ /* 0x000fe200030006ff */
[----:B------:R-:W-:Y:S02]  /*16c20*/  HADD2.F32 R8, -RZ, R10.H0_H0 ;  /* 0x2000000aff087230 */ /* 0x000fe40000004100 */
[----:B------:R-:W-:Y:S01]  /*16c30*/  FMUL.FTZ R9, R9, R6 ;  /* 0x0000000609097220 */ /* 0x000fe20000410000 */
[----:B------:R-:W-:-:S02]  /*16c40*/  HADD2.F32 R4, -RZ, R24.H0_H0 ;  /* 0x20000018ff047230 */ /* 0x000fc40000004100 */
[C---:B------:R-:W-:Y:S01]  /*16c50*/  FFMA.FTZ R14, R3.reuse, R6, -R14 ;  /* 0x00000006030e7223 */ /* 0x040fe2000001080e */
[----:B------:R-:W-:Y:S02]  /*16c60*/  HADD2.F32 R6, -RZ, R5.H0_H0 ;  /* 0x20000005ff067230 */ /* 0x000fe40000004100 */
[----:B------:R-:W-:Y:S01]  /*16c70*/  FFMA.FTZ R21, R3, R32, R9 ;  /* 0x0000002003157223 */ /* 0x000fe20000010009 */
[----:B------:R-:W-:Y:S02]  /*16c80*/  HADD2.F32 R3, -RZ, R13.H0_H0 ;  /* 0x2000000dff037230 */ /* 0x000fe40000004100 */
[C---:B------:R-:W-:Y:S01]  /*16c90*/  FMUL.FTZ R28, R4.reuse, R8 ;  /* 0x00000008041c7220 */ /* 0x040fe20000410000 */
[----:B------:R-:W-:Y:S02]  /*16ca0*/  HADD2.F32 R10, -RZ, R10.H1_H1 ;  /* 0x3000000aff0a7230 */ /* 0x000fe40000004100 */
[----:B------:R-:W-:Y:S01]  /*16cb0*/  FMUL.FTZ R4, R4, R6 ;  /* 0x0000000604047220 */ /* 0x000fe20000410000 */
[----:B------:R-:W-:-:S02]  /*16cc0*/  HADD2.F32 R24, -RZ, R24.H1_H1 ;  /* 0x30000018ff187230 */ /* 0x000fc40000004100 */
[C---:B------:R-:W-:Y:S01]  /*16cd0*/  FFMA.FTZ R28, R3.reuse, R6, -R28 ;  /* 0x00000006031c7223 */ /* 0x040fe2000001081c */
[----:B------:R-:W-:Y:S01]  /*16ce0*/  HADD2.F32 R5, -RZ, R5.H1_H1 ;  /* 0x30000005ff057230 */ /* 0x000fe20000004100 */
[----:B------:R-:W-:Y:S01]  /*16cf0*/  F2FP.F16.E4M3.UNPACK_B R30, R30 ;  /* 0x0000001eff1e723e */ /* 0x000fe200020006ff */
[----:B------:R-:W-:Y:S02]  /*16d00*/  HADD2.F32 R13, -RZ, R13.H1_H1 ;  /* 0x3000000dff0d7230 */ /* 0x000fe40000004100 */
[C---:B------:R-:W-:Y:S01]  /*16d10*/  FMUL.FTZ R6, R24.reuse, R10 ;  /* 0x0000000a18067220 */ /* 0x040fe20000410000 */
[-C--:B------:R-:W-:Y:S01]  /*16d20*/  FMUL.FTZ R9, R24, R5.reuse ;  /* 0x0000000518097220 */ /* 0x080fe20000410000 */
[----:B------:R-:W-:Y:S02]  /*16d30*/  FFMA.FTZ R24, R3, R8, R4 ;  /* 0x0000000803187223 */ /* 0x000fe40000010004 */
[----:B------:R-:W-:Y:S01]  /*16d40*/  FFMA.FTZ R27, R13, R5, -R6 ;  /* 0x000000050d1b7223 */ /* 0x000fe20000010806 */
[----:B------:R-:W-:-:S02]  /*16d50*/  HADD2.F32 R5, -RZ, R30.H0_H0 ;  /* 0x2000001eff057230 */ /* 0x000fc40000004100 */
[----:B------:R-:W-:Y:S01]  /*16d60*/  FFMA.FTZ R31, R13, R10, R9 ;  /* 0x0000000a0d1f7223 */ /* 0x000fe20000010009 */
[--C-:B------:R-:W-:Y:S02]  /*16d70*/  HADD2.F32 R6, -RZ, R34.reuse.H0_H0 ;  /* 0x20000022ff067230 */ /* 0x100fe40000004100 */
[--C-:B------:R-:W-:Y:S02]  /*16d80*/  HADD2.F32 R4, -RZ, R11.reuse.H0_H0 ;  /* 0x2000000bff047230 */ /* 0x100fe40000004100 */
[----:B------:R-:W-:Y:S01]  /*16d90*/  HADD2.F32 R34, -RZ, R34.H1_H1 ;  /* 0x30000022ff227230 */ /* 0x000fe20000004100 */
[----:B------:R-:W-:Y:S01]  /*16da0*/  F2FP.SATFINITE.E4M3.F32.PACK_AB_MERGE_C R24, R31, R24, RZ ;  /* 0x000000181f18723e */ /* 0x000fe200048070ff */
[----:B------:R-:W-:Y:S02]  /*16db0*/  HADD2.F32 R11, -RZ, R11.H1_H1 ;  /* 0x3000000bff0b7230 */ /* 0x000fe40000004100 */
[----:B------:R-:W-:Y:S01]  /*16dc0*/  FMUL.FTZ R8, R4, R6 ;  /* 0x0000000604087220 */ /* 0x000fe20000410000 */
[----:B------:R-:W-:-:S02]  /*16dd0*/  HADD2.F32 R30, -RZ, R30.H1_H1 ;  /* 0x3000001eff1e7230 */ /* 0x000fc40000004100 */
[-C--:B------:R-:W-:Y:S01]  /*16de0*/  FMUL.FTZ R9, R4, R5.reuse ;  /* 0x0000000504097220 */ /* 0x080fe20000410000 */
[--C-:B------:R-:W-:Y:S02]  /*16df0*/  HADD2.F32 R3, -RZ, R7.reuse.H0_H0 ;  /* 0x20000007ff037230 */ /* 0x100fe40000004100 */
[C---:B------:R-:W-:Y:S01]  /*16e00*/  FMUL.FTZ R4, R11.reuse, R34 ;  /* 0x000000220b047220 */ /* 0x040fe20000410000 */
[----:B------:R-:W-:Y:S02]  /*16e10*/  HADD2.F32 R7, -RZ, R7.H1_H1 ;  /* 0x30000007ff077230 */ /* 0x000fe40000004100 */
[----:B------:R-:W-:Y:S01]  /*16e20*/  FMUL.FTZ R11, R11, R30 ;  /* 0x0000001e0b0b7220 */ /* 0x000fe20000410000 */
        /* <DEDUP_REMOVED lines=8> */
[----:B------:R-:W-:Y:S02]  /*16eb0*/  F2FP.SATFINITE.E4M3.F32.PACK_AB_MERGE_C R9, R44, R37, RZ ;  /* 0x000000252c09723e */ /* 0x000fe400048070ff */
[----:B------:R-:W-:Y:S02]  /*16ec0*/  F2FP.SATFINITE.E4M3.F32.PACK_AB_MERGE_C R11, R36, R45, RZ ;  /* 0x0000002d240b723e */ /* 0x000fe400048070ff */
[----:B------:R-:W-:-:S02]  /*16ed0*/  F2FP.SATFINITE.E4M3.F32.PACK_AB_MERGE_C R8, R29, R20, RZ ;  /* 0x000000141d08723e */ /* 0x000fc400048070ff */
[----:B------:R-:W-:Y:S02]  /*16ee0*/  F2FP.SATFINITE.E4M3.F32.PACK_AB_MERGE_C R5, R39, R38, R5 ;  /* 0x000000262705723e */ /* 0x000fe40004807005 */
[----:B------:R-:W-:Y:S02]  /*16ef0*/  F2FP.SATFINITE.E4M3.F32.PACK_AB_MERGE_C R7, R48, R33, R7 ;  /* 0x000000213007723e */ /* 0x000fe40004807007 */
[----:B------:R-:W-:Y:S02]  /*16f00*/  F2FP.SATFINITE.E4M3.F32.PACK_AB_MERGE_C R4, R14, R15, R4 ;  /* 0x0000000f0e04723e */ /* 0x000fe40004807004 */
[----:B------:R-:W-:Y:S02]  /*16f10*/  F2FP.SATFINITE.E4M3.F32.PACK_AB_MERGE_C R6, R13, R10, R6 ;  /* 0x0000000a0d06723e */ /* 0x000fe40004807006 */
[----:B------:R-:W-:Y:S02]  /*16f20*/  F2FP.SATFINITE.E4M3.F32.PACK_AB_MERGE_C R9, R35, R40, R9 ;  /* 0x000000282309723e */ /* 0x000fe40004807009 */
[----:B------:R-:W-:Y:S01]  /*16f30*/  F2FP.SATFINITE.E4M3.F32.PACK_AB_MERGE_C R11, R52, R43, R11 ;  /* 0x0000002b340b723e */ /* 0x000fe2000480700b */
[----:B------:R3:W-:Y:S01]  /*16f40*/  STS.128 [R49+0x1e200], R4 ;  /* 0x01e2000431007388 */ /* 0x0007e20000000c00 */
[----:B------:R-:W-:-:S02]  /*16f50*/  F2FP.SATFINITE.E4M3.F32.PACK_AB_MERGE_C R8, R21, R12, R8 ;  /* 0x0000000c1508723e */ /* 0x000fc40004807008 */
[----:B------:R-:W-:-:S05]  /*16f60*/  F2FP.SATFINITE.E4M3.F32.PACK_AB_MERGE_C R10, R34, R3, R24 ;  /* 0x00000003220a723e */ /* 0x000fca0004807018 */
[----:B------:R3:W-:Y:S02]  /*16f70*/  STS.128 [R0+0x1e200], R8 ;  /* 0x01e2000800007388 */ /* 0x0007e40000000c00 */
.L_x_549:
[----:B------:R-:W-:Y:S05]  /*16f80*/  BSYNC B0 ;  /* 0x0000000000007941 */ /* 0x000fea0003800000 */
.L_x_539:
[----:B------:R-:W-:Y:S01]  /*16f90*/  @!PT LDS RZ, [RZ] ;  /* 0x00000000fffff984 */ /* 0x000fe20000000800 */
[----:B------:R-:W-:Y:S01]  /*16fa0*/  @!PT LDS RZ, [RZ] ;  /* 0x00000000fffff984 */ /* 0x000fe20000000800 */
[----:B------:R-:W-:Y:S01]  /*16fb0*/  @!PT LDS RZ, [RZ] ;  /* 0x00000000fffff984 */ /* 0x000fe20000000800 */
[----:B------:R-:W-:Y:S01]  /*16fc0*/  @!PT LDS RZ, [RZ] ;  /* 0x00000000fffff984 */ /* 0x000fe20000000800 */
[----:B------:R0:W-:Y:S06]  /*16fd0*/  MEMBAR.ALL.CTA ;  /* 0x0000000000007992 */ /* 0x0001ec0000008000 */
[----:B0-----:R-:W0:Y:S01]  /*16fe0*/  FENCE.VIEW.ASYNC.S ;  /* 0x00000000000073c6 */ /* 0x001e220000000000 */
[----:B------:R-:W-:Y:S05]  /*16ff0*/  WARPSYNC.ALL ;  /* 0x0000000000007948 */ /* 0x000fea0003800000 */
[----:B0-----:R-:W-:Y:S06]  /*17000*/  BAR.SYNC.DEFER_BLOCKING 0xd, 0x100 ;  /* 0x0344000000007b1d */ /* 0x001fec0000010000 */
.L_x_537:
[----:B-1234-:R-:W-:-:S05]  /*17010*/  IMAD.U32 R0, RZ, RZ, UR53 ;  /* 0x00000035ff007e24 */ /* 0x01efca000f8e00ff */
[----:B------:R-:W-:-:S13]  /*17020*/  ISETP.NE.AND P0, PT, R0, 0x3, PT ;  /* 0x000000030000780c */ /* 0x000fda0003f05270 */
[----:B------:R-:W-:Y:S05]  /*17030*/  @!P0 BRA `(.L_x_572) ;  /* 0x0000000000048947 */ /* 0x000fea0003800000 */
[----:B------:R-:W-:Y:S01]  /*17040*/  BPT.TRAP 0x1 ;  /* 0x000000040000795c */ /* 0x000fe20000300000 */
.L_x_572:
[----:B------:R-:W-:Y:S01]  /*17050*/  IMAD R0, R148, 0x8, R18 ;  /* 0x0000000894007824 */ /* 0x000fe200078e0212 */
[----:B0-----:R-:W-:-:S04]  /*17060*/  SHF.L.U32 R3, R227, 0x1f, RZ ;  /* 0x0000001fe3037819 */ /* 0x001fc800000006ff */
[----:B------:R0:W1:Y:S01]  /*17070*/  SYNCS.PHASECHK.TRANS64.TRYWAIT P2, [R0+URZ+0x33430], R3 ;  /* 0x03343003000075a7 */ /* 0x000062000804017f */
[----:B------:R-:W-:Y:S05]  /*17080*/  @!P0 BRA `(.L_x_573) ;  /* 0x0000000000048947 */ /* 0x000fea0003800000 */
[----:B------:R-:W-:Y:S01]  /*17090*/  BPT.TRAP 0x1 ;  /* 0x000000040000795c */ /* 0x000fe20000300000 */
.L_x_573:
[----:B-----5:R-:W2:Y:S01]  /*170a0*/  S2R R4, SR_TID.X ;  /* 0x0000000000047919 */ /* 0x020ea20000002100 */
[----:B------:R-:W-:Y:S01]  /*170b0*/  IMAD.MOV.U32 R119, RZ, RZ, RZ ;  /* 0x000000ffff777224 */ /* 0x000fe200078e00ff */
[----:B--2---:R-:W-:-:S04]  /*170c0*/  LOP3.LUT R4, R4, 0x7f, RZ, 0xc0, !PT ;  /* 0x0000007f04047812 */ /* 0x004fc800078ec0ff */
[----:B------:R-:W-:Y:S01]  /*170d0*/  ISETP.NE.AND P1, PT, R4, RZ, PT ;  /* 0x000000ff0400720c */ /* 0x000fe20003f25270 */
[----:B-1----:R-:W-:-:S12]  /*170e0*/  @P2 BRA `(.L_x_574) ;  /* 0x0000000000082947 */ /* 0x002fd80003800000 */
[----:B------:R-:W1:Y:S02]  /*170f0*/  SYNCS.PHASECHK.TRANS64.TRYWAIT P2, [R0+URZ+0x33430], R3 ;  /* 0x03343003000075a7 */ /* 0x000e64000804017f */
[----:B-1----:R-:W-:Y:S05]  /*17100*/  @!P2 BRA `(.L_x_575) ;  /* 0x0000012c0090a947 */ /* 0x002fea0003800000 */
.L_x_574:
[----:B------:R-:W-:Y:S05]  /*17110*/  WARPSYNC.ALL ;  /* 0x0000000000007948 */ /* 0x000fea0003800000 */
[----:B01----:R-:W-:Y:S01]  /*17120*/  IADD3 R3, R18, 0x24200, RZ ;  /* 0x0002420012037810 */ /* 0x003fe20007ffe0ff */
[----:B------:R-:W2:Y:S01]  /*17130*/  LDL R105, [R1+0x40] ;  /* 0x0000400001697983 */ /* 0x000ea20000100800 */
[----:B------:R-:W-:Y:S01]  /*17140*/  R2UR UR32, R50 ;  /* 0x00000000322072ca */ /* 0x000fe200000e0000 */
[----:B------:R-:W-:Y:S01]  /*17150*/  IMAD.MOV.U32 R5, RZ, RZ, -0x7fffffe0 ;  /* 0x80000020ff057424 */ /* 0x000fe200078e00ff */
[----:B------:R-:W-:Y:S01]  /*17160*/  SHF.R.U32.HI R3, RZ, 0x4, R3 ;  /* 0x00000004ff037819 */ /* 0x000fe20000011603 */
[----:B------:R-:W-:Y:S01]  /*17170*/  WARPGROUP.ARRIVE ;  /* 0x00000000000079c5 */ /* 0x000fe20000000000 */
[----:B------:R-:W-:Y:S01]  /*17180*/  UMOV UR29, 0x80000020 ;  /* 0x80000020001d7882 */ /* 0x000fe20000000000 */
[----:B------:R-:W-:Y:S01]  /*17190*/  MOV R7, 0x80000020 ;  /* 0x8000002000077802 */ /* 0x000fe20000000f00 */
[----:B------:R-:W-:Y:S01]  /*171a0*/  IMAD.MOV.U32 R9, RZ, RZ, -0x7fffffe0 ;  /* 0x80000020ff097424 */ /* 0x000fe200078e00ff */
[----:B------:R-:W-:Y:S01]  /*171b0*/  LOP3.LUT R3, R3, 0x3fff, RZ, 0xc0, !PT ;  /* 0x00003fff03037812 */ /* 0x000fe200078ec0ff */
[----:B------:R-:W-:Y:S01]  /*171c0*/  UMOV UR5, UR29 ;  /* 0x0000001d00057c82 */ /* 0x000fe20008000000 */
[----:B------:R-:W-:Y:S01]  /*171d0*/  R2UR UR31, R5 ;  /* 0x00000000051f72ca */ /* 0x000fe200000e0000 */
[----:B------:R-:W-:Y:S01]  /*171e0*/  UMOV UR9, UR29 ;  /* 0x0000001d00097c82 */ /* 0x000fe20008000000 */
[----:B------:R-:W-:Y:S01]  /*171f0*/  LOP3.LUT R14, R3, 0x10000, RZ, 0xfc, !PT ;  /* 0x00010000030e7812 */ /* 0x000fe200078efcff */
[----:B------:R-:W-:Y:S01]  /*17200*/  UMOV UR13, UR29 ;  /* 0x0000001d000d7c82 */ /* 0x000fe20008000000 */
[----:B------:R-:W-:Y:S01]  /*17210*/  ULOP3.LUT UR32, UR32, 0x10000, URZ, 0xfc, !UPT ;  /* 0x0001000020207892 */ /* 0x000fe2000f8efc3f */
[----:B------:R-:W-:Y:S01]  /*17220*/  R2UR UR7, R9 ;  /* 0x00000000090772ca */ /* 0x000fe200000e0000 */
[----:B------:R-:W-:Y:S01]  /*17230*/  IMAD.MOV.U32 R9, RZ, RZ, -0x7fffffe0 ;  /* 0x80000020ff097424 */ /* 0x000fe200078e00ff */
[----:B------:R-:W-:Y:S01]  /*17240*/  UMOV UR49, 0x80000020 ;  /* 0x8000002000317882 */ /* 0x000fe20000000000 */
[----:B------:R-:W-:Y:S01]  /*17250*/  IMAD R4, R148, 0x780, R14 ;  /* 0x0000078094047824 */ /* 0x000fe200078e020e */
[----:B------:R-:W-:Y:S01]  /*17260*/  UIADD3 UR48, UR32, 0x2, URZ ;  /* 0x0000000220307890 */ /* 0x000fe2000fffe03f */
[----:B------:R-:W-:Y:S01]  /*17270*/  IMAD.MOV.U32 R11, RZ, RZ, -0x7fffffe0 ;  /* 0x80000020ff0b7424 */ /* 0x000fe200078e00ff */
[----:B------:R-:W-:Y:S01]  /*17280*/  UMOV UR28, UR32 ;  /* 0x00000020001c7c82 */ /* 0x000fe20008000000 */
[C---:B------:R-:W-:Y:S01]  /*17290*/  VIADD R6, R4.reuse, 0x80 ;  /* 0x0000008004067836 */ /* 0x040fe20000000000 */
[C---:B------:R-:W-:Y:S01]  /*172a0*/  R2UR UR30, R4.reuse ;  /* 0x00000000041e72ca */ /* 0x040fe200000e0000 */
[----:B------:R-:W-:Y:S01]  /*172b0*/  VIADD R8, R4, 0x100 ;  /* 0x0000010004087836 */ /* 0x000fe20000000000 */
[----:B------:R-:W-:Y:S01]  /*172c0*/  UMOV UR4, UR28 ;  /* 0x0000001c00047c82 */ /* 0x000fe20008000000 */
[----:B------:R-:W-:Y:S01]  /*172d0*/  UMOV UR8, UR28 ;  /* 0x0000001c00087c82 */ /* 0x000fe20008000000 */
[----:B------:R-:W-:Y:S01]  /*172e0*/  R2UR UR15, R9 ;  /* 0x00000000090f72ca */ /* 0x000fe200000e0000 */
[----:B------:R-:W-:Y:S01]  /*172f0*/  UMOV UR12, UR28 ;  /* 0x0000001c000c7c82 */ /* 0x000fe20008000000 */
[----:B------:R-:W-:Y:S01]  /*17300*/  R2UR UR6, R8 ;  /* 0x00000000080672ca */ /* 0x000fe200000e0000 */
[C---:B------:R-:W-:Y:S01]  /*17310*/  VIADD R8, R4.reuse, 0x200 ;  /* 0x0000020004087836 */ /* 0x040fe20000000000 */
[----:B------:R-:W-:Y:S01]  /*17320*/  IADD3 R10, R4, 0x2, RZ ;  /* 0x00000002040a7810 */ /* 0x000fe20007ffe0ff */
[----:B------:R-:W-:Y:S01]  /*17330*/  UMOV UR16, UR48 ;  /* 0x0000003000107c82 */ /* 0x000fe20008000000 */
[----:B------:R-:W-:Y:S01]  /*17340*/  R2UR UR51, R11 ;  /* 0x000000000b3372ca */ /* 0x000fe200000e0000 */
[----:B------:R-:W-:Y:S01]  /*17350*/  UMOV UR17, UR49 ;  /* 0x0000003100117c82 */ /* 0x000fe20008000000 */
[----:B------:R-:W-:Y:S01]  /*17360*/  R2UR UR14, R8 ;  /* 0x00000000080e72ca */ /* 0x000fe200000e0000 */
[----:B------:R-:W-:Y:S01]  /*17370*/  QGMMA.64x32x32.F32.E4M3.E4M3 R88, gdesc[UR28], RZ, !UPT, gsb0 ;  /* 0x006000001c5879f3 */ /* 0x000fe2000c0008ff */
[----:B------:R-:W-:Y:S01]  /*17380*/  R2UR UR30, R6 ;  /* 0x00000000061e72ca */ /* 0x000fe200000e0000 */
[----:B------:R-:W-:Y:S01]  /*17390*/  VIADD R6, R4, 0x180 ;  /* 0x0000018004067836 */ /* 0x000fe20000000000 */
[----:B------:R-:W-:Y:S01]  /*173a0*/  R2UR UR31, R7 ;  /* 0x00000000071f72ca */ /* 0x000fe200000e0000 */
[----:B------:R-:W-:Y:S01]  /*173b0*/  IMAD.MOV.U32 R7, RZ, RZ, -0x7fffffe0 ;  /* 0x80000020ff077424 */ /* 0x000fe200078e00ff */
[----:B------:R-:W-:Y:S01]  /*173c0*/  R2UR UR50, R10 ;  /* 0x000000000a3272ca */ /* 0x000fe200000e0000 */
[----:B------:R-:W-:Y:S01]  /*173d0*/  VIADD R8, R4, 0x102 ;  /* 0x0000010204087836 */ /* 0x000fe20000000000 */
[----:B------:R-:W-:Y:S01]  /*173e0*/  R2UR UR10, R6 ;  /* 0x00000000060a72ca */ /* 0x000fe200000e0000 */
[C---:B------:R-:W-:Y:S01]  /*173f0*/  VIADD R10, R4.reuse, 0x280 ;  /* 0x00000280040a7836 */ /* 0x040fe20000000000 */
[----:B------:R-:W-:Y:S01]  /*17400*/  R2UR UR11, R7 ;  /* 0x00000000070b72ca */ /* 0x000fe200000e0000 */
[----:B------:R-:W-:Y:S01]  /*17410*/  IMAD.MOV.U32 R7, RZ, RZ, -0x7fffffe0 ;  /* 0x80000020ff077424 */ /* 0x000fe200078e00ff */
[C---:B------:R-:W-:Y:S01]  /*17420*/  IADD3 R6, R4.reuse, 0x82, RZ ;  /* 0x0000008204067810 */ /* 0x040fe20007ffe0ff */
[----:B------:R-:W-:Y:S01]  /*17430*/  IMAD.MOV.U32 R11, RZ, RZ, -0x7fffffe0 ;  /* 0x80000020ff0b7424 */ /* 0x000fe200078e00ff */
[----:B------:R-:W-:Y:S01]  /*17440*/  MOV R9, 0x80000020 ;  /* 0x8000002000097802 */ /* 0x000fe20000000f00 */
[----:B------:R-:W-:Y:S01]  /*17450*/  VIADD R20, R4, 0x602 ;  /* 0x0000060204147836 */ /* 0x000fe20000000000 */
[----:B------:R-:W-:Y:S01]  /*17460*/  ULDC UR56, c[0x0][0x988] ;  /* 0x0002620000387ab9 */ /* 0x000fe20000000800 */
[----:B------:R-:W-:-:S02]  /*17470*/  IMAD.MOV.U32 R21, RZ, RZ, -0x7fffffe0 ;  /* 0x80000020ff157424 */ /* 0x000fc400078e00ff */
[--C-:B------:R-:W-:Y:S02]  /*17480*/  IMAD.MOV.U32 R118, RZ, RZ, R119.reuse ;  /* 0x000000ffff767224 */ /* 0x100fe400078e0077 */
[--C-:B------:R-:W-:Y:S02]  /*17490*/  IMAD.MOV.U32 R116, RZ, RZ, R119.reuse ;  /* 0x000000ffff747224 */ /* 0x100fe400078e0077 */
[--C-:B------:R-:W-:Y:S02]  /*174a0*/  IMAD.MOV.U32 R114, RZ, RZ, R119.reuse ;  /* 0x000000ffff727224 */ /* 0x100fe400078e0077 */
[--C-:B------:R-:W-:Y:S02]  /*174b0*/  IMAD.MOV.U32 R112, RZ, RZ, R119.reuse ;  /* 0x000000ffff707224 */ /* 0x100fe400078e0077 */
[----:B------:R-:W-:Y:S01]  /*174c0*/  IMAD.MOV.U32 R110, RZ, RZ, R119 ;  /* 0x000000ffff6e7224 */ /* 0x000fe200078e0077 */
[----:B------:R-:W-:Y:S02]  /*174d0*/  WARPGROUP.DEPBAR.LE gsb0, 0x0 ;  /* 0x00008000000079c5 */ /* 0x000fe40000010000 */
[----:B------:R-:W-:-:S06]  /*174e0*/  WARPGROUP.ARRIVE ;  /* 0x00000000000079c5 */ /* 0x000fcc0000000000 */
[----:B------:R-:W-:Y:S03]  /*174f0*/  QGMMA.64x32x32.F32.E4M3.E4M3 R72, gdesc[UR28], RZ, !UPT, gsb0 ;  /* 0x006000001c4879f3 */ /* 0x000fe6000c0008ff */
[----:B------:R-:W-:Y:S02]  /*17500*/  WARPGROUP.DEPBAR.LE gsb0, 0x0 ;  /* 0x00008000000079c5 */ /* 0x000fe40000010000 */
[----:B------:R-:W-:-:S06]  /*17510*/  WARPGROUP.ARRIVE ;  /* 0x00000000000079c5 */ /* 0x000fcc0000000000 */
[----:B------:R-:W-:Y:S01]  /*17520*/  QGMMA.64x32x32.F32.E4M3.E4M3 R56, gdesc[UR4], RZ, !UPT, gsb0 ;  /* 0x00600000043879f3 */ /* 0x000fe2000c0008ff */
[----:B------:R-:W-:Y:S01]  /*17530*/  R2UR UR6, R10 ;  /* 0x000000000a0672ca */ /* 0x000fe200000e0000 */
[----:B------:R-:W-:Y:S01]  /*17540*/  UIADD3 UR4, UR32, 0x200, URZ ;  /* 0x0000020020047890 */ /* 0x000fe2000fffe03f */
[----:B------:R-:W-:Y:S01]  /*17550*/  R2UR UR7, R11 ;  /* 0x000000000b0772ca */ /* 0x000fe200000e0000 */
[----:B------:R-:W-:Y:S01]  /*17560*/  UMOV UR5, 0x80000020 ;  /* 0x8000002000057882 */ /* 0x000fe20000000000 */
[----:B------:R-:W-:Y:S01]  /*17570*/  IMAD.MOV.U32 R11, RZ, RZ, -0x7fffffe0 ;  /* 0x80000020ff0b7424 */ /* 0x000fe200078e00ff */
[----:B------:R-:W-:Y:S01]  /*17580*/  UMOV UR21, UR5 ;  /* 0x0000000500157c82 */ /* 0x000fe20008000000 */
[----:B------:R-:W-:Y:S02]  /*17590*/  IADD3 R10, R4, 0x282, RZ ;  /* 0x00000282040a7810 */ /* 0x000fe40007ffe0ff */
[----:B------:R-:W-:Y:S01]  /*175a0*/  UMOV UR20, UR4 ;  /* 0x0000000400147c82 */ /* 0x000fe20008000000 */
[----:B------:R-:W-:-:S02]  /*175b0*/  WARPGROUP.DEPBAR.LE gsb0, 0x0 ;  /* 0x00008000000079c5 */ /* 0x000fc40000010000 */
[----:B------:R-:W-:-:S06]  /*175c0*/  WARPGROUP.ARRIVE ;  /* 0x00000000000079c5 */ /* 0x000fcc0000000000 */
[----:B------:R-:W-:Y:S01]  /*175d0*/  QGMMA.64x32x32.F32.E4M3.E4M3 R40, gdesc[UR8], RZ, !UPT, gsb0 ;  /* 0x00600000082879f3 */ /* 0x000fe2000c0008ff */
[----:B------:R-:W-:Y:S01]  /*175e0*/  R2UR UR10, R8 ;  /* 0x00000000080a72ca */ /* 0x000fe200000e0000 */
[----:B------:R-:W-:Y:S01]  /*175f0*/  UMOV UR8, UR48 ;  /* 0x0000003000087c82 */ /* 0x000fe20008000000 */
[----:B------:R-:W-:Y:S01]  /*17600*/  R2UR UR11, R9 ;  /* 0x00000000090b72ca */ /* 0x000fe200000e0000 */
[----:B------:R-:W-:Y:S01]  /*17610*/  UMOV UR9, UR49 ;  /* 0x0000003100097c82 */ /* 0x000fe20008000000 */
[----:B------:R-:W-:Y:S01]  /*17620*/  VIADD R8, R4, 0x202 ;  /* 0x0000020204087836 */ /* 0x000fe20000000000 */
[----:B------:R-:W-:-:S04]  /*17630*/  MOV R9, 0x80000020 ;  /* 0x8000002000097802 */ /* 0x000fc80000000f00 */
[----:B------:R-:W-:Y:S01]  /*17640*/  R2UR UR18, R8 ;  /* 0x00000000081272ca */ /* 0x000fe200000e0000 */
[----:B------:R-:W-:Y:S01]  /*17650*/  VIADD R8, R4, 0x380 ;  /* 0x0000038004087836 */ /* 0x000fe20000000000 */
[----:B------:R-:W-:Y:S01]  /*17660*/  R2UR UR19, R9 ;  /* 0x00000000091372ca */ /* 0x000fe200000e0000 */
[----:B------:R-:W-:Y:S01]  /*17670*/  IMAD.MOV.U32 R9, RZ, RZ, -0x7fffffe0 ;  /* 0x80000020ff097424 */ /* 0x000fe200078e00ff */
[----:B------:R-:W-:Y:S02]  /*17680*/  WARPGROUP.DEPBAR.LE gsb0, 0x0 ;  /* 0x00008000000079c5 */ /* 0x000fe40000010000 */
[----:B------:R-:W-:-:S06]  /*17690*/  WARPGROUP.ARRIVE ;  /* 0x00000000000079c5 */ /* 0x000fcc0000000000 */
[----:B------:R-:W-:Y:S01]  /*176a0*/  QGMMA.64x32x32.F32.E4M3.E4M3 R24, gdesc[UR12], RZ, !UPT, gsb0 ;  /* 0x006000000c1879f3 */ /* 0x000fe2000c0008ff */
[----:B------:R-:W-:Y:S01]  /*176b0*/  UMOV UR12, UR48 ;  /* 0x00000030000c7c82 */ /* 0x000fe20008000000 */
[----:B------:R-:W-:Y:S01]  /*176c0*/  UMOV UR13, UR49 ;  /* 0x00000031000d7c82 */ /* 0x000fe20008000000 */
[----:B------:R-:W-:Y:S02]  /*176d0*/  WARPGROUP.DEPBAR.LE gsb0, 0x0 ;  /* 0x00008000000079c5 */ /* 0x000fe40000010000 */
[----:B------:R-:W-:-:S06]  /*176e0*/  WARPGROUP.ARRIVE ;  /* 0x00000000000079c5 */ /* 0x000fcc0000000000 */
[----:B------:R-:W-:Y:S01]  /*176f0*/  QGMMA.64x32x32.F32.E4M3.E4M3 R88, gdesc[UR48], R88, gsb0 ;  /* 0x00600000305879f3 */ /* 0x000fe20008000858 */
[----:B------:R-:W-:Y:S01]  /*17700*/  R2UR UR50, R6 ;  /* 0x00000000063272ca */ /* 0x000fe200000e0000 */
[----:B------:R-:W-:Y:S01]  /*17710*/  VIADD R6, R4, 0x182 ;  /* 0x0000018204067836 */ /* 0x000fe20000000000 */
[----:B------:R-:W-:Y:S01]  /*17720*/  R2UR UR51, R7 ;  /* 0x00000000073372ca */ /* 0x000fe200000e0000 */
[----:B------:R-:W-:-:S03]  /*17730*/  IMAD.MOV.U32 R7, RZ, RZ, -0x7fffffe0 ;  /* 0x80000020ff077424 */ /* 0x000fc600078e00ff */
[----:B------:R-:W-:Y:S01]  /*17740*/  R2UR UR14, R6 ;  /* 0x00000000060e72ca */ /* 0x000fe200000e0000 */
[----:B------:R-:W-:Y:S01]  /*17750*/  VIADD R6, R4, 0x300 ;  /* 0x0000030004067836 */ /* 0x000fe20000000000 */
[----:B------:R-:W-:Y:S02]  /*17760*/  R2UR UR15, R7 ;  /* 0x00000000070f72ca */ /* 0x000fe400000e0000 */
[----:B------:R-:W-:Y:S01]  /*17770*/  MOV R7, 0x80000020 ;  /* 0x8000002000077802 */ /* 0x000fe20000000f00 */
[----:B------:R-:W-:Y:S02]  /*17780*/  WARPGROUP.DEPBAR.LE gsb0, 0x0 ;  /* 0x00008000000079c5 */ /* 0x000fe40000010000 */
[----:B------:R-:W-:-:S06]  /*17790*/  WARPGROUP.ARRIVE ;  /* 0x00000000000079c5 */ /* 0x000fcc0000000000 */
[----:B------:R-:W-:Y:S03]  /*177a0*/  QGMMA.64x32x32.F32.E4M3.E4M3 R72, gdesc[UR48], R72, gsb0 ;  /* 0x00600000304879f3 */ /* 0x000fe60008000848 */
[----:B------:R-:W-:Y:S02]  /*177b0*/  WARPGROUP.DEPBAR.LE gsb0, 0x0 ;  /* 0x00008000000079c5 */ /* 0x000fe40000010000 */
[----:B------:R-:W-:-:S06]  /*177c0*/  WARPGROUP.ARRIVE ;  /* 0x00000000000079c5 */ /* 0x000fcc0000000000 */
[----:B------:R-:W-:Y:S01]  /*177d0*/  QGMMA.64x32x32.F32.E4M3.E4M3 R56, gdesc[UR8], R56, gsb0 ;  /* 0x00600000083879f3 */ /* 0x000fe20008000838 */
[----:B------:R-:W-:Y:S01]  /*177e0*/  R2UR UR10, R10 ;  /* 0x000000000a0a72ca */ /* 0x000fe200000e0000 */
[----:B------:R-:W-:Y:S01]  /*177f0*/  UIADD3 UR8, UR32, 0x202, URZ ;  /* 0x0000020220087890 */ /* 0x000fe2000fffe03f */
[----:B------:R-:W-:Y:S01]  /*17800*/  R2UR UR11, R11 ;  /* 0x000000000b0b72ca */ /* 0x000fe200000e0000 */
[----:B------:R-:W-:Y:S01]  /*17810*/  UMOV UR9, 0x80000020 ;  /* 0x8000002000097882 */ /* 0x000fe20000000000 */
[----:B------:R-:W-:Y:S01]  /*17820*/  VIADD R10, R4, 0x500 ;  /* 0x00000500040a7836 */ /* 0x000fe20000000000 */
[----:B------:R-:W-:Y:S01]  /*17830*/  UMOV UR25, UR9 ;  /* 0x0000000900197c82 */ /* 0x000fe20008000000 */
[----:B------:R-:W-:Y:S02]  /*17840*/  IMAD.MOV.U32 R11, RZ, RZ, -0x7fffffe0 ;  /* 0x80000020ff0b7424 */ /* 0x000fe400078e00ff */
[----:B------:R-:W-:Y:S01]  /*17850*/  UMOV UR24, UR8 ;  /* 0x0000000800187c82 */ /* 0x000fe20008000000 */
[----:B------:R-:W-:-:S02]  /*17860*/  WARPGROUP.DEPBAR.LE gsb0, 0x0 ;  /* 0x00008000000079c5 */ /* 0x000fc40000010000 */
[----:B------:R-:W-:-:S06]  /*17870*/  WARPGROUP.ARRIVE ;  /* 0x00000000000079c5 */ /* 0x000fcc0000000000 */
[----:B------:R-:W-:Y:S01]  /*17880*/  QGMMA.64x32x32.F32.E4M3.E4M3 R40, gdesc[UR12], R40, gsb0 ;  /* 0x006000000c2879f3 */ /* 0x000fe20008000828 */
[----:B------:R-:W-:Y:S01]  /*17890*/  R2UR UR14, R8 ;  /* 0x00000000080e72ca */ /* 0x000fe200000e0000 */
[----:B------:R-:W-:Y:S01]  /*178a0*/  UMOV UR12, UR4 ;  /* 0x00000004000c7c82 */ /* 0x000fe20008000000 */
[----:B------:R-:W-:Y:S01]  /*178b0*/  R2UR UR15, R9 ;  /* 0x00000000090f72ca */ /* 0x000fe200000e0000 */
[----:B------:R-:W-:Y:S01]  /*178c0*/  UMOV UR13, UR5 ;  /* 0x00000005000d7c82 */ /* 0x000fe20008000000 */
[----:B------:R-:W-:Y:S02]  /*178d0*/  VIADD R8, R4, 0x480 ;  /* 0x0000048004087836 */ /* 0x000fe40000000000 */
[----:B------:R-:W-:-:S03]  /*178e0*/  IMAD.MOV.U32 R9, RZ, RZ, -0x7fffffe0 ;  /* 0x80000020ff097424 */ /* 0x000fc600078e00ff */
[----:B------:R-:W-:Y:S01]  /*178f0*/  R2UR UR22, R8 ;  /* 0x00000000081672ca */ /* 0x000fe200000e0000 */
[----:B------:R-:W-:Y:S01]  /*17900*/  VIADD R8, R4, 0x382 ;  /* 0x0000038204087836 */ /* 0x000fe20000000000 */
[----:B------:R-:W-:Y:S02]  /*17910*/  R2UR UR23, R9 ;  /* 0x00000000091772ca */ /* 0x000fe400000e0000 */
[----:B------:R-:W-:Y:S01]  /*17920*/  MOV R9, 0x80000020 ;  /* 0x8000002000097802 */ /* 0x000fe20000000f00 */
[----:B------:R-:W-:Y:S02]  /*17930*/  WARPGROUP.DEPBAR.LE gsb0, 0x0 ;  /* 0x00008000000079c5 */ /* 0x000fe40000010000 */
[----:B------:R-:W-:-:S06]  /*17940*/  WARPGROUP.ARRIVE ;  /* 0x00000000000079c5 */ /* 0x000fcc0000000000 */
[----:B------:R-:W-:Y:S01]  /*17950*/  QGMMA.64x32x32.F32.E4M3.E4M3 R24, gdesc[UR16], R24, gsb0 ;  /* 0x00600000101879f3 */ /* 0x000fe20008000818 */
        /* <DEDUP_REMOVED lines=9> */
[----:B------:R-:W-:Y:S02]  /*179f0*/  R2UR UR18, R6 ;  /* 0x00000000061272ca */ /* 0x000fe400000e0000 */
[----:B------:R-:W-:Y:S01]  /*17a00*/  R2UR UR19, R7 ;  /* 0x00000000071372ca */ /* 0x000fe200000e0000 */
[----:B------:R-:W-:Y:S01]  /*17a10*/  IMAD.MOV.U32 R7, RZ, RZ, -0x7fffffe0 ;  /* 0x80000020ff077424 */ /* 0x000fe200078e00ff */
[----:B------:R-:W-:Y:S01]  /*17a20*/  IADD3 R6, R4, 0x302, RZ ;  /* 0x0000030204067810 */ /* 0x000fe20007ffe0ff */
[----:B------:R-:W-:Y:S02]  /*17a30*/  WARPGROUP.DEPBAR.LE gsb0, 0x0 ;  /* 0x00008000000079c5 */ /* 0x000fe40000010000 */
[----:B------:R-:W-:-:S06]  /*17a40*/  WARPGROUP.ARRIVE ;  /* 0x00000000000079c5 */ /* 0x000fcc0000000000 */
[----:B------:R-:W-:Y:S01]  /*17a50*/  QGMMA.64x32x32.F32.E4M3.E4M3 R72, gdesc[UR4], R72, gsb0 ;  /* 0x00600000044879f3 */ /* 0x000fe20008000848 */
[----:B------:R-:W-:Y:S02]  /*17a60*/  ULDC UR6, c[0x0][0x988] ;  /* 0x0002620000067ab9 */ /* 0x000fe40000000800 */
[----:B------:R-:W-:Y:S02]  /*17a70*/  WARPGROUP.DEPBAR.LE gsb0, 0x0 ;  /* 0x00008000000079c5 */ /* 0x000fe40000010000 */
[----:B------:R-:W-:-:S06]  /*17a80*/  WARPGROUP.ARRIVE ;  /* 0x00000000000079c5 */ /* 0x000fcc0000000000 */
[----:B------:R-:W-:Y:S01]  /*17a90*/  QGMMA.64x32x32.F32.E4M3.E4M3 R56, gdesc[UR12], R56, gsb0 ;  /* 0x006000000c3879f3 */ /* 0x000fe20008000838 */
[----:B------:R-:W-:Y:S01]  /*17aa0*/  R2UR UR14, R10 ;  /* 0x000000000a0e72ca */ /* 0x000fe200000e0000 */
[----:B------:R-:W-:Y:S01]  /*17ab0*/  UIADD3 UR12, UR32, 0x400, URZ ;  /* 0x00000400200c7890 */ /* 0x000fe2000fffe03f */
[----:B------:R-:W-:Y:S01]  /*17ac0*/  R2UR UR15, R11 ;  /* 0x000000000b0f72ca */ /* 0x000fe200000e0000 */
[----:B------:R-:W-:Y:S01]  /*17ad0*/  UMOV UR13, 0x80000020 ;  /* 0x80000020000d7882 */ /* 0x000fe20000000000 */
[----:B------:R-:W-:Y:S01]  /*17ae0*/  IMAD.MOV.U32 R11, RZ, RZ, -0x7fffffe0 ;  /* 0x80000020ff0b7424 */ /* 0x000fe200078e00ff */
[----:B------:R-:W-:Y:S01]  /*17af0*/  UMOV UR33, UR13 ;  /* 0x0000000d00217c82 */ /* 0x000fe20008000000 */
[----:B------:R-:W-:Y:S01]  /*17b00*/  IADD3 R10, R4, 0x502, RZ ;  /* 0x00000502040a7810 */ /* 0x000fe20007ffe0ff */
[----:B------:R-:W-:Y:S02]  /*17b10*/  WARPGROUP.DEPBAR.LE gsb0, 0x0 ;  /* 0x00008000000079c5 */ /* 0x000fe40000010000 */
[----:B------:R-:W-:-:S06]  /*17b20*/  WARPGROUP.ARRIVE ;  /* 0x00000000000079c5 */ /* 0x000fcc0000000000 */
[----:B------:R-:W-:Y:S01]  /*17b30*/  QGMMA.64x32x32.F32.E4M3.E4M3 R40, gdesc[UR16], R40, gsb0 ;  /* 0x00600000102879f3 */ /* 0x000fe20008000828 */
        /* <DEDUP_REMOVED lines=32> */
[----:B------:R-:W-:Y:S01]  /*17d40*/  UIADD3 UR16, UR32, 0x402, URZ ;  /* 0x0000040220107890 */ /* 0x000fe2000fffe03f */
[----:B------:R-:W-:Y:S01]  /*17d50*/  R2UR UR18, R10 ;  /* 0x000000000a1272ca */ /* 0x000fe200000e0000 */
[----:B------:R-:W-:Y:S01]  /*17d60*/  UMOV UR17, 0x80000020 ;  /* 0x8000002000117882 */ /* 0x000fe20000000000 */
[----:B------:R-:W-:Y:S01]  /*17d70*/  UMOV UR32, UR12 ;  /* 0x0000000c00207c82 */ /* 0x000fe20008000000 */
[----:B------:R-:W-:Y:S01]  /*17d80*/  R2UR UR19, R11 ;  /* 0x000000000b1372ca */ /* 0x000fe200000e0000 */
[----:B------:R-:W-:Y:S02]  /*17d90*/  WARPGROUP.DEPBAR.LE gsb0, 0x0 ;  /* 0x00008000000079c5 */ /* 0x000fe40000010000 */
        /* <DEDUP_REMOVED lines=41> */
[----:B------:R-:W-:Y:S02]  /*18030*/  R2UR UR18, R8 ;  /* 0x00000000081272ca */ /* 0x000fe400000e0000 */
[----:B------:R-:W-:Y:S01]  /*18040*/  R2UR UR19, R9 ;  /* 0x00000000091372ca */ /* 0x000fe200000e0000 */
[----:B------:R-:W-:Y:S02]  /*18050*/  WARPGROUP.DEPBAR.LE gsb0, 0x0 ;  /* 0x00008000000079c5 */ /* 0x000fe40000010000 */
[----:B------:R-:W-:Y:S01]  /*18060*/  WARPGROUP.ARRIVE ;  /* 0x00000000000079c5 */ /* 0x000fe20000000000 */
[C---:B------:R-:W-:Y:S01]  /*18070*/  FMUL.FTZ R6, R2.reuse, R89 ;  /* 0x0000005902067220 */ /* 0x040fe20000410000 */
[C---:B------:R-:W-:Y:S01]  /*18080*/  FMUL.FTZ R9, R2.reuse, R91 ;  /* 0x0000005b02097220 */ /* 0x040fe20000410000 */
[C---:B------:R-:W-:Y:S01]  /*18090*/  FMUL.FTZ R5, R2.reuse, R88 ;  /* 0x0000005802057220 */ /* 0x040fe20000410000 */
[C---:B------:R-:W-:Y:S01]  /*180a0*/  FMUL.FTZ R10, R2.reuse, R97 ;  /* 0x00000061020a7220 */ /* 0x040fe20000410000 */
[----:B------:R-:W-:-:S05]  /*180b0*/  FMUL.FTZ R7, R2, R92 ;  /* 0x0000005c02077220 */ /* 0x000fca0000410000 */
[----:B------:R-:W-:Y:S01]  /*180c0*/  QGMMA.64x32x32.F32.E4M3.E4M3 R72, gdesc[UR16], R72, gsb0 ;  /* 0x00600000104879f3 */ /* 0x000fe20008000848 */
[----:B------:R-:W-:Y:S01]  /*180d0*/  R2UR UR18, R20 ;  /* 0x00000000141272ca */ /* 0x000fe200000e0000 */
[----:B------:R-:W-:Y:S01]  /*180e0*/  MUFU.TANH R6, R6 ;  /* 0x0000000600067308 */ /* 0x000fe20000002400 */
[----:B------:R-:W-:Y:S01]  /*180f0*/  R2UR UR19, R21 ;  /* 0x00000000151372ca */ /* 0x000fe200000e0000 */
[----:B------:R-:W-:Y:S01]  /*18100*/  IMAD.MOV.U32 R21, RZ, RZ, -0x7fffffe0 ;  /* 0x80000020ff157424 */ /* 0x000fe200078e00ff */
[----:B------:R-:W-:Y:S01]  /*18110*/  IADD3 R20, R4, 0x682, RZ ;  /* 0x0000068204147810 */ /* 0x000fe20007ffe0ff */
[C---:B------:R-:W-:Y:S01]  /*18120*/  FMUL.FTZ R3, R2.reuse, R90 ;  /* 0x0000005a02037220 */ /* 0x040fe20000410000 */
[C---:B------:R-:W-:Y:S01]  /*18130*/  FMUL.FTZ R8, R2.reuse, R93 ;  /* 0x0000005d02087220 */ /* 0x040fe20000410000 */
[C---:B------:R-:W-:Y:S01]  /*18140*/  FMUL.FTZ R11, R2.reuse, R96 ;  /* 0x00000060020b7220 */ /* 0x040fe20000410000 */
[C---:B------:R-:W-:Y:S01]  /*18150*/  FMUL.FTZ R13, R2.reuse, R94 ;  /* 0x0000005e020d7220 */ /* 0x040fe20000410000 */
[----:B------:R-:W0:Y:S01]  /*18160*/  MUFU.TANH R9, R9 ;  /* 0x0000000900097308 */ /* 0x000e220000002400 */
[C---:B------:R-:W-:Y:S01]  /*18170*/  FMUL.FTZ R12, R2.reuse, R95 ;  /* 0x0000005f020c7220 */ /* 0x040fe20000410000 */
[C---:B------:R-:W-:Y:S01]  /*18180*/  FMUL.FTZ R90, R2.reuse, R98 ;  /* 0x00000062025a7220 */ /* 0x040fe20000410000 */
[C---:B------:R-:W-:Y:S01]  /*18190*/  FMUL.FTZ R15, R2.reuse, R100 ;  /* 0x00000064020f7220 */ /* 0x040fe20000410000 */
[C---:B------:R-:W-:Y:S01]  /*181a0*/  FMUL.FTZ R88, R2.reuse, R101 ;  /* 0x0000006502587220 */ /* 0x040fe20000410000 */
[C---:B------:R-:W-:Y:S01]  /*181b0*/  FMUL.FTZ R89, R2.reuse, R99 ;  /* 0x0000006302597220 */ /* 0x040fe20000410000 */
[C---:B------:R-:W-:Y:S01]  /*181c0*/  FMUL.FTZ R92, R2.reuse, R102 ;  /* 0x00000066025c7220 */ /* 0x040fe20000410000 */
[----:B------:R-:W-:Y:S01]  /*181d0*/  FMUL.FTZ R91, R2, R103 ;  /* 0x00000067025b7220 */ /* 0x000fe20000410000 */
[----:B------:R-:W1:Y:S08]  /*181e0*/  MUFU.TANH R5, R5 ;  /* 0x0000000500057308 */ /* 0x000e700000002400 */
[----:B------:R-:W3:Y:S08]  /*181f0*/  MUFU.TANH R10, R10 ;  /* 0x0000000a000a7308 */ /* 0x000ef00000002400 */
[----:B------:R-:W4:Y:S08]  /*18200*/  MUFU.TANH R7, R7 ;  /* 0x0000000700077308 */ /* 0x000f300000002400 */
[----:B------:R-:W5:Y:S08]  /*18210*/  MUFU.TANH R3, R3 ;  /* 0x0000000300037308 */ /* 0x000f700000002400 */
[----:B------:R-:W5:Y:S08]  /*18220*/  MUFU.TANH R8, R8 ;  /* 0x0000000800087308 */ /* 0x000f700000002400 */
[----:B------:R-:W5:Y:S01]  /*18230*/  MUFU.TANH R11, R11 ;  /* 0x0000000b000b7308 */ /* 0x000f620000002400 */
[----:B------:R-:W-:-:S02]  /*18240*/  WARPGROUP.DEPBAR.LE gsb0, 0x0 ;  /* 0x00008000000079c5 */ /* 0x000fc40000010000 */
[----:B------:R-:W-:Y:S01]  /*18250*/  WARPGROUP.ARRIVE ;  /* 0x00000000000079c5 */ /* 0x000fe20000000000 */
[C---:B------:R-:W-:Y:S01]  /*18260*/  FMUL.FTZ R93, R2.reuse, R75 ;  /* 0x0000004b025d7220 */ /* 0x040fe20000410000 */
[C---:B------:R-:W-:Y:S01]  /*18270*/  FMUL.FTZ R75, R2.reuse, R76 ;  /* 0x0000004c024b7220 */ /* 0x040fe20000410000 */
[C---:B------:R-:W-:Y:S02]  /*18280*/  FMUL.FTZ R95, R2.reuse, R78 ;  /* 0x0000004e025f7220 */ /* 0x040fe40000410000 */
[----:B------:R-:W5:Y:S01]  /*18290*/  MUFU.TANH R13, R13 ;  /* 0x0000000d000d7308 */ /* 0x000f620000002400 */
[----:B------:R-:W-:Y:S01]  /*182a0*/  FMUL.FTZ R78, R2, R79 ;  /* 0x0000004f024e7220 */ /* 0x000fe20000410000 */
[----:B------:R-:W-:Y:S01]  /*182b0*/  QGMMA.64x32x32.F32.E4M3.E4M3 R56, gdesc[UR16], R56, gsb0 ;  /* 0x00600000103879f3 */ /* 0x000fe20008000838 */
[----:B------:R-:W-:Y:S01]  /*182c0*/  R2UR UR18, R20 ;  /* 0x00000000141272ca */ /* 0x000fe200000e0000 */
[----:B------:R-:W-:Y:S01]  /*182d0*/  VIADD R20, R4, 0x702 ;  /* 0x0000070204147836 */ /* 0x000fe20000000000 */
[----:B------:R-:W-:Y:S01]  /*182e0*/  R2UR UR19, R21 ;  /* 0x00000000151372ca */ /* 0x000fe200000e0000 */
[----:B--2---:R-:W-:Y:S01]  /*182f0*/  IMAD.IADD R4, R105, 0x1, R149 ;  /* 0x0000000169047824 */ /* 0x004fe200078e0295 */
[----:B------:R-:W-:Y:S01]  /*18300*/  MOV R21, 0x80000020 ;  /* 0x8000002000157802 */ /* 0x000fe20000000f00 */
        /* <DEDUP_REMOVED lines=13> */
[----:B------:R-:W-:-:S03]  /*183e0*/  FMUL.FTZ R86, R2, R86 ;  /* 0x0000005602567220 */ /* 0x000fc60000410000 */
[----:B------:R-:W2:Y:S08]  /*183f0*/  MUFU.TANH R90, R90 ;  /* 0x0000005a005a7308 */ /* 0x000eb00000002400 */
[----:B------:R-:W2:Y:S08]  /*18400*/  MUFU.TANH R88, R88 ;  /* 0x0000005800587308 */ /* 0x000eb00000002400 */
[----:B------:R-:W2:Y:S08]  /*18410*/  MUFU.TANH R89, R89 ;  /* 0x0000005900597308 */ /* 0x000eb00000002400 */
[----:B------:R-:W2:Y:S08]  /*18420*/  MUFU.TANH R72, R72 ;  /* 0x0000004800487308 */ /* 0x000eb00000002400 */
[----:B------:R-:W2:Y:S01]  /*18430*/  MUFU.TANH R92, R92 ;  /* 0x0000005c005c7308 */ /* 0x000ea20000002400 */
[----:B------:R-:W-:-:S02]  /*18440*/  WARPGROUP.DEPBAR.LE gsb0, 0x0 ;  /* 0x00008000000079c5 */ /* 0x000fc40000010000 */
[----:B------:R-:W-:Y:S01]  /*18450*/  WARPGROUP.ARRIVE ;  /* 0x00000000000079c5 */ /* 0x000fe20000000000 */
[C---:B------:R-:W-:Y:S01]  /*18460*/  FMUL.FTZ R98, R2.reuse, R58 ;  /* 0x0000003a02627220 */ /* 0x040fe20000410000 */
[C---:B------:R-:W-:Y:S01]  /*18470*/  FMUL.FTZ R58, R2.reuse, R65 ;  /* 0x00000041023a7220 */ /* 0x040fe20000410000 */
[C---:B------:R-:W-:Y:S01]  /*18480*/  FMUL.FTZ R100, R2.reuse, R63 ;  /* 0x0000003f02647220 */ /* 0x040fe20000410000 */
[C---:B------:R-:W-:Y:S01]  /*18490*/  FMUL.FTZ R63, R2.reuse, R67 ;  /* 0x00000043023f7220 */ /* 0x040fe20000410000 */
[----:B------:R-:W-:Y:S01]  /*184a0*/  FMUL.FTZ R84, R2, R56 ;  /* 0x0000003802547220 */ /* 0x000fe20000410000 */
[----:B------:R-:W-:Y:S01]  /*184b0*/  QGMMA.64x32x32.F32.E4M3.E4M3 R40, gdesc[UR16], R40, gsb0 ;  /* 0x00600000102879f3 */ /* 0x000fe20008000828 */
[----:B------:R-:W-:Y:S01]  /*184c0*/  R2UR UR18, R20 ;  /* 0x00000000141272ca */ /* 0x000fe200000e0000 */
[----:B------:R-:W-:Y:S01]  /*184d0*/  IMAD R20, R157, -0xa0, R4 ;  /* 0xffffff609d147824 */ /* 0x000fe200078e0204 */
[----:B------:R-:W-:Y:S01]  /*184e0*/  R2UR UR19, R21 ;  /* 0x00000000151372ca */ /* 0x000fe200000e0000 */
[C---:B------:R-:W-:Y:S01]  /*184f0*/  FMUL.FTZ R56, R2.reuse, R57 ;  /* 0x0000003902387220 */ /* 0x040fe20000410000 */
[C---:B------:R-:W-:Y:S01]  /*18500*/  FMUL.FTZ R57, R2.reuse, R59 ;  /* 0x0000003b02397220 */ /* 0x040fe20000410000 */
[----:B------:R-:W-:Y:S01]  /*18510*/  FMUL.FTZ R102, R2, R62 ;  /* 0x0000003e02667220 */ /* 0x000fe20000410000 */
[----:B------:R-:W-:Y:S01]  /*18520*/  ISETP.GT.AND P3, PT, R20, 0x1, PT ;  /* 0x000000011400780c */ /* 0x000fe20003f64270 */
[----:B------:R-:W-:Y:S01]  /*18530*/  FMUL.FTZ R59, R2, R60 ;  /* 0x0000003c023b7220 */ /* 0x000fe20000410000 */
[----:B------:R-:W-:Y:S01]  /*18540*/  ISETP.GT.AND P2, PT, R20, RZ, PT ;  /* 0x000000ff1400720c */ /* 0x000fe20003f44270 */
[C---:B------:R-:W-:Y:S01]  /*18550*/  FMUL.FTZ R62, R2.reuse, R69 ;  /* 0x00000045023e7220 */ /* 0x040fe20000410000 */
[----:B0-----:R-:W-:Y:S01]  /*18560*/  FSEL R4, R9, -INF , P3 ;  /* 0xff80000009047808 */ /* 0x001fe20001800000 */
[----:B------:R-:W-:Y:S01]  /*18570*/  FMUL.FTZ R60, R2, R61 ;  /* 0x0000003d023c7220 */ /* 0x000fe20000410000 */
[----:B------:R-:W-:Y:S01]  /*18580*/  FSEL R6, R6, -INF , P3 ;  /* 0xff80000006067808 */ /* 0x000fe20001800000 */
[----:B------:R-:W-:Y:S01]  /*18590*/  FMUL.FTZ R61, R2, R64 ;  /* 0x00000040023d7220 */ /* 0x000fe20000410000 */
[----:B------:R-:W-:Y:S01]  /*185a0*/  ISETP.GT.AND P3, PT, R20, 0x11, PT ;  /* 0x000000111400780c */ /* 0x000fe20003f64270 */
[----:B------:R-:W-:Y:S01]  /*185b0*/  FMUL.FTZ R64, R2, R68 ;  /* 0x0000004402407220 */ /* 0x000fe20000410000 */
[----:B------:R-:W-:Y:S01]  /*185c0*/  ISETP.GT.AND P4, PT, R20, 0x8, PT ;  /* 0x000000081400780c */ /* 0x000fe20003f84270 */
[----:B------:R-:W-:Y:S01]  /*185d0*/  FMUL.FTZ R68, R2, R71 ;  /* 0x0000004702447220 */ /* 0x000fe20000410000 */
[----:B-1----:R-:W-:Y:S01]  /*185e0*/  FSEL R65, R5, -INF , P2 ;  /* 0xff80000005417808 */ /* 0x002fe20001000000 */
[----:B------:R-:W0:Y:S01]  /*185f0*/  MUFU.TANH R73, R73 ;  /* 0x0000004900497308 */ /* 0x000e220000002400 */
[----:B---3--:R-:W-:Y:S01]  /*18600*/  FSEL R81, R10, -INF , P3 ;  /* 0xff8000000a517808 */ /* 0x008fe20001800000 */
[----:B------:R-:W-:Y:S01]  /*18610*/  FMUL.FTZ R104, R2, R66 ;  /* 0x0000004202687220 */ /* 0x000fe20000410000 */
[----:B------:R-:W-:Y:S01]  /*18620*/  ISETP.GT.AND P5, PT, R20, 0x9, PT ;  /* 0x000000091400780c */ /* 0x000fe20003fa4270 */
[----:B------:R-:W-:Y:S01]  /*18630*/  FMUL.FTZ R106, R2, R70 ;  /* 0x00000046026a7220 */ /* 0x000fe20000410000 */
[----:B----4-:R-:W-:-:S02]  /*18640*/  FSEL R67, R7, -INF , P4 ;  /* 0xff80000007437808 */ /* 0x010fc40002000000 */
[----:B------:R-:W-:Y:S01]  /*18650*/  FMNMX.FTZ R10, R65, R6, !PT ;  /* 0x00000006410a7209 */ /* 0x000fe20007810000 */
[----:B------:R-:W1:Y:S01]  /*18660*/  MUFU.TANH R91, R91 ;  /* 0x0000005b005b7308 */ /* 0x000e620000002400 */
[----:B-----5:R-:W-:Y:S02]  /*18670*/  FSEL R3, R3, -INF , P2 ;  /* 0xff80000003037808 */ /* 0x020fe40001000000 */
[----:B------:R-:W-:Y:S02]  /*18680*/  ISETP.GT.AND P2, PT, R20, 0x10, PT ;  /* 0x000000101400780c */ /* 0x000fe40003f44270 */
[----:B------:R-:W-:Y:S02]  /*18690*/  FSEL R69, R8, -INF , P5 ;  /* 0xff80000008457808 */ /* 0x000fe40002800000 */
[----:B------:R-:W-:Y:S01]  /*186a0*/  FMNMX.FTZ R10, R67, R10, !PT ;  /* 0x0000000a430a7209 */ /* 0x000fe20007810000 */
[----:B------:R-:W3:Y:S01]  /*186b0*/  MUFU.TANH R75, R75 ;  /* 0x0000004b004b7308 */ /* 0x000ee20000002400 */
[----:B------:R-:W-:-:S02]  /*186c0*/  FSEL R71, R11, -INF , P2 ;  /* 0xff8000000b477808 */ /* 0x000fc40001000000 */
[----:B------:R-:W-:Y:S02]  /*186d0*/  FMNMX.FTZ R10, R69, R10, !PT ;  /* 0x0000000a450a7209 */ /* 0x000fe40007810000 */
[----:B------:R-:W-:Y:S02]  /*186e0*/  FSEL R5, R13, -INF , P4 ;  /* 0xff8000000d057808 */ /* 0x000fe40002000000 */
[----:B------:R-:W-:Y:S01]  /*186f0*/  ISETP.GT.AND P4, PT, R20, 0x18, PT ;  /* 0x000000181400780c */ /* 0x000fe20003f84270 */
[----:B------:R-:W-:Y:S01]  /*18700*/  MUFU.TANH R94, R94 ;  /* 0x0000005e005e7308 */ /* 0x000fe20000002400 */
[----:B------:R-:W-:Y:S02]  /*18710*/  FMNMX.FTZ R10, R71, R10, !PT ;  /* 0x0000000a470a7209 */ /* 0x000fe40007810000 */
[----:B--2---:R-:W-:Y:S02]  /*18720*/  FSEL R7, R12, -INF , P5 ;  /* 0xff8000000c077808 */ /* 0x004fe40002800000 */
[----:B------:R-:W-:-:S02]  /*18730*/  ISETP.GT.AND P5, PT, R20, 0x19, PT ;  /* 0x000000191400780c */ /* 0x000fc40003fa4270 */
[----:B------:R-:W-:Y:S01]  /*18740*/  FSEL R83, R15, -INF , P4 ;  /* 0xff8000000f537808 */ /* 0x000fe20002000000 */
[----:B------:R-:W2:Y:S01]  /*18750*/  MUFU.TANH R93, R93 ;  /* 0x0000005d005d7308 */ /* 0x000ea20000002400 */
[----:B------:R-:W-:Y:S02]  /*18760*/  FMNMX.FTZ R10, R81, R10, !PT ;  /* 0x0000000a510a7209 */ /* 0x000fe40007810000 */
[----:B------:R-:W-:Y:S01]  /*18770*/  FSEL R9, R90, -INF , P2 ;  /* 0xff8000005a097808 */ /* 0x000fe20001000000 */
[--C-:B------:R-:W-:Y:S01]  /*18780*/  IMAD.MOV.U32 R90, RZ, RZ, R119.reuse ;  /* 0x000000ffff5a7224 */ /* 0x100fe200078e0077 */
[----:B------:R-:W-:Y:S02]  /*18790*/  ISETP.GT.AND P2, PT, R20, 0x20, PT ;  /* 0x000000201400780c */ /* 0x000fe40003f44270 */
[----:B------:R-:W-:Y:S01]  /*187a0*/  FSEL R85, R88, -INF , P5 ;  /* 0xff80000058557808 */ /* 0x000fe20002800000 */
[----:B------:R-:W-:Y:S02]  /*187b0*/  WARPGROUP.DEPBAR.LE gsb0, 0x0 ;  /* 0x00008000000079c5 */ /* 0x000fe40000010000 */
[----:B------:R-:W-:Y:S01]  /*187c0*/  WARPGROUP.ARRIVE ;  /* 0x00000000000079c5 */ /* 0x000fe20000000000 */
[----:B------:R-:W4:Y:S01]  /*187d0*/  MUFU.TANH R74, R74 ;  /* 0x0000004a004a7308 */ /* 0x000f220000002400 */
[----:B------:R-:W-:Y:S01]  /*187e0*/  FMNMX.FTZ R10, R83, R10, !PT ;  /* 0x0000000a530a7209 */ /* 0x000fe20007810000 */
[C---:B------:R-:W-:Y:S01]  /*187f0*/  FMUL.FTZ R21, R2.reuse, R48 ;  /* 0x0000003002157220 */ /* 0x040fe20000410000 */
[----:B------:R-:W-:Y:S01]  /*18800*/  FSEL R11, R89, -INF , P3 ;  /* 0xff800000590b7808 */ /* 0x000fe20001800000 */
[----:B------:R-:W-:Y:S01]  /*18810*/  FMUL.FTZ R66, R2, R40 ;  /* 0x0000002802427220 */ /* 0x000fe20000410000 */
[----:B------:R-:W-:Y:S01]  /*18820*/  QGMMA.64x32x32.F32.E4M3.E4M3 R24, gdesc[UR16], R24, gsb0 ;  /* 0x00600000101879f3 */ /* 0x000fe20008000818 */
[----:B------:R-:W-:Y:S01]  /*18830*/  ISETP.GT.AND P3, PT, R20, 0x21, PT ;  /* 0x000000211400780c */ /* 0x000fe20003f64270 */
[----:B------:R-:W-:Y:S01]  /*18840*/  FMUL.FTZ R40, R2, R41 ;  /* 0x0000002902287220 */ /* 0x000fe20000410000 */
[----:B------:R-:W5:Y:S01]  /*18850*/  MUFU.TANH R95, R95 ;  /* 0x0000005f005f7308 */ /* 0x000f620000002400 */
[----:B------:R-:W-:Y:S01]  /*18860*/  FSEL R87, R72, -INF , P2 ;  /* 0xff80000048577808 */ /* 0x000fe20001000000 */
[C---:B------:R-:W-:Y:S01]  /*18870*/  FMUL.FTZ R70, R2.reuse, R43 ;  /* 0x0000002b02467220 */ /* 0x040fe20000410000 */
[----:B------:R-:W-:Y:S01]  /*18880*/  FMNMX.FTZ R10, R85, R10, !PT ;  /* 0x0000000a550a7209 */ /* 0x000fe20007810000 */
[----:B------:R-:W-:Y:S01]  /*18890*/  FMUL.FTZ R49, R2, R49 ;  /* 0x0000003102317220 */ /* 0x000fe20000410000 */
[----:B------:R-:W-:Y:S01]  /*188a0*/  FSEL R13, R92, -INF , P4 ;  /* 0xff8000005c0d7808 */ /* 0x000fe20002000000 */
[----:B------:R-:W-:Y:S01]  /*188b0*/  FMUL.FTZ R107, R2, R42 ;  /* 0x0000002a026b7220 */ /* 0x000fe20000410000 */
[----:B------:R-:W-:Y:S01]  /*188c0*/  ISETP.GT.AND P4, PT, R20, 0x28, PT ;  /* 0x000000281400780c */ /* 0x000fe20003f84270 */
[----:B------:R-:W-:Y:S01]  /*188d0*/  MUFU.TANH R77, R77 ;  /* 0x0000004d004d7308 */ /* 0x000fe20000002400 */
[----:B0-----:R-:W-:Y:S01]  /*188e0*/  FSEL R89, R73, -INF , P3 ;  /* 0xff80000049597808 */ /* 0x001fe20001800000 */
[C---:B------:R-:W-:Y:S01]  /*188f0*/  FMUL.FTZ R42, R2.reuse, R44 ;  /* 0x0000002c022a7220 */ /* 0x040fe20000410000 */
[----:B------:R-:W-:Y:S01]  /*18900*/  FMNMX.FTZ R10, R87, R10, !PT ;  /* 0x0000000a570a7209 */ /* 0x000fe20007810000 */
[C---:B------:R-:W-:Y:S01]  /*18910*/  FMUL.FTZ R44, R2.reuse, R45 ;  /* 0x0000002d022c7220 */ /* 0x040fe20000410000 */
[----:B-1----:R-:W-:Y:S01]  /*18920*/  FSEL R15, R91, -INF , P5 ;  /* 0xff8000005b0f7808 */ /* 0x002fe20002800000 */
[----:B------:R-:W-:Y:S01]  /*18930*/  FMUL.FTZ R47, R2, R47 ;  /* 0x0000002f022f7220 */ /* 0x000fe20000410000 */
[----:B------:R-:W-:Y:S01]  /*18940*/  ISETP.GT.AND P5, PT, R20, 0x29, PT ;  /* 0x000000291400780c */ /* 0x000fe20003fa4270 */
[----:B------:R-:W0:Y:S01]  /*18950*/  MUFU.TANH R76, R76 ;  /* 0x0000004c004c7308 */ /* 0x000e220000002400 */
[----:B---3--:R-:W-:Y:S01]  /*18960*/  FSEL R91, R75, -INF , P4 ;  /* 0xff8000004b5b7808 */ /* 0x008fe20002000000 */
[C---:B------:R-:W-:Y:S01]  /*18970*/  FMUL.FTZ R51, R2.reuse, R51 ;  /* 0x0000003302337220 */ /* 0x040fe20000410000 */
[----:B------:R-:W-:Y:S01]  /*18980*/  FMNMX.FTZ R12, R89, R10, !PT ;  /* 0x0000000a590c7209 */ /* 0x000fe20007810000 */
[C---:B------:R-:W-:Y:S01]  /*18990*/  FMUL.FTZ R53, R2.reuse, R53 ;  /* 0x0000003502357220 */ /* 0x040fe20000410000 */
[----:B--2---:R-:W-:Y:S01]  /*189a0*/  FSEL R41, R93, -INF , P3 ;  /* 0xff8000005d297808 */ /* 0x004fe20001800000 */
[----:B------:R-:W-:Y:S01]  /*189b0*/  FMUL.FTZ R50, R2, R50 ;  /* 0x0000003202327220 */ /* 0x000fe20000410000 */
[----:B----4-:R-:W-:Y:S01]  /*189c0*/  FSEL R93, R74, -INF , P5 ;  /* 0xff8000004a5d7808 */ /* 0x010fe20002800000 */
[----:B------:R-:W-:Y:S01]  /*189d0*/  MUFU.TANH R82, R82 ;  /* 0x0000005200527308 */ /* 0x000fe20000002400 */
[----:B------:R-:W-:Y:S01]  /*189e0*/  FMNMX.FTZ R12, R91, R12, !PT ;  /* 0x0000000c5b0c7209 */ /* 0x000fe20007810000 */
[C---:B------:R-:W-:Y:S01]  /*189f0*/  FMUL.FTZ R46, R2.reuse, R46 ;  /* 0x0000002e022e7220 */ /* 0x040fe20000410000 */
[----:B-----5:R-:W-:Y:S01]  /*18a00*/  FSEL R43, R95, -INF , P4 ;  /* 0xff8000005f2b7808 */ /* 0x020fe20002000000 */
[----:B------:R-:W-:Y:S01]  /*18a10*/  FMUL.FTZ R108, R2, R55 ;  /* 0x00000037026c7220 */ /* 0x000fe20000410000 */
[----:B------:R-:W-:Y:S01]  /*18a20*/  ISETP.GT.AND P3, PT, R20, 0x31, PT ;  /* 0x000000311400780c */ /* 0x000fe20003f64270 */
[----:B------:R-:W-:Y:S01]  /*18a30*/  FMUL.FTZ R52, R2, R52 ;  /* 0x0000003402347220 */ /* 0x000fe20000410000 */
[----:B------:R-:W-:Y:S01]  /*18a40*/  FMNMX.FTZ R12, R93, R12, !PT ;  /* 0x0000000c5d0c7209 */ /* 0x000fe20007810000 */
[----:B------:R-:W1:Y:S01]  /*18a50*/  MUFU.TANH R78, R78 ;  /* 0x0000004e004e7308 */ /* 0x000e620000002400 */
[----:B------:R-:W-:Y:S01]  /*18a60*/  ISETP.GT.AND P4, PT, R20, 0x38, PT ;  /* 0x000000381400780c */ /* 0x000fe20003f84270 */
[----:B------:R-:W-:Y:S01]  /*18a70*/  FMUL.FTZ R54, R2, R54 ;  /* 0x0000003602367220 */ /* 0x000fe20000410000 */
[----:B0-----:R-:W-:Y:S01]  /*18a80*/  FSEL R99, R76, -INF , P3 ;  /* 0xff8000004c637808 */ /* 0x001fe20001800000 */
[----:B------:R-:W-:-:S02]  /*18a90*/  IMAD.MOV.U32 R92, RZ, RZ, R119 ;  /* 0x000000ffff5c7224 */ /* 0x000fc400078e0077 */
[----:B------:R-:W-:Y:S02]  /*18aa0*/  IMAD.MOV.U32 R88, RZ, RZ, R119 ;  /* 0x000000ffff587224 */ /* 0x000fe400078e0077 */
[----:B------:R-:W0:Y:S08]  /*18ab0*/  MUFU.TANH R79, R79 ;  /* 0x0000004f004f7308 */ /* 0x000e300000002400 */
[----:B------:R-:W-:Y:S01]  /*18ac0*/  MUFU.TANH R96, R96 ;  /* 0x0000006000607308 */ /* 0x000fe20000002400 */
[----:B-1----:R-:W-:-:S02]  /*18ad0*/  FSEL R45, R78, -INF , P5 ;  /* 0xff8000004e2d7808 */ /* 0x002fc40002800000 */
[----:B------:R-:W-:-:S05]  /*18ae0*/  ISETP.GT.AND P5, PT, R20, 0x39, PT ;  /* 0x000000391400780c */ /* 0x000fca0003fa4270 */
[----:B------:R-:W-:Y:S01]  /*18af0*/  MUFU.TANH R56, R56 ;  /* 0x0000003800387308 */ /* 0x000fe20000002400 */
[----:B0-----:R-:W-:Y:S01]  /*18b00*/  FSEL R101, R79, -INF , P4 ;  /* 0xff8000004f657808 */ /* 0x001fe20002000000 */
[----:B------:R-:W-:Y:S02]  /*18b10*/  WARPGROUP.DEPBAR.LE gsb0, 0x0 ;  /* 0x00008000000079c5 */ /* 0x000fe40000010000 */
        /* <DEDUP_REMOVED lines=9> */
[----:B------:R-:W-:-:S03]  /*18bb0*/  FMUL.FTZ R38, R2, R38 ;  /* 0x0000002602267220 */ /* 0x000fc60000410000 */
[----:B------:R-:W1:Y:S01]  /*18bc0*/  MUFU.TANH R80, R80 ;  /* 0x0000005000507308 */ /* 0x000e620000002400 */
[----:B0-----:R-:W-:Y:S01]  /*18bd0*/  FSEL R21, R94, -INF , P2 ;  /* 0xff8000005e157808 */ /* 0x001fe20001000000 */
[----:B------:R-:W-:Y:S01]  /*18be0*/  IMAD.MOV.U32 R94, RZ, RZ, R119 ;  /* 0x000000ffff5e7224 */ /* 0x000fe200078e0077 */
[----:B------:R-:W-:-:S04]  /*18bf0*/  ISETP.GT.AND P2, PT, R20, 0x30, PT ;  /* 0x000000301400780c */ /* 0x000fc80003f44270 */
[----:B------:R-:W-:Y:S01]  /*18c00*/  FSEL R95, R77, -INF , P2 ;  /* 0xff8000004d5f7808 */ /* 0x000fe20001000000 */
[----:B------:R-:W-:Y:S03]  /*18c10*/  MUFU.TANH R84, R84 ;  /* 0x0000005400547308 */ /* 0x000fe60000002400 */
[----:B------:R-:W-:-:S04]  /*18c20*/  FMNMX.FTZ R12, R95, R12, !PT ;  /* 0x0000000c5f0c7209 */ /* 0x000fc80007810000 */
[----:B------:R-:W-:Y:S01]  /*18c30*/  FMNMX.FTZ R12, R99, R12, !PT ;  /* 0x0000000c630c7209 */ /* 0x000fe20007810000 */
[----:B------:R-:W-:Y:S01]  /*18c40*/  MUFU.TANH R86, R86 ;  /* 0x0000005600567308 */ /* 0x000fe20000002400 */
[----:B-1----:R-:W-:-:S07]  /*18c50*/  FSEL R103, R80, -INF , P5 ;  /* 0xff80000050677808 */ /* 0x002fce0002800000 */
[----:B------:R-:W0:Y:S08]  /*18c60*/  MUFU.TANH R57, R57 ;  /* 0x0000003900397308 */ /* 0x000e300000002400 */
[----:B------:R1:W-:Y:S08]  /*18c70*/  MUFU.TANH R141, R49 ;  /* 0x00000031008d7308 */ /* 0x0003f00000002400 */
[----:B------:R-:W-:Y:S01]  /*18c80*/  MUFU.TANH R97, R97 ;  /* 0x0000006100617308 */ /* 0x000fe20000002400 */
[----:B-1----:R-:W-:-:S02]  /*18c90*/  FSEL R49, R82, -INF , P3 ;  /* 0xff80000052317808 */ /* 0x002fc40001800000 */
[----:B------:R-:W-:-:S04]  /*18ca0*/  ISETP.GT.AND P3, PT, R20, 0x41, PT ;  /* 0x000000411400780c */ /* 0x000fc80003f64270 */
[----:B------:R-:W-:Y:S01]  /*18cb0*/  FSEL R109, R56, -INF , P3 ;  /* 0xff800000386d7808 */ /* 0x000fe20001800000 */
[----:B------:R-:W-:Y:S01]  /*18cc0*/  MUFU.TANH R59, R59 ;  /* 0x0000003b003b7308 */ /* 0x000fe20000002400 */
[----:B------:R-:W-:Y:S01]  /*18cd0*/  FMNMX.FTZ R56, R101, R12, !PT ;  /* 0x0000000c65387209 */ /* 0x000fe20007810000 */
[----:B------:R-:W-:Y:S01]  /*18ce0*/  FMUL.FTZ R12, R2, R27 ;  /* 0x0000001b020c7220 */ /* 0x000fe20000410000 */
[----:B0-----:R-:W-:Y:S02]  /*18cf0*/  FSEL R25, R57, -INF , P3 ;  /* 0xff80000039197808 */ /* 0x001fe40001800000 */
[----:B------:R-:W-:Y:S02]  /*18d00*/  FMNMX.FTZ R56, R103, R56, !PT ;  /* 0x0000003867387209 */ /* 0x000fe40007810000 */
[----:B------:R-:W-:Y:S01]  /*18d10*/  ISETP.GT.AND P3, PT, R20, 0x51, PT ;  /* 0x000000511400780c */ /* 0x000fe20003f64270 */
[----:B------:R-:W-:Y:S08]  /*18d20*/  MUFU.TANH R98, R98 ;  /* 0x0000006200627308 */ /* 0x000ff00000002400 */
[----:B------:R-:W0:Y:S08]  /*18d30*/  MUFU.TANH R58, R58 ;  /* 0x0000003a003a7308 */ /* 0x000e300000002400 */
[----:B------:R1:W-:Y:S08]  /*18d40*/  MUFU.TANH R48, R47 ;  /* 0x0000002f00307308 */ /* 0x0003f00000002400 */
[----:B------:R-:W-:Y:S01]  /*18d50*/  MUFU.TANH R60, R60 ;  /* 0x0000003c003c7308 */ /* 0x000fe20000002400 */
[----:B-1----:R-:W-:Y:S01]  /*18d60*/  FSEL R47, R96, -INF , P2 ;  /* 0xff800000602f7808 */ /* 0x002fe20001000000 */
[----:B------:R-:W-:Y:S01]  /*18d70*/  IMAD.MOV.U32 R96, RZ, RZ, R119 ;  /* 0x000000ffff607224 */ /* 0x000fe200078e0077 */
[----:B------:R-:W-:-:S02]  /*18d80*/  ISETP.GT.AND P2, PT, R20, 0x40, PT ;  /* 0x000000401400780c */ /* 0x000fc40003f44270 */
[----:B0-----:R-:W-:Y:S02]  /*18d90*/  FSEL R117, R58, -INF , P3 ;  /* 0xff8000003a757808 */ /* 0x001fe40001800000 */
[----:B------:R-:W-:Y:S01]  /*18da0*/  FSEL R105, R84, -INF , P2 ;  /* 0xff80000054697808 */ /* 0x000fe20001000000 */
[----:B------:R-:W0:Y:S01]  /*18db0*/  MUFU.TANH R61, R61 ;  /* 0x0000003d003d7308 */ /* 0x000e220000002400 */
[----:B------:R-:W-:Y:S01]  /*18dc0*/  FSEL R55, R98, -INF , P2 ;  /* 0xff80000062377808 */ /* 0x000fe20001000000 */
[----:B------:R-:W-:Y:S01]  /*18dd0*/  IMAD.MOV.U32 R98, RZ, RZ, R119 ;  /* 0x000000ffff627224 */ /* 0x000fe200078e0077 */
[----:B------:R-:W-:Y:S02]  /*18de0*/  FMNMX.FTZ R56, R105, R56, !PT ;  /* 0x0000003869387209 */ /* 0x000fe40007810000 */
[----:B------:R-:W-:Y:S02]  /*18df0*/  ISETP.GT.AND P2, PT, R20, 0x50, PT ;  /* 0x000000501400780c */ /* 0x000fe40003f44270 */
[----:B------:R-:W-:Y:S01]  /*18e00*/  FMNMX.FTZ R56, R109, R56, !PT ;  /* 0x000000386d387209 */ /* 0x000fe20007810000 */
[----:B------:R-:W1:Y:S08]  /*18e10*/  MUFU.TANH R63, R63 ;  /* 0x0000003f003f7308 */ /* 0x000e700000002400 */
[----:B------:R-:W-:Y:S01]  /*18e20*/  MUFU.TANH R102, R102 ;  /* 0x0000006600667308 */ /* 0x000fe20000002400 */
[----:B0-----:R-:W-:-:S07]  /*18e30*/  FSEL R115, R61, -INF , P2 ;  /* 0xff8000003d737808 */ /* 0x001fce0001000000 */
[----:B------:R-:W0:Y:S01]  /*18e40*/  MUFU.TANH R104, R104 ;  /* 0x0000006800687308 */ /* 0x000e220000002400 */
[----:B-1----:R-:W-:Y:S02]  /*18e50*/  FSEL R61, R63, -INF , P3 ;  /* 0xff8000003f3d7808 */ /* 0x002fe40001800000 */
[----:B------:R-:W-:-:S05]  /*18e60*/  ISETP.GT.AND P3, PT, R20, 0x61, PT ;  /* 0x000000611400780c */ /* 0x000fca0003f64270 */
[----:B------:R1:W-:Y:S08]  /*18e70*/  MUFU.TANH R8, R51 ;  /* 0x0000003300087308 */ /* 0x0003f00000002400 */
[----:B------:R-:W2:Y:S01]  /*18e80*/  MUFU.TANH R40, R40 ;  /* 0x0000002800287308 */ /* 0x000ea20000002400 */
[----:B-1----:R-:W-:Y:S02]  /*18e90*/  FSEL R51, R86, -INF , P4 ;  /* 0xff80000056337808 */ /* 0x002fe40002000000 */
[----:B------:R-:W-:-:S02]  /*18ea0*/  ISETP.GT.AND P4, PT, R20, 0x48, PT ;  /* 0x000000481400780c */ /* 0x000fc40003f84270 */
[----:B0-----:R-:W-:Y:S01]  /*18eb0*/  FSEL R27, R104, -INF , P2 ;  /* 0xff800000681b7808 */ /* 0x001fe20001000000 */
[--C-:B------:R-:W-:Y:S01]  /*18ec0*/  IMAD.MOV.U32 R104, RZ, RZ, R119.reuse ;  /* 0x000000ffff687224 */ /* 0x100fe200078e0077 */
[----:B------:R-:W-:Y:S01]  /*18ed0*/  FSEL R111, R59, -INF , P4 ;  /* 0xff8000003b6f7808 */ /* 0x000fe20002000000 */
[----:B------:R-:W0:Y:S01]  /*18ee0*/  MUFU.TANH R70, R70 ;  /* 0x0000004600467308 */ /* 0x000e220000002400 */
[----:B------:R-:W-:Y:S01]  /*18ef0*/  FSEL R57, R102, -INF , P4 ;  /* 0xff80000066397808 */ /* 0x000fe20002000000 */
[----:B------:R-:W-:Y:S01]  /*18f00*/  IMAD.MOV.U32 R102, RZ, RZ, R119 ;  /* 0x000000ffff667224 */ /* 0x000fe200078e0077 */
[----:B------:R-:W-:Y:S01]  /*18f10*/  FMNMX.FTZ R58, R111, R56, !PT ;  /* 0x000000386f3a7209 */ /* 0x000fe20007810000 */
[----:B------:R-:W-:Y:S01]  /*18f20*/  FMUL.FTZ R56, R2, R29 ;  /* 0x0000001d02387220 */ /* 0x000fe20000410000 */
[C---:B------:R-:W-:Y:S02]  /*18f30*/  ISETP.GT.AND P4, PT, R20.reuse, 0x58, PT ;  /* 0x000000581400780c */ /* 0x040fe40003f84270 */
[----:B------:R-:W-:Y:S01]  /*18f40*/  ISETP.GT.AND P2, PT, R20, 0x60, PT ;  /* 0x000000601400780c */ /* 0x000fe20003f44270 */
[----:B------:R-:W1:Y:S01]  /*18f50*/  MUFU.TANH R100, R100 ;  /* 0x0000006400647308 */ /* 0x000e620000002400 */
[----:B--2---:R-:W-:Y:S01]  /*18f60*/  FSEL R133, R40, -INF , P3 ;  /* 0xff80000028857808 */ /* 0x004fe20001800000 */
[----:B------:R-:W-:-:S06]  /*18f70*/  FMUL.FTZ R40, R2, R31 ;  /* 0x0000001f02287220 */ /* 0x000fcc0000410000 */
[----:B------:R2:W-:Y:S01]  /*18f80*/  MUFU.TANH R145, R53 ;  /* 0x0000003500917308 */ /* 0x0005e20000002400 */
[----:B0-----:R-:W-:Y:S02]  /*18f90*/  FSEL R75, R70, -INF , P3 ;  /* 0xff800000464b7808 */ /* 0x001fe40001800000 */
[----:B------:R-:W-:-:S04]  /*18fa0*/  ISETP.GT.AND P3, PT, R20, 0x71, PT ;  /* 0x000000711400780c */ /* 0x000fc80003f64270 */
[----:B------:R-:W-:Y:S01]  /*18fb0*/  FSEL R141, R141, -INF , P3 ;  /* 0xff8000008d8d7808 */ /* 0x000fe20001800000 */
[----:B------:R-:W0:Y:S01]  /*18fc0*/  MUFU.TANH R64, R64 ;  /* 0x0000004000407308 */ /* 0x000e220000002400 */
[----:B--2---:R-:W-:Y:S02]  /*18fd0*/  FSEL R53, R97, -INF , P5 ;  /* 0xff80000061357808 */ /* 0x004fe40002800000 */
[----:B------:R-:W-:Y:S02]  /*18fe0*/  ISETP.GT.AND P5, PT, R20, 0x49, PT ;  /* 0x000000491400780c */ /* 0x000fe40003fa4270 */
[----:B------:R-:W-:Y:S01]  /*18ff0*/  FSEL R97, R8, -INF , P3 ;  /* 0xff80000008617808 */ /* 0x000fe20001800000 */
[----:B------:R-:W-:Y:S01]  /*19000*/  FMUL.FTZ R8, R2, R33 ;  /* 0x0000002102087220 */ /* 0x000fe20000410000 */
[----:B------:R-:W-:Y:S01]  /*19010*/  FSEL R113, R60, -INF , P5 ;  /* 0xff8000003c717808 */ /* 0x000fe20002800000 */
[----:B------:R-:W2:Y:S01]  /*19020*/  MUFU.TANH R66, R66 ;  /* 0x0000004200427308 */ /* 0x000ea20000002400 */
[----:B-1----:R-:W-:Y:S01]  /*19030*/  FSEL R59, R100, -INF , P5 ;  /* 0xff800000643b7808 */ /* 0x002fe20002800000 */
[----:B------:R-:W-:Y:S01]  /*19040*/  IMAD.MOV.U32 R100, RZ, RZ, R119 ;  /* 0x000000ffff647224 */ /* 0x000fe200078e0077 */
[----:B------:R-:W-:-:S02]  /*19050*/  FMNMX.FTZ R58, R113, R58, !PT ;  /* 0x0000003a713a7209 */ /* 0x000fc40007810000 */
[----:B------:R-:W-:Y:S02]  /*19060*/  ISETP.GT.AND P5, PT, R20, 0x59, PT ;  /* 0x000000591400780c */ /* 0x000fe40003fa4270 */
[----:B------:R-:W-:Y:S01]  /*19070*/  FMNMX.FTZ R58, R115, R58, !PT ;  /* 0x0000003a733a7209 */ /* 0x000fe20007810000 */
[----:B------:R-:W1:Y:S01]  /*19080*/  MUFU.TANH R107, R107 ;  /* 0x0000006b006b7308 */ /* 0x000e620000002400 */
[----:B0-----:R-:W-:Y:S02]  /*19090*/  FSEL R121, R64, -INF , P4 ;  /* 0xff80000040797808 */ /* 0x001fe40002000000 */
[----:B------:R-:W-:Y:S02]  /*190a0*/  FMNMX.FTZ R58, R117, R58, !PT ;  /* 0x0000003a753a7209 */ /* 0x000fe40007810000 */
[----:B------:R-:W-:Y:S02]  /*190b0*/  ISETP.GT.AND P3, PT, R20, 0x81, PT ;  /* 0x000000811400780c */ /* 0x000fe40003f64270 */
[----:B------:R-:W-:Y:S01]  /*190c0*/  FMNMX.FTZ R58, R121, R58, !PT ;  /* 0x0000003a793a7209 */ /* 0x000fe20007810000 */
[----:B------:R-:W0:Y:S01]  /*190d0*/  MUFU.TANH R106, R106 ;  /* 0x0000006a006a7308 */ /* 0x000e220000002400 */
[----:B--2---:R-:W-:-:S07]  /*190e0*/  FSEL R131, R66, -INF , P2 ;  /* 0xff80000042837808 */ /* 0x004fce0001000000 */
[----:B------:R-:W2:Y:S01]  /*190f0*/  MUFU.TANH R62, R62 ;  /* 0x0000003e003e7308 */ /* 0x000ea20000002400 */
[----:B-1----:R-:W-:Y:S02]  /*19100*/  FSEL R73, R107, -INF , P2 ;  /* 0xff8000006b497808 */ /* 0x002fe40001000000 */
[----:B------:R-:W-:-:S04]  /*19110*/  ISETP.GT.AND P2, PT, R20, 0x70, PT ;  /* 0x000000701400780c */ /* 0x000fc80003f44270 */
[----:B------:R-:W-:Y:S01]  /*19120*/  FSEL R139, R139, -INF , P2 ;  /* 0xff8000008b8b7808 */ /* 0x000fe20001000000 */
[----:B------:R-:W1:Y:S01]  /*19130*/  MUFU.TANH R50, R50 ;  /* 0x0000003200327308 */ /* 0x000e620000002400 */
[----:B0-----:R-:W-:Y:S01]  /*19140*/  FSEL R63, R106, -INF , P4 ;  /* 0xff8000006a3f7808 */ /* 0x001fe20002000000 */
[----:B------:R-:W-:Y:S01]  /*19150*/  IMAD.MOV.U32 R106, RZ, RZ, R119 ;  /* 0x000000ffff6a7224 */ /* 0x000fe200078e0077 */
[----:B------:R-:W-:-:S05]  /*19160*/  ISETP.GT.AND P4, PT, R20, 0x68, PT ;  /* 0x000000681400780c */ /* 0x000fca0003f84270 */
[----:B------:R-:W0:Y:S01]  /*19170*/  MUFU.TANH R42, R42 ;  /* 0x0000002a002a7308 */ /* 0x000e220000002400 */
[----:B--2---:R-:W-:-:S04]  /*19180*/  FSEL R125, R62, -INF , P5 ;  /* 0xff8000003e7d7808 */ /* 0x004fc80002800000 */
[----:B------:R-:W-:-:S03]  /*19190*/  FMNMX.FTZ R58, R125, R58, !PT ;  /* 0x0000003a7d3a7209 */ /* 0x000fc60007810000 */
[----:B------:R-:W2:Y:S01]  /*191a0*/  MUFU.TANH R46, R46 ;  /* 0x0000002e002e7308 */ /* 0x000ea20000002400 */
[----:B-1----:R-:W-:Y:S02]  /*191b0*/  FSEL R79, R50, -INF , P2 ;  /* 0xff800000324f7808 */ /* 0x002fe40001000000 */
[----:B------:R-:W-:Y:S02]  /*191c0*/  ISETP.GT.AND P2, PT, R20, 0x80, PT ;  /* 0x000000801400780c */ /* 0x000fe40003f44270 */
[----:B------:R-:W-:-:S03]  /*191d0*/  FMNMX.FTZ R58, R131, R58, !PT ;  /* 0x0000003a833a7209 */ /* 0x000fc60007810000 */
[----:B------:R-:W1:Y:S01]  /*191e0*/  MUFU.TANH R10, R10 ;  /* 0x0000000a000a7308 */ /* 0x000e620000002400 */
[----:B0-----:R-:W-:Y:S02]  /*191f0*/  FSEL R135, R42, -INF , P4 ;  /* 0xff8000002a877808 */ /* 0x001fe40002000000 */
[----:B------:R-:W-:-:S04]  /*19200*/  FMNMX.FTZ R58, R133, R58, !PT ;  /* 0x0000003a853a7209 */ /* 0x000fc80007810000 */
[----:B------:R-:W-:Y:S01]  /*19210*/  FMNMX.FTZ R58, R135, R58, !PT ;  /* 0x0000003a873a7209 */ /* 0x000fe20007810000 */
[----:B------:R-:W0:Y:S01]  /*19220*/  MUFU.TANH R26, R26 ;  /* 0x0000001a001a7308 */ /* 0x000e220000002400 */
[----:B--2---:R-:W-:Y:S02]  /*19230*/  FSEL R31, R46, -INF , P4 ;  /* 0xff8000002e1f7808 */ /* 0x004fe40002000000 */
[----:B------:R-:W-:-:S05]  /*19240*/  ISETP.GT.AND P4, PT, R20, 0x78, PT ;  /* 0x000000781400780c */ /* 0x000fca0003f84270 */
[----:B------:R-:W2:Y:S01]  /*19250*/  MUFU.TANH R52, R52 ;  /* 0x0000003400347308 */ /* 0x000ea20000002400 */
[----:B-1----:R-:W-:Y:S01]  /*19260*/  FSEL R151, R10, -INF , P3 ;  /* 0xff8000000a977808 */ /* 0x002fe20001800000 */
[----:B------:R-:W-:-:S06]  /*19270*/  FMUL.FTZ R10, R2, R37 ;  /* 0x00000025020a7220 */ /* 0x000fcc0000410000 */
[----:B------:R-:W1:Y:S01]  /*19280*/  MUFU.TANH R54, R54 ;  /* 0x0000003600367308 */ /* 0x000e620000002400 */
[----:B0-----:R-:W-:Y:S02]  /*19290*/  FSEL R37, R26, -INF , P2 ;  /* 0xff8000001a257808 */ /* 0x001fe40001000000 */
[----:B------:R-:W-:-:S04]  /*192a0*/  FMNMX.FTZ R26, R3, R4, !PT ;  /* 0x00000004031a7209 */ /* 0x000fc80007810000 */
[----:B------:R-:W-:Y:S01]  /*192b0*/  FMNMX.FTZ R26, R5, R26, !PT ;  /* 0x0000001a051a7209 */ /* 0x000fe20007810000 */
[----:B------:R-:W0:Y:S01]  /*192c0*/  MUFU.TANH R68, R68 ;  /* 0x0000004400447308 */ /* 0x000e220000002400 */
[----:B--2---:R-:W-:-:S07]  /*192d0*/  FSEL R143, R52, -INF , P4 ;  /* 0xff800000348f7808 */ /* 0x004fce0002000000 */
[----:B------:R-:W2:Y:S01]  /*192e0*/  MUFU.TANH R28, R28 ;  /* 0x0000001c001c7308 */ /* 0x000ea20000002400 */
[----:B-1----:R-:W-:Y:S02]  /*192f0*/  FSEL R33, R54, -INF , P4 ;  /* 0xff80000036217808 */ /* 0x002fe40002000000 */
[----:B------:R-:W-:-:S05]  /*19300*/  ISETP.GT.AND P4, PT, R20, 0x88, PT ;  /* 0x000000881400780c */ /* 0x000fca0003f84270 */
[----:B------:R-:W1:Y:S01]  /*19310*/  MUFU.TANH R44, R44 ;  /* 0x0000002c002c7308 */ /* 0x000e620000002400 */
[----:B0-----:R-:W-:Y:S02]  /*19320*/  FSEL R29, R68, -INF , P5 ;  /* 0xff800000441d7808 */ /* 0x001fe40002800000 */
[----:B------:R-:W-:-:S04]  /*19330*/  ISETP.GT.AND P5, PT, R20, 0x69, PT ;  /* 0x000000691400780c */ /* 0x000fc80003fa4270 */
[----:B------:R-:W-:Y:S01]  /*19340*/  FSEL R77, R48, -INF , P5 ;  /* 0xff800000304d7808 */ /* 0x000fe20002800000 */
[----:B------:R-:W0:Y:S01]  /*19350*/  MUFU.TANH R30, R30 ;  /* 0x0000001e001e7308 */ /* 0x000e220000002400 */
[----:B--2---:R-:W-:Y:S02]  /*19360*/  FSEL R153, R28, -INF , P4 ;  /* 0xff8000001c997808 */ /* 0x004fe40002000000 */
[----:B------:R-:W-:-:S04]  /*19370*/  FMNMX.FTZ R28, R7, R26, !PT ;  /* 0x0000001a071c7209 */ /* 0x000fc80007810000 */
[----:B------:R-:W-:Y:S01]  /*19380*/  FMNMX.FTZ R28, R9, R28, !PT ;  /* 0x0000001c091c7209 */ /* 0x000fe20007810000 */
[----:B------:R-:W2:Y:S01]  /*19390*/  MUFU.TANH R24, R24 ;  /* 0x0000001800187308 */ /* 0x000ea20000002400 */
[----:B-1----:R-:W-:Y:S02]  /*193a0*/  FSEL R137, R44, -INF , P5 ;  /* 0xff8000002c897808 */ /* 0x002fe40002800000 */
[----:B------:R-:W-:Y:S02]  /*193b0*/  FMNMX.FTZ R28, R11, R28, !PT ;  /* 0x0000001c0b1c7209 */ /* 0x000fe40007810000 */
[----:B------:R-:W-:Y:S02]  /*193c0*/  FMNMX.FTZ R58, R137, R58, !PT ;  /* 0x0000003a893a7209 */ /* 0x000fe40007810000 */
[----:B------:R-:W-:Y:S01]  /*193d0*/  FMNMX.FTZ R28, R13, R28, !PT ;  /* 0x0000001c0d1c7209 */ /* 0x000fe20007810000 */
[----:B------:R-:W1:Y:S01]  /*193e0*/  MUFU.TANH R108, R108 ;  /* 0x0000006c006c7308 */ /* 0x000e620000002400 */
[----:B------:R-:W-:-:S02]  /*193f0*/  FMNMX.FTZ R58, R139, R58, !PT ;  /* 0x0000003a8b3a7209 */ /* 0x000fc40007810000 */
[----:B------:R-:W-:Y:S02]  /*19400*/  ISETP.GT.AND P5, PT, R20, 0x79, PT ;  /* 0x000000791400780c */ /* 0x000fe40003fa4270 */
[----:B------:R-:W-:Y:S02]  /*19410*/  FMNMX.FTZ R58, R141, R58, !PT ;  /* 0x0000003a8d3a7209 */ /* 0x000fe40007810000 */
[----:B0-----:R-:W-:Y:S01]  /*19420*/  FSEL R127, R30, -INF , P4 ;  /* 0xff8000001e7f7808 */ /* 0x001fe20002000000 */
[----:B------:R-:W0:Y:S01]  /*19430*/  MUFU.TANH R32, R32 ;  /* 0x0000002000207308 */ /* 0x000e220000002400 */
[----:B------:R-:W-:Y:S02]  /*19440*/  FMNMX.FTZ R30, R15, R28, !PT ;  /* 0x0000001c0f1e7209 */ /* 0x000fe40007810000 */
[----:B------:R-:W-:Y:S02]  /*19450*/  FSEL R145, R145, -INF , P5 ;  /* 0xff80000091917808 */ /* 0x000fe40002800000 */
[----:B------:R-:W-:-:S02]  /*19460*/  FMNMX.FTZ R58, R143, R58, !PT ;  /* 0x0000003a8f3a7209 */ /* 0x000fc40007810000 */
[----:B------:R-:W-:Y:S01]  /*19470*/  FMNMX.FTZ R30, R21, R30, !PT ;  /* 0x0000001e151e7209 */ /* 0x000fe20007810000 */
[----:B------:R-:W3:Y:S01]  /*19480*/  MUFU.TANH R56, R56 ;  /* 0x0000003800387308 */ /* 0x000ee20000002400 */
[----:B--2---:R-:W-:Y:S01]  /*19490*/  FSEL R147, R24, -INF , P2 ;  /* 0xff80000018937808 */ /* 0x004fe20001000000 */
[----:B------:R-:W-:Y:S01]  /*194a0*/  FMUL.FTZ R24, R2, R39 ;  /* 0x0000002702187220 */ /* 0x000fe20000410000 */
[----:B------:R-:W-:Y:S02]  /*194b0*/  FMNMX.FTZ R58, R145, R58, !PT ;  /* 0x0000003a913a7209 */ /* 0x000fe40007810000 */
[----:B------:R-:W-:Y:S02]  /*194c0*/  FMNMX.FTZ R30, R41, R30, !PT ;  /* 0x0000001e291e7209 */ /* 0x000fe40007810000 */
[----:B------:R-:W-:Y:S01]  /*194d0*/  FMNMX.FTZ R58, R147, R58, !PT ;  /* 0x0000003a933a7209 */ /* 0x000fe20007810000 */
[----:B------:R-:W2:Y:S01]  /*194e0*/  MUFU.TANH R12, R12 ;  /* 0x0000000c000c7308 */ /* 0x000ea20000002400 */
[----:B------:R-:W-:-:S02]  /*194f0*/  ISETP.GT.AND P2, PT, R20, 0x90, PT ;  /* 0x000000901400780c */ /* 0x000fc40003f44270 */
[----:B-1----:R-:W-:Y:S01]  /*19500*/  FSEL R107, R108, -INF , P5 ;  /* 0xff8000006c6b7808 */ /* 0x002fe20002800000 */
[----:B------:R-:W-:Y:S01]  /*19510*/  IMAD.MOV.U32 R108, RZ, RZ, R119 ;  /* 0x000000ffff6c7224 */ /* 0x000fe200078e0077 */
[----:B------:R-:W-:Y:S02]  /*19520*/  FMNMX.FTZ R30, R43, R30, !PT ;  /* 0x0000001e2b1e7209 */ /* 0x000fe40007810000 */
[----:B------:R-:W-:Y:S01]  /*19530*/  ISETP.GT.AND P5, PT, R20, 0x89, PT ;  /* 0x000000891400780c */ /* 0x000fe20003fa4270 */
[----:B------:R-:W1:Y:S01]  /*19540*/  MUFU.TANH R8, R8 ;  /* 0x0000000800087308 */ /* 0x000e620000002400 */
[----:B------:R-:W-:Y:S02]  /*19550*/  FMNMX.FTZ R58, R151, R58, !PT ;  /* 0x0000003a973a7209 */ /* 0x000fe40007810000 */
[----:B0-----:R-:W-:Y:S02]  /*19560*/  FSEL R159, R32, -INF , P2 ;  /* 0xff800000209f7808 */ /* 0x001fe40001000000 */
[----:B------:R-:W-:-:S02]  /*19570*/  FMNMX.FTZ R32, R45, R30, !PT ;  /* 0x0000001e2d207209 */ /* 0x000fc40007810000 */
[----:B---3--:R-:W-:Y:S01]  /*19580*/  FSEL R155, R56, -INF , P5 ;  /* 0xff800000389b7808 */ /* 0x008fe20002800000 */
[----:B------:R-:W0:Y:S01]  /*19590*/  MUFU.TANH R40, R40 ;  /* 0x0000002800287308 */ /* 0x000e220000002400 */
[----:B------:R-:W-:Y:S02]  /*195a0*/  FMNMX.FTZ R58, R153, R58, !PT ;  /* 0x0000003a993a7209 */ /* 0x000fe40007810000 */
[----:B--2---:R-:W-:Y:S01]  /*195b0*/  FSEL R123, R12, -INF , P3 ;  /* 0xff8000000c7b7808 */ /* 0x004fe20001800000 */
[----:B------:R-:W-:Y:S01]  /*195c0*/  FMUL.FTZ R12, R2, R35 ;  /* 0x00000023020c7220 */ /* 0x000fe20000410000 */
[----:B------:R-:W-:Y:S02]  /*195d0*/  FMNMX.FTZ R32, R47, R32, !PT ;  /* 0x000000202f207209 */ /* 0x000fe40007810000 */
[----:B------:R-:W-:Y:S01]  /*195e0*/  ISETP.GT.AND P3, PT, R20, 0x91, PT ;  /* 0x000000911400780c */ /* 0x000fe20003f64270 */
[----:B------:R-:W2:Y:S01]  /*195f0*/  MUFU.TANH R36, R36 ;  /* 0x0000002400247308 */ /* 0x000ea20000002400 */
[----:B------:R-:W-:-:S02]  /*19600*/  FMNMX.FTZ R58, R155, R58, !PT ;  /* 0x0000003a9b3a7209 */ /* 0x000fc40007810000 */
[----:B------:R-:W-:Y:S02]  /*19610*/  FMNMX.FTZ R32, R49, R32, !PT ;  /* 0x0000002031207209 */ /* 0x000fe40007810000 */
[----:B------:R-:W-:Y:S02]  /*19620*/  ISETP.GT.AND P4, PT, R20, 0x98, PT ;  /* 0x000000981400780c */ /* 0x000fe40003f84270 */
[----:B-1----:R-:W-:Y:S01]  /*19630*/  FSEL R161, R8, -INF , P3 ;  /* 0xff80000008a17808 */ /* 0x002fe20001800000 */
[----:B------:R-:W1:Y:S01]  /*19640*/  MUFU.TANH R10, R10 ;  /* 0x0000000a000a7308 */ /* 0x000e620000002400 */
[----:B------:R-:W-:Y:S02]  /*19650*/  FMNMX.FTZ R58, R159, R58, !PT ;  /* 0x0000003a9f3a7209 */ /* 0x000fe40007810000 */
[----:B0-----:R-:W-:Y:S02]  /*19660*/  FSEL R129, R40, -INF , P5 ;  /* 0xff80000028817808 */ /* 0x001fe40002800000 */
[----:B------:R-:W-:-:S02]  /*19670*/  FMNMX.FTZ R32, R51, R32, !PT ;  /* 0x0000002033207209 */ /* 0x000fc40007810000 */
[----:B------:R-:W-:Y:S01]  /*19680*/  ISETP.GT.AND P5, PT, R20, 0x99, PT ;  /* 0x000000991400780c */ /* 0x000fe20003fa4270 */
[----:B------:R0:W3:Y:S01]  /*19690*/  MUFU.TANH R42, R34 ;  /* 0x00000022002a7308 */ /* 0x0000e20000002400 */
[----:B--2---:R-:W-:Y:S02]  /*196a0*/  FSEL R163, R36, -INF , P4 ;  /* 0xff80000024a37808 */ /* 0x004fe40002000000 */
[----:B------:R-:W-:-:S04]  /*196b0*/  FMNMX.FTZ R58, R161, R58, !PT ;  /* 0x0000003aa13a7209 */ /* 0x000fc80007810000 */
[----:B------:R-:W-:Y:S01]  /*196c0*/  FMNMX.FTZ R58, R163, R58, !PT ;  /* 0x0000003aa33a7209 */ /* 0x000fe20007810000 */
[----:B------:R2:W-:Y:S01]  /*196d0*/  MUFU.TANH R46, R38 ;  /* 0x00000026002e7308 */ /* 0x0005e20000002400 */
[----:B0-----:R-:W-:Y:S02]  /*196e0*/  FMNMX.FTZ R34, R53, R32, !PT ;  /* 0x0000002035227209 */ /* 0x001fe40007810000 */
[----:B-1----:R-:W-:Y:S01]  /*196f0*/  FSEL R165, R10, -INF , P5 ;  /* 0xff8000000aa57808 */ /* 0x002fe20002800000 */
[----:B------:R-:W-:Y:S01]  /*19700*/  IMAD.U32 R10, RZ, RZ, UR6 ;  /* 0x00000006ff0a7e24 */ /* 0x000fe2000f8e00ff */
[----:B------:R-:W-:Y:S02]  /*19710*/  FMNMX.FTZ R34, R55, R34, !PT ;  /* 0x0000002237227209 */ /* 0x000fe40007810000 */
[----:B------:R-:W-:Y:S01]  /*19720*/  FMNMX.FTZ R58, R165, R58, !PT ;  /* 0x0000003aa53a7209 */ /* 0x000fe20007810000 */
[----:B------:R0:W-:Y:S01]  /*19730*/  MUFU.TANH R44, R12 ;  /* 0x0000000c002c7308 */ /* 0x0001e20000002400 */
[----:B------:R-:W-:-:S03]  /*19740*/  FMNMX.FTZ R34, R25, R34, !PT ;  /* 0x0000002219227209 */ /* 0x000fc60007810000 */
[----:B------:R-:W1:Y:S01]  /*19750*/  SHFL.BFLY PT, R167, R58, 0x2, 0x1f ;  /* 0x0c401f003aa77f89 */ /* 0x000e6200000e0000 */
[----:B------:R-:W-:-:S03]  /*19760*/  FMNMX.FTZ R34, R57, R34, !PT ;  /* 0x0000002239227209 */ /* 0x000fc60007810000 */
[----:B------:R4:W5:Y:S01]  /*19770*/  MUFU.TANH R48, R24 ;  /* 0x0000001800307308 */ /* 0x0009620000002400 */
[----:B------:R-:W-:-:S04]  /*19780*/  FMNMX.FTZ R36, R59, R34, !PT ;  /* 0x000000223b247209 */ /* 0x000fc80007810000 */
[----:B------:R-:W-:-:S04]  /*19790*/  FMNMX.FTZ R36, R27, R36, !PT ;  /* 0x000000241b247209 */ /* 0x000fc80007810000 */
[----:B------:R-:W-:-:S04]  /*197a0*/  FMNMX.FTZ R36, R61, R36, !PT ;  /* 0x000000243d247209 */ /* 0x000fc80007810000 */
[----:B------:R-:W-:-:S04]  /*197b0*/  FMNMX.FTZ R36, R63, R36, !PT ;  /* 0x000000243f247209 */ /* 0x000fc80007810000 */
[----:B--2---:R-:W-:Y:S02]  /*197c0*/  FMNMX.FTZ R38, R29, R36, !PT ;  /* 0x000000241d267209 */ /* 0x004fe40007810000 */
[----:B-1----:R-:W-:Y:S02]  /*197d0*/  FMNMX.FTZ R167, R58, R167, !PT ;  /* 0x000000a73aa77209 */ /* 0x002fe40007810000 */
[----:B------:R-:W-:-:S03]  /*197e0*/  FMNMX.FTZ R38, R73, R38, !PT ;  /* 0x0000002649267209 */ /* 0x000fc60007810000 */
[----:B------:R-:W1:Y:S01]  /*197f0*/  SHFL.BFLY PT, R120, R167, 0x1, 0x1f ;  /* 0x0c201f00a7787f89 */ /* 0x000e6200000e0000 */
[----:B------:R-:W-:-:S04]  /*19800*/  FMNMX.FTZ R38, R75, R38, !PT ;  /* 0x000000264b267209 */ /* 0x000fc80007810000 */
[----:B------:R-:W-:-:S04]  /*19810*/  FMNMX.FTZ R38, R31, R38, !PT ;  /* 0x000000261f267209 */ /* 0x000fc80007810000 */
[----:B------:R-:W-:-:S04]  /*19820*/  FMNMX.FTZ R40, R77, R38, !PT ;  /* 0x000000264d287209 */ /* 0x000fc80007810000 */
[----:B------:R-:W-:-:S04]  /*19830*/  FMNMX.FTZ R40, R79, R40, !PT ;  /* 0x000000284f287209 */ /* 0x000fc80007810000 */
[----:B------:R-:W-:-:S04]  /*19840*/  FMNMX.FTZ R40, R97, R40, !PT ;  /* 0x0000002861287209 */ /* 0x000fc80007810000 */
[----:B------:R-:W-:Y:S02]  /*19850*/  FMNMX.FTZ R40, R33, R40, !PT ;  /* 0x0000002821287209 */ /* 0x000fe40007810000 */
[----:B-1----:R-:W-:Y:S02]  /*19860*/  FMNMX.FTZ R120, R167, R120, !PT ;  /* 0x00000078a7787209 */ /* 0x002fe40007810000 */
[----:B------:R-:W-:Y:S02]  /*19870*/  FMNMX.FTZ R50, R107, R40, !PT ;  /* 0x000000286b327209 */ /* 0x000fe40007810000 */
[C---:B------:R-:W-:Y:S01]  /*19880*/  FSETP.NEU.FTZ.AND P6, PT, R120.reuse, -INF , PT ;  /* 0xff8000007800780b */ /* 0x040fe20003fdd000 */
[----:B------:R-:W-:-:S01]  /*19890*/  FFMA.FTZ R20, R120, R10, -8 ;  /* 0xc100000078147423 */ /* 0x000fc2000001000a */
[----:B------:R-:W-:-:S04]  /*198a0*/  FMNMX.FTZ R50, R37, R50, !PT ;  /* 0x0000003225327209 */ /* 0x000fc80007810000 */
[----:B------:R-:W-:Y:S02]  /*198b0*/  FMNMX.FTZ R50, R123, R50, !PT ;  /* 0x000000327b327209 */ /* 0x000fe40007810000 */
[----:B------:R-:W-:Y:S02]  /*198c0*/  FSEL R20, R20, RZ, P6 ;  /* 0x000000ff14147208 */ /* 0x000fe40003000000 */
[----:B------:R-:W-:-:S03]  /*198d0*/  FMNMX.FTZ R50, R127, R50, !PT ;  /* 0x000000327f327209 */ /* 0x000fc60007810000 */
[-CC-:B0-----:R-:W-:Y:S01]  /*198e0*/  FFMA.FTZ R12, R71, R10.reuse, -R20.reuse ;  /* 0x0000000a470c7223 */ /* 0x181fe20000010814 */
[----:B------:R-:W-:-:S01]  /*198f0*/  FFMA.FTZ R71, R93, R10, -R20 ;  /* 0x0000000a5d477223 */ /* 0x000fc20000010814 */
[-CC-:B------:R-:W-:Y:S01]  /*19900*/  FFMA.FTZ R95, R95, R10.reuse, -R20.reuse ;  /* 0x0000000a5f5f7223 */ /* 0x180fe20000010814 */
[----:B---3--:R-:W-:Y:S01]  /*19910*/  FSEL R93, R42, -INF , P2 ;  /* 0xff8000002a5d7808 */ /* 0x008fe20001000000 */
[--C-:B------:R-:W-:Y:S01]  /*19920*/  FFMA.FTZ R101, R101, R10, -R20.reuse ;  /* 0x0000000a65657223 */ /* 0x100fe20000010814 */
[----:B------:R-:W-:Y:S01]  /*19930*/  FMNMX.FTZ R50, R129, R50, !PT ;  /* 0x0000003281327209 */ /* 0x000fe20007810000 */
[----:B------:R0:W-:Y:S01]  /*19940*/  MUFU.EX2 R30, R95 ;  /* 0x0000005f001e7308 */ /* 0x0001e20000000800 */
[----:B----4-:R-:W-:-:S01]  /*19950*/  FFMA.FTZ R24, R83, R10, -R20 ;  /* 0x0000000a53187223 */ /* 0x010fc20000010814 */
[--C-:B------:R-:W-:Y:S01]  /*19960*/  FFMA.FTZ R83, R103, R10, -R20.reuse ;  /* 0x0000000a67537223 */ /* 0x100fe20000010814 */
[----:B------:R-:W-:Y:S01]  /*19970*/  FMNMX.FTZ R50, R93, R50, !PT ;  /* 0x000000325d327209 */ /* 0x000fe20007810000 */
[-CC-:B------:R-:W-:Y:S01]  /*19980*/  FFMA.FTZ R87, R87, R10.reuse, -R20.reuse ;  /* 0x0000000a57577223 */ /* 0x180fe20000010814 */
[----:B-----5:R-:W-:Y:S01]  /*19990*/  FSEL R103, R48, -INF , P5 ;  /* 0xff80000030677808 */ /* 0x020fe20002800000 */
[-CC-:B------:R-:W-:Y:S01]  /*199a0*/  FFMA.FTZ R121, R121, R10.reuse, -R20.reuse ;  /* 0x0000000a79797223 */ /* 0x180fe20000010814 */
[----:B------:R-:W-:-:S01]  /*199b0*/  FFMA.FTZ R8, R65, R10, -R20 ;  /* 0x0000000a41087223 */ /* 0x000fc20000010814 */
[----:B------:R1:W-:Y:S01]  /*199c0*/  MUFU.EX2 R32, R101 ;  /* 0x0000006500207308 */ /* 0x0003e20000000800 */
[----:B0-----:R-:W-:Y:S01]  /*199d0*/  FSEL R95, R44, -INF , P3 ;  /* 0xff8000002c5f7808 */ /* 0x001fe20001800000 */
[-CC-:B------:R-:W-:Y:S01]  /*199e0*/  FFMA.FTZ R35, R6, R10.reuse, -R20.reuse ;  /* 0x0000000a06237223 */ /* 0x180fe20000010814 */
[----:B------:R-:W-:-:S01]  /*199f0*/  FFMA.FTZ R6, R67, R10, -R20 ;  /* 0x0000000a43067223 */ /* 0x000fc20000010814 */
[--C-:B------:R-:W-:Y:S01]  /*19a00*/  FFMA.FTZ R39, R69, R10, -R20.reuse ;  /* 0x0000000a45277223 */ /* 0x100fe20000010814 */
[----:B------:R-:W-:Y:S01]  /*19a10*/  FMNMX.FTZ R50, R95, R50, !PT ;  /* 0x000000325f327209 */ /* 0x000fe20007810000 */
[-CC-:B------:R-:W-:Y:S01]  /*19a20*/  FFMA.FTZ R42, R131, R10.reuse, -R20.reuse ;  /* 0x0000000a832a7223 */ /* 0x180fe20000010814 */
[----:B------:R-:W-:-:S01]  /*19a30*/  FFMA.FTZ R91, R91, R10, -R20 ;  /* 0x0000000a5b5b7223 */ /* 0x000fc20000010814 */
[----:B------:R0:W-:Y:S01]  /*19a40*/  MUFU.EX2 R26, R87 ;  /* 0x00000057001a7308 */ /* 0x0001e20000000800 */
[----:B-1----:R-:W-:Y:S01]  /*19a50*/  FSEL R101, R46, -INF , P4 ;  /* 0xff8000002e657808 */ /* 0x002fe20002000000 */
[-CC-:B------:R-:W-:Y:S01]  /*19a60*/  FFMA.FTZ R105, R105, R10.reuse, -R20.reuse ;  /* 0x0000000a69697223 */ /* 0x180fe20000010814 */
[----:B------:R-:W-:-:S01]  /*19a70*/  FFMA.FTZ R111, R111, R10, -R20 ;  /* 0x0000000a6f6f7223 */ /* 0x000fc20000010814 */
[--C-:B------:R-:W-:Y:S01]  /*19a80*/  FFMA.FTZ R115, R115, R10, -R20.reuse ;  /* 0x0000000a73737223 */ /* 0x100fe20000010814 */
[----:B------:R-:W-:Y:S01]  /*19a90*/  FMNMX.FTZ R50, R101, R50, !PT ;  /* 0x0000003265327209 */ /* 0x000fe20007810000 */
[-CC-:B------:R-:W-:Y:S01]  /*19aa0*/  FFMA.FTZ R65, R81, R10.reuse, -R20.reuse ;  /* 0x0000000a51417223 */ /* 0x180fe20000010814 */
[----:B------:R-:W-:-:S01]  /*19ab0*/  FFMA.FTZ R67, R85, R10, -R20 ;  /* 0x0000000a55437223 */ /* 0x000fc20000010814 */
[----:B------:R1:W-:Y:S01]  /*19ac0*/  MUFU.EX2 R40, R121 ;  /* 0x0000007900287308 */ /* 0x0003e20000000800 */
[----:B------:R-:W-:Y:S01]  /*19ad0*/  FMNMX.FTZ R50, R103, R50, !PT ;  /* 0x0000003267327209 */ /* 0x000fe20007810000 */
[-CC-:B0-----:R-:W-:Y:S01]  /*19ae0*/  FFMA.FTZ R87, R113, R10.reuse, -R20.reuse ;  /* 0x0000000a71577223 */ /* 0x181fe20000010814 */
[----:B------:R-:W-:-:S01]  /*19af0*/  FFMA.FTZ R69, R89, R10, -R20 ;  /* 0x0000000a59457223 */ /* 0x000fc20000010814 */
[-CC-:B------:R-:W-:Y:S01]  /*19b00*/  FFMA.FTZ R81, R99, R10.reuse, -R20.reuse ;  /* 0x0000000a63517223 */ /* 0x180fe20000010814 */
[----:B------:R-:W-:-:S01]  /*19b10*/  FFMA.FTZ R85, R109, R10, -R20 ;  /* 0x0000000a6d557223 */ /* 0x000fc20000010814 */
[----:B------:R-:W0:Y:S01]  /*19b20*/  SHFL.BFLY PT, R113, R50, 0x2, 0x1f ;  /* 0x0c401f0032717f89 */ /* 0x000e2200000e0000 */
[----:B------:R-:W-:-:S01]  /*19b30*/  FFMA.FTZ R89, R117, R10, -R20 ;  /* 0x0000000a75597223 */ /* 0x000fc20000010814 */
[----:B------:R-:W-:Y:S01]  /*19b40*/  MUFU.EX2 R8, R8 ;  /* 0x0000000800087308 */ /* 0x000fe20000000800 */
[----:B------:R-:W-:-:S01]  /*19b50*/  FFMA.FTZ R99, R133, R10, -R20 ;  /* 0x0000000a85637223 */ /* 0x000fc20000010814 */
[-CC-:B------:R-:W-:Y:S01]  /*19b60*/  FFMA.FTZ R44, R135, R10.reuse, -R20.reuse ;  /* 0x0000000a872c7223 */ /* 0x180fe20000010814 */
[----:B------:R-:W-:-:S01]  /*19b70*/  FFMA.FTZ R46, R139, R10, -R20 ;  /* 0x0000000a8b2e7223 */ /* 0x000fc20000010814 */
[-CC-:B------:R-:W-:Y:S01]  /*19b80*/  FFMA.FTZ R109, R141, R10.reuse, -R20.reuse ;  /* 0x0000000a8d6d7223 */ /* 0x180fe20000010814 */
[----:B------:R-:W-:-:S01]  /*19b90*/  FFMA.FTZ R48, R143, R10, -R20 ;  /* 0x0000000a8f307223 */ /* 0x000fc20000010814 */
[-CC-:B------:R-:W-:Y:S01]  /*19ba0*/  FFMA.FTZ R52, R153, R10.reuse, -R20.reuse ;  /* 0x0000000a99347223 */ /* 0x180fe20000010814 */
[----:B------:R-:W-:-:S01]  /*19bb0*/  FFMA.FTZ R54, R159, R10, -R20 ;  /* 0x0000000a9f367223 */ /* 0x000fc20000010814 */
[----:B------:R-:W-:Y:S01]  /*19bc0*/  MUFU.EX2 R35, R35 ;  /* 0x0000002300237308 */ /* 0x000fe20000000800 */
[----:B------:R-:W-:-:S07]  /*19bd0*/  FFMA.FTZ R117, R161, R10, -R20 ;  /* 0x0000000aa1757223 */ /* 0x000fce0000010814 */
[----:B------:R-:W-:Y:S01]  /*19be0*/  MUFU.EX2 R6, R6 ;  /* 0x0000000600067308 */ /* 0x000fe20000000800 */
[----:B0-----:R-:W-:Y:S01]  /*19bf0*/  FMNMX.FTZ R56, R50, R113, !PT ;  /* 0x0000007132387209 */ /* 0x001fe20007810000 */
[----:B------:R-:W-:-:S06]  /*19c00*/  FFMA.FTZ R50, R147, R10, -R20 ;  /* 0x0000000a93327223 */ /* 0x000fcc0000010814 */
[----:B------:R-:W0:Y:S01]  /*19c10*/  MUFU.EX2 R39, R39 ;  /* 0x0000002700277308 */ /* 0x000e220000000800 */
[----:B------:R-:W-:-:S01]  /*19c20*/  FFMA.FTZ R113, R151, R10, -R20 ;  /* 0x0000000a97717223 */ /* 0x000fc20000010814 */
[----:B-1----:R-:W1:Y:S06]  /*19c30*/  SHFL.BFLY PT, R121, R56, 0x1, 0x1f ;  /* 0x0c201f0038797f89 */ /* 0x002e6c00000e0000 */
[----:B------:R2:W-:Y:S08]  /*19c40*/  MUFU.EX2 R28, R91 ;  /* 0x0000005b001c7308 */ /* 0x0005f00000000800 */
[----:B------:R3:W-:Y:S01]  /*19c50*/  MUFU.EX2 R34, R105 ;  /* 0x0000006900227308 */ /* 0x0007e20000000800 */
[----:B--2---:R-:W-:-:S01]  /*19c60*/  FFMA.FTZ R91, R125, R10, -R20 ;  /* 0x0000000a7d5b7223 */ /* 0x004fc20000010814 */
[----:B------:R-:W-:Y:S01]  /*19c70*/  FFMA.FTZ R125, R165, R10, -R20 ;  /* 0x0000000aa57d7223 */ /* 0x000fe20000010814 */
[----:B0-----:R-:W-:-:S04]  /*19c80*/  F2FP.SATFINITE.E4M3.F32.PACK_AB_MERGE_C R200, R39, R6, RZ ;  /* 0x0000000627c8723e */ /* 0x001fc800048070ff */
[----:B------:R-:W-:Y:S01]  /*19c90*/  F2FP.SATFINITE.E4M3.F32.PACK_AB_MERGE_C R200, R35, R8, R200 ;  /* 0x0000000823c8723e */ /* 0x000fe200048070c8 */
[----:B------:R0:W-:Y:S01]  /*19ca0*/  MUFU.EX2 R36, R111 ;  /* 0x0000006f00247308 */ /* 0x0001e20000000800 */
[----:B---3--:R-:W-:-:S01]  /*19cb0*/  FFMA.FTZ R105, R137, R10, -R20 ;  /* 0x0000000a89697223 */ /* 0x008fc20000010814 */
[----:B-1----:R-:W-:Y:S01]  /*19cc0*/  FMNMX.FTZ R121, R56, R121, !PT ;  /* 0x0000007938797209 */ /* 0x002fe20007810000 */
[----:B------:R-:W-:-:S03]  /*19cd0*/  FFMA.FTZ R56, R163, R10, -R20 ;  /* 0x0000000aa3387223 */ /* 0x000fc60000010814 */
[C---:B------:R-:W-:Y:S01]  /*19ce0*/  FSETP.NEU.FTZ.AND P2, PT, R121.reuse, -INF , PT ;  /* 0xff8000007900780b */ /* 0x040fe20003f5d000 */
[----:B------:R-:W-:-:S01]  /*19cf0*/  FFMA.FTZ R58, R121, R10, -8 ;  /* 0xc1000000793a7423 */ /* 0x000fc2000001000a */
[----:B------:R1:W-:Y:S01]  /*19d00*/  MUFU.EX2 R38, R115 ;  /* 0x0000007300267308 */ /* 0x0003e20000000800 */
[----:B0-----:R-:W-:-:S03]  /*19d10*/  FFMA.FTZ R111, R145, R10, -R20 ;  /* 0x0000000a916f7223 */ /* 0x001fc60000010814 */
[----:B------:R-:W-:Y:S02]  /*19d20*/  FSEL R70, R58, RZ, P2 ;  /* 0x000000ff3a467208 */ /* 0x000fe40001000000 */
[----:B------:R-:W-:Y:S02]  /*19d30*/  ISETP.GE.AND P2, PT, R149, 0xa1, PT ;  /* 0x000000a19500780c */ /* 0x000fe40003f46270 */
[----:B------:R-:W-:Y:S01]  /*19d40*/  MUFU.EX2 R12, R12 ;  /* 0x0000000c000c7308 */ /* 0x000fe20000000800 */
[----:B------:R-:W-:-:S01]  /*19d50*/  FFMA.FTZ R3, R3, R10, -R70 ;  /* 0x0000000a03037223 */ /* 0x000fc20000010846 */
[-CC-:B------:R-:W-:Y:S01]  /*19d60*/  FFMA.FTZ R4, R4, R10.reuse, -R70.reuse ;  /* 0x0000000a04047223 */ /* 0x180fe20000010846 */
[----:B------:R-:W-:-:S01]  /*19d70*/  FFMA.FTZ R60, R5, R10, -R70 ;  /* 0x0000000a053c7223 */ /* 0x000fc20000010846 */
[-CC-:B------:R-:W-:Y:S01]  /*19d80*/  FFMA.FTZ R131, R7, R10.reuse, -R70.reuse ;  /* 0x0000000a07837223 */ /* 0x180fe20000010846 */
[----:B------:R-:W-:-:S01]  /*19d90*/  FFMA.FTZ R5, R9, R10, -R70 ;  /* 0x0000000a09057223 */ /* 0x000fc20000010846 */
[-C--:B-1----:R-:W-:Y:S01]  /*19da0*/  FFMA.FTZ R115, R155, R10.reuse, -R20 ;  /* 0x0000000a9b737223 */ /* 0x082fe20000010814 */
[----:B------:R-:W-:-:S01]  /*19db0*/  FFMA.FTZ R20, R11, R10, -R70 ;  /* 0x0000000a0b147223 */ /* 0x000fc20000010846 */
[----:B------:R-:W-:Y:S01]  /*19dc0*/  MUFU.EX2 R3, R3 ;  /* 0x0000000300037308 */ /* 0x000fe20000000800 */
[----:B------:R-:W-:-:S01]  /*19dd0*/  FFMA.FTZ R68, R13, R10, -R70 ;  /* 0x0000000a0d447223 */ /* 0x000fc20000010846 */
[-CC-:B------:R-:W-:Y:S01]  /*19de0*/  FFMA.FTZ R133, R15, R10.reuse, -R70.reuse ;  /* 0x0000000a0f857223 */ /* 0x180fe20000010846 */
[----:B------:R-:W-:-:S01]  /*19df0*/  FFMA.FTZ R7, R21, R10, -R70 ;  /* 0x0000000a15077223 */ /* 0x000fc20000010846 */
[----:B------:R-:W-:Y:S01]  /*19e00*/  FADD.FTZ R15, R8, R35 ;  /* 0x00000023080f7221 */ /* 0x000fe20000010000 */
[----:B------:R-:W-:-:S01]  /*19e10*/  FFMA.FTZ R58, R41, R10, -R70 ;  /* 0x0000000a293a7223 */ /* 0x000fc20000010846 */
[-CC-:B------:R-:W-:Y:S01]  /*19e20*/  FFMA.FTZ R43, R43, R10.reuse, -R70.reuse ;  /* 0x0000000a2b2b7223 */ /* 0x180fe20000010846 */
[----:B------:R-:W-:-:S01]  /*19e30*/  FFMA.FTZ R64, R25, R10, -R70 ;  /* 0x0000000a19407223 */ /* 0x000fc20000010846 */
[----:B------:R-:W0:Y:S01]  /*19e40*/  MUFU.EX2 R4, R4 ;  /* 0x0000000400047308 */ /* 0x000e220000000800 */
[----:B------:R-:W-:-:S01]  /*19e50*/  FADD.FTZ R80, R6, R15 ;  /* 0x0000000f06507221 */ /* 0x000fc20000010000 */
[-CC-:B------:R-:W-:Y:S01]  /*19e60*/  FFMA.FTZ R45, R45, R10.reuse, -R70.reuse ;  /* 0x0000000a2d2d7223 */ /* 0x180fe20000010846 */
[----:B------:R-:W-:-:S01]  /*19e70*/  FFMA.FTZ R9, R47, R10, -R70 ;  /* 0x0000000a2f097223 */ /* 0x000fc20000010846 */
[-CC-:B------:R-:W-:Y:S01]  /*19e80*/  FFMA.FTZ R62, R49, R10.reuse, -R70.reuse ;  /* 0x0000000a313e7223 */ /* 0x180fe20000010846 */
[----:B------:R-:W-:-:S01]  /*19e90*/  FFMA.FTZ R51, R51, R10, -R70 ;  /* 0x0000000a33337223 */ /* 0x000fc20000010846 */
[-CC-:B------:R-:W-:Y:S01]  /*19ea0*/  FFMA.FTZ R13, R27, R10.reuse, -R70.reuse ;  /* 0x0000000a1b0d7223 */ /* 0x180fe20000010846 */
[----:B------:R-:W-:-:S01]  /*19eb0*/  FFMA.FTZ R53, R53, R10, -R70 ;  /* 0x0000000a35357223 */ /* 0x000fc20000010846 */
[----:B------:R-:W1:Y:S01]  /*19ec0*/  MUFU.EX2 R60, R60 ;  /* 0x0000003c003c7308 */ /* 0x000e620000000800 */
[----:B------:R-:W-:-:S01]  /*19ed0*/  FFMA.FTZ R11, R55, R10, -R70 ;  /* 0x0000000a370b7223 */ /* 0x000fc20000010846 */
[-CC-:B------:R-:W-:Y:S01]  /*19ee0*/  FFMA.FTZ R57, R57, R10.reuse, -R70.reuse ;  /* 0x0000000a39397223 */ /* 0x180fe20000010846 */
[----:B------:R-:W-:-:S01]  /*19ef0*/  FFMA.FTZ R59, R59, R10, -R70 ;  /* 0x0000000a3b3b7223 */ /* 0x000fc20000010846 */
[-CC-:B------:R-:W-:Y:S01]  /*19f00*/  FFMA.FTZ R66, R61, R10.reuse, -R70.reuse ;  /* 0x0000000a3d427223 */ /* 0x180fe20000010846 */
[----:B------:R-:W-:-:S01]  /*19f10*/  FFMA.FTZ R63, R63, R10, -R70 ;  /* 0x0000000a3f3f7223 */ /* 0x000fc20000010846 */
[----:B------:R-:W-:Y:S01]  /*19f20*/  FFMA.FTZ R29, R29, R10, -R70 ;  /* 0x0000000a1d1d7223 */ /* 0x000fe20000010846 */
[----:B------:R-:W-:Y:S01]  /*19f30*/  @!P1 VIADD R15, R0, 0x33440 ;  /* 0x00033440000f9836 */ /* 0x000fe20000000000 */
[----:B------:R-:W2:Y:S01]  /*19f40*/  MUFU.EX2 R131, R131 ;  /* 0x0000008300837308 */ /* 0x000ea20000000800 */
[----:B0-----:R-:W-:-:S01]  /*19f50*/  FADD.FTZ R21, R3, R4 ;  /* 0x0000000403157221 */ /* 0x001fc20000010000 */
[-CC-:B------:R-:W-:Y:S01]  /*19f60*/  FFMA.FTZ R73, R73, R10.reuse, -R70.reuse ;  /* 0x0000000a49497223 */ /* 0x180fe20000010846 */
[----:B------:R-:W-:-:S01]  /*19f70*/  FFMA.FTZ R75, R75, R10, -R70 ;  /* 0x0000000a4b4b7223 */ /* 0x000fc20000010846 */
[----:B------:R-:W-:Y:S01]  /*19f80*/  @!P1 PRMT R15, RZ, 0x654, R15 ;  /* 0x00000654ff0f9816 */ /* 0x000fe2000000000f */
[----:B------:R-:W-:-:S01]  /*19f90*/  FFMA.FTZ R31, R31, R10, -R70 ;  /* 0x0000000a1f1f7223 */ /* 0x000fc20000010846 */
[-CC-:B------:R-:W-:Y:S01]  /*19fa0*/  FFMA.FTZ R77, R77, R10.reuse, -R70.reuse ;  /* 0x0000000a4d4d7223 */ /* 0x180fe20000010846 */
[----:B------:R-:W-:-:S01]  /*19fb0*/  FFMA.FTZ R97, R97, R10, -R70 ;  /* 0x0000000a61617223 */ /* 0x000fc20000010846 */
[----:B------:R-:W0:Y:S01]  /*19fc0*/  MUFU.EX2 R5, R5 ;  /* 0x0000000500057308 */ /* 0x000e220000000800 */
[----:B-1----:R-:W-:-:S01]  /*19fd0*/  FADD.FTZ R82, R60, R21 ;  /* 0x000000153c527221 */ /* 0x002fc20000010000 */
[----:B------:R-:W-:Y:S01]  /*19fe0*/  FADD.FTZ R21, R39, R80 ;  /* 0x0000005027157221 */ /* 0x000fe20000010000 */
[----:B------:R1:W-:Y:S01]  /*19ff0*/  @!P1 SYNCS.ARRIVE.TRANS64.RED.A1T0 RZ, [R15+URZ], RZ ;  /* 0x000000ff0fff99a7 */ /* 0x0003e2000810043f */
[----:B------:R-:W-:-:S01]  /*1a000*/  FFMA.FTZ R33, R33, R10, -R70 ;  /* 0x0000000a21217223 */ /* 0x000fc20000010846 */
[----:B------:R-:W-:Y:S01]  /*1a010*/  FFMA.FTZ R107, R107, R10, -R70 ;  /* 0x0000000a6b6b7223 */ /* 0x000fe20000010846 */
[----:B------:R-:W-:-:S01]  /*1a020*/  FADD.FTZ R80, R12, R21 ;  /* 0x000000150c507221 */ /* 0x000fc20000010000 */
[----:B------:R-:W-:Y:S01]  /*1a030*/  FFMA.FTZ R37, R37, R10, -R70 ;  /* 0x0000000a25257223 */ /* 0x000fe20000010846 */
[----:B------:R-:W3:Y:S01]  /*1a040*/  MUFU.EX2 R65, R65 ;  /* 0x0000004100417308 */ /* 0x000ee20000000800 */
[----:B--2---:R-:W-:-:S01]  /*1a050*/  FADD.FTZ R82, R131, R82 ;  /* 0x0000005283527221 */ /* 0x004fc20000010000 */
[-CC-:B------:R-:W-:Y:S01]  /*1a060*/  FFMA.FTZ R123, R123, R10.reuse, -R70.reuse ;  /* 0x0000000a7b7b7223 */ /* 0x180fe20000010846 */
[----:B------:R-:W-:-:S01]  /*1a070*/  FFMA.FTZ R127, R127, R10, -R70 ;  /* 0x0000000a7f7f7223 */ /* 0x000fc20000010846 */
[-CC-:B------:R-:W-:Y:S01]  /*1a080*/  FFMA.FTZ R129, R129, R10.reuse, -R70.reuse ;  /* 0x0000000a81817223 */ /* 0x180fe20000010846 */
[----:B------:R-:W-:-:S01]  /*1a090*/  FFMA.FTZ R93, R93, R10, -R70 ;  /* 0x0000000a5d5d7223 */ /* 0x000fc20000010846 */
[----:B------:R-:W-:Y:S01]  /*1a0a0*/  F2FP.SATFINITE.E4M3.F32.PACK_AB_MERGE_C R201, R131, R60, RZ ;  /* 0x0000003c83c9723e */ /* 0x000fe200048070ff */
[----:B------:R-:W-:-:S01]  /*1a0b0*/  FFMA.FTZ R95, R95, R10, -R70 ;  /* 0x0000000a5f5f7223 */ /* 0x000fc20000010846 */
[----:B------:R-:W2:Y:S01]  /*1a0c0*/  MUFU.EX2 R20, R20 ;  /* 0x0000001400147308 */ /* 0x000ea20000000800 */
[----:B0-----:R-:W-:-:S01]  /*1a0d0*/  FADD.FTZ R21, R5, R82 ;  /* 0x0000005205157221 */ /* 0x001fc20000010000 */
[----:B------:R-:W-:Y:S01]  /*1a0e0*/  F2FP.SATFINITE.E4M3.F32.PACK_AB_MERGE_C R201, R4, R3, R201 ;  /* 0x0000000304c9723e */ /* 0x000fe200048070c9 */
[----:B------:R-:W-:-:S01]  /*1a0f0*/  FFMA.FTZ R101, R101, R10, -R70 ;  /* 0x0000000a65657223 */ /* 0x000fc20000010846 */
[-C--:B------:R-:W-:Y:S01]  /*1a100*/  MOV R61, R119.reuse ;  /* 0x00000077003d7202 */ /* 0x080fe20000000f00 */
[--C-:B------:R-:W-:Y:S01]  /*1a110*/  IMAD.MOV.U32 R60, RZ, RZ, R119.reuse ;  /* 0x000000ffff3c7224 */ /* 0x100fe200078e0077 */
[----:B------:R-:W-:Y:S01]  /*1a120*/  MOV R49, R119 ;  /* 0x0000007700317202 */ /* 0x000fe20000000f00 */
[----:B------:R-:W-:Y:S01]  /*1a130*/  IMAD.MOV.U32 R55, RZ, RZ, R119 ;  /* 0x000000ffff377224 */ /* 0x000fe200078e0077 */
[----:B------:R-:W0:Y:S01]  /*1a140*/  MUFU.EX2 R24, R24 ;  /* 0x0000001800187308 */ /* 0x000e220000000800 */
[----:B---3--:R-:W-:-:S01]  /*1a150*/  FADD.FTZ R25, R65, R80 ;  /* 0x0000005041197221 */ /* 0x008fc20000010000 */
[--C-:B------:R-:W-:Y:S01]  /*1a160*/  IMAD.MOV.U32 R47, RZ, RZ, R119.reuse ;  /* 0x000000ffff2f7224 */ /* 0x100fe200078e0077 */
[----:B------:R-:W-:Y:S01]  /*1a170*/  MOV R41, R119 ;  /* 0x0000007700297202 */ /* 0x000fe20000000f00 */
[----:B------:R-:W-:-:S02]  /*1a180*/  IMAD.MOV.U32 R39, RZ, RZ, R119 ;  /* 0x000000ffff277224 */ /* 0x000fc400078e0077 */
[----:B------:R-:W-:Y:S02]  /*1a190*/  IMAD.MOV.U32 R35, RZ, RZ, R119 ;  /* 0x000000ffff237224 */ /* 0x000fe400078e0077 */
[----:B------:R-:W3:Y:S01]  /*1a1a0*/  MUFU.EX2 R68, R68 ;  /* 0x0000004400447308 */ /* 0x000ee20000000800 */
[----:B--2---:R-:W-:-:S07]  /*1a1b0*/  FADD.FTZ R21, R20, R21 ;  /* 0x0000001514157221 */ /* 0x004fce0000010000 */
[----:B------:R-:W2:Y:S01]  /*1a1c0*/  MUFU.EX2 R67, R67 ;  /* 0x0000004300437308 */ /* 0x000ea20000000800 */
[----:B0-----:R-:W-:-:S07]  /*1a1d0*/  FADD.FTZ R80, R24, R25 ;  /* 0x0000001918507221 */ /* 0x001fce0000010000 */
[----:B------:R-:W0:Y:S01]  /*1a1e0*/  MUFU.EX2 R133, R133 ;  /* 0x0000008500857308 */ /* 0x000e220000000800 */
[----:B---3--:R-:W-:-:S01]  /*1a1f0*/  FADD.FTZ R82, R68, R21 ;  /* 0x0000001544527221 */ /* 0x008fc20000010000 */
[-CC-:B------:R-:W-:Y:S01]  /*1a200*/  FFMA.FTZ R21, R79, R10.reuse, -R70.reuse ;  /* 0x0000000a4f157223 */ /* 0x180fe20000010846 */
[----:B------:R-:W-:-:S01]  /*1a210*/  FFMA.FTZ R70, R103, R10, -R70 ;  /* 0x0000000a67467223 */ /* 0x000fc20000010846 */
[--C-:B------:R-:W-:Y:S02]  /*1a220*/  IMAD.MOV.U32 R103, RZ, RZ, R119.reuse ;  /* 0x000000ffff677224 */ /* 0x100fe400078e0077 */
[----:B------:R-:W-:Y:S02]  /*1a230*/  IMAD.MOV.U32 R79, RZ, RZ, R119 ;  /* 0x000000ffff4f7224 */ /* 0x000fe400078e0077 */
[----:B------:R-:W3:Y:S01]  /*1a240*/  MUFU.EX2 R7, R7 ;  /* 0x0000000700077308 */ /* 0x000ee20000000800 */
[----:B--2---:R-:W-:-:S01]  /*1a250*/  FADD.FTZ R25, R67, R80 ;  /* 0x0000005043197221 */ /* 0x004fc20000010000 */
[----:B------:R-:W-:Y:S01]  /*1a260*/  F2FP.SATFINITE.E4M3.F32.PACK_AB_MERGE_C R202, R67, R24, RZ ;  /* 0x0000001843ca723e */ /* 0x000fe200048070ff */
[----:B------:R-:W-:-:S02]  /*1a270*/  IMAD.MOV.U32 R67, RZ, RZ, R119 ;  /* 0x000000ffff437224 */ /* 0x000fc400078e0077 */
[----:B------:R-:W-:Y:S01]  /*1a280*/  FADD.FTZ R80, R26, R25 ;  /* 0x000000191a507221 */ /* 0x000fe20000010000 */
[----:B------:R-:W-:Y:S02]  /*1a290*/  F2FP.SATFINITE.E4M3.F32.PACK_AB_MERGE_C R202, R65, R12, R202 ;  /* 0x0000000c41ca723e */ /* 0x000fe400048070ca */
[----:B------:R-:W2:Y:S01]  /*1a2a0*/  MUFU.EX2 R69, R69 ;  /* 0x0000004500457308 */ /* 0x000ea20000000800 */
[----:B0-----:R-:W-:-:S01]  /*1a2b0*/  FADD.FTZ R82, R133, R82 ;  /* 0x0000005285527221 */ /* 0x001fc20000010000 */
[----:B------:R-:W-:Y:S02]  /*1a2c0*/  F2FP.SATFINITE.E4M3.F32.PACK_AB_MERGE_C R68, R133, R68, RZ ;  /* 0x000000448544723e */ /* 0x000fe400048070ff */
[----:B------:R-:W-:Y:S02]  /*1a2d0*/  MOV R65, R119 ;  /* 0x0000007700417202 */ /* 0x000fe40000000f00 */
[----:B------:R-:W-:Y:S01]  /*1a2e0*/  F2FP.SATFINITE.E4M3.F32.PACK_AB_MERGE_C R203, R20, R5, R68 ;  /* 0x0000000514cb723e */ /* 0x000fe20004807044 */
[----:B------:R-:W-:Y:S01]  /*1a2f0*/  IMAD.MOV.U32 R68, RZ, RZ, R119 ;  /* 0x000000ffff447224 */ /* 0x000fe200078e0077 */
[----:B------:R-:W0:Y:S01]  /*1a300*/  MUFU.EX2 R58, R58 ;  /* 0x0000003a003a7308 */ /* 0x000e220000000800 */
[----:B---3--:R-:W-:-:S07]  /*1a310*/  FADD.FTZ R25, R7, R82 ;  /* 0x0000005207197221 */ /* 0x008fce0000010000 */
[----:B------:R-:W3:Y:S01]  /*1a320*/  MUFU.EX2 R43, R43 ;  /* 0x0000002b002b7308 */ /* 0x000ee20000000800 */
[----:B--2---:R-:W-:-:S04]  /*1a330*/  FADD.FTZ R27, R69, R80 ;  /* 0x00000050451b7221 */ /* 0x004fc80000010000 */
[----:B------:R-:W-:-:S03]  /*1a340*/  FADD.FTZ R84, R28, R27 ;  /* 0x0000001b1c547221 */ /* 0x000fc60000010000 */
[----:B------:R-:W2:Y:S01]  /*1a350*/  MUFU.EX2 R71, R71 ;  /* 0x0000004700477308 */ /* 0x000ea20000000800 */
[----:B0-----:R-:W-:-:S07]  /*1a360*/  FADD.FTZ R82, R58, R25 ;  /* 0x000000193a527221 */ /* 0x001fce0000010000 */
[----:B------:R0:W4:Y:S01]  /*1a370*/  MUFU.EX2 R72, R45 ;  /* 0x0000002d00487308 */ /* 0x0001220000000800 */
[----:B---3--:R-:W-:-:S07]  /*1a380*/  FADD.FTZ R25, R43, R82 ;  /* 0x000000522b197221 */ /* 0x008fce0000010000 */
[----:B------:R-:W3:Y:S01]  /*1a390*/  MUFU.EX2 R9, R9 ;  /* 0x0000000900097308 */ /* 0x000ee20000000800 */
[----:B--2---:R-:W-:-:S01]  /*1a3a0*/  FADD.FTZ R27, R71, R84 ;  /* 0x00000054471b7221 */ /* 0x004fc20000010000 */
[----:B------:R-:W-:Y:S01]  /*1a3b0*/  F2FP.SATFINITE.E4M3.F32.PACK_AB_MERGE_C R204, R71, R28, RZ ;  /* 0x0000001c47cc723e */ /* 0x000fe200048070ff */
[----:B------:R-:W-:Y:S01]  /*1a3c0*/  IMAD.MOV.U32 R71, RZ, RZ, R119 ;  /* 0x000000ffff477224 */ /* 0x000fe200078e0077 */
[----:B0-----:R-:W-:Y:S01]  /*1a3d0*/  MOV R45, R119 ;  /* 0x00000077002d7202 */ /* 0x001fe20000000f00 */
[----:B------:R-:W-:-:S01]  /*1a3e0*/  FADD.FTZ R84, R30, R27 ;  /* 0x0000001b1e547221 */ /* 0x000fc20000010000 */
[----:B------:R-:W-:Y:S02]  /*1a3f0*/  F2FP.SATFINITE.E4M3.F32.PACK_AB_MERGE_C R204, R69, R26, R204 ;  /* 0x0000001a45cc723e */ /* 0x000fe400048070cc */
[----:B------:R-:W0:Y:S01]  /*1a400*/  MUFU.EX2 R81, R81 ;  /* 0x0000005100517308 */ /* 0x000e220000000800 */
[----:B----4-:R-:W-:-:S01]  /*1a410*/  FADD.FTZ R82, R72, R25 ;  /* 0x0000001948527221 */ /* 0x010fc20000010000 */
[----:B------:R-:W-:Y:S01]  /*1a420*/  F2FP.SATFINITE.E4M3.F32.PACK_AB_MERGE_C R43, R72, R43, RZ ;  /* 0x0000002b482b723e */ /* 0x000fe200048070ff */
[----:B------:R-:W-:Y:S01]  /*1a430*/  IMAD.MOV.U32 R72, RZ, RZ, R119 ;  /* 0x000000ffff487224 */ /* 0x000fe200078e0077 */
[----:B------:R-:W-:-:S02]  /*1a440*/  MOV R69, R119 ;  /* 0x0000007700457202 */ /* 0x000fc40000000f00 */
[----:B------:R-:W-:Y:S01]  /*1a450*/  F2FP.SATFINITE.E4M3.F32.PACK_AB_MERGE_C R205, R58, R7, R43 ;  /* 0x000000073acd723e */ /* 0x000fe2000480702b */
[----:B------:R-:W-:Y:S01]  /*1a460*/  IMAD.MOV.U32 R58, RZ, RZ, R119 ;  /* 0x000000ffff3a7224 */ /* 0x000fe200078e0077 */
[----:B------:R-:W2:Y:S01]  /*1a470*/  MUFU.EX2 R62, R62 ;  /* 0x0000003e003e7308 */ /* 0x000ea20000000800 */
[----:B---3--:R-:W-:-:S01]  /*1a480*/  FADD.FTZ R25, R9, R82 ;  /* 0x0000005209197221 */ /* 0x008fc20000010000 */
[----:B------:R-:W-:-:S06]  /*1a490*/  IMAD.MOV.U32 R43, RZ, RZ, R119 ;  /* 0x000000ffff2b7224 */ /* 0x000fcc00078e0077 */
[----:B------:R-:W3:Y:S01]  /*1a4a0*/  MUFU.EX2 R51, R51 ;  /* 0x0000003300337308 */ /* 0x000ee20000000800 */
[----:B0-----:R-:W-:-:S04]  /*1a4b0*/  FADD.FTZ R27, R81, R84 ;  /* 0x00000054511b7221 */ /* 0x001fc80000010000 */
[----:B------:R-:W-:-:S03]  /*1a4c0*/  FADD.FTZ R86, R32, R27 ;  /* 0x0000001b20567221 */ /* 0x000fc60000010000 */
[----:B------:R-:W0:Y:S01]  /*1a4d0*/  MUFU.EX2 R83, R83 ;  /* 0x0000005300537308 */ /* 0x000e220000000800 */
[----:B--2---:R-:W-:-:S07]  /*1a4e0*/  FADD.FTZ R84, R62, R25 ;  /* 0x000000193e547221 */ /* 0x004fce0000010000 */
[----:B------:R2:W4:Y:S01]  /*1a4f0*/  MUFU.EX2 R74, R53 ;  /* 0x00000035004a7308 */ /* 0x0005220000000800 */
[----:B---3--:R-:W-:-:S07]  /*1a500*/  FADD.FTZ R25, R51, R84 ;  /* 0x0000005433197221 */ /* 0x008fce0000010000 */
[----:B------:R-:W3:Y:S01]  /*1a510*/  MUFU.EX2 R11, R11 ;  /* 0x0000000b000b7308 */ /* 0x000ee20000000800 */
[----:B0-----:R-:W-:-:S01]  /*1a520*/  FADD.FTZ R27, R83, R86 ;  /* 0x00000056531b7221 */ /* 0x001fc20000010000 */
[----:B------:R-:W-:Y:S01]  /*1a530*/  F2FP.SATFINITE.E4M3.F32.PACK_AB_MERGE_C R206, R83, R32, RZ ;  /* 0x0000002053ce723e */ /* 0x000fe200048070ff */
[----:B------:R-:W-:Y:S01]  /*1a540*/  IMAD.MOV.U32 R86, RZ, RZ, R119 ;  /* 0x000000ffff567224 */ /* 0x000fe200078e0077 */
[----:B--2---:R-:W-:Y:S01]  /*1a550*/  MOV R53, R119 ;  /* 0x0000007700357202 */ /* 0x004fe20000000f00 */
[----:B------:R-:W-:-:S01]  /*1a560*/  FADD.FTZ R84, R34, R27 ;  /* 0x0000001b22547221 */ /* 0x000fc20000010000 */
[----:B------:R-:W-:Y:S01]  /*1a570*/  F2FP.SATFINITE.E4M3.F32.PACK_AB_MERGE_C R206, R81, R30, R206 ;  /* 0x0000001e51ce723e */ /* 0x000fe200048070ce */
[----:B------:R-:W-:Y:S01]  /*1a580*/  IMAD.MOV.U32 R83, RZ, RZ, R119 ;  /* 0x000000ffff537224 */ /* 0x000fe200078e0077 */
[----:B------:R-:W0:Y:S01]  /*1a590*/  MUFU.EX2 R85, R85 ;  /* 0x0000005500557308 */ /* 0x000e220000000800 */
[----:B----4-:R-:W-:-:S01]  /*1a5a0*/  FADD.FTZ R6, R74, R25 ;  /* 0x000000194a067221 */ /* 0x010fc20000010000 */
[----:B------:R-:W-:Y:S01]  /*1a5b0*/  F2FP.SATFINITE.E4M3.F32.PACK_AB_MERGE_C R51, R74, R51, RZ ;  /* 0x000000334a33723e */ /* 0x000fe200048070ff */
[--C-:B------:R-:W-:Y:S01]  /*1a5c0*/  IMAD.MOV.U32 R74, RZ, RZ, R119.reuse ;  /* 0x000000ffff4a7224 */ /* 0x100fe200078e0077 */
[----:B------:R-:W-:Y:S01]  /*1a5d0*/  MOV R81, R119 ;  /* 0x0000007700517202 */ /* 0x000fe20000000f00 */
[----:B------:R-:W-:Y:S01]  /*1a5e0*/  IMAD.MOV.U32 R30, RZ, RZ, R119 ;  /* 0x000000ffff1e7224 */ /* 0x000fe200078e0077 */
[----:B------:R-:W-:Y:S01]  /*1a5f0*/  F2FP.SATFINITE.E4M3.F32.PACK_AB_MERGE_C R207, R62, R9, R51 ;  /* 0x000000093ecf723e */ /* 0x000fe20004807033 */
[----:B------:R-:W-:Y:S01]  /*1a600*/  IMAD.MOV.U32 R62, RZ, RZ, R119 ;  /* 0x000000ffff3e7224 */ /* 0x000fe200078e0077 */
[----:B------:R-:W2:Y:S01]  /*1a610*/  MUFU.EX2 R64, R64 ;  /* 0x0000004000407308 */ /* 0x000ea20000000800 */
[----:B---3--:R-:W-:-:S01]  /*1a620*/  FADD.FTZ R25, R11, R6 ;  /* 0x000000060b197221 */ /* 0x008fc20000010000 */
[----:B------:R-:W-:-:S06]  /*1a630*/  IMAD.MOV.U32 R51, RZ, RZ, R119 ;  /* 0x000000ffff337224 */ /* 0x000fcc00078e0077 */
[----:B------:R-:W3:Y:S01]  /*1a640*/  MUFU.EX2 R57, R57 ;  /* 0x0000003900397308 */ /* 0x000ee20000000800 */
[----:B0-----:R-:W-:-:S01]  /*1a650*/  FADD.FTZ R27, R85, R84 ;  /* 0x00000054551b7221 */ /* 0x001fc20000010000 */
[----:B------:R-:W-:-:S03]  /*1a660*/  IMAD.MOV.U32 R84, RZ, RZ, R119 ;  /* 0x000000ffff547224 */ /* 0x000fc600078e0077 */
[----:B------:R-:W-:-:S03]  /*1a670*/  FADD.FTZ R28, R36, R27 ;  /* 0x0000001b241c7221 */ /* 0x000fc60000010000 */
[----:B------:R-:W0:Y:S01]  /*1a680*/  MUFU.EX2 R87, R87 ;  /* 0x0000005700577308 */ /* 0x000e220000000800 */
[----:B--2---:R-:W-:-:S07]  /*1a690*/  FADD.FTZ R24, R64, R25 ;  /* 0x0000001940187221 */ /* 0x004fce0000010000 */
[----:B------:R2:W4:Y:S01]  /*1a6a0*/  MUFU.EX2 R76, R59 ;  /* 0x0000003b004c7308 */ /* 0x0005220000000800 */
[----:B---3--:R-:W-:-:S07]  /*1a6b0*/  FADD.FTZ R25, R57, R24 ;  /* 0x0000001839197221 */ /* 0x008fce0000010000 */
[----:B------:R-:W3:Y:S01]  /*1a6c0*/  MUFU.EX2 R13, R13 ;  /* 0x0000000d000d7308 */ /* 0x000ee20000000800 */
[C---:B0-----:R-:W-:Y:S01]  /*1a6d0*/  F2FP.SATFINITE.E4M3.F32.PACK_AB_MERGE_C R208, R87.reuse, R36, RZ ;  /* 0x0000002457d0723e */ /* 0x041fe200048070ff */
[----:B------:R-:W-:Y:S01]  /*1a6e0*/  FADD.FTZ R87, R87, R28 ;  /* 0x0000001c57577221 */ /* 0x000fe20000010000 */
[----:B--2---:R-:W-:Y:S02]  /*1a6f0*/  IMAD.MOV.U32 R59, RZ, RZ, R119 ;  /* 0x000000ffff3b7224 */ /* 0x004fe400078e0077 */
[----:B------:R-:W-:Y:S01]  /*1a700*/  F2FP.SATFINITE.E4M3.F32.PACK_AB_MERGE_C R208, R85, R34, R208 ;  /* 0x0000002255d0723e */ /* 0x000fe200048070d0 */
[----:B------:R-:W-:-:S01]  /*1a710*/  FADD.FTZ R28, R38, R87 ;  /* 0x00000057261c7221 */ /* 0x000fc20000010000 */
        /* <DEDUP_REMOVED lines=11> */
[----:B------:R-:W-:Y:S01]  /*1a7d0*/  MOV R57, R119 ;  /* 0x0000007700397202 */ /* 0x000fe20000000f00 */
[----:B------:R-:W-:-:S05]  /*1a7e0*/  IMAD.MOV.U32 R34, RZ, RZ, R119 ;  /* 0x000000ffff227224 */ /* 0x000fca00078e0077 */
[----:B------:R-:W3:Y:S01]  /*1a7f0*/  MUFU.EX2 R63, R63 ;  /* 0x0000003f003f7308 */ /* 0x000ee20000000800 */
[----:B0-----:R-:W-:-:S04]  /*1a800*/  FADD.FTZ R27, R89, R28 ;  /* 0x0000001c591b7221 */ /* 0x001fc80000010000 */
[----:B------:R-:W-:-:S03]  /*1a810*/  FADD.FTZ R32, R40, R27 ;  /* 0x0000001b28207221 */ /* 0x000fc60000010000 */
[----:B------:R-:W0:Y:S01]  /*1a820*/  MUFU.EX2 R91, R91 ;  /* 0x0000005b005b7308 */ /* 0x000e220000000800 */
[----:B--2---:R-:W-:-:S07]  /*1a830*/  FADD.FTZ R28, R66, R25 ;  /* 0x00000019421c7221 */ /* 0x004fce0000010000 */
[----:B------:R2:W4:Y:S01]  /*1a840*/  MUFU.EX2 R78, R29 ;  /* 0x0000001d004e7308 */ /* 0x0005220000000800 */
[----:B---3--:R-:W-:-:S01]  /*1a850*/  FADD.FTZ R25, R63, R28 ;  /* 0x0000001c3f197221 */ /* 0x008fc20000010000 */
[----:B------:R-:W-:-:S06]  /*1a860*/  IMAD.MOV.U32 R28, RZ, RZ, R119 ;  /* 0x000000ffff1c7224 */ /* 0x000fcc00078e0077 */
[----:B------:R-:W3:Y:S01]  /*1a870*/  MUFU.EX2 R42, R42 ;  /* 0x0000002a002a7308 */ /* 0x000ee20000000800 */
[C---:B0-----:R-:W-:Y:S01]  /*1a880*/  F2FP.SATFINITE.E4M3.F32.PACK_AB_MERGE_C R210, R91.reuse, R40, RZ ;  /* 0x000000285bd2723e */ /* 0x041fe200048070ff */
[----:B------:R-:W-:Y:S01]  /*1a890*/  FADD.FTZ R91, R91, R32 ;  /* 0x000000205b5b7221 */ /* 0x000fe20000010000 */
[--C-:B------:R-:W-:Y:S01]  /*1a8a0*/  IMAD.MOV.U32 R40, RZ, RZ, R119.reuse ;  /* 0x000000ffff287224 */ /* 0x100fe200078e0077 */
[----:B--2---:R-:W-:Y:S01]  /*1a8b0*/  MOV R29, R119 ;  /* 0x00000077001d7202 */ /* 0x004fe20000000f00 */
[--C-:B------:R-:W-:Y:S01]  /*1a8c0*/  IMAD.MOV.U32 R32, RZ, RZ, R119.reuse ;  /* 0x000000ffff207224 */ /* 0x100fe200078e0077 */
[----:B------:R-:W-:Y:S01]  /*1a8d0*/  F2FP.SATFINITE.E4M3.F32.PACK_AB_MERGE_C R210, R89, R38, R210 ;  /* 0x0000002659d2723e */ /* 0x000fe200048070d2 */
[----:B------:R-:W-:Y:S01]  /*1a8e0*/  IMAD.MOV.U32 R38, RZ, RZ, R119 ;  /* 0x000000ffff267224 */ /* 0x000fe200078e0077 */
[----:B------:R0:W2:Y:S01]  /*1a8f0*/  MUFU.EX2 R0, R73 ;  /* 0x0000004900007308 */ /* 0x0000a20000000800 */
[----:B----4-:R-:W-:-:S01]  /*1a900*/  FADD.FTZ R25, R78, R25 ;  /* 0x000000194e197221 */ /* 0x010fc20000010000 */
[----:B------:R-:W-:Y:S01]  /*1a910*/  F2FP.SATFINITE.E4M3.F32.PACK_AB_MERGE_C R63, R78, R63, RZ ;  /* 0x0000003f4e3f723e */ /* 0x000fe200048070ff */
[----:B------:R-:W-:Y:S01]  /*1a920*/  IMAD.MOV.U32 R78, RZ, RZ, R119 ;  /* 0x000000ffff4e7224 */ /* 0x000fe200078e0077 */
[----:B------:R-:W-:-:S02]  /*1a930*/  MOV R89, R119 ;  /* 0x0000007700597202 */ /* 0x000fc40000000f00 */
[----:B------:R-:W-:Y:S01]  /*1a940*/  F2FP.SATFINITE.E4M3.F32.PACK_AB_MERGE_C R211, R66, R13, R63 ;  /* 0x0000000d42d3723e */ /* 0x000fe2000480703f */
[----:B------:R-:W-:Y:S01]  /*1a950*/  IMAD.MOV.U32 R66, RZ, RZ, R119 ;  /* 0x000000ffff427224 */ /* 0x000fe200078e0077 */
[----:B------:R-:W4:Y:S01]  /*1a960*/  MUFU.EX2 R99, R99 ;  /* 0x0000006300637308 */ /* 0x000f220000000800 */
[----:B---3--:R-:W-:-:S01]  /*1a970*/  FADD.FTZ R8, R42, R91 ;  /* 0x0000005b2a087221 */ /* 0x008fc20000010000 */
[--C-:B------:R-:W-:Y:S01]  /*1a980*/  IMAD.MOV.U32 R91, RZ, RZ, R119.reuse ;  /* 0x000000ffff5b7224 */ /* 0x100fe200078e0077 */
[----:B0-----:R-:W-:Y:S01]  /*1a990*/  MOV R73, R119 ;  /* 0x0000007700497202 */ /* 0x001fe20000000f00 */
[----:B------:R-:W-:-:S04]  /*1a9a0*/  IMAD.MOV.U32 R63, RZ, RZ, R119 ;  /* 0x000000ffff3f7224 */ /* 0x000fc800078e0077 */
[----:B-1----:R0:W1:Y:S01]  /*1a9b0*/  MUFU.EX2 R15, R75 ;  /* 0x0000004b000f7308 */ /* 0x0020620000000800 */
[----:B--2---:R-:W-:-:S07]  /*1a9c0*/  FADD.FTZ R12, R0, R25 ;  /* 0x00000019000c7221 */ /* 0x004fce0000010000 */
[----:B------:R-:W2:Y:S01]  /*1a9d0*/  MUFU.EX2 R44, R44 ;  /* 0x0000002c002c7308 */ /* 0x000ea20000000800 */
[----:B----4-:R-:W-:-:S01]  /*1a9e0*/  FADD.FTZ R25, R99, R8 ;  /* 0x0000000863197221 */ /* 0x010fc20000010000 */
[----:B0-----:R-:W-:-:S06]  /*1a9f0*/  IMAD.MOV.U32 R75, RZ, RZ, R119 ;  /* 0x000000ffff4b7224 */ /* 0x001fcc00078e0077 */
[----:B------:R-:W0:Y:S01]  /*1aa00*/  MUFU.EX2 R31, R31 ;  /* 0x0000001f001f7308 */ /* 0x000e220000000800 */
[----:B-1----:R-:W-:-:S07]  /*1aa10*/  FADD.FTZ R12, R15, R12 ;  /* 0x0000000c0f0c7221 */ /* 0x002fce0000010000 */
[----:B------:R-:W1:Y:S01]  /*1aa20*/  MUFU.EX2 R105, R105 ;  /* 0x0000006900697308 */ /* 0x000e620000000800 */
[----:B--2---:R-:W-:-:S07]  /*1aa30*/  FADD.FTZ R26, R44, R25 ;  /* 0x000000192c1a7221 */ /* 0x004fce0000010000 */
[----:B------:R2:W3:Y:S01]  /*1aa40*/  MUFU.EX2 R80, R77 ;  /* 0x0000004d00507308 */ /* 0x0004e20000000800 */
[----:B0-----:R-:W-:-:S07]  /*1aa50*/  FADD.FTZ R25, R31, R12 ;  /* 0x0000000c1f197221 */ /* 0x001fce0000010000 */
[----:B------:R-:W0:Y:S01]  /*1aa60*/  MUFU.EX2 R46, R46 ;  /* 0x0000002e002e7308 */ /* 0x000e220000000800 */
[C---:B-1----:R-:W-:Y:S01]  /*1aa70*/  F2FP.SATFINITE.E4M3.F32.PACK_AB_MERGE_C R212, R105.reuse, R44, RZ ;  /* 0x0000002c69d4723e */ /* 0x042fe200048070ff */
[----:B------:R-:W-:Y:S01]  /*1aa80*/  FADD.FTZ R105, R105, R26 ;  /* 0x0000001a69697221 */ /* 0x000fe20000010000 */
[----:B--2---:R-:W-:Y:S01]  /*1aa90*/  MOV R77, R119 ;  /* 0x00000077004d7202 */ /* 0x004fe20000000f00 */
[--C-:B------:R-:W-:Y:S01]  /*1aaa0*/  IMAD.MOV.U32 R44, RZ, RZ, R119.reuse ;  /* 0x000000ffff2c7224 */ /* 0x100fe200078e0077 */
[----:B------:R-:W-:Y:S01]  /*1aab0*/  F2FP.SATFINITE.E4M3.F32.PACK_AB_MERGE_C R212, R99, R42, R212 ;  /* 0x0000002a63d4723e */ /* 0x000fe200048070d4 */
[----:B------:R-:W-:Y:S02]  /*1aac0*/  IMAD.MOV.U32 R99, RZ, RZ, R119 ;  /* 0x000000ffff637224 */ /* 0x000fe400078e0077 */
[----:B------:R-:W1:Y:S01]  /*1aad0*/  MUFU.EX2 R21, R21 ;  /* 0x0000001500157308 */ /* 0x000e620000000800 */
[C---:B---3--:R-:W-:Y:S01]  /*1aae0*/  F2FP.SATFINITE.E4M3.F32.PACK_AB_MERGE_C R31, R80.reuse, R31, RZ ;  /* 0x0000001f501f723e */ /* 0x048fe200048070ff */
[----:B------:R-:W-:Y:S01]  /*1aaf0*/  FADD.FTZ R80, R80, R25 ;  /* 0x0000001950507221 */ /* 0x000fe20000010000 */
[----:B------:R-:W-:-:S02]  /*1ab00*/  IMAD.MOV.U32 R42, RZ, RZ, R119 ;  /* 0x000000ffff2a7224 */ /* 0x000fc400078e0077 */
[----:B------:R-:W-:Y:S01]  /*1ab10*/  F2FP.SATFINITE.E4M3.F32.PACK_AB_MERGE_C R213, R15, R0, R31 ;  /* 0x000000000fd5723e */ /* 0x000fe2000480701f */
[----:B------:R-:W-:Y:S02]  /*1ab20*/  IMAD.MOV.U32 R31, RZ, RZ, R119 ;  /* 0x000000ffff1f7224 */ /* 0x000fe400078e0077 */
[----:B------:R-:W2:Y:S01]  /*1ab30*/  MUFU.EX2 R109, R109 ;  /* 0x0000006d006d7308 */ /* 0x000ea20000000800 */
[----:B0-----:R-:W-:-:S01]  /*1ab40*/  FADD.FTZ R12, R46, R105 ;  /* 0x000000692e0c7221 */ /* 0x001fc20000010000 */
[----:B------:R-:W-:-:S06]  /*1ab50*/  MOV R105, R119 ;  /* 0x0000007700697202 */ /* 0x000fcc0000000f00 */
[----:B------:R0:W3:Y:S01]  /*1ab60*/  MUFU.EX2 R82, R97 ;  /* 0x0000006100527308 */ /* 0x0000e20000000800 */
[----:B-1----:R-:W-:-:S01]  /*1ab70*/  FADD.FTZ R25, R21, R80 ;  /* 0x0000005015197221 */ /* 0x002fc20000010000 */
[----:B------:R-:W-:-:S06]  /*1ab80*/  IMAD.MOV.U32 R80, RZ, RZ, R119 ;  /* 0x000000ffff507224 */ /* 0x000fcc00078e0077 */
[----:B------:R-:W-:Y:S01]  /*1ab90*/  MUFU.EX2 R48, R48 ;  /* 0x0000003000307308 */ /* 0x000fe20000000800 */
[----:B--2---:R-:W-:-:S01]  /*1aba0*/  FADD.FTZ R27, R109, R12 ;  /* 0x0000000c6d1b7221 */ /* 0x004fc20000010000 */
[----:B0-----:R-:W-:-:S06]  /*1abb0*/  MOV R97, R119 ;  /* 0x0000007700617202 */ /* 0x001fcc0000000f00 */
[----:B------:R-:W0:Y:S01]  /*1abc0*/  MUFU.EX2 R111, R111 ;  /* 0x0000006f006f7308 */ /* 0x000e220000000800 */
[----:B---3--:R-:W-:-:S07]  /*1abd0*/  FADD.FTZ R26, R82, R25 ;  /* 0x00000019521a7221 */ /* 0x008fce0000010000 */
[----:B------:R-:W1:Y:S08]  /*1abe0*/  MUFU.EX2 R33, R33 ;  /* 0x0000002100217308 */ /* 0x000e700000000800 */
[----:B------:R2:W3:Y:S01]  /*1abf0*/  MUFU.EX2 R6, R107 ;  /* 0x0000006b00067308 */ /* 0x0004e20000000800 */
[----:B0-----:R-:W-:Y:S01]  /*1ac00*/  F2FP.SATFINITE.E4M3.F32.PACK_AB_MERGE_C R214, R111, R48, RZ ;  /* 0x000000306fd6723e */ /* 0x001fe200048070ff */
[----:B------:R-:W-:Y:S01]  /*1ac10*/  FADD.FTZ R48, R48, R27 ;  /* 0x0000001b30307221 */ /* 0x000fe20000010000 */
[----:B------:R-:W-:-:S02]  /*1ac20*/  IMAD.MOV.U32 R27, RZ, RZ, R119 ;  /* 0x000000ffff1b7224 */ /* 0x000fc400078e0077 */
[----:B------:R-:W-:Y:S01]  /*1ac30*/  F2FP.SATFINITE.E4M3.F32.PACK_AB_MERGE_C R214, R109, R46, R214 ;  /* 0x0000002e6dd6723e */ /* 0x000fe200048070d6 */
[----:B------:R-:W-:-:S01]  /*1ac40*/  FADD.FTZ R111, R111, R48 ;  /* 0x000000306f6f7221 */ /* 0x000fc20000010000 */
[----:B------:R-:W-:Y:S01]  /*1ac50*/  MOV R109, R119 ;  /* 0x00000077006d7202 */ /* 0x000fe20000000f00 */
[----:B------:R-:W-:Y:S01]  /*1ac60*/  MUFU.EX2 R52, R52 ;  /* 0x0000003400347308 */ /* 0x000fe20000000800 */
[----:B-1----:R-:W-:-:S01]  /*1ac70*/  FADD.FTZ R25, R33, R26 ;  /* 0x0000001a21197221 */ /* 0x002fc20000010000 */
[--C-:B--2---:R-:W-:Y:S02]  /*1ac80*/  IMAD.MOV.U32 R107, RZ, RZ, R119.reuse ;  /* 0x000000ffff6b7224 */ /* 0x104fe400078e0077 */
[--C-:B------:R-:W-:Y:S02]  /*1ac90*/  IMAD.MOV.U32 R48, RZ, RZ, R119.reuse ;  /* 0x000000ffff307224 */ /* 0x100fe400078e0077 */
[----:B------:R-:W-:Y:S02]  /*1aca0*/  IMAD.MOV.U32 R46, RZ, RZ, R119 ;  /* 0x000000ffff2e7224 */ /* 0x000fe400078e0077 */
[----:B------:R-:W0:Y:S01]  /*1acb0*/  MUFU.EX2 R115, R115 ;  /* 0x0000007300737308 */ /* 0x000e220000000800 */
[C---:B---3--:R-:W-:Y:S01]  /*1acc0*/  F2FP.SATFINITE.E4M3.F32.PACK_AB_MERGE_C R33, R6.reuse, R33, RZ ;  /* 0x000000210621723e */ /* 0x048fe200048070ff */
[----:B------:R-:W-:Y:S01]  /*1acd0*/  FADD.FTZ R6, R6, R25 ;  /* 0x0000001906067221 */ /* 0x000fe20000010000 */
[----:B------:R-:W-:-:S02]  /*1ace0*/  IMAD.MOV.U32 R26, RZ, RZ, R119 ;  /* 0x000000ffff1a7224 */ /* 0x000fc400078e0077 */
[----:B------:R-:W-:Y:S01]  /*1acf0*/  F2FP.SATFINITE.E4M3.F32.PACK_AB_MERGE_C R215, R82, R21, R33 ;  /* 0x0000001552d7723e */ /* 0x000fe20004807021 */
[----:B------:R-:W-:Y:S01]  /*1ad00*/  IMAD.MOV.U32 R82, RZ, RZ, R119 ;  /* 0x000000ffff527224 */ /* 0x000fe200078e0077 */
[----:B------:R-:W-:Y:S01]  /*1ad10*/  MOV R33, R119 ;  /* 0x0000007700217202 */ /* 0x000fe20000000f00 */
[----:B------:R-:W1:Y:S08]  /*1ad20*/  MUFU.EX2 R50, R50 ;  /* 0x0000003200327308 */ /* 0x000e700000000800 */
[----:B------:R-:W2:Y:S01]  /*1ad30*/  MUFU.EX2 R37, R37 ;  /* 0x0000002500257308 */ /* 0x000ea20000000800 */
[----:B0-----:R-:W-:-:S07]  /*1ad40*/  F2FP.SATFINITE.E4M3.F32.PACK_AB_MERGE_C R25, R115, R52, RZ ;  /* 0x000000347319723e */ /* 0x001fce00048070ff */
[----:B------:R-:W0:Y:S01]  /*1ad50*/  MUFU.EX2 R113, R113 ;  /* 0x0000007100717308 */ /* 0x000e220000000800 */
[----:B-1----:R-:W-:-:S01]  /*1ad60*/  FADD.FTZ R4, R50, R111 ;  /* 0x0000006f32047221 */ /* 0x002fc20000010000 */
[----:B------:R-:W-:-:S06]  /*1ad70*/  IMAD.MOV.U32 R111, RZ, RZ, R119 ;  /* 0x000000ffff6f7224 */ /* 0x000fcc00078e0077 */
[----:B------:R-:W1:Y:S01]  /*1ad80*/  MUFU.EX2 R24, R123 ;  /* 0x0000007b00187308 */ /* 0x000e620000000800 */
[----:B--2---:R-:W-:-:S07]  /*1ad90*/  FADD.FTZ R3, R37, R6 ;  /* 0x0000000625037221 */ /* 0x004fce0000010000 */
[----:B------:R-:W2:Y:S01]  /*1ada0*/  MUFU.EX2 R127, R127 ;  /* 0x0000007f007f7308 */ /* 0x000ea20000000800 */
[C---:B0-----:R-:W-:Y:S01]  /*1adb0*/  F2FP.SATFINITE.E4M3.F32.PACK_AB_MERGE_C R216, R113.reuse, R50, R25 ;  /* 0x0000003271d8723e */ /* 0x041fe20004807019 */
[----:B------:R-:W-:Y:S01]  /*1adc0*/  FADD.FTZ R113, R113, R4 ;  /* 0x0000000471717221 */ /* 0x000fe20000010000 */
[----:B------:R-:W-:Y:S01]  /*1add0*/  IMAD.MOV.U32 R50, RZ, RZ, R119 ;  /* 0x000000ffff327224 */ /* 0x000fe200078e0077 */
[----:B------:R-:W-:Y:S02]  /*1ade0*/  MOV R25, R119 ;  /* 0x0000007700197202 */ /* 0x000fe40000000f00 */
[----:B------:R-:W-:-:S01]  /*1adf0*/  FADD.FTZ R52, R52, R113 ;  /* 0x0000007134347221 */ /* 0x000fc20000010000 */
[----:B------:R-:W-:Y:S01]  /*1ae00*/  MOV R113, R119 ;  /* 0x0000007700717202 */ /* 0x000fe20000000f00 */
[----:B------:R-:W0:Y:S01]  /*1ae10*/  MUFU.EX2 R8, R129 ;  /* 0x0000008100087308 */ /* 0x000e220000000800 */
[----:B-1----:R-:W-:-:S01]  /*1ae20*/  FADD.FTZ R4, R24, R3 ;  /* 0x0000000318047221 */ /* 0x002fc20000010000 */
[----:B------:R-:W-:Y:S01]  /*1ae30*/  FADD.FTZ R115, R115, R52 ;  /* 0x0000003473737221 */ /* 0x000fe20000010000 */
[----:B------:R-:W-:-:S05]  /*1ae40*/  IMAD.MOV.U32 R52, RZ, RZ, R119 ;  /* 0x000000ffff347224 */ /* 0x000fca00078e0077 */
[----:B------:R-:W-:Y:S01]  /*1ae50*/  MUFU.EX2 R56, R56 ;  /* 0x0000003800387308 */ /* 0x000fe20000000800 */
[----:B--2---:R-:W-:-:S07]  /*1ae60*/  FADD.FTZ R3, R127, R4 ;  /* 0x000000047f037221 */ /* 0x004fce0000010000 */
[----:B------:R-:W1:Y:S01]  /*1ae70*/  MUFU.EX2 R125, R125 ;  /* 0x0000007d007d7308 */ /* 0x000e620000000800 */
[C---:B0-----:R-:W-:Y:S01]  /*1ae80*/  F2FP.SATFINITE.E4M3.F32.PACK_AB_MERGE_C R127, R8.reuse, R127, RZ ;  /* 0x0000007f087f723e */ /* 0x041fe200048070ff */
[----:B------:R-:W-:-:S03]  /*1ae90*/  FADD.FTZ R8, R8, R3 ;  /* 0x0000000308087221 */ /* 0x000fc60000010000 */
[----:B------:R-:W-:Y:S01]  /*1aea0*/  F2FP.SATFINITE.E4M3.F32.PACK_AB_MERGE_C R217, R24, R37, R127 ;  /* 0x0000002518d9723e */ /* 0x000fe2000480707f */
[----:B------:R-:W-:Y:S01]  /*1aeb0*/  IMAD.MOV.U32 R24, RZ, RZ, R119 ;  /* 0x000000ffff187224 */ /* 0x000fe200078e0077 */
[----:B------:R-:W-:Y:S01]  /*1aec0*/  MOV R37, R119 ;  /* 0x0000007700257202 */ /* 0x000fe20000000f00 */
[----:B------:R-:W0:Y:S08]  /*1aed0*/  MUFU.EX2 R54, R54 ;  /* 0x0000003600367308 */ /* 0x000e300000000800 */
[----:B------:R-:W2:Y:S01]  /*1aee0*/  MUFU.EX2 R93, R93 ;  /* 0x0000005d005d7308 */ /* 0x000ea20000000800 */
[----:B-1----:R-:W-:-:S07]  /*1aef0*/  F2FP.SATFINITE.E4M3.F32.PACK_AB_MERGE_C R5, R125, R56, RZ ;  /* 0x000000387d05723e */ /* 0x002fce00048070ff */
[----:B------:R-:W1:Y:S01]  /*1af00*/  MUFU.EX2 R117, R117 ;  /* 0x0000007500757308 */ /* 0x000e620000000800 */
[----:B0-----:R-:W-:-:S01]  /*1af10*/  FADD.FTZ R4, R54, R115 ;  /* 0x0000007336047221 */ /* 0x001fc20000010000 */
[----:B------:R-:W-:-:S06]  /*1af20*/  IMAD.MOV.U32 R115, RZ, RZ, R119 ;  /* 0x000000ffff737224 */ /* 0x000fcc00078e0077 */
[----:B------:R0:W3:Y:S01]  /*1af30*/  MUFU.EX2 R12, R95 ;  /* 0x0000005f000c7308 */ /* 0x0000e20000000800 */
[----:B--2---:R-:W-:-:S07]  /*1af40*/  FADD.FTZ R3, R93, R8 ;  /* 0x000000085d037221 */ /* 0x004fce0000010000 */
[----:B------:R-:W2:Y:S01]  /*1af50*/  MUFU.EX2 R101, R101 ;  /* 0x0000006500657308 */ /* 0x000ea20000000800 */
[C---:B-1----:R-:W-:Y:S01]  /*1af60*/  F2FP.SATFINITE.E4M3.F32.PACK_AB_MERGE_C R218, R117.reuse, R54, R5 ;  /* 0x0000003675da723e */ /* 0x042fe20004807005 */
[----:B------:R-:W-:Y:S01]  /*1af70*/  FADD.FTZ R117, R117, R4 ;  /* 0x0000000475757221 */ /* 0x000fe20000010000 */
[--C-:B0-----:R-:W-:Y:S02]  /*1af80*/  IMAD.MOV.U32 R95, RZ, RZ, R119.reuse ;  /* 0x000000ffff5f7224 */ /* 0x101fe400078e0077 */
[----:B------:R-:W-:Y:S02]  /*1af90*/  IMAD.MOV.U32 R54, RZ, RZ, R119 ;  /* 0x000000ffff367224 */ /* 0x000fe400078e0077 */
[----:B------:R-:W-:-:S01]  /*1afa0*/  FADD.FTZ R56, R56, R117 ;  /* 0x0000007538387221 */ /* 0x000fc20000010000 */
[----:B------:R-:W-:Y:S01]  /*1afb0*/  MOV R117, R119 ;  /* 0x0000007700757202 */ /* 0x000fe20000000f00 */
[----:B------:R-:W0:Y:S01]  /*1afc0*/  MUFU.EX2 R70, R70 ;  /* 0x0000004600467308 */ /* 0x000e220000000800 */
[----:B---3--:R-:W-:-:S04]  /*1afd0*/  FADD.FTZ R0, R12, R3 ;  /* 0x000000030c007221 */ /* 0x008fc80000010000 */
[----:B--2---:R-:W-:Y:S01]  /*1afe0*/  FADD.FTZ R3, R101, R0 ;  /* 0x0000000065037221 */ /* 0x004fe20000010000 */
[----:B------:R-:W-:-:S01]  /*1aff0*/  FADD.FTZ R0, R125, R56 ;  /* 0x000000387d007221 */ /* 0x000fc20000010000 */
[----:B------:R-:W-:Y:S01]  /*1b000*/  IMAD.MOV.U32 R56, RZ, RZ, R119 ;  /* 0x000000ffff387224 */ /* 0x000fe200078e0077 */
[C---:B0-----:R-:W-:Y:S01]  /*1b010*/  F2FP.SATFINITE.E4M3.F32.PACK_AB_MERGE_C R4, R70.reuse, R101, RZ ;  /* 0x000000654604723e */ /* 0x041fe200048070ff */
[----:B------:R-:W-:Y:S01]  /*1b020*/  FADD.FTZ R3, R70, R3 ;  /* 0x0000000346037221 */ /* 0x000fe20000010000 */
[----:B------:R-:W-:Y:S01]  /*1b030*/  MOV R101, R119 ;  /* 0x0000007700657202 */ /* 0x000fe20000000f00 */
[----:B------:R-:W-:Y:S01]  /*1b040*/  IMAD.MOV.U32 R70, RZ, RZ, R119 ;  /* 0x000000ffff467224 */ /* 0x000fe200078e0077 */
[----:B------:R-:W-:Y:S02]  /*1b050*/  F2FP.SATFINITE.E4M3.F32.PACK_AB_MERGE_C R219, R12, R93, R4 ;  /* 0x0000005d0cdb723e */ /* 0x000fe40004807004 */
[----:B------:R-:W-:Y:S01]  /*1b060*/  MOV R93, R119 ;  /* 0x00000077005d7202 */ /* 0x000fe20000000f00 */
[----:B------:R-:W-:Y:S06]  /*1b070*/  @!P2 BRA `(.L_x_576) ;  /* 0x000000400060a947 */ /* 0x000fec0003800000 */
[----:B------:R-:W-:Y:S01]  /*1b080*/  VIADD R4, R157, 0xfffffffe ;  /* 0xfffffffe9d047836 */ /* 0x000fe20000000000 */
[----:B------:R-:W-:Y:S01]  /*1b090*/  MOV R6, R120 ;  /* 0x0000007800067202 */ /* 0x000fe20000000f00 */
[----:B------:R-:W-:Y:S01]  /*1b0a0*/  IMAD.MOV.U32 R5, RZ, RZ, R121 ;  /* 0x000000ffff057224 */ /* 0x000fe200078e0079 */
[----:B------:R-:W-:Y:S01]  /*1b0b0*/  CS2R R118, SRZ ;  /* 0x0000000000767805 */ /* 0x000fe2000001ff00 */
[----:B------:R-:W-:Y:S01]  /*1b0c0*/  IMAD.MOV.U32 R7, RZ, RZ, R227 ;  /* 0x000000ffff077224 */ /* 0x000fe200078e00e3 */
[----:B------:R-:W-:Y:S01]  /*1b0d0*/  CS2R R116, SRZ ;  /* 0x0000000000747805 */ /* 0x000fe2000001ff00 */
[----:B------:R-:W-:Y:S01]  /*1b0e0*/  IMAD.MOV.U32 R8, RZ, RZ, R148 ;  /* 0x000000ffff087224 */ /* 0x000fe200078e0094 */
        /* <DEDUP_REMOVED lines=45> */
[----:B------:R-:W-:-:S07]  /*1b3c0*/  CS2R R24, SRZ ;  /* 0x0000000000187805 */ /* 0x000fce000001ff00 */
.L_x_587:
[----:B------:R-:W-:Y:S01]  /*1b3d0*/  ISETP.NE.AND P1, PT, R8, 0x1, PT ;  /* 0x000000010800780c */ /* 0x000fe20003f25270 */
[----:B------:R-:W-:Y:S05]  /*1b3e0*/  YIELD ;  /* 0x0000000000007946 */ /* 0x000fea0003800000 */
[----:B------:R-:W-:Y:S02]  /*1b3f0*/  SEL R10, RZ, 0x1, P1 ;  /* 0x00000001ff0a7807 */ /* 0x000fe40000800000 */
[----:B------:R-:W-:Y:S02]  /*1b400*/  ISETP.NE.AND P1, PT, R231, RZ, PT ;  /* 0x000000ffe700720c */ /* 0x000fe40003f25270 */
[----:B------:R-:W-:-:S11]  /*1b410*/  LOP3.LUT R227, R7, R10, RZ, 0x3c, !PT ;  /* 0x0000000a07e37212 */ /* 0x000fd600078e3cff */
[----:B------:R-:W-:Y:S05]  /*1b420*/  @P1 BRA `(.L_x_577) ;  /* 0x00000000003c1947 */ /* 0x000fea0003800000 */
[----:B------:R-:W-:Y:S05]  /*1b430*/  @!P0 BRA `(.L_x_578) ;  /* 0x0000000000048947 */ /* 0x000fea0003800000 */
[----:B------:R-:W-:Y:S01]  /*1b440*/  BPT.TRAP 0x1 ;  /* 0x000000040000795c */ /* 0x000fe20000300000 */
.L_x_578:
[----:B------:R-:W-:Y:S01]  /*1b450*/  VIADD R9, R8, 0x1 ;  /* 0x0000000108097836 */ /* 0x000fe20000000000 */
[----:B------:R-:W-:-:S04]  /*1b460*/  SHF.L.U32 R10, R227, 0x1f, RZ ;  /* 0x0000001fe30a7819 */ /* 0x000fc800000006ff */
[----:B------:R-:W-:-:S04]  /*1b470*/  ISETP.NE.AND P2, PT, R9, 0x2, PT ;  /* 0x000000020900780c */ /* 0x000fc80003f45270 */
[----:B------:R-:W-:-:S04]  /*1b480*/  SEL R9, R9, RZ, P2 ;  /* 0x000000ff09097207 */ /* 0x000fc80001000000 */
[----:B------:R-:W-:-:S04]  /*1b490*/  LEA R9, R9, R18, 0x3 ;  /* 0x0000001209097211 */ /* 0x000fc800078e18ff */
[----:B------:R0:W1:Y:S01]  /*1b4a0*/  SYNCS.PHASECHK.TRANS64.TRYWAIT P2, [R9+URZ+0x33430], R10 ;  /* 0x0334300a090075a7 */ /* 0x000062000804017f */
[----:B------:R-:W-:Y:S05]  /*1b4b0*/  @!P0 BRA `(.L_x_579) ;  /* 0x0000000000048947 */ /* 0x000fea0003800000 */
[----:B------:R-:W-:Y:S01]  /*1b4c0*/  BPT.TRAP 0x1 ;  /* 0x000000040000795c */ /* 0x000fe20000300000 */
.L_x_579:
[----:B------:R-:W-:Y:S04]  /*1b4d0*/  BSSY B0, `(.L_x_577) ;  /* 0x0000004000007945 */ /* 0x000fe80003800000 */
[----:B-1----:R-:W-:Y:S05]  /*1b4e0*/  @P2 BRA `(.L_x_580) ;  /* 0x0000000000082947 */ /* 0x002fea0003800000 */
[----:B------:R-:W1:Y:S02]  /*1b4f0*/  SYNCS.PHASECHK.TRANS64.TRYWAIT P2, [R9+URZ+0x33430], R10 ;  /* 0x0334300a090075a7 */ /* 0x000e64000804017f */
[----:B-1----:R-:W-:Y:S05]  /*1b500*/  @!P2 BRA `(.L_x_581) ;  /* 0x000000e800a4a947 */ /* 0x002fea0003800000 */
.L_x_580:
[----:B------:R-:W-:Y:S05]  /*1b510*/  BSYNC B0 ;  /* 0x0000000000007941 */ /* 0x000fea0003800000 */
.L_x_577:
[----:B01----:R-:W0:Y:S01]  /*1b520*/  S2R R9, SR_TID.X ;  /* 0x0000000000097919 */ /* 0x003e220000002100 */
[----:B------:R-:W-:Y:S05]  /*1b530*/  WARPSYNC.ALL ;  /* 0x0000000000007948 */ /* 0x000fea0003800000 */
[----:B------:R-:W-:Y:S01]  /*1b540*/  MOV R11, 0x80000020 ;  /* 0x80000020000b7802 */ /* 0x000fe20000000f00 */
[----:B------:R-:W-:Y:S01]  /*1b550*/  UMOV UR20, UR28 ;  /* 0x0000001c00147c82 */ /* 0x000fe20008000000 */
[----:B------:R-:W-:Y:S01]  /*1b560*/  UMOV UR21, UR29 ;  /* 0x0000001d00157c82 */ /* 0x000fe20008000000 */
[----:B------:R-:W-:Y:S01]  /*1b570*/  IMAD.MOV.U32 R13, RZ, RZ, -0x7fffffe0 ;  /* 0x80000020ff0d7424 */ /* 0x000fe200078e00ff */
[----:B------:R-:W-:Y:S01]  /*1b580*/  R2UR UR23, R11 ;  /* 0x000000000b1772ca */ /* 0x000fe200000e0000 */
[----:B------:R-:W-:Y:S01]  /*1b590*/  UMOV UR24, UR28 ;  /* 0x0000001c00187c82 */ /* 0x000fe20008000000 */
[----:B------:R-:W-:Y:S01]  /*1b5a0*/  UMOV UR25, UR29 ;  /* 0x0000001d00197c82 */ /* 0x000fe20008000000 */
[----:B------:R-:W-:Y:S01]  /*1b5b0*/  IMAD.MOV.U32 R21, RZ, RZ, -0x7fffffe0 ;  /* 0x80000020ff157424 */ /* 0x000fe200078e00ff */
[C---:B------:R-:W-:Y:S01]  /*1b5c0*/  R2UR UR27, R13.reuse ;  /* 0x000000000d1b72ca */ /* 0x040fe200000e0000 */
[----:B------:R-:W-:Y:S01]  /*1b5d0*/  UMOV UR32, UR28 ;  /* 0x0000001c00207c82 */ /* 0x000fe20008000000 */
[----:B------:R-:W-:Y:S01]  /*1b5e0*/  R2UR UR35, R13 ;  /* 0x000000000d2372ca */ /* 0x000fe200000e0000 */
[----:B------:R-:W-:Y:S01]  /*1b5f0*/  UMOV UR33, UR29 ;  /* 0x0000001d00217c82 */ /* 0x000fe20008000000 */
[C---:B------:R-:W-:Y:S01]  /*1b600*/  R2UR UR31, R21.reuse ;  /* 0x00000000151f72ca */ /* 0x040fe200000e0000 */
[----:B------:R-:W-:Y:S01]  /*1b610*/  IMAD.MOV.U32 R121, RZ, RZ, -0x7fffffe0 ;  /* 0x80000020ff797424 */ /* 0x000fe200078e00ff */
[----:B------:R-:W-:Y:S01]  /*1b620*/  UMOV UR44, UR28 ;  /* 0x0000001c002c7c82 */ /* 0x000fe20008000000 */
[----:B------:R-:W-:Y:S01]  /*1b630*/  UMOV UR45, UR29 ;  /* 0x0000001d002d7c82 */ /* 0x000fe20008000000 */
[----:B------:R-:W-:Y:S01]  /*1b640*/  R2UR UR51, R21 ;  /* 0x00000000153372ca */ /* 0x000fe200000e0000 */
[----:B------:R-:W-:Y:S01]  /*1b650*/  IMAD.MOV.U32 R21, RZ, RZ, -0x7fffffe0 ;  /* 0x80000020ff157424 */ /* 0x000fe200078e00ff */
[----:B------:R-:W-:Y:S01]  /*1b660*/  R2UR UR47, R121 ;  /* 0x00000000792f72ca */ /* 0x000fe200000e0000 */
[----:B------:R-:W-:-:S02]  /*1b670*/  IMAD.MOV.U32 R13, RZ, RZ, -0x7fffffe0 ;  /* 0x80000020ff0d7424 */ /* 0x000fc400078e00ff */
[----:B------:R-:W-:Y:S01]  /*1b680*/  IMAD.MOV.U32 R11, RZ, RZ, -0x7fffffe0 ;  /* 0x80000020ff0b7424 */ /* 0x000fe200078e00ff */
[----:B0-----:R-:W-:Y:S01]  /*1b690*/  SHF.R.U32.HI R10, RZ, 0x7, R9 ;  /* 0x00000007ff0a7819 */ /* 0x001fe20000011609 */
[----:B------:R-:W-:-:S04]  /*1b6a0*/  VIADD R9, R8, 0x1 ;  /* 0x0000000108097836 */ /* 0x000fc80000000000 */
[----:B------:R-:W-:-:S05]  /*1b6b0*/  VIADD R15, R10, 0x8 ;  /* 0x000000080a0f7836 */ /* 0x000fca0000000000 */
[----:B------:R0:W-:Y:S01]  /*1b6c0*/  BAR.SYNC.DEFER_BLOCKING R15, 0x100 ;  /* 0x0004000f0000751d */ /* 0x0001e20000010000 */
[----:B------:R-:W-:-:S04]  /*1b6d0*/  ISETP.NE.AND P2, PT, R9, 0x2, PT ;  /* 0x000000020900780c */ /* 0x000fc80003f45270 */
[----:B------:R-:W-:-:S05]  /*1b6e0*/  SEL R9, R9, RZ, P2 ;  /* 0x000000ff09097207 */ /* 0x000fca0001000000 */
[----:B------:R-:W-:-:S04]  /*1b6f0*/  IMAD R10, R9, 0x780, R14 ;  /* 0x00000780090a7824 */ /* 0x000fc800078e020e */
[C---:B------:R-:W-:Y:S01]  /*1b700*/  VIADD R12, R10.reuse, 0x80 ;  /* 0x000000800a0c7836 */ /* 0x040fe20000000000 */
[C---:B------:R-:W-:Y:S01]  /*1b710*/  R2UR UR22, R10.reuse ;  /* 0x000000000a1672ca */ /* 0x040fe200000e0000 */
[C---:B------:R-:W-:Y:S01]  /*1b720*/  VIADD R20, R10.reuse, 0x100 ;  /* 0x000001000a147836 */ /* 0x040fe20000000000 */
[----:B------:R-:W-:Y:S02]  /*1b730*/  IADD3 R120, R10, 0x200, RZ ;  /* 0x000002000a787810 */ /* 0x000fe40007ffe0ff */
[----:B------:R-:W-:Y:S01]  /*1b740*/  R2UR UR26, R12 ;  /* 0x000000000c1a72ca */ /* 0x000fe200000e0000 */
[----:B------:R-:W-:Y:S01]  /*1b750*/  VIADD R12, R10, 0x180 ;  /* 0x000001800a0c7836 */ /* 0x000fe20000000000 */
[----:B------:R-:W-:Y:S01]  /*1b760*/  R2UR UR30, R20 ;  /* 0x00000000141e72ca */ /* 0x000fe200000e0000 */
[----:B------:R-:W-:Y:S01]  /*1b770*/  VIADD R20, R10, 0x2 ;  /* 0x000000020a147836 */ /* 0x000fe20000000000 */
[----:B------:R-:W-:Y:S01]  /*1b780*/  R2UR UR46, R120 ;  /* 0x00000000782e72ca */ /* 0x000fe200000e0000 */
[----:B------:R-:W-:Y:S01]  /*1b790*/  WARPGROUP.ARRIVE ;  /* 0x00000000000079c5 */ /* 0x000fe20000000000 */
[----:B------:R-:W-:Y:S01]  /*1b7a0*/  R2UR UR34, R12 ;  /* 0x000000000c2272ca */ /* 0x000fe200000e0000 */
[----:B------:R-:W-:Y:S01]  /*1b7b0*/  VIADD R12, R10, 0x102 ;  /* 0x000001020a0c7836 */ /* 0x000fe20000000000 */
[----:B------:R-:W-:-:S02]  /*1b7c0*/  R2UR UR50, R20 ;  /* 0x00000000143272ca */ /* 0x000fc400000e0000 */
[----:B------:R-:W-:Y:S01]  /*1b7d0*/  IADD3 R20, R10, 0x82, RZ ;  /* 0x000000820a147810 */ /* 0x000fe20007ffe0ff */
[----:B------:R-:W-:Y:S01]  /*1b7e0*/  QGMMA.64x32x32.F32.E4M3.E4M3 R184, gdesc[UR20], RZ, !UPT, gsb0 ;  /* 0x0060000014b879f3 */ /* 0x000fe2000c0008ff */
[----:B------:R-:W-:Y:S01]  /*1b7f0*/  R2UR UR23, R21 ;  /* 0x00000000151772ca */ /* 0x000fe200000e0000 */
[----:B------:R-:W-:Y:S01]  /*1b800*/  UMOV UR20, UR48 ;  /* 0x0000003000147c82 */ /* 0x000fe20008000000 */
[----:B------:R-:W-:Y:S01]  /*1b810*/  R2UR UR22, R20 ;  /* 0x00000000141672ca */ /* 0x000fe200000e0000 */
[----:B------:R-:W-:Y:S01]  /*1b820*/  UMOV UR21, UR49 ;  /* 0x0000003100157c82 */ /* 0x000fe20008000000 */
[----:B------:R-:W-:Y:S02]  /*1b830*/  WARPGROUP.DEPBAR.LE gsb0, 0x0 ;  /* 0x00008000000079c5 */ /* 0x000fe40000010000 */
[----:B------:R-:W-:-:S06]  /*1b840*/  WARPGROUP.ARRIVE ;  /* 0x00000000000079c5 */ /* 0x000fcc0000000000 */
[----:B------:R-:W-:Y:S01]  /*1b850*/  QGMMA.64x32x32.F32.E4M3.E4M3 R168, gdesc[UR24], RZ, !UPT, gsb0 ;  /* 0x0060000018a879f3 */ /* 0x000fe2000c0008ff */
[----:B------:R-:W-:Y:S01]  /*1b860*/  R2UR UR26, R12 ;  /* 0x000000000c1a72ca */ /* 0x000fe200000e0000 */
[----:B------:R-:W-:Y:S01]  /*1b870*/  UMOV UR24, UR48 ;  /* 0x0000003000187c82 */ /* 0x000fe20008000000 */
[----:B------:R-:W-:Y:S01]  /*1b880*/  R2UR UR27, R13 ;  /* 0x000000000d1b72ca */ /* 0x000fe200000e0000 */
[----:B------:R-:W-:Y:S01]  /*1b890*/  UMOV UR25, UR49 ;  /* 0x0000003100197c82 */ /* 0x000fe20008000000 */
[----:B------:R-:W-:Y:S01]  /*1b8a0*/  IMAD.MOV.U32 R13, RZ, RZ, -0x7fffffe0 ;  /* 0x80000020ff0d7424 */ /* 0x000fe200078e00ff */
[----:B------:R-:W-:Y:S01]  /*1b8b0*/  IADD3 R12, R10, 0x182, RZ ;  /* 0x000001820a0c7810 */ /* 0x000fe20007ffe0ff */
[----:B------:R-:W-:Y:S02]  /*1b8c0*/  WARPGROUP.DEPBAR.LE gsb0, 0x0 ;  /* 0x00008000000079c5 */ /* 0x000fe40000010000 */
[----:B------:R-:W-:-:S06]  /*1b8d0*/  WARPGROUP.ARRIVE ;  /* 0x00000000000079c5 */ /* 0x000fcc0000000000 */
[----:B------:R-:W-:Y:S03]  /*1b8e0*/  QGMMA.64x32x32.F32.E4M3.E4M3 R152, gdesc[UR28], RZ, !UPT, gsb0 ;  /* 0x006000001c9879f3 */ /* 0x000fe6000c0008ff */
[----:B------:R-:W-:Y:S02]  /*1b8f0*/  WARPGROUP.DEPBAR.LE gsb0, 0x0 ;  /* 0x00008000000079c5 */ /* 0x000fe40000010000 */
[----:B------:R-:W-:-:S06]  /*1b900*/  WARPGROUP.ARRIVE ;  /* 0x00000000000079c5 */ /* 0x000fcc0000000000 */
[----:B------:R-:W-:Y:S01]  /*1b910*/  QGMMA.64x32x32.F32.E4M3.E4M3 R136, gdesc[UR32], RZ, !UPT, gsb0 ;  /* 0x00600000208879f3 */ /* 0x000fe2000c0008ff */
[----:B------:R-:W-:Y:S01]  /*1b920*/  R2UR UR34, R12 ;  /* 0x000000000c2272ca */ /* 0x000fe200000e0000 */
[----:B------:R-:W-:Y:S01]  /*1b930*/  UMOV UR32, UR48 ;  /* 0x0000003000207c82 */ /* 0x000fe20008000000 */
[----:B------:R-:W-:Y:S01]  /*1b940*/  R2UR UR35, R13 ;  /* 0x000000000d2372ca */ /* 0x000fe200000e0000 */
[----:B------:R-:W-:Y:S01]  /*1b950*/  UMOV UR33, UR49 ;  /* 0x0000003100217c82 */ /* 0x000fe20008000000 */
[----:B------:R-:W-:Y:S02]  /*1b960*/  VIADD R12, R10, 0x202 ;  /* 0x000002020a0c7836 */ /* 0x000fe40000000000 */
[----:B------:R-:W-:Y:S01]  /*1b970*/  IMAD.MOV.U32 R13, RZ, RZ, -0x7fffffe0 ;  /* 0x80000020ff0d7424 */ /* 0x000fe200078e00ff */
        /* <DEDUP_REMOVED lines=8> */
[----:B------:R-:W-:-:S04]  /*1ba00*/  IADD3 R12, R10, 0x280, RZ ;  /* 0x000002800a0c7810 */ /* 0x000fc80007ffe0ff */
[----:B------:R-:W-:Y:S01]  /*1ba10*/  R2UR UR6, R12 ;  /* 0x000000000c0672ca */ /* 0x000fe200000e0000 */
[----:B------:R-:W-:Y:S01]  /*1ba20*/  VIADD R12, R10, 0x300 ;  /* 0x000003000a0c7836 */ /* 0x000fe20000000000 */
[----:B------:R-:W-:Y:S01]  /*1ba30*/  R2UR UR7, R13 ;  /* 0x000000000d0772ca */ /* 0x000fe200000e0000 */
[----:B------:R-:W-:Y:S01]  /*1ba40*/  IMAD.MOV.U32 R13, RZ, RZ, -0x7fffffe0 ;  /* 0x80000020ff0d7424 */ /* 0x000fe200078e00ff */
[----:B------:R-:W-:Y:S02]  /*1ba50*/  WARPGROUP.DEPBAR.LE gsb0, 0x0 ;  /* 0x00008000000079c5 */ /* 0x000fe40000010000 */
[----:B------:R-:W-:-:S06]  /*1ba60*/  WARPGROUP.ARRIVE ;  /* 0x00000000000079c5 */ /* 0x000fcc0000000000 */
[----:B------:R-:W-:Y:S03]  /*1ba70*/  QGMMA.64x32x32.F32.E4M3.E4M3 R184, gdesc[UR48], R184, gsb0 ;  /* 0x0060000030b879f3 */ /* 0x000fe600080008b8 */
[----:B------:R-:W-:Y:S02]  /*1ba80*/  WARPGROUP.DEPBAR.LE gsb0, 0x0 ;  /* 0x00008000000079c5 */ /* 0x000fe40000010000 */
[----:B------:R-:W-:-:S06]  /*1ba90*/  WARPGROUP.ARRIVE ;  /* 0x00000000000079c5 */ /* 0x000fcc0000000000 */
[----:B------:R-:W-:Y:S01]  /*1baa0*/  QGMMA.64x32x32.F32.E4M3.E4M3 R168, gdesc[UR20], R168, gsb0 ;  /* 0x0060000014a879f3 */ /* 0x000fe200080008a8 */
        /* <DEDUP_REMOVED lines=143> */
[C---:B------:R-:W-:Y:S01]  /*1c3a0*/  IADD3 R12, R10.reuse, 0x682, RZ ;  /* 0x000006820a0c7810 */ /* 0x040fe20007ffe0ff */
[----:B------:R-:W-:Y:S01]  /*1c3b0*/  VIADD R10, R10, 0x702 ;  /* 0x000007020a0a7836 */ /* 0x000fe20000000000 */
[----:B------:R-:W-:Y:S02]  /*1c3c0*/  WARPGROUP.DEPBAR.LE gsb0, 0x0 ;  /* 0x00008000000079c5 */ /* 0x000fe40000010000 */
[----:B------:R-:W-:-:S06]  /*1c3d0*/  WARPGROUP.ARRIVE ;  /* 0x00000000000079c5 */ /* 0x000fcc0000000000 */
[----:B------:R-:W-:Y:S01]  /*1c3e0*/  QGMMA.64x32x32.F32.E4M3.E4M3 R136, gdesc[UR32], R136, gsb0 ;  /* 0x00600000208879f3 */ /* 0x000fe20008000888 */
[----:B------:R-:W-:Y:S01]  /*1c3f0*/  R2UR UR34, R12 ;  /* 0x000000000c2272ca */ /* 0x000fe200000e0000 */
[----:B------:R-:W-:Y:S01]  /*1c400*/  UMOV UR32, UR16 ;  /* 0x0000001000207c82 */ /* 0x000fe20008000000 */
[----:B------:R-:W-:Y:S01]  /*1c410*/  R2UR UR35, R13 ;  /* 0x000000000d2372ca */ /* 0x000fe200000e0000 */
[----:B------:R-:W-:Y:S01]  /*1c420*/  UMOV UR33, UR17 ;  /* 0x0000001100217c82 */ /* 0x000fe20008000000 */
        /* <DEDUP_REMOVED lines=23> */
[----:B0-----:R-:W-:Y:S05]  /*1c5a0*/  @P1 BRA `(.L_x_582) ;  /* 0x0000000000281947 */ /* 0x001fea0003800000 */
[----:B------:R-:W-:Y:S05]  /*1c5b0*/  @!P0 BRA `(.L_x_583) ;  /* 0x0000000000048947 */ /* 0x000fea0003800000 */
[----:B------:R-:W-:Y:S01]  /*1c5c0*/  BPT.TRAP 0x1 ;  /* 0x000000040000795c */ /* 0x000fe20000300000 */
.L_x_583:
[----:B------:R-:W-:Y:S02]  /*1c5d0*/  SHF.L.U32 R7, R7, 0x1f, RZ ;  /* 0x0000001f07077819 */ /* 0x000fe400000006ff */
[----:B------:R-:W-:-:S04]  /*1c5e0*/  LEA R10, R8, R18, 0x3 ;  /* 0x00000012080a7211 */ /* 0x000fc800078e18ff */
[----:B------:R0:W1:Y:S01]  /*1c5f0*/  SYNCS.PHASECHK.TRANS64.TRYWAIT P1, [R10+URZ+0x33450], R7 ;  /* 0x033450070a0075a7 */ /* 0x000062000802017f */
[----:B------:R-:W-:Y:S05]  /*1c600*/  @!P0 BRA `(.L_x_584) ;  /* 0x0000000000048947 */ /* 0x000fea0003800000 */
[----:B------:R-:W-:Y:S01]  /*1c610*/  BPT.TRAP 0x1 ;  /* 0x000000040000795c */ /* 0x000fe20000300000 */
.L_x_584:
[----:B-1----:R-:W-:Y:S05]  /*1c620*/  @P1 BRA `(.L_x_582) ;  /* 0x0000000000081947 */ /* 0x002fea0003800000 */
[----:B------:R-:W1:Y:S02]  /*1c630*/  SYNCS.PHASECHK.TRANS64.TRYWAIT P1, [R10+URZ+0x33450], R7 ;  /* 0x033450070a0075a7 */ /* 0x000e64000802017f */
[----:B-1----:R-:W-:Y:S05]  /*1c640*/  @!P1 BRA `(.L_x_585) ;  /* 0x000000d800689947 */ /* 0x002fea0003800000 */
.L_x_582:
[----:B01----:R-:W-:Y:S01]  /*1c650*/  VIADD R7, R18, 0x200 ;  /* 0x0000020012077836 */ /* 0x003fe20000000000 */
[----:B------:R-:W-:Y:S05]  /*1c660*/  WARPSYNC.ALL ;  /* 0x0000000000007948 */ /* 0x000fea0003800000 */
[----:B------:R-:W-:Y:S01]  /*1c670*/  SHF.R.U32.HI R7, RZ, 0x4, R7 ;  /* 0x00000004ff077819 */ /* 0x000fe20000011607 */
[----:B------:R-:W-:Y:S01]  /*1c680*/  IMAD.MOV.U32 R11, RZ, RZ, -0x3ffffff0 ;  /* 0xc0000010ff0b7424 */ /* 0x000fe200078e00ff */
[----:B------:R-:W-:Y:S01]  /*1c690*/  WARPGROUP.ARRIVE ;  /* 0x00000000000079c5 */ /* 0x000fe20000000000 */
[----:B------:R-:W-:Y:S01]  /*1c6a0*/  MOV R13, 0xc0000010 ;  /* 0xc0000010000d7802 */ /* 0x000fe20000000f00 */
[C---:B------:R-:W-:Y:S01]  /*1c6b0*/  FMUL.FTZ R15, R2.reuse, R188 ;  /* 0x000000bc020f7220 */ /* 0x040fe20000410000 */
[----:B------:R-:W-:Y:S01]  /*1c6c0*/  LOP3.LUT R7, R7, 0x3fff, RZ, 0xc0, !PT ;  /* 0x00003fff07077812 */ /* 0x000fe200078ec0ff */
[C---:B------:R-:W-:Y:S01]  /*1c6d0*/  FMUL.FTZ R21, R2.reuse, R190 ;  /* 0x000000be02157220 */ /* 0x040fe20000410000 */
[----:B------:R-:W-:Y:S01]  /*1c6e0*/  R2UR UR7, R11 ;  /* 0x000000000b0772ca */ /* 0x000fe200000e0000 */
[C---:B------:R-:W-:Y:S01]  /*1c6f0*/  FMUL.FTZ R11, R2.reuse, R185 ;  /* 0x000000b9020b7220 */ /* 0x040fe20000410000 */
[----:B------:R-:W-:Y:S01]  /*1c700*/  LOP3.LUT R7, R7, 0x10000, RZ, 0xfc, !PT ;  /* 0x0001000007077812 */ /* 0x000fe200078efcff */
[C---:B------:R-:W-:Y:S01]  /*1c710*/  FMUL.FTZ R20, R2.reuse, R189 ;  /* 0x000000bd02147220 */ /* 0x040fe20000410000 */
[----:B------:R-:W-:Y:S01]  /*1c720*/  MUFU.TANH R15, R15 ;  /* 0x0000000f000f7308 */ /* 0x000fe20000002400 */
[C---:B------:R-:W-:Y:S01]  /*1c730*/  FMUL.FTZ R185, R2.reuse, R192 ;  /* 0x000000c002b97220 */ /* 0x040fe20000410000 */
[----:B------:R-:W-:Y:S01]  /*1c740*/  FMUL.FTZ R188, R2, R195 ;  /* 0x000000c302bc7220 */ /* 0x000fe20000410000 */
[----:B------:R-:W-:-:S02]  /*1c750*/  IMAD R10, R8, 0x780, R7 ;  /* 0x00000780080a7824 */ /* 0x000fc400078e0207 */
[C---:B------:R-:W-:Y:S01]  /*1c760*/  FMUL.FTZ R7, R2.reuse, R184 ;  /* 0x000000b802077220 */ /* 0x040fe20000410000 */
[C---:B------:R-:W-:Y:S01]  /*1c770*/  FMUL.FTZ R184, R2.reuse, R191 ;  /* 0x000000bf02b87220 */ /* 0x040fe20000410000 */
[----:B------:R-:W-:Y:S01]  /*1c780*/  FMUL.FTZ R189, R2, R196 ;  /* 0x000000c402bd7220 */ /* 0x000fe20000410000 */
[C---:B------:R-:W-:Y:S01]  /*1c790*/  VIADD R12, R10.reuse, 0x180 ;  /* 0x000001800a0c7836 */ /* 0x040fe20000000000 */
[----:B------:R-:W-:Y:S01]  /*1c7a0*/  R2UR UR6, R10 ;  /* 0x000000000a0672ca */ /* 0x000fe200000e0000 */
        /* <DEDUP_REMOVED lines=8> */
[----:B------:R-:W0:Y:S01]  /*1c830*/  MUFU.TANH R7, R7 ;  /* 0x0000000700077308 */ /* 0x000e220000002400 */
[C---:B------:R-:W-:Y:S01]  /*1c840*/  FMUL.FTZ R172, R2.reuse, R172 ;  /* 0x000000ac02ac7220 */ /* 0x040fe20000410000 */
[C---:B------:R-:W-:Y:S01]  /*1c850*/  FMUL.FTZ R174, R2.reuse, R174 ;  /* 0x000000ae02ae7220 */ /* 0x040fe20000410000 */
[----:B------:R-:W-:Y:S01]  /*1c860*/  FMUL.FTZ R173, R2, R173 ;  /* 0x000000ad02ad7220 */ /* 0x000fe20000410000 */
[----:B------:R-:W-:Y:S01]  /*1c870*/  QGMMA.64x192x32.F32.E4M3.E4M3 R24, R200, gdesc[UR4], R24, gsb0 ;  /* 0x02e00004c8187df3 */ /* 0x000fe20008000818 */
[----:B------:R-:W-:Y:S01]  /*1c880*/  R2UR UR6, R12 ;  /* 0x000000000c0672ca */ /* 0x000fe200000e0000 */
[----:B------:R-:W-:Y:S01]  /*1c890*/  VIADD R12, R10, 0x300 ;  /* 0x000003000a0c7836 */ /* 0x000fe20000000000 */
[----:B------:R-:W-:Y:S01]  /*1c8a0*/  R2UR UR7, R13 ;  /* 0x000000000d0772ca */ /* 0x000fe200000e0000 */
[----:B------:R-:W-:Y:S01]  /*1c8b0*/  IMAD.MOV.U32 R13, RZ, RZ, -0x3ffffff0 ;  /* 0xc0000010ff0d7424 */ /* 0x000fe200078e00ff */
        /* <DEDUP_REMOVED lines=62> */
[----:B------:R-:W-:-:S02]  /*1cca0*/  FMUL.FTZ R135, R2, R135 ;  /* 0x0000008702877220 */ /* 0x000fc40000410000 */
[----:B------:R-:W-:Y:S08]  /*1ccb0*/  MUFU.TANH R192, R192 ;  /* 0x000000c000c07308 */ /* 0x000ff00000002400 */
        /* <DEDUP_REMOVED lines=16> */
[----:B------:R-:W-:Y:S01]  /*1cdc0*/  MUFU.TANH R152, R152 ;  /* 0x0000009800987308 */ /* 0x000fe20000002400 */
[----:B------:R-:W-:-:S02]  /*1cdd0*/  WARPGROUP.DEPBAR.LE gsb0, 0x0 ;  /* 0x00008000000079c5 */ /* 0x000fc40000010000 */
[----:B------:R-:W-:-:S06]  /*1cde0*/  WARPGROUP.ARRIVE ;  /* 0x00000000000079c5 */ /* 0x000fcc0000000000 */
[----:B------:R-:W3:Y:S01]  /*1cdf0*/  S2R R203, SR_TID.X ;  /* 0x0000000000cb7919 */ /* 0x000ee20000002100 */
[----:B------:R-:W-:Y:S01]  /*1ce00*/  MUFU.TANH R154, R154 ;  /* 0x0000009a009a7308 */ /* 0x000fe20000002400 */
[----:B------:R-:W-:Y:S01]  /*1ce10*/  QGMMA.64x192x32.F32.E4M3.E4M3 R24, R204, gdesc[UR4], R24, gsb0 ;  /* 0x02e00004cc187df3 */ /* 0x000fe20008000818 */
[----:B------:R-:W-:Y:S01]  /*1ce20*/  R2UR UR6, R12 ;  /* 0x000000000c0672ca */ /* 0x000fe200000e0000 */
[----:B------:R-:W-:Y:S01]  /*1ce30*/  VIADD R12, R10, 0x480 ;  /* 0x000004800a0c7836 */ /* 0x000fe20000000000 */
[----:B------:R-:W-:Y:S02]  /*1ce40*/  R2UR UR7, R13 ;  /* 0x000000000d0772ca */ /* 0x000fe400000e0000 */
[----:B------:R-:W-:Y:S02]  /*1ce50*/  MOV R13, 0xc0000010 ;  /* 0xc0000010000d7802 */ /* 0x000fe40000000f00 */
[----:B------:R-:W-:Y:S08]  /*1ce60*/  MUFU.TANH R153, R153 ;  /* 0x0000009900997308 */ /* 0x000ff00000002400 */
[----:B------:R-:W-:Y:S08]  /*1ce70*/  MUFU.TANH R155, R155 ;  /* 0x0000009b009b7308 */ /* 0x000ff00000002400 */
[----:B------:R-:W-:Y:S01]  /*1ce80*/  MUFU.TANH R156, R156 ;  /* 0x0000009c009c7308 */ /* 0x000fe20000002400 */
[----:B---3--:R-:W-:-:S07]  /*1ce90*/  LOP3.LUT R203, R203, 0x7f, RZ, 0xc0, !PT ;  /* 0x0000007fcbcb7812 */ /* 0x008fce00078ec0ff */
[----:B------:R-:W-:Y:S01]  /*1cea0*/  MUFU.TANH R158, R158 ;  /* 0x0000009e009e7308 */ /* 0x000fe20000002400 */
[----:B------:R-:W-:Y:S02]  /*1ceb0*/  ISETP.NE.AND P1, PT, R203, RZ, PT ;  /* 0x000000ffcb00720c */ /* 0x000fe40003f25270 */
[----:B------:R-:W3:Y:S05]  /*1cec0*/  S2R R203, SR_TID.X ;  /* 0x0000000000cb7919 */ /* 0x000eea0000002100 */
[----:B------:R-:W-:Y:S08]  /*1ced0*/  MUFU.TANH R157, R157 ;  /* 0x0000009d009d7308 */ /* 0x000ff00000002400 */
[----:B------:R-:W-:Y:S08]  /*1cee0*/  MUFU.TANH R159, R159 ;  /* 0x0000009f009f7308 */ /* 0x000ff00000002400 */
[----:B------:R-:W-:Y:S08]  /*1cef0*/  MUFU.TANH R160, R160 ;  /* 0x000000a000a07308 */ /* 0x000ff00000002400 */
[----:B------:R-:W-:Y:S01]  /*1cf00*/  MUFU.TANH R162, R162 ;  /* 0x000000a200a27308 */ /* 0x000fe20000002400 */
[----:B---3--:R-:W-:-:S07]  /*1cf10*/  SHF.R.U32.HI R203, RZ, 0x7, R203 ;  /* 0x00000007ffcb7819 */ /* 0x008fce00000116cb */
        /* <DEDUP_REMOVED lines=18> */
[----:B------:R-:W-:-:S05]  /*1d040*/  WARPGROUP.ARRIVE ;  /* 0x00000000000079c5 */ /* 0x000fca0000000000 */
[----:B------:R-:W-:Y:S01]  /*1d050*/  MUFU.TANH R147, R147 ;  /* 0x0000009300937308 */ /* 0x000fe20000002400 */
[----:B------:R-:W-:Y:S01]  /*1d060*/  QGMMA.64x192x32.F32.E4M3.E4M3 R24, R208, gdesc[UR4], R24, gsb0 ;  /* 0x02e00004d0187df3 */ /* 0x000fe20008000818 */
[----:B------:R-:W-:Y:S01]  /*1d070*/  R2UR UR6, R12 ;  /* 0x000000000c0672ca */ /* 0x000fe200000e0000 */
[C---:B------:R-:W-:Y:S01]  /*1d080*/  FMUL.FTZ R12, R2.reuse, R186 ;  /* 0x000000ba020c7220 */ /* 0x040fe20000410000 */
[----:B------:R-:W-:Y:S01]  /*1d090*/  R2UR UR7, R13 ;  /* 0x000000000d0772ca */ /* 0x000fe200000e0000 */
[C---:B------:R-:W-:Y:S01]  /*1d0a0*/  FMUL.FTZ R13, R2.reuse, R187 ;  /* 0x000000bb020d7220 */ /* 0x040fe20000410000 */
[C---:B------:R-:W-:Y:S01]  /*1d0b0*/  FMUL.FTZ R187, R2.reuse, R194 ;  /* 0x000000c202bb7220 */ /* 0x040fe20000410000 */
[C---:B------:R-:W-:Y:S01]  /*1d0c0*/  FMUL.FTZ R186, R2.reuse, R193 ;  /* 0x000000c102ba7220 */ /* 0x040fe20000410000 */
[----:B0-----:R-:W-:Y:S01]  /*1d0d0*/  FMNMX.FTZ R194, R7, R6, !PT ;  /* 0x0000000607c27209 */ /* 0x001fe20007810000 */
[----:B------:R-:W0:Y:S01]  /*1d0e0*/  MUFU.TANH R12, R12 ;  /* 0x0000000c000c7308 */ /* 0x000e220000002400 */
[----:B------:R-:W-:-:S02]  /*1d0f0*/  FMUL.FTZ R193, R2, R120 ;  /* 0x0000007802c17220 */ /* 0x000fc40000410000 */
[----:B------:R-:W-:-:S04]  /*1d100*/  FMNMX.FTZ R194, R11, R194, !PT ;  /* 0x000000c20bc27209 */ /* 0x000fc80007810000 */
[----:B------:R-:W-:Y:S01]  /*1d110*/  FMNMX.FTZ R194, R15, R194, !PT ;  /* 0x000000c20fc27209 */ /* 0x000fe20007810000 */
[----:B------:R-:W3:Y:S03]  /*1d120*/  MUFU.TANH R13, R13 ;  /* 0x0000000d000d7308 */ /* 0x000ee60000002400 */
[----:B-1----:R-:W-:-:S04]  /*1d130*/  FMNMX.FTZ R194, R20, R194, !PT ;  /* 0x000000c214c27209 */ /* 0x002fc80007810000 */
[----:B--2---:R-:W-:Y:S01]  /*1d140*/  FMNMX.FTZ R194, R185, R194, !PT ;  /* 0x000000c2b9c27209 */ /* 0x004fe20007810000 */
[----:B------:R-:W1:Y:S01]  /*1d150*/  MUFU.TANH R187, R187 ;  /* 0x000000bb00bb7308 */ /* 0x000e620000002400 */
[----:B0-----:R-:W-:-:S07]  /*1d160*/  FMNMX.FTZ R195, R12, R5, !PT ;  /* 0x000000050cc37209 */ /* 0x001fce0007810000 */
[----:B------:R-:W0:Y:S01]  /*1d170*/  MUFU.TANH R186, R186 ;  /* 0x000000ba00ba7308 */ /* 0x000e220000002400 */
[----:B---3--:R-:W-:-:S04]  /*1d180*/  FMNMX.FTZ R195, R13, R195, !PT ;  /* 0x000000c30dc37209 */ /* 0x008fc80007810000 */
[----:B------:R-:W-:-:S03]  /*1d190*/  FMNMX.FTZ R195, R21, R195, !PT ;  /* 0x000000c315c37209 */ /* 0x000fc60007810000 */
[----:B------:R-:W2:Y:S01]  /*1d1a0*/  MUFU.TANH R148, R148 ;  /* 0x0000009400947308 */ /* 0x000ea20000002400 */
[----:B------:R-:W-:-:S04]  /*1d1b0*/  FMNMX.FTZ R195, R184, R195, !PT ;  /* 0x000000c3b8c37209 */ /* 0x000fc80007810000 */
[----:B-1----:R-:W-:Y:S01]  /*1d1c0*/  FMNMX.FTZ R120, R187, R195, !PT ;  /* 0x000000c3bb787209 */ /* 0x002fe20007810000 */
[----:B------:R-:W-:Y:S02]  /*1d1d0*/  FMUL.FTZ R195, R2, R121 ;  /* 0x0000007902c37220 */ /* 0x000fe40000410000 */
[----:B------:R-:W1:Y:S01]  /*1d1e0*/  MUFU.TANH R150, R150 ;  /* 0x0000009600967308 */ /* 0x000e620000002400 */
[----:B0-----:R-:W-:Y:S02]  /*1d1f0*/  FMNMX.FTZ R194, R186, R194, !PT ;  /* 0x000000c2bac27209 */ /* 0x001fe40007810000 */
[----:B------:R-:W-:Y:S02]  /*1d200*/  FMNMX.FTZ R120, R188, R120, !PT ;  /* 0x00000078bc787209 */ /* 0x000fe40007810000 */
[----:B------:R-:W-:Y:S02]  /*1d210*/  FMNMX.FTZ R194, R189, R194, !PT ;  /* 0x000000c2bdc27209 */ /* 0x000fe40007810000 */
[----:B------:R-:W-:Y:S01]  /*1d220*/  FMNMX.FTZ R120, R191, R120, !PT ;  /* 0x00000078bf787209 */ /* 0x000fe20007810000 */
[----:B------:R-:W0:Y:S01]  /*1d230*/  MUFU.TANH R149, R149 ;  /* 0x0000009500957308 */ /* 0x000e220000002400 */
[----:B------:R-:W-:-:S02]  /*1d240*/  FMNMX.FTZ R121, R190, R194, !PT ;  /* 0x000000c2be797209 */ /* 0x000fc40007810000 */
[----:B------:R-:W-:Y:S02]  /*1d250*/  FMNMX.FTZ R120, R192, R120, !PT ;  /* 0x00000078c0787209 */ /* 0x000fe40007810000 */
[----:B------:R-:W-:Y:S02]  /*1d260*/  FMNMX.FTZ R121, R168, R121, !PT ;  /* 0x00000079a8797209 */ /* 0x000fe40007810000 */
[----:B------:R-:W-:Y:S01]  /*1d270*/  FMNMX.FTZ R120, R170, R120, !PT ;  /* 0x00000078aa787209 */ /* 0x000fe20007810000 */
[----:B------:R-:W3:Y:S01]  /*1d280*/  MUFU.TANH R151, R151 ;  /* 0x0000009700977308 */ /* 0x000ee20000002400 */
[----:B------:R-:W-:Y:S02]  /*1d290*/  FMNMX.FTZ R121, R169, R121, !PT ;  /* 0x00000079a9797209 */ /* 0x000fe40007810000 */
[----:B------:R-:W-:Y:S02]  /*1d2a0*/  FMNMX.FTZ R120, R171, R120, !PT ;  /* 0x00000078ab787209 */ /* 0x000fe40007810000 */
[----:B------:R-:W-:-:S02]  /*1d2b0*/  FMNMX.FTZ R121, R172, R121, !PT ;  /* 0x00000079ac797209 */ /* 0x000fc40007810000 */
[----:B------:R-:W-:Y:S01]  /*1d2c0*/  FMNMX.FTZ R120, R174, R120, !PT ;  /* 0x00000078ae787209 */ /* 0x000fe20007810000 */
[----:B------:R-:W4:Y:S01]  /*1d2d0*/  MUFU.TANH R193, R193 ;  /* 0x000000c100c17308 */ /* 0x000f220000002400 */
[----:B------:R-:W-:Y:S02]  /*1d2e0*/  FMNMX.FTZ R121, R173, R121, !PT ;  /* 0x00000079ad797209 */ /* 0x000fe40007810000 */
[----:B------:R-:W-:Y:S02]  /*1d2f0*/  FMNMX.FTZ R120, R175, R120, !PT ;  /* 0x00000078af787209 */ /* 0x000fe40007810000 */
[----:B------:R-:W-:Y:S02]  /*1d300*/  FMNMX.FTZ R121, R176, R121, !PT ;  /* 0x00000079b0797209 */ /* 0x000fe40007810000 */
[----:B------:R-:W-:Y:S01]  /*1d310*/  FMNMX.FTZ R120, R178, R120, !PT ;  /* 0x00000078b2787209 */ /* 0x000fe20007810000 */
[----:B------:R-:W5:Y:S01]  /*1d320*/  MUFU.TANH R122, R122 ;  /* 0x0000007a007a7308 */ /* 0x000f620000002400 */
[----:B------:R-:W-:-:S02]  /*1d330*/  FMNMX.FTZ R121, R177, R121, !PT ;  /* 0x00000079b1797209 */ /* 0x000fc40007810000 */
[----:B------:R-:W-:Y:S02]  /*1d340*/  FMNMX.FTZ R120, R179, R120, !PT ;  /* 0x00000078b3787209 */ /* 0x000fe40007810000 */
[----:B------:R-:W-:Y:S02]  /*1d350*/  FMNMX.FTZ R121, R180, R121, !PT ;  /* 0x00000079b4797209 */ /* 0x000fe40007810000 */
[----:B------:R-:W-:Y:S01]  /*1d360*/  FMNMX.FTZ R120, R182, R120, !PT ;  /* 0x00000078b6787209 */ /* 0x000fe20007810000 */
[----:B------:R-:W5:Y:S01]  /*1d370*/  MUFU.TANH R194, R195 ;  /* 0x000000c300c27308 */ /* 0x000f620000002400 */
[----:B------:R-:W-:Y:S02]  /*1d380*/  FMNMX.FTZ R121, R181, R121, !PT ;  /* 0x00000079b5797209 */ /* 0x000fe40007810000 */
[----:B------:R-:W-:Y:S02]  /*1d390*/  FMNMX.FTZ R120, R183, R120, !PT ;  /* 0x00000078b7787209 */ /* 0x000fe40007810000 */
[----:B------:R-:W-:-:S02]  /*1d3a0*/  FMNMX.FTZ R121, R152, R121, !PT ;  /* 0x0000007998797209 */ /* 0x000fc40007810000 */
[----:B------:R-:W-:Y:S01]  /*1d3b0*/  FMNMX.FTZ R120, R154, R120, !PT ;  /* 0x000000789a787209 */ /* 0x000fe20007810000 */
[----:B------:R-:W5:Y:S01]  /*1d3c0*/  MUFU.TANH R123, R123 ;  /* 0x0000007b007b7308 */ /* 0x000f620000002400 */
        /* <DEDUP_REMOVED lines=32> */
[----:B--2---:R-:W-:Y:S02]  /*1d5d0*/  FMNMX.FTZ R121, R148, R121, !PT ;  /* 0x0000007994797209 */ /* 0x004fe40007810000 */
[----:B-1----:R-:W-:Y:S01]  /*1d5e0*/  FMNMX.FTZ R120, R150, R120, !PT ;  /* 0x0000007896787209 */ /* 0x002fe20007810000 */
[----:B------:R-:W1:Y:S01]  /*1d5f0*/  MUFU.TANH R129, R129 ;  /* 0x0000008100817308 */ /* 0x000e620000002400 */
[----:B0-----:R-:W-:-:S02]  /*1d600*/  FMNMX.FTZ R121, R149, R121, !PT ;  /* 0x0000007995797209 */ /* 0x001fc40007810000 */
[----:B---3--:R-:W-:Y:S02]  /*1d610*/  FMNMX.FTZ R120, R151, R120, !PT ;  /* 0x0000007897787209 */ /* 0x008fe40007810000 */
[----:B----4-:R-:W-:Y:S02]  /*1d620*/  FMNMX.FTZ R121, R193, R121, !PT ;  /* 0x00000079c1797209 */ /* 0x010fe40007810000 */
[----:B-----5:R-:W-:Y:S01]  /*1d630*/  FMNMX.FTZ R120, R122, R120, !PT ;  /* 0x000000787a787209 */ /* 0x020fe20007810000 */
[----:B------:R-:W0:Y:S01]  /*1d640*/  MUFU.TANH R131, R131 ;  /* 0x0000008300837308 */ /* 0x000e220000002400 */
[----:B------:R-:W-:Y:S02]  /*1d650*/  FMNMX.FTZ R121, R194, R121, !PT ;  /* 0x00000079c2797209 */ /* 0x000fe40007810000 */
[----:B------:R-:W-:Y:S02]  /*1d660*/  FMNMX.FTZ R120, R123, R120, !PT ;  /* 0x000000787b787209 */ /* 0x000fe40007810000 */
[----:B------:R-:W-:-:S02]  /*1d670*/  FMNMX.FTZ R121, R124, R121, !PT ;  /* 0x000000797c797209 */ /* 0x000fc40007810000 */
[----:B------:R-:W-:Y:S01]  /*1d680*/  FMNMX.FTZ R120, R126, R120, !PT ;  /* 0x000000787e787209 */ /* 0x000fe20007810000 */
[----:B------:R-:W2:Y:S01]  /*1d690*/  MUFU.TANH R132, R132 ;  /* 0x0000008400847308 */ /* 0x000ea20000002400 */
[----:B------:R-:W-:Y:S02]  /*1d6a0*/  FMNMX.FTZ R121, R125, R121, !PT ;  /* 0x000000797d797209 */ /* 0x000fe40007810000 */
[----:B------:R-:W-:Y:S02]  /*1d6b0*/  FMNMX.FTZ R120, R127, R120, !PT ;  /* 0x000000787f787209 */ /* 0x000fe40007810000 */
[----:B------:R-:W-:Y:S02]  /*1d6c0*/  FMNMX.FTZ R121, R128, R121, !PT ;  /* 0x0000007980797209 */ /* 0x000fe40007810000 */
[----:B------:R-:W-:Y:S01]  /*1d6d0*/  FMNMX.FTZ R120, R130, R120, !PT ;  /* 0x0000007882787209 */ /* 0x000fe20007810000 */
[----:B------:R-:W3:Y:S01]  /*1d6e0*/  MUFU.TANH R134, R134 ;  /* 0x0000008600867308 */ /* 0x000ee20000002400 */
[----:B-1----:R-:W-:-:S02]  /*1d6f0*/  FMNMX.FTZ R121, R129, R121, !PT ;  /* 0x0000007981797209 */ /* 0x002fc40007810000 */
[----:B0-----:R-:W-:-:S05]  /*1d700*/  FMNMX.FTZ R120, R131, R120, !PT ;  /* 0x0000007883787209 */ /* 0x001fca0007810000 */
[----:B------:R-:W0:Y:S01]  /*1d710*/  MUFU.TANH R133, R133 ;  /* 0x0000008500857308 */ /* 0x000e220000002400 */
[----:B--2---:R-:W-:-:S07]  /*1d720*/  FMNMX.FTZ R121, R132, R121, !PT ;  /* 0x0000007984797209 */ /* 0x004fce0007810000 */
[----:B------:R-:W1:Y:S01]  /*1d730*/  MUFU.TANH R135, R135 ;  /* 0x0000008700877308 */ /* 0x000e620000002400 */
[----:B---3--:R-:W-:Y:S02]  /*1d740*/  FMNMX.FTZ R120, R134, R120, !PT ;  /* 0x0000007886787209 */ /* 0x008fe40007810000 */
[----:B0-----:R-:W-:Y:S01]  /*1d750*/  FMNMX.FTZ R196, R133, R121, !PT ;  /* 0x0000007985c47209 */ /* 0x001fe20007810000 */
[----:B------:R-:W-:Y:S02]  /*1d760*/  WARPGROUP.DEPBAR.LE gsb0, 0x0 ;  /* 0x00008000000079c5 */ /* 0x000fe40000010000 */
[----:B------:R-:W-:Y:S01]  /*1d770*/  WARPGROUP.ARRIVE ;  /* 0x00000000000079c5 */ /* 0x000fe20000000000 */
[----:B-1----:R-:W-:Y:S01]  /*1d780*/  FMNMX.FTZ R195, R135, R120, !PT ;  /* 0x0000007887c37209 */ /* 0x002fe20007810000 */
[----:B------:R-:W0:Y:S04]  /*1d790*/  SHFL.BFLY PT, R121, R196, 0x2, 0x1f ;  /* 0x0c401f00c4797f89 */ /* 0x000e2800000e0000 */
[----:B------:R-:W-:Y:S01]  /*1d7a0*/  QGMMA.64x192x32.F32.E4M3.E4M3 R24, R212, gdesc[UR4], R24, gsb0 ;  /* 0x02e00004d4187df3 */ /* 0x000fe20008000818 */
[----:B------:R-:W1:Y:S01]  /*1d7b0*/  SHFL.BFLY PT, R120, R195, 0x2, 0x1f ;  /* 0x0c401f00c3787f89 */ /* 0x000e6200000e0000 */
[----:B0-----:R-:W-:Y:S01]  /*1d7c0*/  FMNMX.FTZ R196, R196, R121, !PT ;  /* 0x00000079c4c47209 */ /* 0x001fe20007810000 */
[----:B------:R-:W-:Y:S01]  /*1d7d0*/  IMAD.MOV.U32 R121, RZ, RZ, -0x3ffffff0 ;  /* 0xc0000010ff797424 */ /* 0x000fe200078e00ff */
[----:B-1----:R-:W-:Y:S01]  /*1d7e0*/  FMNMX.FTZ R195, R195, R120, !PT ;  /* 0x00000078c3c37209 */ /* 0x002fe20007810000 */
[----:B------:R-:W-:-:S02]  /*1d7f0*/  VIADD R120, R10, 0x600 ;  /* 0x000006000a787836 */ /* 0x000fc40000000000 */
[----:B------:R-:W0:Y:S01]  /*1d800*/  SHFL.BFLY PT, R197, R196, 0x1, 0x1f ;  /* 0x0c201f00c4c57f89 */ /* 0x000e2200000e0000 */
[----:B------:R-:W-:-:S03]  /*1d810*/  R2UR UR7, R121 ;  /* 0x00000000790772ca */ /* 0x000fc600000e0000 */
[----:B------:R-:W1:Y:S01]  /*1d820*/  SHFL.BFLY PT, R10, R195, 0x1, 0x1f ;  /* 0x0c201f00c30a7f89 */ /* 0x000e6200000e0000 */
[----:B------:R-:W-:Y:S02]  /*1d830*/  R2UR UR6, R120 ;  /* 0x00000000780672ca */ /* 0x000fe400000e0000 */
[----:B0-----:R-:W-:Y:S02]  /*1d840*/  FMNMX.FTZ R120, R196, R197, !PT ;  /* 0x000000c5c4787209 */ /* 0x001fe40007810000 */
[----:B-1----:R-:W-:Y:S01]  /*1d850*/  FMNMX.FTZ R121, R195, R10, !PT ;  /* 0x0000000ac3797209 */ /* 0x002fe20007810000 */
[----:B------:R-:W-:Y:S02]  /*1d860*/  IMAD.U32 R10, RZ, RZ, UR56 ;  /* 0x00000038ff0a7e24 */ /* 0x000fe4000f8e00ff */
[----:B------:R-:W-:-:S02]  /*1d870*/  FADD.FTZ R197, -R120, R6 ;  /* 0x0000000678c57221 */ /* 0x000fc40000010100 */
[----:B------:R-:W-:Y:S01]  /*1d880*/  FFMA.FTZ R195, R120, R10, -8 ;  /* 0xc100000078c37423 */ /* 0x000fe2000001000a */
[----:B------:R-:W-:-:S01]  /*1d890*/  FADD.FTZ R199, -R121, R5 ;  /* 0x0000000579c77221 */ /* 0x000fc20000010100 */
[----:B------:R-:W-:-:S02]  /*1d8a0*/  FMUL.FTZ R197, R197, R10 ;  /* 0x0000000ac5c57220 */ /* 0x000fc40000410000 */
[----:B------:R-:W-:-:S01]  /*1d8b0*/  FFMA.FTZ R196, R7, R10, -R195 ;  /* 0x0000000a07c47223 */ /* 0x000fc200000108c3 */
[-CC-:B------:R-:W-:Y:S01]  /*1d8c0*/  FFMA.FTZ R7, R11, R10.reuse, -R195.reuse ;  /* 0x0000000a0b077223 */ /* 0x180fe200000108c3 */
[----:B------:R-:W-:-:S01]  /*1d8d0*/  FFMA.FTZ R11, R15, R10, -R195 ;  /* 0x0000000a0f0b7223 */ /* 0x000fc200000108c3 */
[-CC-:B------:R-:W-:Y:S01]  /*1d8e0*/  FFMA.FTZ R15, R185, R10.reuse, -R195.reuse ;  /* 0x0000000ab90f7223 */ /* 0x180fe200000108c3 */
[----:B------:R-:W-:-:S01]  /*1d8f0*/  FFMA.FTZ R185, R189, R10, -R195 ;  /* 0x0000000abdb97223 */ /* 0x000fc200000108c3 */
[-C--:B------:R-:W-:Y:S01]  /*1d900*/  FFMA.FTZ R189, R193, R10.reuse, -R195 ;  /* 0x0000000ac1bd7223 */ /* 0x080fe200000108c3 */
[----:B------:R-:W-:-:S01]  /*1d910*/  FFMA.FTZ R193, R121, R10, -8 ;  /* 0xc100000079c17423 */ /* 0x000fc2000001000a */
[-CC-:B------:R-:W-:Y:S01]  /*1d920*/  FFMA.FTZ R20, R20, R10.reuse, -R195.reuse ;  /* 0x0000000a14147223 */ /* 0x180fe200000108c3 */
[----:B------:R-:W-:-:S01]  /*1d930*/  FFMA.FTZ R186, R186, R10, -R195 ;  /* 0x0000000ababa7223 */ /* 0x000fc200000108c3 */
        /* <DEDUP_REMOVED lines=32> */
[-C--:B------:R-:W-:Y:S01]  /*1db40*/  FMUL.FTZ R6, R199, R10.reuse ;  /* 0x0000000ac7067220 */ /* 0x080fe20000410000 */
[----:B------:R-:W-:-:S01]  /*1db50*/  FFMA.FTZ R195, R12, R10, -R193 ;  /* 0x0000000a0cc37223 */ /* 0x000fc200000108c1 */
[-CC-:B------:R-:W-:Y:S01]  /*1db60*/  FFMA.FTZ R12, R13, R10.reuse, -R193.reuse ;  /* 0x0000000a0d0c7223 */ /* 0x180fe200000108c1 */
        /* <DEDUP_REMOVED lines=8> */
[----:B------:R-:W0:Y:S01]  /*1dbf0*/  MUFU.EX2 R196, R196 ;  /* 0x000000c400c47308 */ /* 0x000e220000000800 */
        /* <DEDUP_REMOVED lines=15> */
[----:B------:R-:W1:Y:S01]  /*1dcf0*/  MUFU.EX2 R195, R195 ;  /* 0x000000c300c37308 */ /* 0x000e620000000800 */
[----:B0-----:R-:W-:-:S01]  /*1dd00*/  FFMA.FTZ R0, R5, R0, R196 ;  /* 0x0000000005007223 */ /* 0x001fc200000100c4 */
        /* <DEDUP_REMOVED lines=14> */
[----:B------:R-:W2:Y:S01]  /*1ddf0*/  MUFU.EX2 R12, R12 ;  /* 0x0000000c000c7308 */ /* 0x000ea20000000800 */
[----:B-1----:R-:W-:-:S01]  /*1de00*/  FFMA.FTZ R3, R6, R3, R195 ;  /* 0x0000000306037223 */ /* 0x002fc200000100c3 */
[-CC-:B------:R-:W-:Y:S01]  /*1de10*/  FFMA.FTZ R130, R130, R10.reuse, -R193.reuse ;  /* 0x0000000a82827223 */ /* 0x180fe200000108c1 */
[----:B------:R-:W-:-:S01]  /*1de20*/  FFMA.FTZ R131, R131, R10, -R193 ;  /* 0x0000000a83837223 */ /* 0x000fc200000108c1 */
[-CC-:B------:R-:W-:Y:S01]  /*1de30*/  FFMA.FTZ R134, R134, R10.reuse, -R193.reuse ;  /* 0x0000000a86867223 */ /* 0x180fe200000108c1 */
[----:B------:R-:W-:-:S03]  /*1de40*/  FFMA.FTZ R135, R135, R10, -R193 ;  /* 0x0000000a87877223 */ /* 0x000fc600000108c1 */
        /* <DEDUP_REMOVED lines=13> */
[----:B0-----:R-:W-:-:S01]  /*1df20*/  FADD.FTZ R3, R15, R0 ;  /* 0x000000000f037221 */ /* 0x001fc20000010000 */
[----:B------:R-:W-:Y:S02]  /*1df30*/  WARPGROUP.DEPBAR.LE gsb0, 0x0 ;  /* 0x00008000000079c5 */ /* 0x000fe40000010000 */
[----:B------:R-:W-:-:S04]  /*1df40*/  WARPGROUP.ARRIVE ;  /* 0x00000000000079c5 */ /* 0x000fc80000000000 */
[----:B------:R-:W0:Y:S01]  /*1df50*/  MUFU.EX2 R188, R188 ;  /* 0x000000bc00bc7308 */ /* 0x000e220000000800 */
[----:B--2---:R-:W-:-:S01]  /*1df60*/  FADD.FTZ R191, R21, R198 ;  /* 0x000000c615bf7221 */ /* 0x004fc20000010000 */
[----:B------:R-:W-:Y:S06]  /*1df70*/  QGMMA.64x192x32.F32.E4M3.E4M3 R24, R216, gdesc[UR4], R24, gsb0 ;  /* 0x02e00004d8187df3 */ /* 0x000fec0008000818 */
        /* <DEDUP_REMOVED lines=52> */
[----:B------:R-:W-:-:S06]  /*1e2c0*/  WARPGROUP.DEPBAR.LE gsb0, 0x0 ;  /* 0x00008000000079c5 */ /* 0x000fcc0000010000 */
        /* <DEDUP_REMOVED lines=48> */
[----:B------:R-:W-:-:S05]  /*1e5d0*/  @!P1 LEA R0, R9, R18, 0x3 ;  /* 0x0000001209009211 */ /* 0x000fca00078e18ff */
[----:B------:R-:W-:Y:S01]  /*1e5e0*/  @!P1 VIADD R0, R0, 0x33440 ;  /* 0x0003344000009836 */ /* 0x000fe20000000000 */
[----:B------:R-:W0:Y:S01]  /*1e5f0*/  MUFU.EX2 R149, R149 ;  /* 0x0000009500957308 */ /* 0x000e220000000800 */
[----:B--2---:R-:W-:-:S03]  /*1e600*/  FADD.FTZ R198, R148, R3 ;  /* 0x0000000394c67221 */ /* 0x004fc60000010000 */
[----:B------:R-:W-:-:S04]  /*1e610*/  @!P1 PRMT R0, RZ, 0x654, R0 ;  /* 0x00000654ff009816 */ /* 0x000fc80000000000 */
        /* <DEDUP_REMOVED lines=11> */
[----:B--2---:R-:W-:-:S01]  /*1e6d0*/  FADD.FTZ R191, R194, R3 ;  /* 0x00000003c2bf7221 */ /* 0x004fc20000010000 */
[----:B------:R-:W-:-:S05]  /*1e6e0*/  IADD3 R3, -R203, 0xb, RZ ;  /* 0x0000000bcb037810 */ /* 0x000fca0007ffe1ff */
[----:B------:R2:W-:Y:S06]  /*1e6f0*/  BAR.ARV R3, 0x100 ;  /* 0x000400030000751d */ /* 0x0005ec0000002000 */
[----:B------:R-:W3:Y:S01]  /*1e700*/  MUFU.EX2 R126, R126 ;  /* 0x0000007e007e7308 */ /* 0x000ee20000000800 */
[----:B-1----:R-:W-:-:S01]  /*1e710*/  FADD.FTZ R193, R123, R198 ;  /* 0x000000c67bc17221 */ /* 0x002fc20000010000 */
[----:B------:R1:W-:Y:S01]  /*1e720*/  @!P1 SYNCS.ARRIVE.TRANS64.RED.A1T0 RZ, [R0+URZ], RZ ;  /* 0x000000ff00ff99a7 */ /* 0x0003e2000810043f */
[----:B0-----:R-:W-:-:S05]  /*1e730*/  FADD.FTZ R198, R124, R191 ;  /* 0x000000bf7cc67221 */ /* 0x001fca0000010000 */
[----:B------:R-:W0:Y:S08]  /*1e740*/  MUFU.EX2 R125, R125 ;  /* 0x0000007d007d7308 */ /* 0x000e300000000800 */
[----:B------:R-:W4:Y:S01]  /*1e750*/  MUFU.EX2 R127, R127 ;  /* 0x0000007f007f7308 */ /* 0x000f220000000800 */
[----:B---3--:R-:W-:-:S07]  /*1e760*/  FADD.FTZ R200, R126, R193 ;  /* 0x000000c17ec87221 */ /* 0x008fce0000010000 */
[----:B------:R-:W1:Y:S01]  /*1e770*/  MUFU.EX2 R128, R128 ;  /* 0x0000008000807308 */ /* 0x000e620000000800 */
[----:B0-----:R-:W-:-:S07]  /*1e780*/  FADD.FTZ R191, R125, R198 ;  /* 0x000000c67dbf7221 */ /* 0x001fce0000010000 */
[----:B------:R-:W0:Y:S01]  /*1e790*/  MUFU.EX2 R130, R130 ;  /* 0x0000008200827308 */ /* 0x000e220000000800 */
[----:B----4-:R-:W-:-:S07]  /*1e7a0*/  FADD.FTZ R193, R127, R200 ;  /* 0x000000c87fc17221 */ /* 0x010fce0000010000 */
[----:B------:R-:W3:Y:S01]  /*1e7b0*/  MUFU.EX2 R129, R129 ;  /* 0x0000008100817308 */ /* 0x000ee20000000800 */
[----:B-1----:R-:W-:-:S07]  /*1e7c0*/  FADD.FTZ R0, R128, R191 ;  /* 0x000000bf80007221 */ /* 0x002fce0000010000 */
[----:B------:R-:W1:Y:S01]  /*1e7d0*/  MUFU.EX2 R131, R131 ;  /* 0x0000008300837308 */ /* 0x000e620000000800 */
[----:B0-----:R-:W-:-:S07]  /*1e7e0*/  FADD.FTZ R198, R130, R193 ;  /* 0x000000c182c67221 */ /* 0x001fce0000010000 */
[----:B------:R-:W0:Y:S01]  /*1e7f0*/  MUFU.EX2 R132, R132 ;  /* 0x0000008400847308 */ /* 0x000e220000000800 */
[----:B---3--:R-:W-:-:S07]  /*1e800*/  FADD.FTZ R191, R129, R0 ;  /* 0x0000000081bf7221 */ /* 0x008fce0000010000 */
[----:B------:R-:W3:Y:S01]  /*1e810*/  MUFU.EX2 R134, R134 ;  /* 0x0000008600867308 */ /* 0x000ee20000000800 */
[----:B-1----:R-:W-:-:S07]  /*1e820*/  FADD.FTZ R193, R131, R198 ;  /* 0x000000c683c17221 */ /* 0x002fce0000010000 */
[----:B------:R-:W1:Y:S01]  /*1e830*/  MUFU.EX2 R133, R133 ;  /* 0x0000008500857308 */ /* 0x000e620000000800 */
[----:B0-----:R-:W-:-:S07]  /*1e840*/  FADD.FTZ R0, R132, R191 ;  /* 0x000000bf84007221 */ /* 0x001fce0000010000 */
[----:B------:R-:W2:Y:S01]  /*1e850*/  MUFU.EX2 R135, R135 ;  /* 0x0000008700877308 */ /* 0x000ea20000000800 */
[----:B---3--:R-:W-:-:S01]  /*1e860*/  FADD.FTZ R198, R134, R193 ;  /* 0x000000c186c67221 */ /* 0x008fc20000010000 */
[----:B-1----:R-:W-:-:S03]  /*1e870*/  FADD.FTZ R0, R133, R0 ;  /* 0x0000000085007221 */ /* 0x002fc60000010000 */
[----:B--2---:R-:W-:Y:S01]  /*1e880*/  FADD.FTZ R3, R135, R198 ;  /* 0x000000c687037221 */ /* 0x004fe20000010000 */
[----:B------:R-:W-:Y:S06]  /*1e890*/  @!P0 BRA `(.L_x_586) ;  /* 0x0000000000048947 */ /* 0x000fec0003800000 */
[----:B------:R-:W-:Y:S01]  /*1e8a0*/  BPT.TRAP 0x1 ;  /* 0x000000040000795c */ /* 0x000fe20000300000 */
.L_x_586:
[----:B------:R-:W-:Y:S01]  /*1e8b0*/  F2FP.SATFINITE.E4M3.F32.PACK_AB_MERGE_C R11, R20, R11, RZ ;  /* 0x0000000b140b723e */ /* 0x000fe200048070ff */
[-C--:B------:R-:W-:Y:S01]  /*1e8c0*/  FMUL.FTZ R24, R24, R5.reuse ;  /* 0x0000000518187220 */ /* 0x080fe20000410000 */
[----:B------:R-:W-:Y:S01]  /*1e8d0*/  ISETP.GT.AND P1, PT, R4, RZ, PT ;  /* 0x000000ff0400720c */ /* 0x000fe20003f24270 */
[----:B------:R-:W-:Y:S01]  /*1e8e0*/  FMUL.FTZ R25, R25, R5 ;  /* 0x0000000519197220 */ /* 0x000fe20000410000 */
[----:B------:R-:W-:Y:S01]  /*1e8f0*/  F2FP.SATFINITE.E4M3.F32.PACK_AB_MERGE_C R200, R7, R196, R11 ;  /* 0x000000c407c8723e */ /* 0x000fe2000480700b */
[----:B------:R-:W-:Y:S01]  /*1e900*/  IMAD R7, R8, 0x8, R18 ;  /* 0x0000000808077824 */ /* 0x000fe200078e0212 */
[----:B------:R-:W-:Y:S01]  /*1e910*/  F2FP.SATFINITE.E4M3.F32.PACK_AB_MERGE_C R13, R184, R13, RZ ;  /* 0x0000000db80d723e */ /* 0x000fe200048070ff */
[----:B------:R-:W-:Y:S01]  /*1e920*/  IMAD.U32 R8, RZ, RZ, UR42 ;  /* 0x0000002aff087e24 */ /* 0x000fe2000f8e00ff */
[----:B------:R-:W-:Y:S01]  /*1e930*/  F2FP.SATFINITE.E4M3.F32.PACK_AB_MERGE_C R185, R190, R185, RZ ;  /* 0x000000b9beb9723e */ /* 0x000fe200048070ff */
[-C--:B------:R-:W-:Y:S01]  /*1e940*/  FMUL.FTZ R28, R28, R5.reuse ;  /* 0x000000051c1c7220 */ /* 0x080fe20000410000 */
[----:B------:R-:W-:Y:S01]  /*1e950*/  IADD3 R7, R7, 0x33460, RZ ;  /* 0x0003346007077810 */ /* 0x000fe20007ffe0ff */
[----:B------:R-:W-:Y:S01]  /*1e960*/  FMUL.FTZ R29, R29, R5 ;  /* 0x000000051d1d7220 */ /* 0x000fe20000410000 */
        /* <DEDUP_REMOVED lines=112> */
[----:B------:R-:W-:Y:S01]  /*1f070*/  VIADD R4, R4, 0xffffffff ;  /* 0xffffffff04047836 */ /* 0x000fe20000000000 */
[----:B------:R-:W-:Y:S01]  /*1f080*/  F2FP.SATFINITE.E4M3.F32.PACK_AB_MERGE_C R202, R186, R15, R185 ;  /* 0x0000000fbaca723e */ /* 0x000fe200048070b9 */
[----:B------:R-:W-:Y:S01]  /*1f090*/  IMAD.MOV.U32 R5, RZ, RZ, R121 ;  /* 0x000000ffff057224 */ /* 0x000fe200078e0079 */
        /* <DEDUP_REMOVED lines=19> */
[----:B0-----:R-:W-:Y:S01]  /*1f1d0*/  MOV R7, R227 ;  /* 0x000000e300077202 */ /* 0x001fe20000000f00 */
[----:B------:R-:W-:Y:S06]  /*1f1e0*/  @P1 BRA `(.L_x_587) ;  /* 0xffffffc000781947 */ /* 0x000fec000383ffff */
[----:B------:R-:W-:-:S07]  /*1f1f0*/  IMAD.MOV.U32 R148, RZ, RZ, R9 ;  /* 0x000000ffff947224 */ /* 0x000fce00078e0009 */
.L_x_576:
[----:B------:R-:W-:Y:S05]  /*1f200*/  WARPSYNC.ALL ;  /* 0x0000000000007948 */ /* 0x000fea0003800000 */
[----:B------:R-:W-:Y:S06]  /*1f210*/  BAR.ARV 0x8, 0x120 ;  /* 0x0204800000007b1d */ /* 0x000fec0000002000 */
[----:B------:R-:W-:Y:S05]  /*1f220*/  @!P0 BRA `(.L_x_588) ;  /* 0x0000000000048947 */ /* 0x000fea0003800000 */
[----:B------:R-:W-:Y:S01]  /*1f230*/  BPT.TRAP 0x1 ;  /* 0x000000040000795c */ /* 0x000fe20000300000 */
.L_x_588:
[----:B------:R-:W-:Y:S01]  /*1f240*/  IMAD R11, R148, 0x8, R18 ;  /* 0x00000008940b7824 */ /* 0x000fe200078e0212 */
[----:B------:R-:W-:-:S04]  /*1f250*/  SHF.L.U32 R2, R227, 0x1f, RZ ;  /* 0x0000001fe3027819 */ /* 0x000fc800000006ff */
[----:B------:R0:W1:Y:S01]  /*1f260*/  SYNCS.PHASECHK.TRANS64.TRYWAIT P1, [R11+URZ+0x33450], R2 ;  /* 0x033450020b0075a7 */ /* 0x000062000802017f */
[----:B------:R-:W-:Y:S05]  /*1f270*/  @!P0 BRA `(.L_x_589) ;  /* 0x0000000000048947 */ /* 0x000fea0003800000 */
[----:B------:R-:W-:Y:S01]  /*1f280*/  BPT.TRAP 0x1 ;  /* 0x000000040000795c */ /* 0x000fe20000300000 */
.L_x_589:
[----:B------:R-:W-:-:S04]  /*1f290*/  IADD3 R18, R18, 0x200, RZ ;  /* 0x0000020012127810 */ /* 0x000fc80007ffe0ff */
[----:B------:R-:W-:-:S04]  /*1f2a0*/  SHF.R.U32.HI R18, RZ, 0x4, R18 ;  /* 0x00000004ff127819 */ /* 0x000fc80000011612 */
[----:B------:R-:W-:-:S04]  /*1f2b0*/  LOP3.LUT R18, R18, 0x3fff, RZ, 0xc0, !PT ;  /* 0x00003fff12127812 */ /* 0x000fc800078ec0ff */
[----:B------:R-:W-:Y:S01]  /*1f2c0*/  LOP3.LUT R5, R18, 0x10000, RZ, 0xfc, !PT ;  /* 0x0001000012057812 */ /* 0x000fe200078efcff */
[----:B-1----:R-:W-:Y:S06]  /*1f2d0*/  @P1 BRA `(.L_x_590) ;  /* 0x0000000000081947 */ /* 0x002fec0003800000 */
[----:B------:R-:W1:Y:S02]  /*1f2e0*/  SYNCS.PHASECHK.TRANS64.TRYWAIT P1, [R11+URZ+0x33450], R2 ;  /* 0x033450020b0075a7 */ /* 0x000e64000802017f */
[----:B-1----:R-:W-:Y:S05]  /*1f2f0*/  @!P1 BRA `(.L_x_591) ;  /* 0x000000ac00509947 */ /* 0x002fea0003800000 */
.L_x_590:
[----:B------:R-:W-:Y:S01]  /*1f300*/  IMAD R4, R148, 0x780, R5 ;  /* 0x0000078094047824 */ /* 0x000fe200078e0205 */
[----:B------:R-:W0:Y:S01]  /*1f310*/  LDL R12, [R1+0x10] ;  /* 0x00001000010c7983 */ /* 0x000e220000100800 */
[----:B------:R-:W-:Y:S01]  /*1f320*/  IMAD.MOV.U32 R5, RZ, RZ, -0x3ffffff0 ;  /* 0xc0000010ff057424 */ /* 0x000fe200078e00ff */
[----:B------:R-:W-:Y:S05]  /*1f330*/  WARPSYNC.ALL ;  /* 0x0000000000007948 */ /* 0x000fea0003800000 */
[C---:B------:R-:W-:Y:S01]  /*1f340*/  R2UR UR6, R4.reuse ;  /* 0x00000000040672ca */ /* 0x040fe200000e0000 */
[----:B------:R-:W-:Y:S01]  /*1f350*/  WARPGROUP.ARRIVE ;  /* 0x00000000000079c5 */ /* 0x000fe20000000000 */
[----:B------:R-:W-:Y:S01]  /*1f360*/  R2UR UR7, R5 ;  /* 0x00000000050772ca */ /* 0x000fe200000e0000 */
[----:B------:R-:W-:Y:S01]  /*1f370*/  VIADD R6, R4, 0x180 ;  /* 0x0000018004067836 */ /* 0x000fe20000000000 */
[----:B------:R-:W-:Y:S01]  /*1f380*/  ULDC.64 UR4, c[0x0][0x9a0] ;  /* 0x0002680000047ab9 */ /* 0x000fe20000000a00 */
[----:B------:R-:W-:Y:S01]  /*1f390*/  IMAD.MOV.U32 R7, RZ, RZ, -0x3ffffff0 ;  /* 0xc0000010ff077424 */ /* 0x000fe200078e00ff */
[----:B------:R-:W-:-:S04]  /*1f3a0*/  ISETP.NE.U32.AND P1, PT, RZ, UR4, PT ;  /* 0x00000004ff007c0c */ /* 0x000fc8000bf25070 */
[----:B------:R-:W-:-:S05]  /*1f3b0*/  ISETP.NE.AND.EX P1, PT, RZ, UR5, PT, P1 ;  /* 0x00000005ff007c0c */ /* 0x000fca000bf25310 */
[----:B------:R-:W-:Y:S01]  /*1f3c0*/  QGMMA.64x192x32.F32.E4M3.E4M3 R24, R200, gdesc[UR4], R24, gsb0 ;  /* 0x02e00004c8187df3 */ /* 0x000fe20008000818 */
[----:B------:R-:W-:Y:S02]  /*1f3d0*/  R2UR UR6, R6 ;  /* 0x00000000060672ca */ /* 0x000fe400000e0000 */
[----:B------:R-:W-:Y:S01]  /*1f3e0*/  R2UR UR7, R7 ;  /* 0x00000000070772ca */ /* 0x000fe200000e0000 */
[----:B------:R-:W-:Y:S01]  /*1f3f0*/  IMAD.MOV.U32 R7, RZ, RZ, -0x3ffffff0 ;  /* 0xc0000010ff077424 */ /* 0x000fe200078e00ff */
[----:B------:R-:W-:-:S03]  /*1f400*/  IADD3 R6, R4, 0x300, RZ ;  /* 0x0000030004067810 */ /* 0x000fc60007ffe0ff */
[----:B------:R-:W2:Y:S01]  /*1f410*/  @P1 LDC.64 R8, c[0x0][0x9d0] ;  /* 0x00027400ff081b82 */ /* 0x000ea20000000a00 */
[----:B------:R-:W-:Y:S01]  /*1f420*/  @P1 SHF.R.S32.HI R13, RZ, 0x1f, R234 ;  /* 0x0000001fff0d1819 */ /* 0x000fe200000114ea */
[----:B------:R-:W-:Y:S02]  /*1f430*/  WARPGROUP.DEPBAR.LE gsb0, 0x0 ;  /* 0x00008000000079c5 */ /* 0x000fe40000010000 */
[----:B------:R-:W-:-:S08]  /*1f440*/  WARPGROUP.ARRIVE ;  /* 0x00000000000079c5 */ /* 0x000fd00000000000 */
[----:B------:R-:W-:Y:S01]  /*1f450*/  QGMMA.64x192x32.F32.E4M3.E4M3 R24, R204, gdesc[UR4], R24, gsb0 ;  /* 0x02e00004cc187df3 */ /* 0x000fe20008000818 */
[----:B------:R-:W-:Y:S02]  /*1f460*/  R2UR UR6, R6 ;  /* 0x00000000060672ca */ /* 0x000fe400000e0000 */
[----:B------:R-:W-:Y:S02]  /*1f470*/  R2UR UR7, R7 ;  /* 0x00000000070772ca */ /* 0x000fe400000e0000 */
[----:B------:R-:W0:Y:S02]  /*1f480*/  @P1 LDC.64 R6, c[0x0][0x9c8] ;  /* 0x00027200ff061b82 */ /* 0x000e240000000a00 */
[----:B01----:R-:W-:-:S04]  /*1f490*/  @P1 IMAD R2, R12, R6, RZ ;  /* 0x000000060c021224 */ /* 0x003fc800078e02ff */
[C---:B------:R-:W-:Y:S02]  /*1f4a0*/  @P1 IMAD R5, R237.reuse, R7, R2 ;  /* 0x00000007ed051224 */ /* 0x040fe400078e0202 */
[----:B------:R-:W-:-:S04]  /*1f4b0*/  @P1 IMAD.WIDE.U32 R6, R237, R6, RZ ;  /* 0x00000006ed061225 */ /* 0x000fc800078e00ff */
[-C--:B--2---:R-:W-:Y:S02]  /*1f4c0*/  @P1 IMAD R2, R13, R8.reuse, RZ ;  /* 0x000000080d021224 */ /* 0x084fe400078e02ff */
[----:B------:R-:W-:Y:S02]  /*1f4d0*/  @P1 IMAD.IADD R7, R7, 0x1, R5 ;  /* 0x0000000107071824 */ /* 0x000fe400078e0205 */
[C---:B------:R-:W-:Y:S01]  /*1f4e0*/  @P1 IMAD R5, R234.reuse, R9, R2 ;  /* 0x00000009ea051224 */ /* 0x040fe200078e0202 */
[----:B------:R-:W-:Y:S01]  /*1f4f0*/  MOV R2, 0x3f800000 ;  /* 0x3f80000000027802 */ /* 0x000fe20000000f00 */
[----:B------:R-:W-:-:S04]  /*1f500*/  @P1 IMAD.WIDE.U32 R6, R234, R8, R6 ;  /* 0x00000008ea061225 */ /* 0x000fc800078e0006 */
[----:B------:R-:W-:Y:S01]  /*1f510*/  @P1 IMAD.IADD R5, R7, 0x1, R5 ;  /* 0x0000000107051824 */ /* 0x000fe200078e0205 */
[----:B------:R-:W-:-:S04]  /*1f520*/  @P1 LEA R8, P2, R6, UR4, 0x2 ;  /* 0x0000000406081c11 */ /* 0x000fc8000f8410ff */
[----:B------:R-:W-:-:S05]  /*1f530*/  @P1 LEA.HI.X R9, R6, UR5, R5, 0x2, P2 ;  /* 0x0000000506091c11 */ /* 0x000fca00090f1405 */
[----:B------:R0:W2:Y:S01]  /*1f540*/  @P1 LDG.E R2, desc[UR54][R8.64] ;  /* 0x0000003608021981 */ /* 0x0000a2000c1e1900 */
[----:B------:R-:W-:Y:S02]  /*1f550*/  WARPGROUP.DEPBAR.LE gsb0, 0x0 ;  /* 0x00008000000079c5 */ /* 0x000fe40000010000 */
[----:B------:R-:W-:-:S06]  /*1f560*/  WARPGROUP.ARRIVE ;  /* 0x00000000000079c5 */ /* 0x000fcc0000000000 */
[----:B------:R-:W-:Y:S01]  /*1f570*/  QGMMA.64x192x32.F32.E4M3.E4M3 R24, R208, gdesc[UR4], R24, gsb0 ;  /* 0x02e00004d0187df3 */ /* 0x000fe20008000818 */
[----:B------:R-:W-:Y:S02]  /*1f580*/  VIADD R6, R4, 0x480 ;  /* 0x0000048004067836 */ /* 0x000fe40000000000 */
[----:B------:R-:W-:-:S03]  /*1f590*/  IMAD.MOV.U32 R7, RZ, RZ, -0x3ffffff0 ;  /* 0xc0000010ff077424 */ /* 0x000fc600078e00ff */
[----:B------:R-:W-:Y:S02]  /*1f5a0*/  R2UR UR6, R6 ;  /* 0x00000000060672ca */ /* 0x000fe400000e0000 */
[----:B------:R-:W-:Y:S01]  /*1f5b0*/  R2UR UR7, R7 ;  /* 0x00000000070772ca */ /* 0x000fe200000e0000 */
[----:B------:R-:W-:Y:S01]  /*1f5c0*/  VIADD R4, R4, 0x600 ;  /* 0x0000060004047836 */ /* 0x000fe20000000000 */
[----:B------:R-:W-:Y:S01]  /*1f5d0*/  MOV R5, 0xc0000010 ;  /* 0xc000001000057802 */ /* 0x000fe20000000f00 */
[----:B------:R-:W1:Y:S01]  /*1f5e0*/  SHFL.BFLY PT, R6, R3, 0x2, 0x1f ;  /* 0x0c401f0003067f89 */ /* 0x000e6200000e0000 */
[----:B------:R-:W-:Y:S02]  /*1f5f0*/  WARPGROUP.DEPBAR.LE gsb0, 0x0 ;  /* 0x00008000000079c5 */ /* 0x000fe40000010000 */
[----:B------:R-:W-:-:S07]  /*1f600*/  WARPGROUP.ARRIVE ;  /* 0x00000000000079c5 */ /* 0x000fce0000000000 */
[----:B------:R-:W-:Y:S01]  /*1f610*/  QGMMA.64x192x32.F32.E4M3.E4M3 R24, R212, gdesc[UR4], R24, gsb0 ;  /* 0x02e00004d4187df3 */ /* 0x000fe20008000818 */
[----:B------:R-:W-:Y:S02]  /*1f620*/  R2UR UR6, R4 ;  /* 0x00000000040672ca */ /* 0x000fe400000e0000 */
[----:B------:R-:W-:Y:S02]  /*1f630*/  R2UR UR7, R5 ;  /* 0x00000000050772ca */ /* 0x000fe400000e0000 */
[----:B------:R-:W3:Y:S01]  /*1f640*/  SHFL.BFLY PT, R5, R0, 0x2, 0x1f ;  /* 0x0c401f0000057f89 */ /* 0x000ee200000e0000 */
[----:B-1----:R-:W-:-:S05]  /*1f650*/  FADD.FTZ R6, R6, R3 ;  /* 0x0000000306067221 */ /* 0x002fca0000010000 */
[----:B------:R-:W0:Y:S01]  /*1f660*/  SHFL.BFLY PT, R7, R6, 0x1, 0x1f ;  /* 0x0c201f0006077f89 */ /* 0x000e2200000e0000 */
[----:B---3--:R-:W-:-:S05]  /*1f670*/  FADD.FTZ R5, R5, R0 ;  /* 0x0000000005057221 */ /* 0x008fca0000010000 */
[----:B------:R-:W1:Y:S01]  /*1f680*/  SHFL.BFLY PT, R4, R5, 0x1, 0x1f ;  /* 0x0c201f0005047f89 */ /* 0x000e6200000e0000 */
[----:B0-----:R-:W-:-:S01]  /*1f690*/  FADD.FTZ R9, R6, R7 ;  /* 0x0000000706097221 */ /* 0x001fc20000010000 */
[----:B------:R-:W-:-:S03]  /*1f6a0*/  IMAD.MOV.U32 R7, RZ, RZ, RZ ;  /* 0x000000ffff077224 */ /* 0x000fc600078e00ff */
[----:B------:R-:W-:Y:S01]  /*1f6b0*/  FMUL.FTZ R13, R9, 0.00390625 ;  /* 0x3b800000090d7820 */ /* 0x000fe20000410000 */
[----:B-1----:R-:W-:-:S05]  /*1f6c0*/  FADD.FTZ R8, R5, R4 ;  /* 0x0000000405087221 */ /* 0x002fca0000010000 */
[C---:B------:R-:W-:Y:S01]  /*1f6d0*/  FSETP.NE.FTZ.AND P1, PT, R8.reuse, RZ, PT ;  /* 0x000000ff0800720b */ /* 0x040fe20003f35000 */
[----:B------:R-:W-:Y:S01]  /*1f6e0*/  FMUL.FTZ R12, R8, 0.00390625 ;  /* 0x3b800000080c7820 */ /* 0x000fe20000410000 */
[----:B------:R-:W-:-:S04]  /*1f6f0*/  FSETP.NE.FTZ.AND P3, PT, R13, RZ, PT ;  /* 0x000000ff0d00720b */ /* 0x000fc80003f75000 */
[----:B------:R-:W-:-:S07]  /*1f700*/  FSETP.NE.FTZ.AND P2, PT, R12, RZ, PT ;  /* 0x000000ff0c00720b */ /* 0x000fce0003f55000 */
        /* <DEDUP_REMOVED lines=8> */
[----:B------:R-:W3:Y:S01]  /*1f790*/  @P1 MUFU.RCP R5, R9 ;  /* 0x0000000900051308 */ /* 0x000ee20000001000 */
[----:B------:R-:W-:Y:S01]  /*1f7a0*/  @P2 FMUL.FTZ R3, R10, 0.69314718246459960938 ;  /* 0x3f3172180a032820 */ /* 0x000fe20000410000 */
[----:B0-----:R-:W-:Y:S01]  /*1f7b0*/  @P2 FMUL.FTZ R0, R0, 0.69314718246459960938 ;  /* 0x3f31721800002820 */ /* 0x001fe20000410000 */
[----:B------:R-:W-:Y:S01]  /*1f7c0*/  @P3 FMUL.FTZ R15, R10, 0.69314718246459960938 ;  /* 0x3f3172180a0f3820 */ /* 0x000fe20000410000 */
[----:B------:R-:W-:Y:S01]  /*1f7d0*/  IMAD.MOV.U32 R122, RZ, RZ, -0x800000 ;  /* 0xff800000ff7a7424 */ /* 0x000fe200078e00ff */
[----:B------:R-:W-:Y:S01]  /*1f7e0*/  MOV R124, 0xff800000 ;  /* 0xff800000007c7802 */ /* 0x000fe20000000f00 */
[----:B------:R-:W-:Y:S01]  /*1f7f0*/  @P2 FFMA.FTZ R122, R3, R120, R0 ;  /* 0x00000078037a2223 */ /* 0x000fe20000010000 */
[----:B-1----:R-:W-:Y:S01]  /*1f800*/  @P3 FMUL.FTZ R4, R4, 0.69314718246459960938 ;  /* 0x3f31721804043820 */ /* 0x002fe20000410000 */
[----:B--2---:R-:W-:-:S03]  /*1f810*/  FMUL.FTZ R3, R7, R2 ;  /* 0x0000000207037220 */ /* 0x004fc60000410000 */
[----:B------:R-:W-:Y:S01]  /*1f820*/  @P3 FFMA.FTZ R124, R15, R121, R4 ;  /* 0x000000790f7c3223 */ /* 0x000fe20000010004 */
[----:B---3--:R-:W-:Y:S01]  /*1f830*/  FMUL.FTZ R0, R5, R2 ;  /* 0x0000000205007220 */ /* 0x008fe20000410000 */
[----:B------:R-:W-:Y:S02]  /*1f840*/  WARPGROUP.DEPBAR.LE gsb0, 0x0 ;  /* 0x00008000000079c5 */ /* 0x000fe40000010000 */
[----:B------:R-:W-:Y:S05]  /*1f850*/  @!P0 BRA `(.L_x_592) ;  /* 0x0000000000048947 */ /* 0x000fea0003800000 */
[----:B------:R-:W-:Y:S01]  /*1f860*/  BPT.TRAP 0x1 ;  /* 0x000000040000795c */ /* 0x000fe20000300000 */
.L_x_592:
[----:B------:R-:W-:Y:S02]  /*1f870*/  VIADD R2, R11, 0x33460 ;  /* 0x000334600b027836 */ /* 0x000fe40000000000 */
[-C--:B------:R-:W-:Y:S01]  /*1f880*/  FMUL.FTZ R4, R25, R3.reuse ;  /* 0x0000000319047220 */ /* 0x080fe20000410000 */
[----:B------:R-:W-:Y:S02]  /*1f890*/  IMAD.U32 R7, RZ, RZ, UR42 ;  /* 0x0000002aff077e24 */ /* 0x000fe4000f8e00ff */
[-C--:B------:R-:W-:Y:S01]  /*1f8a0*/  FMUL.FTZ R11, R48, R3.reuse ;  /* 0x00000003300b7220 */ /* 0x080fe20000410000 */
[----:B------:R-:W-:Y:S02]  /*1f8b0*/  VIADD R148, R148, 0x1 ;  /* 0x0000000194947836 */ /* 0x000fe40000000000 */
[-C--:B------:R-:W-:Y:S01]  /*1f8c0*/  FMUL.FTZ R25, R29, R3.reuse ;  /* 0x000000031d197220 */ /* 0x080fe20000410000 */
[-C--:B------:R-:W-:Y:S01]  /*1f8d0*/  FMUL.FTZ R48, R80, R3.reuse ;  /* 0x0000000350307220 */ /* 0x080fe20000410000 */
[----:B------:R-:W-:Y:S01]  /*1f8e0*/  PRMT R2, R7, 0x654, R2 ;  /* 0x0000065407027816 */ /* 0x000fe20000000002 */
[-C--:B------:R-:W-:Y:S01]  /*1f8f0*/  FMUL.FTZ R5, R24, R3.reuse ;  /* 0x0000000318057220 */ /* 0x080fe20000410000 */
[----:B------:R-:W-:Y:S01]  /*1f900*/  ISETP.NE.AND P0, PT, R148, 0x2, PT ;  /* 0x000000029400780c */ /* 0x000fe20003f05270 */
[-C--:B------:R-:W-:Y:S01]  /*1f910*/  FMUL.FTZ R21, R32, R3.reuse ;  /* 0x0000000320157220 */ /* 0x080fe20000410000 */
[-C--:B------:R-:W-:Y:S01]  /*1f920*/  FMUL.FTZ R29, R53, R3.reuse ;  /* 0x00000003351d7220 */ /* 0x080fe20000410000 */
        /* <DEDUP_REMOVED lines=11> */
[----:B0-----:R-:W-:Y:S01]  /*1f9e0*/  SEL R2, RZ, 0x1, P0 ;  /* 0x00000001ff027807 */ /* 0x001fe20000000000 */
        /* <DEDUP_REMOVED lines=79> */
[----:B------:R-:W-:Y:S01]  /*1fee0*/  FMUL.FTZ R119, R119, R0 ;  /* 0x0000000077777220 */ /* 0x000fe20000410000 */
[----:B------:R-:W-:Y:S01]  /*1fef0*/  LOP3.LUT R227, R227, R2, RZ, 0x3c, !PT ;  /* 0x00000002e3e37212 */ /* 0x000fe200078e3cff */
[----:B------:R-:W-:Y:S01]  /*1ff00*/  UIADD3 UR43, UR43, 0x1, URZ ;  /* 0x000000012b2b7890 */ /* 0x000fe2000fffe03f */
[----:B------:R-:W-:-:S11]  /*1ff10*/  SEL R148, R148, RZ, P0 ;  /* 0x000000ff94947207 */ /* 0x000fd60000000000 */
.L_x_530:
[----:B------:R-:W-:Y:S05]  /*1ff20*/  WARPSYNC.ALL ;  /* 0x0000000000007948 */ /* 0x000fea0003800000 */
[----:B------:R-:W0:Y:S08]  /*1ff30*/  S2UR UR42, SR_CgaCtaId ;  /* 0x00000000002a79c3 */ /* 0x000e300000008800 */
[----:B------:R-:W-:Y:S06]  /*1ff40*/  BAR.SYNC.DEFER_BLOCKING 0x5, 0x180 ;  /* 0x0146000000007b1d */ /* 0x000fec0000010000 */
[----:B------:R-:W-:Y:S01]  /*1ff50*/  UMOV UR4, 0x400 ;  /* 0x0000040000047882 */ /* 0x000fe20000000000 */
[----:B------:R-:W-:Y:S01]  /*1ff60*/  BSSY B0, `(.L_x_593) ;  /* 0x00002e1000007945 */ /* 0x000fe20003800000 */
[----:B0-----:R-:W-:-:S06]  /*1ff70*/  ULEA UR4, UR42, UR4, 0x18 ;  /* 0x000000042a047291 */ /* 0x001fcc000f8ec03f */
[----:B------:R-:W-:-:S05]  /*1ff80*/  MOV R18, UR4 ;  /* 0x0000000400127c02 */ /* 0x000fca0008000f00 */
[----:B------:R0:W1:Y:S01]  /*1ff90*/  LDS.128 R144, [R18+0x334d0] ;  /* 0x0334d00012907984 */ /* 0x0000620000000c00 */
[----:B------:R-:W-:Y:S06]  /*1ffa0*/  BAR.ARV 0x4, 0x180 ;  /* 0x0106000000007b1d */ /* 0x000fec0000002000 */
[----:B------:R-:W-:Y:S05]  /*1ffb0*/  @P1 BRA `(.L_x_594) ;  /* 0x0000002000ac1947 */ /* 0x000fea0003800000 */
[----:B------:R-:W2:Y:S01]  /*1ffc0*/  LDL R90, [R1+0x48] ;  /* 0x00004800015a7983 */ /* 0x000ea20000100800 */
[----:B------:R-:W-:Y:S01]  /*1ffd0*/  ULDC.64 UR4, c[0x4][0x38] ;  /* 0x01000e0000047ab9 */ /* 0x000fe20000000a00 */
[----:B------:R-:W3:Y:S02]  /*1ffe0*/  S2R R83, SR_TID.X ;  /* 0x0000000000537919 */ /* 0x000ee40000002100 */
[----:B---3--:R-:W-:-:S05]  /*1fff0*/  IMAD.SHL.U32 R0, R83, 0x4, RZ ;  /* 0x0000000453007824 */ /* 0x008fca00078e00ff */
[----:B------:R-:W-:-:S04]  /*20000*/  LOP3.LUT R0, R0, 0xc, RZ, 0xc0, !PT ;  /* 0x0000000c00007812 */ /* 0x000fc800078ec0ff */
[----:B------:R-:W-:-:S05]  /*20010*/  IADD3 R2, P0, R0, UR4, RZ ;  /* 0x0000000400027c10 */ /* 0x000fca000ff1e0ff */
[----:B------:R-:W-:-:S05]  /*20020*/  IMAD.X R3, RZ, RZ, UR5, P0 ;  /* 0x00000005ff037e24 */ /* 0x000fca00080e06ff */
[----:B------:R3:W4:Y:S01]  /*20030*/  LDG.E.CONSTANT R0, desc[UR54][R2.64] ;  /* 0x0000003602007981 */ /* 0x000722000c1e9900 */
[----:B------:R-:W-:Y:S01]  /*20040*/  F2FP.BF16.F32.PACK_AB R48, R53, R48 ;  /* 0x000000303530723e */ /* 0x000fe200000010ff */
[----:B------:R-:W-:Y:S01]  /*20050*/  UMOV UR4, 0xffffffff ;  /* 0xffffffff00047882 */ /* 0x000fe20000000000 */
[----:B------:R-:W-:Y:S02]  /*20060*/  F2FP.BF16.F32.PACK_AB R49, R52, R49 ;  /* 0x000000313431723e */ /* 0x000fe400000010ff */
[----:B------:R-:W-:Y:S02]  /*20070*/  F2FP.BF16.F32.PACK_AB R120, R120, R21 ;  /* 0x000000157878723e */ /* 0x000fe400000010ff */
[----:B------:R-:W-:Y:S02]  /*20080*/  F2FP.BF16.F32.PACK_AB R121, R121, R20 ;  /* 0x000000147979723e */ /* 0x000fe400000010ff */
[----:B------:R-:W-:Y:S01]  /*20090*/  F2FP.BF16.F32.PACK_AB R56, R56, R27 ;  /* 0x0000001b3838723e */ /* 0x000fe200000010ff */
[----:B---3--:R-:W3:Y:S01]  /*200a0*/  S2R R3, SR_SWINHI ;  /* 0x0000000000037919 */ /* 0x008ee20000002f00 */
[----:B------:R-:W-:-:S02]  /*200b0*/  F2FP.BF16.F32.PACK_AB R27, R37, R10 ;  /* 0x0000000a251b723e */ /* 0x000fc400000010ff */
[----:B------:R-:W-:Y:S02]  /*200c0*/  F2FP.BF16.F32.PACK_AB R11, R36, R11 ;  /* 0x0000000b240b723e */ /* 0x000fe400000010ff */
[----:B------:R-:W-:Y:S02]  /*200d0*/  LOP3.LUT P0, R2, R83, 0x3, RZ, 0xc0, !PT ;  /* 0x0000000353027812 */ /* 0x000fe4000780c0ff */
[----:B------:R-:W-:Y:S02]  /*200e0*/  F2FP.BF16.F32.PACK_AB R24, R24, R5 ;  /* 0x000000051818723e */ /* 0x000fe400000010ff */
[----:B------:R-:W-:Y:S02]  /*200f0*/  F2FP.BF16.F32.PACK_AB R25, R25, R4 ;  /* 0x000000041919723e */ /* 0x000fe400000010ff */
[----:B------:R-:W-:Y:S02]  /*20100*/  ISETP.EQ.OR P0, PT, R2, 0x3, !P0 ;  /* 0x000000030200780c */ /* 0x000fe40004702670 */
[----:B------:R-:W-:-:S02]  /*20110*/  F2FP.BF16.F32.PACK_AB R12, R41, R12 ;  /* 0x0000000c290c723e */ /* 0x000fc400000010ff */
[----:B------:R-:W-:Y:S02]  /*20120*/  F2FP.BF16.F32.PACK_AB R59, R59, R50 ;  /* 0x000000323b3b723e */ /* 0x000fe400000010ff */
[----:B------:R-:W-:Y:S02]  /*20130*/  F2FP.BF16.F32.PACK_AB R78, R78, R43 ;  /* 0x0000002b4e4e723e */ /* 0x000fe400000010ff */
[----:B------:R-:W-:Y:S02]  /*20140*/  F2FP.BF16.F32.PACK_AB R10, R46, R109 ;  /* 0x0000006d2e0a723e */ /* 0x000fe400000010ff */
[----:B------:R-:W-:Y:S02]  /*20150*/  F2FP.BF16.F32.PACK_AB R41, R40, R13 ;  /* 0x0000000d2829723e */ /* 0x000fe400000010ff */
[----:B------:R-:W-:Y:S02]  /*20160*/  F2FP.BF16.F32.PACK_AB R50, R33, R8 ;  /* 0x000000082132723e */ /* 0x000fe400000010ff */
[----:B------:R-:W-:-:S02]  /*20170*/  F2FP.BF16.F32.PACK_AB R38, R38, R93 ;  /* 0x0000005d2626723e */ /* 0x000fc400000010ff */
[----:B------:R-:W-:Y:S02]  /*20180*/  F2FP.BF16.F32.PACK_AB R43, R80, R69 ;  /* 0x00000045502b723e */ /* 0x000fe400000010ff */
[----:B------:R-:W-:Y:S02]  /*20190*/  F2FP.BF16.F32.PACK_AB R46, R29, R6 ;  /* 0x000000061d2e723e */ /* 0x000fe400000010ff */
[----:B------:R-:W-:Y:S02]  /*201a0*/  F2FP.BF16.F32.PACK_AB R93, R35, R58 ;  /* 0x0000003a235d723e */ /* 0x000fe400000010ff */
[----:B------:R-:W-:Y:S02]  /*201b0*/  MOV R52, R18 ;  /* 0x0000001200347202 */ /* 0x000fe40000000f00 */
[----:B---3--:R-:W-:Y:S02]  /*201c0*/  MOV R53, R3 ;  /* 0x0000000300357202 */ /* 0x008fe40000000f00 */
[----:B------:R-:W-:-:S02]  /*201d0*/  F2FP.BF16.F32.PACK_AB R80, R31, R34 ;  /* 0x000000221f50723e */ /* 0x000fc400000010ff */
[----:B------:R-:W-:Y:S02]  /*201e0*/  SEL R13, R24, R25, P0 ;  /* 0x00000019180d7207 */ /* 0x000fe40000000000 */
[----:B------:R-:W-:Y:S02]  /*201f0*/  SEL R2, R25, R24, P0 ;  /* 0x0000001819027207 */ /* 0x000fe40000000000 */
[----:B------:R-:W-:Y:S02]  /*20200*/  F2FP.BF16.F32.PACK_AB R4, R42, R117 ;  /* 0x000000752a04723e */ /* 0x000fe400000010ff */
[----:B------:R-:W-:Y:S02]  /*20210*/  F2FP.BF16.F32.PACK_AB R42, R32, R9 ;  /* 0x00000009202a723e */ /* 0x000fe400000010ff */
[----:B------:R-:W-:Y:S02]  /*20220*/  F2FP.BF16.F32.PACK_AB R66, R39, R104 ;  /* 0x000000682742723e */ /* 0x000fe400000010ff */
        /* <DEDUP_REMOVED lines=24> */
[----:B------:R-:W-:Y:S01]  /*203b0*/  F2FP.BF16.F32.PACK_AB R57, R64, R57 ;  /* 0x000000394039723e */ /* 0x000fe200000010ff */
[----:B--2---:R-:W-:-:S03]  /*203c0*/  IMAD.WIDE R20, R90, 0x2, R52 ;  /* 0x000000025a147825 */ /* 0x004fc600078e0234 */
[C---:B------:R-:W-:Y:S02]  /*203d0*/  IADD3 R37, P3, R20.reuse, 0x8060, RZ ;  /* 0x0000806014257810 */ /* 0x040fe40007f7e0ff */
[C---:B------:R-:W-:Y:S02]  /*203e0*/  IADD3 R33, P1, R20.reuse, 0x8020, RZ ;  /* 0x0000802014217810 */ /* 0x040fe40007f3e0ff */
[----:B------:R-:W-:Y:S02]  /*203f0*/  LOP3.LUT R36, R37, 0x380, RZ, 0xc0, !PT ;  /* 0x0000038025247812 */ /* 0x000fe400078ec0ff */
[----:B------:R-:W-:Y:S02]  /*20400*/  IADD3 R35, P2, R20, 0x8040, RZ ;  /* 0x0000804014237810 */ /* 0x000fe40007f5e0ff */
[----:B------:R-:W-:Y:S02]  /*20410*/  SHF.R.U64 R36, R36, 0x3, RZ ;  /* 0x0000000324247819 */ /* 0x000fe400000012ff */
[----:B------:R-:W-:-:S02]  /*20420*/  IADD3 R31, P5, R20, 0x8000, RZ ;  /* 0x00008000141f7810 */ /* 0x000fc40007fbe0ff */
[----:B------:R-:W-:Y:S01]  /*20430*/  LOP3.LUT R36, R36, R37, RZ, 0x3c, !PT ;  /* 0x0000002524247212 */ /* 0x000fe200078e3cff */
[----:B------:R-:W-:Y:S01]  /*20440*/  IMAD.X R37, RZ, RZ, R21, P3 ;  /* 0x000000ffff257224 */ /* 0x000fe200018e0615 */
[C---:B------:R-:W-:Y:S02]  /*20450*/  IADD3 R29, P4, R20.reuse, 0x4060, RZ ;  /* 0x00004060141d7810 */ /* 0x040fe40007f9e0ff */
[----:B------:R-:W-:Y:S02]  /*20460*/  IADD3 R25, P3, R20, 0x4040, RZ ;  /* 0x0000404014197810 */ /* 0x000fe40007f7e0ff */
[----:B------:R-:W-:Y:S02]  /*20470*/  LOP3.LUT R32, R33, 0x380, RZ, 0xc0, !PT ;  /* 0x0000038021207812 */ /* 0x000fe400078ec0ff */
[----:B------:R-:W-:Y:S02]  /*20480*/  LOP3.LUT R34, R35, 0x380, RZ, 0xc0, !PT ;  /* 0x0000038023227812 */ /* 0x000fe400078ec0ff */
[----:B------:R-:W-:-:S02]  /*20490*/  LOP3.LUT R30, R31, 0x380, RZ, 0xc0, !PT ;  /* 0x000003801f1e7812 */ /* 0x000fc400078ec0ff */
[----:B------:R-:W-:Y:S02]  /*204a0*/  LOP3.LUT R28, R29, 0x380, RZ, 0xc0, !PT ;  /* 0x000003801d1c7812 */ /* 0x000fe400078ec0ff */
[----:B------:R-:W-:Y:S02]  /*204b0*/  LOP3.LUT R24, R25, 0x380, RZ, 0xc0, !PT ;  /* 0x0000038019187812 */ /* 0x000fe400078ec0ff */
[----:B------:R-:W-:Y:S02]  /*204c0*/  SHF.R.U64 R32, R32, 0x3, RZ ;  /* 0x0000000320207819 */ /* 0x000fe400000012ff */
[----:B------:R-:W-:Y:S02]  /*204d0*/  SHF.R.U64 R34, R34, 0x3, RZ ;  /* 0x0000000322227819 */ /* 0x000fe400000012ff */
[----:B------:R-:W-:Y:S02]  /*204e0*/  SHF.R.U64 R30, R30, 0x3, RZ ;  /* 0x000000031e1e7819 */ /* 0x000fe400000012ff */
[----:B------:R-:W-:-:S02]  /*204f0*/  SHF.R.U64 R28, R28, 0x3, RZ ;  /* 0x000000031c1c7819 */ /* 0x000fc400000012ff */
[----:B------:R-:W-:Y:S02]  /*20500*/  SHF.R.U64 R24, R24, 0x3, RZ ;  /* 0x0000000318187819 */ /* 0x000fe400000012ff */
[----:B------:R-:W-:Y:S01]  /*20510*/  LOP3.LUT R32, R32, R33, RZ, 0x3c, !PT ;  /* 0x0000002120207212 */ /* 0x000fe200078e3cff */
[--C-:B------:R-:W-:Y:S01]  /*20520*/  IMAD.X R33, RZ, RZ, R21.reuse, P1 ;  /* 0x000000ffff217224 */ /* 0x100fe200008e0615 */
[----:B------:R-:W-:Y:S02]  /*20530*/  LOP3.LUT R34, R34, R35, RZ, 0x3c, !PT ;  /* 0x0000002322227212 */ /* 0x000fe400078e3cff */
[----:B------:R-:W-:Y:S01]  /*20540*/  LOP3.LUT R30, R30, R31, RZ, 0x3c, !PT ;  /* 0x0000001f1e1e7212 */ /* 0x000fe200078e3cff */
[--C-:B------:R-:W-:Y:S01]  /*20550*/  IMAD.X R31, RZ, RZ, R21.reuse, P5 ;  /* 0x000000ffff1f7224 */ /* 0x100fe200028e0615 */
[----:B------:R-:W-:Y:S01]  /*20560*/  LOP3.LUT R28, R28, R29, RZ, 0x3c, !PT ;  /* 0x0000001d1c1c7212 */ /* 0x000fe200078e3cff */
[----:B------:R-:W-:Y:S01]  /*20570*/  IMAD.X R29, RZ, RZ, R21, P4 ;  /* 0x000000ffff1d7224 */ /* 0x000fe200020e0615 */
[----:B------:R-:W-:-:S02]  /*20580*/  LOP3.LUT R24, R24, R25, RZ, 0x3c, !PT ;  /* 0x0000001918187212 */ /* 0x000fc400078e3cff */
[-C--:B------:R-:W-:Y:S02]  /*20590*/  IADD3.X R35, RZ, R21.reuse, RZ, P2, !PT ;  /* 0x00000015ff237210 */ /* 0x080fe400017fe4ff */
[C---:B------:R-:W-:Y:S02]  /*205a0*/  IADD3 R83, P1, R20.reuse, 0x4000, RZ ;  /* 0x0000400014537810 */ /* 0x040fe40007f3e0ff */
[----:B------:R-:W-:Y:S02]  /*205b0*/  IADD3.X R25, RZ, R21, RZ, P3, !PT ;  /* 0x00000015ff197210 */ /* 0x000fe40001ffe4ff */
[C---:B------:R-:W-:Y:S02]  /*205c0*/  IADD3 R15, P2, R20.reuse, 0x4020, RZ ;  /* 0x00004020140f7810 */ /* 0x040fe40007f5e0ff */
[C---:B------:R-:W-:Y:S02]  /*205d0*/  IADD3 R9, P5, R20.reuse, 0x60, RZ ;  /* 0x0000006014097810 */ /* 0x040fe40007fbe0ff */
[----:B------:R-:W-:-:S02]  /*205e0*/  IADD3 R85, P4, R20, 0x40, RZ ;  /* 0x0000004014557810 */ /* 0x000fc40007f9e0ff */
[----:B------:R-:W-:Y:S02]  /*205f0*/  IADD3 R7, P3, R20, 0x20, RZ ;  /* 0x0000002014077810 */ /* 0x000fe40007f7e0ff */
[----:B------:R-:W-:Y:S02]  /*20600*/  LOP3.LUT R82, R83, 0x380, RZ, 0xc0, !PT ;  /* 0x0000038053527812 */ /* 0x000fe400078ec0ff */
[----:B------:R-:W-:Y:S02]  /*20610*/  LOP3.LUT R14, R15, 0x380, RZ, 0xc0, !PT ;  /* 0x000003800f0e7812 */ /* 0x000fe400078ec0ff */
[----:B------:R-:W-:Y:S02]  /*20620*/  LOP3.LUT R8, R9, 0x380, RZ, 0xc0, !PT ;  /* 0x0000038009087812 */ /* 0x000fe400078ec0ff */
[----:B------:R-:W-:Y:S02]  /*20630*/  LOP3.LUT R84, R85, 0x380, RZ, 0xc0, !PT ;  /* 0x0000038055547812 */ /* 0x000fe400078ec0ff */
[----:B------:R-:W-:-:S02]  /*20640*/  LOP3.LUT R6, R7, 0x380, RZ, 0xc0, !PT ;  /* 0x0000038007067812 */ /* 0x000fc400078ec0ff */
[----:B------:R-:W-:Y:S02]  /*20650*/  LOP3.LUT R3, R20, 0x380, RZ, 0xc0, !PT ;  /* 0x0000038014037812 */ /* 0x000fe400078ec0ff */
[----:B------:R-:W-:Y:S02]  /*20660*/  SHF.R.U64 R82, R82, 0x3, RZ ;  /* 0x0000000352527819 */ /* 0x000fe400000012ff */
[----:B------:R-:W-:Y:S02]  /*20670*/  SHF.R.U64 R14, R14, 0x3, RZ ;  /* 0x000000030e0e7819 */ /* 0x000fe400000012ff */
[----:B------:R-:W-:Y:S02]  /*20680*/  SHF.R.U64 R8, R8, 0x3, RZ ;  /* 0x0000000308087819 */ /* 0x000fe400000012ff */
[----:B------:R-:W-:Y:S02]  /*20690*/  SHF.R.U64 R84, R84, 0x3, RZ ;  /* 0x0000000354547819 */ /* 0x000fe400000012ff */
[----:B------:R-:W-:-:S02]  /*206a0*/  SHF.R.U64 R6, R6, 0x3, RZ ;  /* 0x0000000306067819 */ /* 0x000fc400000012ff */
[----:B------:R-:W-:Y:S02]  /*206b0*/  SHF.R.U64 R3, R3, 0x3, RZ ;  /* 0x0000000303037819 */ /* 0x000fe400000012ff */
[----:B------:R-:W-:Y:S01]  /*206c0*/  LOP3.LUT R82, R82, R83, RZ, 0x3c, !PT ;  /* 0x0000005352527212 */ /* 0x000fe200078e3cff */
[--C-:B------:R-:W-:Y:S01]  /*206d0*/  IMAD.X R83, RZ, RZ, R21.reuse, P1 ;  /* 0x000000ffff537224 */ /* 0x100fe200008e0615 */
[----:B------:R-:W-:Y:S01]  /*206e0*/  LOP3.LUT R14, R14, R15, RZ, 0x3c, !PT ;  /* 0x0000000f0e0e7212 */ /* 0x000fe200078e3cff */
[--C-:B------:R-:W-:Y:S01]  /*206f0*/  IMAD.X R15, RZ, RZ, R21.reuse, P2 ;  /* 0x000000ffff0f7224 */ /* 0x100fe200010e0615 */
[----:B------:R-:W-:Y:S01]  /*20700*/  LOP3.LUT R8, R8, R9, RZ, 0x3c, !PT ;  /* 0x0000000908087212 */ /* 0x000fe200078e3cff */
[--C-:B------:R-:W-:Y:S01]  /*20710*/  IMAD.X R9, RZ, RZ, R21.reuse, P5 ;  /* 0x000000ffff097224 */ /* 0x100fe200028e0615 */
[----:B------:R-:W-:Y:S02]  /*20720*/  LOP3.LUT R84, R84, R85, RZ, 0x3c, !PT ;  /* 0x0000005554547212 */ /* 0x000fe400078e3cff */
[----:B------:R-:W-:Y:S01]  /*20730*/  LOP3.LUT R6, R6, R7, RZ, 0x3c, !PT ;  /* 0x0000000706067212 */ /* 0x000fe200078e3cff */
[----:B------:R-:W-:Y:S01]  /*20740*/  IMAD.X R7, RZ, RZ, R21, P3 ;  /* 0x000000ffff077224 */ /* 0x000fe200018e0615 */
[----:B------:R-:W-:-:S02]  /*20750*/  IADD3.X R85, RZ, R21, RZ, P4, !PT ;  /* 0x00000015ff557210 */ /* 0x000fc400027fe4ff */
[----:B------:R-:W-:Y:S02]  /*20760*/  LOP3.LUT R20, R3, R20, RZ, 0x3c, !PT ;  /* 0x0000001403147212 */ /* 0x000fe400078e3cff */
[----:B------:R-:W-:Y:S02]  /*20770*/  MOV R82, R82 ;  /* 0x0000005200527202 */ /* 0x000fe40000000f00 */
[----:B------:R-:W-:Y:S02]  /*20780*/  MOV R84, R84 ;  /* 0x0000005400547202 */ /* 0x000fe40000000f00 */
[----:B------:R-:W-:Y:S02]  /*20790*/  MOV R75, R20 ;  /* 0x00000014004b7202 */ /* 0x000fe40000000f00 */
[----:B------:R-:W-:Y:S02]  /*207a0*/  MOV R73, R36 ;  /* 0x0000002400497202 */ /* 0x000fe40000000f00 */
[----:B------:R-:W-:-:S02]  /*207b0*/  MOV R71, R34 ;  /* 0x0000002200477202 */ /* 0x000fc40000000f00 */
[----:B------:R-:W-:Y:S02]  /*207c0*/  MOV R69, R32 ;  /* 0x0000002000457202 */ /* 0x000fe40000000f00 */
[----:B------:R-:W-:Y:S02]  /*207d0*/  MOV R67, R30 ;  /* 0x0000001e00437202 */ /* 0x000fe40000000f00 */
[----:B------:R-:W-:Y:S02]  /*207e0*/  MOV R77, R28 ;  /* 0x0000001c004d7202 */ /* 0x000fe40000000f00 */
[----:B------:R-:W-:Y:S02]  /*207f0*/  MOV R79, R24 ;  /* 0x00000018004f7202 */ /* 0x000fe40000000f00 */
[----:B------:R-:W-:Y:S02]  /*20800*/  MOV R81, R14 ;  /* 0x0000000e00517202 */ /* 0x000fe40000000f00 */
[----:B------:R-:W-:-:S02]  /*20810*/  MOV R83, R8 ;  /* 0x0000000800537202 */ /* 0x000fc40000000f00 */
[----:B------:R-:W-:Y:S02]  /*20820*/  MOV R85, R6 ;  /* 0x0000000600557202 */ /* 0x000fe40000000f00 */
[----:B----4-:R-:W-:Y:S01]  /*20830*/  LOP3.LUT R3, R0, 0x2, RZ, 0x3c, !PT ;  /* 0x0000000200037812 */ /* 0x010fe200078e3cff */
[----:B------:R-:W-:Y:S06]  /*20840*/  BRA.DIV UR4, `(.L_x_595) ;  /* 0x0000009a04107947 */ /* 0x000fec000b800000 */
[----:B------:R-:W-:Y:S01]  /*20850*/  SEL R9, R121, R42, P0 ;  /* 0x0000002a79097207 */ /* 0x000fe20000000000 */
[----:B------:R-:W-:Y:S01]  /*20860*/  SHFL.IDX PT, R6, R13, R0, 0x1c1f ;  /* 0x001c1f000d067589 */ /* 0x000fe200000e0000 */
[----:B------:R-:W-:Y:S02]  /*20870*/  SEL R20, R42, R121, P0 ;  /* 0x000000792a147207 */ /* 0x000fe40000000000 */
[----:B------:R-:W-:Y:S02]  /*20880*/  SEL R29, R45, R44, P0 ;  /* 0x0000002c2d1d7207 */ /* 0x000fe40000000000 */
[----:B------:R-:W-:Y:S02]  /*20890*/  SEL R36, R44, R45, P0 ;  /* 0x0000002d2c247207 */ /* 0x000fe40000000000 */
        /* <DEDUP_REMOVED lines=8> */
[----:B------:R-:W-:Y:S01]  /*20920*/  SHFL.IDX PT, R42, R42, R3, 0x1c1f ;  /* 0x001c1f032a2a7589 */ /* 0x000fe200000e0000 */
        /* <DEDUP_REMOVED lines=11> */
[----:B------:R-:W2:Y:S01]  /*209e0*/  SHFL.IDX PT, R44, R44, R3, 0x1c1f ;  /* 0x001c1f032c2c7589 */ /* 0x000ea200000e0000 */
        /* <DEDUP_REMOVED lines=14> */
[----:B------:R2:W-:Y:S01]  /*20ad0*/  SHFL.IDX PT, R58, R48, R3, 0x1c1f ;  /* 0x001c1f03303a7589 */ /* 0x0005e200000e0000 */
[----:B------:R-:W-:Y:S02]  /*20ae0*/  SEL R66, R59, R66, P0 ;  /* 0x000000423b427207 */ /* 0x000fe40000000000 */
[----:B------:R-:W-:Y:S01]  /*20af0*/  SEL R54, R5, R54, P0 ;  /* 0x0000003605367207 */ /* 0x000fe20000000000 */
[----:B------:R3:W-:Y:S01]  /*20b00*/  SHFL.IDX PT, R39, R50, R3, 0x1c1f ;  /* 0x001c1f0332277589 */ /* 0x0007e200000e0000 */
[----:B------:R-:W-:-:S02]  /*20b10*/  SEL R47, R10, R55, P0 ;  /* 0x000000370a2f7207 */ /* 0x000fc40000000000 */
[----:B------:R-:W-:Y:S01]  /*20b20*/  SEL R64, R55, R10, P0 ;  /* 0x0000000a37407207 */ /* 0x000fe20000000000 */
[----:B------:R-:W4:Y:S01]  /*20b30*/  SHFL.IDX PT, R5, R2, R3, 0x1c1f ;  /* 0x001c1f0302057589 */ /* 0x000f2200000e0000 */
        /* <DEDUP_REMOVED lines=8> */
[----:B------:R-:W0:Y:S01]  /*20bc0*/  SHFL.IDX PT, R7, R8, R3, 0x1c1f ;  /* 0x001c1f0308077589 */ /* 0x000e2200000e0000 */
        /* <DEDUP_REMOVED lines=8> */
[----:B------:R-:W1:Y:S01]  /*20c50*/  SHFL.IDX PT, R40, R36, R3, 0x1c1f ;  /* 0x001c1f0324287589 */ /* 0x000e6200000e0000 */
[----:B------:R-:W-:Y:S02]  /*20c60*/  SEL R65, R80, R119, P0 ;  /* 0x0000007750417207 */ /* 0x000fe40000000000 */
[----:B------:R-:W-:Y:S01]  /*20c70*/  SEL R80, R119, R80, P0 ;  /* 0x0000005077507207 */ /* 0x000fe20000000000 */
[----:B------:R-:W1:Y:S01]  /*20c80*/  SHFL.IDX PT, R25, R28, R3, 0x1c1f ;  /* 0x001c1f031c197589 */ /* 0x000e6200000e0000 */
[----:B--2---:R-:W-:Y:S02]  /*20c90*/  SEL R48, R33, R44, P0 ;  /* 0x0000002c21307207 */ /* 0x004fe40000000000 */
[----:B---3--:R-:W-:Y:S01]  /*20ca0*/  SEL R50, R44, R33, P0 ;  /* 0x000000212c327207 */ /* 0x008fe20000000000 */
[----:B------:R2:W3:Y:S01]  /*20cb0*/  SHFL.IDX PT, R27, R32, R3, 0x1c1f ;  /* 0x001c1f03201b7589 */ /* 0x0004e200000e0000 */
[----:B----4-:R-:W-:-:S02]  /*20cc0*/  SEL R4, R6, R5, P0 ;  /* 0x0000000506047207 */ /* 0x010fc40000000000 */
[----:B------:R-:W-:Y:S01]  /*20cd0*/  SEL R44, R35, R46, P0 ;  /* 0x0000002e232c7207 */ /* 0x000fe20000000000 */
[----:B------:R-:W-:Y:S01]  /*20ce0*/  SHFL.IDX PT, R41, R41, R0, 0x1c1f ;  /* 0x001c1f0029297589 */ /* 0x000fe200000e0000 */
[----:B0-----:R-:W-:Y:S02]  /*20cf0*/  SEL R8, R10, R7, P0 ;  /* 0x000000070a087207 */ /* 0x001fe40000000000 */
[----:B------:R-:W-:Y:S01]  /*20d00*/  SEL R6, R5, R6, P0 ;  /* 0x0000000605067207 */ /* 0x000fe20000000000 */
[----:B------:R-:W-:Y:S01]  /*20d10*/  SHFL.IDX PT, R43, R43, R0, 0x1c1f ;  /* 0x001c1f002b2b7589 */ /* 0x000fe200000e0000 */
[----:B------:R-:W-:Y:S02]  /*20d20*/  SEL R10, R7, R10, P0 ;  /* 0x0000000a070a7207 */ /* 0x000fe40000000000 */
[----:B------:R-:W-:Y:S01]  /*20d30*/  SEL R46, R46, R35, P0 ;  /* 0x000000232e2e7207 */ /* 0x000fe20000000000 */
[----:B------:R-:W-:Y:S04]  /*20d40*/  SHFL.IDX PT, R49, R49, R0, 0x1c1f ;  /* 0x001c1f0031317589 */ /* 0x000fe800000e0000 */
[----:B------:R-:W-:Y:S01]  /*20d50*/  SHFL.IDX PT, R51, R51, R0, 0x1c1f ;  /* 0x001c1f0033337589 */ /* 0x000fe200000e0000 */
[----:B-1----:R-:W-:-:S02]  /*20d60*/  SEL R12, R29, R40, P0 ;  /* 0x000000281d0c7207 */ /* 0x002fc40000000000 */
[----:B------:R-:W-:Y:S01]  /*20d70*/  SEL R14, R40, R29, P0 ;  /* 0x0000001d280e7207 */ /* 0x000fe20000000000 */
[----:B------:R-:W0:Y:S01]  /*20d80*/  SHFL.IDX PT, R54, R54, R3, 0x1c1f ;  /* 0x001c1f0336367589 */ /* 0x000e2200000e0000 */
[----:B--2---:R-:W-:Y:S02]  /*20d90*/  SEL R32, R34, R25, P0 ;  /* 0x0000001922207207 */ /* 0x004fe40000000000 */
[----:B------:R-:W-:Y:S01]  /*20da0*/  SEL R40, R31, R42, P0 ;  /* 0x0000002a1f287207 */ /* 0x000fe20000000000 */
[----:B------:R1:W2:Y:S01]  /*20db0*/  SHFL.IDX PT, R2, R56, R3, 0x1c1f ;  /* 0x001c1f0338027589 */ /* 0x0002a200000e0000 */
[----:B---3--:R-:W-:Y:S02]  /*20dc0*/  SEL R36, R38, R27, P0 ;  /* 0x0000001b26247207 */ /* 0x008fe40000000000 */
[----:B------:R-:W-:Y:S01]  /*20dd0*/  SEL R34, R25, R34, P0 ;  /* 0x0000002219227207 */ /* 0x000fe20000000000 */
[----:B------:R-:W3:Y:S01]  /*20de0*/  SHFL.IDX PT, R66, R66, R3, 0x1c1f ;  /* 0x001c1f0342427589 */ /* 0x000ee200000e0000 */
[----:B------:R-:W-:-:S02]  /*20df0*/  SEL R38, R27, R38, P0 ;  /* 0x000000261b267207 */ /* 0x000fc40000000000 */
[----:B------:R-:W-:Y:S01]  /*20e00*/  SEL R42, R42, R31, P0 ;  /* 0x0000001f2a2a7207 */ /* 0x000fe20000000000 */
[----:B------:R-:W4:Y:S01]  /*20e10*/  SHFL.IDX PT, R68, R68, R3, 0x1c1f ;  /* 0x001c1f0344447589 */ /* 0x000f2200000e0000 */
[----:B-1----:R-:W-:-:S03]  /*20e20*/  SEL R56, R37, R58, P0 ;  /* 0x0000003a25387207 */ /* 0x002fc60000000000 */
[----:B------:R-:W-:Y:S01]  /*20e30*/  SHFL.IDX PT, R45, R45, R0, 0x1c1f ;  /* 0x001c1f002d2d7589 */ /* 0x000fe200000e0000 */
[----:B------:R-:W-:-:S03]  /*20e40*/  SEL R58, R58, R37, P0 ;  /* 0x000000253a3a7207 */ /* 0x000fc60000000000 */
[----:B------:R-:W-:Y:S04]  /*20e50*/  SHFL.IDX PT, R47, R47, R0, 0x1c1f ;  /* 0x001c1f002f2f7589 */ /* 0x000fe800000e0000 */
[----:B------:R-:W-:Y:S01]  /*20e60*/  SHFL.IDX PT, R57, R57, R0, 0x1c1f ;  /* 0x001c1f0039397589 */ /* 0x000fe200000e0000 */
[----:B0-----:R-:W-:Y:S02]  /*20e70*/  SEL R5, R41, R54, P0 ;  /* 0x0000003629057207 */ /* 0x001fe40000000000 */
[----:B------:R-:W-:Y:S01]  /*20e80*/  SEL R7, R54, R41, P0 ;  /* 0x0000002936077207 */ /* 0x000fe20000000000 */
[----:B------:R-:W-:Y:S01]  /*20e90*/  SHFL.IDX PT, R59, R59, R0, 0x1c1f ;  /* 0x001c1f003b3b7589 */ /* 0x000fe200000e0000 */
[----:B--2---:R-:W-:-:S03]  /*20ea0*/  SEL R11, R2, R43, P0 ;  /* 0x0000002b020b7207 */ /* 0x004fc60000000000 */
[----:B------:R0:W1:Y:S01]  /*20eb0*/  SHFL.IDX PT, R21, R24, R3, 0x1c1f ;  /* 0x001c1f0318157589 */ /* 0x00006200000e0000 */
[----:B---3--:R-:W-:Y:S02]  /*20ec0*/  SEL R33, R49, R66, P0 ;  /* 0x0000004231217207 */ /* 0x008fe40000000000 */
[----:B------:R-:W-:Y:S01]  /*20ed0*/  SEL R35, R66, R49, P0 ;  /* 0x0000003142237207 */ /* 0x000fe20000000000 */
[----:B------:R2:W3:Y:S01]  /*20ee0*/  SHFL.IDX PT, R20, R60, R3, 0x1c1f ;  /* 0x001c1f033c147589 */ /* 0x0004e200000e0000 */
[----:B----4-:R-:W-:-:S03]  /*20ef0*/  SEL R37, R51, R68, P0 ;  /* 0x0000004433257207 */ /* 0x010fc60000000000 */
[----:B------:R-:W4:Y:S01]  /*20f00*/  SHFL.IDX PT, R64, R64, R3, 0x1c1f ;  /* 0x001c1f0340407589 */ /* 0x000f2200000e0000 */
[----:B0-----:R-:W-:-:S03]  /*20f10*/  SEL R24, R26, R9, P0 ;  /* 0x000000091a187207 */ /* 0x001fc60000000000 */
[----:B------:R-:W0:Y:S01]  /*20f20*/  SHFL.IDX PT, R72, R72, R3, 0x1c1f ;  /* 0x001c1f0348487589 */ /* 0x000e2200000e0000 */
[----:B------:R-:W-:Y:S02]  /*20f30*/  SEL R26, R9, R26, P0 ;  /* 0x0000001a091a7207 */ /* 0x000fe40000000000 */
[----:B--2---:R-:W-:Y:S01]  /*20f40*/  SEL R60, R62, R39, P0 ;  /* 0x000000273e3c7207 */ /* 0x004fe20000000000 */
[----:B------:R-:W2:Y:S01]  /*20f50*/  SHFL.IDX PT, R74, R74, R3, 0x1c1f ;  /* 0x001c1f034a4a7589 */ /* 0x000ea200000e0000 */
[----:B------:R-:W-:Y:S02]  /*20f60*/  SEL R62, R39, R62, P0 ;  /* 0x0000003e273e7207 */ /* 0x000fe40000000000 */
[----:B------:R-:W-:Y:S01]  /*20f70*/  SEL R9, R43, R2, P0 ;  /* 0x000000022b097207 */ /* 0x000fe20000000000 */
[----:B------:R-:W-:Y:S01]  /*20f80*/  SHFL.IDX PT, R55, R55, R0, 0x1c1f ;  /* 0x001c1f0037377589 */ /* 0x000fe200000e0000 */
[----:B------:R-:W-:-:S03]  /*20f90*/  SEL R39, R68, R51, P0 ;  /* 0x0000003344277207 */ /* 0x000fc60000000000 */
[----:B------:R-:W-:Y:S01]  /*20fa0*/  SHFL.IDX PT, R61, R61, R0, 0x1c1f ;  /* 0x001c1f003d3d7589 */ /* 0x000fe200000e0000 */
[----:B-1----:R-:W-:Y:S02]  /*20fb0*/  SEL R28, R30, R21, P0 ;  /* 0x000000151e1c7207 */ /* 0x002fe40000000000 */
[----:B------:R-:W-:Y:S01]  /*20fc0*/  SEL R30, R21, R30, P0 ;  /* 0x0000001e151e7207 */ /* 0x000fe20000000000 */
[----:B------:R-:W-:Y:S01]  /*20fd0*/  SHFL.IDX PT, R63, R63, R0, 0x1c1f ;  /* 0x001c1f003f3f7589 */ /* 0x000fe200000e0000 */
[----:B---3--:R-:W-:Y:S02]  /*20fe0*/  SEL R25, R45, R20, P0 ;  /* 0x000000142d197207 */ /* 0x008fe40000000000 */
[----:B------:R-:W-:Y:S01]  /*20ff0*/  SEL R27, R20, R45, P0 ;  /* 0x0000002d141b7207 */ /* 0x000fe20000000000 */
[----:B------:R-:W1:Y:S01]  /*21000*/  SHFL.IDX PT, R70, R70, R3, 0x1c1f ;  /* 0x001c1f0346467589 */ /* 0x000e6200000e0000 */
[----:B----4-:R-:W-:Y:S02]  /*21010*/  SEL R29, R47, R64, P0 ;  /* 0x000000402f1d7207 */ /* 0x010fe40000000000 */
[----:B------:R-:W-:Y:S01]  /*21020*/  SEL R31, R64, R47, P0 ;  /* 0x0000002f401f7207 */ /* 0x000fe20000000000 */
[----:B------:R-:W3:Y:S01]  /*21030*/  SHFL.IDX PT, R76, R76, R3, 0x1c1f ;  /* 0x001c1f034c4c7589 */ /* 0x000ee200000e0000 */
[----:B0-----:R-:W-:-:S02]  /*21040*/  SEL R41, R57, R72, P0 ;  /* 0x0000004839297207 */ /* 0x001fc40000000000 */
[----:B------:R-:W-:Y:S01]  /*21050*/  SEL R43, R72, R57, P0 ;  /* 0x00000039482b7207 */ /* 0x000fe20000000000 */
[----:B------:R-:W0:Y:S01]  /*21060*/  SHFL.IDX PT, R78, R78, R3, 0x1c1f ;  /* 0x001c1f034e4e7589 */ /* 0x000e2200000e0000 */
[----:B--2---:R-:W-:Y:S02]  /*21070*/  SEL R49, R59, R74, P0 ;  /* 0x0000004a3b317207 */ /* 0x004fe40000000000 */
[----:B------:R-:W-:Y:S01]  /*21080*/  SEL R51, R74, R59, P0 ;  /* 0x0000003b4a337207 */ /* 0x000fe20000000000 */
[----:B------:R-:W2:Y:S04]  /*21090*/  SHFL.IDX PT, R80, R80, R3, 0x1c1f ;  /* 0x001c1f0350507589 */ /* 0x000ea800000e0000 */
[----:B------:R4:W2:Y:S01]  /*210a0*/  SHFL.IDX PT, R65, R65, R0, 0x1c1f ;  /* 0x001c1f0041417589 */ /* 0x0008a200000e0000 */
[----:B-1----:R-:W-:-:S02]  /*210b0*/  SEL R13, R55, R70, P0 ;  /* 0x00000046370d7207 */ /* 0x002fc40000000000 */
[----:B------:R-:W-:Y:S01]  /*210c0*/  SEL R15, R70, R55, P0 ;  /* 0x00000037460f7207 */ /* 0x000fe20000000000 */
[----:B----4-:R-:W-:Y:S01]  /*210d0*/  IMAD.MOV.U32 R0, RZ, RZ, RZ ;  /* 0x000000ffff007224 */ /* 0x010fe200078e00ff */
[----:B---3--:R-:W-:Y:S02]  /*210e0*/  SEL R45, R61, R76, P0 ;  /* 0x0000004c3d2d7207 */ /* 0x008fe40000000000 */
[----:B------:R-:W-:Y:S02]  /*210f0*/  SEL R47, R76, R61, P0 ;  /* 0x0000003d4c2f7207 */ /* 0x000fe40000000000 */
[----:B0-----:R-:W-:Y:S02]  /*21100*/  SEL R57, R63, R78, P0 ;  /* 0x0000004e3f397207 */ /* 0x001fe40000000000 */
[----:B------:R-:W-:-:S07]  /*21110*/  SEL R59, R78, R63, P0 ;  /* 0x0000003f4e3b7207 */ /* 0x000fce0000000000 */
.L_x_828:
[----:B------:R-:W3:Y:S04]  /*21120*/  LDL.LU R2, [R1+0x8] ;  /* 0x0000080001027983 */ /* 0x000ee80000300800 */
[----:B------:R-:W4:Y:S01]  /*21130*/  LDL.LU R54, [R1+0xc] ;  /* 0x00000c0001367983 */ /* 0x000f220000300800 */
[----:B------:R-:W-:Y:S05]  /*21140*/  WARPSYNC.ALL ;  /* 0x0000000000007948 */ /* 0x000fea0003800000 */
[----:B------:R-:W-:Y:S01]  /*21150*/  BAR.SYNC.DEFER_BLOCKING 0x1, 0x100 ;  /* 0x0044000000007b1d */ /* 0x000fe20000010000 */
[----:B--2---:R-:W-:-:S02]  /*21160*/  SEL R61, R65, R80, P0 ;  /* 0x00000050413d7207 */ /* 0x004fc40000000000 */
[----:B------:R-:W-:-:S03]  /*21170*/  SEL R63, R80, R65, P0 ;  /* 0x00000041503f7207 */ /* 0x000fc60000000000 */
[----:B------:R-:W-:Y:S02]  /*21180*/  ULDC.64 UR4, c[0x0][0xbd8] ;  /* 0x0002f60000047ab9 */ /* 0x000fe40000000a00 */
[----:B------:R-:W-:-:S04]  /*21190*/  ISETP.NE.U32.AND P1, PT, RZ, UR4, PT ;  /* 0x00000004ff007c0c */ /* 0x000fc8000bf25070 */
[----:B------:R-:W-:Y:S01]  /*211a0*/  ISETP.NE.AND.EX P1, PT, RZ, UR5, PT, P1 ;  /* 0x00000005ff007c0c */ /* 0x000fe2000bf25310 */
[----:B------:R-:W-:Y:S04]  /*211b0*/  STSM.16.M88.4 [R75], R4 ;  /* 0x000000044b007844 */ /* 0x000fe80000000200 */
[----:B------:R0:W-:Y:S04]  /*211c0*/  STSM.16.M88.4 [R85], R8 ;  /* 0x0000000855007844 */ /* 0x0001e80000000200 */
[----:B------:R-:W-:Y:S04]  /*211d0*/  STSM.16.M88.4 [R84], R24 ;  /* 0x0000001854007844 */ /* 0x000fe80000000200 */
        /* <DEDUP_REMOVED lines=8> */
[----:B------:R1:W-:Y:S01]  /*21260*/  STSM.16.M88.4 [R73], R60 ;  /* 0x0000003c49007844 */ /* 0x0003e20000000200 */
[----:B------:R-:W-:-:S04]  /*21270*/  IMAD R3, R232, 0x40, R230 ;  /* 0x00000040e8037824 */ /* 0x000fc800078e02e6 */
[----:B------:R-:W-:Y:S01]  /*21280*/  IMAD.WIDE R52, R3, 0x2, R52 ;  /* 0x0000000203347825 */ /* 0x000fe200078e0234 */
[----:B------:R-:W-:Y:S01]  /*21290*/  BAR.SYNC.DEFER_BLOCKING 0x1, 0x100 ;  /* 0x0044000000007b1d */ /* 0x000fe20000010000 */
[----:B---3--:R-:W-:-:S04]  /*212a0*/  IADD3 R20, P2, R2, UR4, RZ ;  /* 0x0000000402147c10 */ /* 0x008fc8000ff5e0ff */
[----:B----4-:R-:W-:Y:S01]  /*212b0*/  IADD3.X R21, R54, UR5, RZ, P2, !PT ;  /* 0x0000000536157c10 */ /* 0x010fe200097fe4ff */
[----:B------:R-:W-:Y:S02]  /*212c0*/  ULDC.64 UR4, c[0x0][0xbe0] ;  /* 0x0002f80000047ab9 */ /* 0x000fe40000000a00 */
[----:B------:R-:W-:Y:S02]  /*212d0*/  ISETP.NE.U32.AND P0, PT, RZ, UR4, PT ;  /* 0x00000004ff007c0c */ /* 0x000fe4000bf05070 */
[----:B------:R2:W5:Y:S01]  /*212e0*/  @P1 LDG.E R0, desc[UR54][R20.64] ;  /* 0x0000003614001981 */ /* 0x000562000c1e1900 */
[----:B0-----:R-:W-:Y:S02]  /*212f0*/  IADD3 R9, P2, R52, 0x1000, RZ ;  /* 0x0000100034097810 */ /* 0x001fe40007f5e0ff */
[----:B------:R-:W-:-:S13]  /*21300*/  ISETP.NE.AND.EX P0, PT, RZ, UR5, PT, P0 ;  /* 0x00000005ff007c0c */ /* 0x000fda000bf05300 */
[----:B------:R-:W-:Y:S01]  /*21310*/  @P0 IADD3 R2, P3, R2, UR4, RZ ;  /* 0x0000000402020c10 */ /* 0x000fe2000ff7e0ff */
[----:B------:R-:W-:Y:S02]  /*21320*/  ULDC UR4, c[0x0][0xa88] ;  /* 0x0002a20000047ab9 */ /* 0x000fe40000000800 */
[----:B-1----:R-:W-:Y:S02]  /*21330*/  MOV R60, UR4 ;  /* 0x00000004003c7c02 */ /* 0x002fe40008000f00 */
[----:B------:R-:W-:-:S05]  /*21340*/  @P0 IADD3.X R3, R54, UR5, RZ, P3, !PT ;  /* 0x0000000536030c10 */ /* 0x000fca0009ffe4ff */
[----:B------:R2:W5:Y:S01]  /*21350*/  @P0 LDG.E R60, desc[UR54][R2.64] ;  /* 0x00000036023c0981 */ /* 0x000562000c1e1900 */
[----:B------:R-:W-:Y:S05]  /*21360*/  @P0 BRA `(.L_x_596) ;  /* 0x0000000000100947 */ /* 0x000fea0003800000 */
[----:B------:R-:W-:Y:S05]  /*21370*/  @!P1 BRA `(.L_x_596) ;  /* 0x00000000000c9947 */ /* 0x000fea0003800000 */
[----:B--2---:R-:W2:Y:S04]  /*21380*/  LDG.E R3, desc[UR54][R20.64] ;  /* 0x0000003614037981 */ /* 0x004ea8000c1e1900 */
[----:B-----5:R-:W2:Y:S02]  /*21390*/  LDG.E R60, desc[UR54][R20.64+0x4] ;  /* 0x00000436143c7981 */ /* 0x020ea4000c1e1900 */
[----:B--2---:R-:W-:-:S07]  /*213a0*/  IMAD.IADD R60, R60, 0x1, -R3 ;  /* 0x000000013c3c7824 */ /* 0x004fce00078e0a03 */
.L_x_596:
[----:B------:R-:W3:Y:S01]  /*213b0*/  LDL.LU R10, [R1+0x10] ;  /* 0x00001000010a7983 */ /* 0x000ee20000300800 */
[----:B------:R-:W-:-:S03]  /*213c0*/  ULDC.64 UR4, c[0x0][0xb70] ;  /* 0x0002dc0000047ab9 */ /* 0x000fc60000000a00 */
[----:B------:R-:W4:Y:S04]  /*213d0*/  LDL R6, [R1+0x44] ;  /* 0x0000440001067983 */ /* 0x000f280000100800 */
[----:B------:R-:W4:Y:S04]  /*213e0*/  LDL.LU R65, [R1+0x4] ;  /* 0x0000040001417983 */ /* 0x000f280000300800 */
[----:B------:R-:W4:Y:S01]  /*213f0*/  LDL.LU R64, [R1+0x18] ;  /* 0x0000180001407983 */ /* 0x000f220000300800 */
[--C-:B--2--5:R-:W-:Y:S01]  /*21400*/  SHF.R.S32.HI R3, RZ, 0x1f, R0.reuse ;  /* 0x0000001fff037819 */ /* 0x124fe20000011400 */
[----:B------:R-:W-:Y:S01]  /*21410*/  IMAD.MOV.U32 R2, RZ, RZ, R0 ;  /* 0x000000ffff027224 */ /* 0x000fe200078e0000 */
[----:B------:R-:W-:-:S02]  /*21420*/  SEL R237, R237, RZ, !P1 ;  /* 0x000000ffeded7207 */ /* 0x000fc40004800000 */
[----:B------:R-:W-:Y:S02]  /*21430*/  LOP3.LUT R8, R9, 0x380, RZ, 0xc0, !PT ;  /* 0x0000038009087812 */ /* 0x000fe400078ec0ff */
[----:B------:R-:W-:Y:S02]  /*21440*/  IADD3 R33, P0, R52, 0x5000, RZ ;  /* 0x0000500034217810 */ /* 0x000fe40007f1e0ff */
[----:B------:R-:W-:Y:S02]  /*21450*/  SHF.R.U64 R8, R8, 0x3, RZ ;  /* 0x0000000308087819 */ /* 0x000fe400000012ff */
[----:B------:R-:W-:Y:S02]  /*21460*/  IADD3 R13, P3, R52, 0x2000, RZ ;  /* 0x00002000340d7810 */ /* 0x000fe40007f7e0ff */
[----:B------:R-:W-:Y:S01]  /*21470*/  LOP3.LUT R8, R8, R9, RZ, 0x3c, !PT ;  /* 0x0000000908087212 */ /* 0x000fe200078e3cff */
[----:B------:R-:W-:Y:S01]  /*21480*/  IMAD.X R9, RZ, RZ, R53, P2 ;  /* 0x000000ffff097224 */ /* 0x000fe200010e0635 */
[----:B------:R-:W-:-:S02]  /*21490*/  IADD3 R25, P4, R52, 0x3000, RZ ;  /* 0x0000300034197810 */ /* 0x000fc40007f9e0ff */
[C---:B------:R-:W-:Y:S02]  /*214a0*/  IADD3 R29, P5, R52.reuse, 0x4000, RZ ;  /* 0x00004000341d7810 */ /* 0x040fe40007fbe0ff */
[----:B------:R-:W-:Y:S02]  /*214b0*/  IADD3 R41, P2, R52, 0x7000, RZ ;  /* 0x0000700034297810 */ /* 0x000fe40007f5e0ff */
        /* <DEDUP_REMOVED lines=10> */
[----:B------:R-:W-:Y:S01]  /*21560*/  LOP3.LUT R32, R32, R33, RZ, 0x3c, !PT ;  /* 0x0000002120207212 */ /* 0x000fe200078e3cff */
[--C-:B------:R-:W-:Y:S01]  /*21570*/  IMAD.X R33, RZ, RZ, R53.reuse, P0 ;  /* 0x000000ffff217224 */ /* 0x100fe200000e0635 */
        /* <DEDUP_REMOVED lines=14> */
[----:B------:R-:W-:-:S02]  /*21660*/  SHF.R.U64 R44, R44, 0x3, RZ ;  /* 0x000000032c2c7819 */ /* 0x000fc400000012ff */
[----:B------:R-:W-:Y:S02]  /*21670*/  SHF.R.U64 R48, R48, 0x3, RZ ;  /* 0x0000000330307819 */ /* 0x000fe400000012ff */
[----:B------:R-:W-:Y:S02]  /*21680*/  SHF.R.U64 R54, R54, 0x3, RZ ;  /* 0x0000000336367819 */ /* 0x000fe400000012ff */
[----:B------:R-:W-:Y:S01]  /*21690*/  LOP3.LUT R44, R44, R45, RZ, 0x3c, !PT ;  /* 0x0000002d2c2c7212 */ /* 0x000fe200078e3cff */
[--C-:B------:R-:W-:Y:S01]  /*216a0*/  IMAD.X R45, RZ, RZ, R53.reuse, P3 ;  /* 0x000000ffff2d7224 */ /* 0x100fe200018e0635 */
[----:B------:R-:W-:Y:S02]  /*216b0*/  LOP3.LUT R48, R48, R49, RZ, 0x3c, !PT ;  /* 0x0000003130307212 */ /* 0x000fe400078e3cff */
[----:B------:R-:W-:Y:S01]  /*216c0*/  LOP3.LUT R54, R54, R55, RZ, 0x3c, !PT ;  /* 0x0000003736367212 */ /* 0x000fe200078e3cff */
[----:B------:R-:W-:Y:S01]  /*216d0*/  IMAD.X R55, RZ, RZ, R53, P5 ;  /* 0x000000ffff377224 */ /* 0x000fe200028e0635 */
[----:B------:R-:W-:-:S02]  /*216e0*/  IADD3.X R49, RZ, R53, RZ, P4, !PT ;  /* 0x00000035ff317210 */ /* 0x000fc400027fe4ff */
[----:B------:R-:W-:Y:S02]  /*216f0*/  SHF.R.S32.HI R231, RZ, 0x1f, R230 ;  /* 0x0000001fffe77819 */ /* 0x000fe400000114e6 */
[----:B------:R-:W-:Y:S01]  /*21700*/  SHF.R.S32.HI R233, RZ, 0x1f, R232 ;  /* 0x0000001fffe97819 */ /* 0x000fe200000114e8 */
[----:B------:R-:W-:Y:S01]  /*21710*/  BSSY B1, `(.L_x_597) ;  /* 0x000006d000017945 */ /* 0x000fe20003800000 */
[----:B---3--:R-:W-:Y:S02]  /*21720*/  SEL R62, R10, RZ, !P1 ;  /* 0x000000ff0a3e7207 */ /* 0x008fe40004800000 */
[----:B------:R-:W0:Y:S01]  /*21730*/  S2R R10, SR_TID.X ;  /* 0x00000000000a7919 */ /* 0x000e220000002100 */
[----:B----4-:R-:W-:Y:S02]  /*21740*/  SHF.R.S32.HI R61, RZ, 0x1f, R65 ;  /* 0x0000001fff3d7819 */ /* 0x010fe40000011441 */
[----:B------:R-:W-:-:S03]  /*21750*/  LEA R11, R64, R6, 0x7 ;  /* 0x00000006400b7211 */ /* 0x000fc600078e38ff */
[----:B------:R-:W-:-:S04]  /*21760*/  IMAD R4, R61, UR4, RZ ;  /* 0x000000043d047c24 */ /* 0x000fc8000f8e02ff */
[C---:B------:R-:W-:Y:S02]  /*21770*/  IMAD R7, R65.reuse, UR5, R4 ;  /* 0x0000000541077c24 */ /* 0x040fe4000f8e0204 */
[----:B------:R-:W-:Y:S01]  /*21780*/  IMAD.WIDE.U32 R4, R65, UR4, R2 ;  /* 0x0000000441047c25 */ /* 0x000fe2000f8e0002 */
[----:B------:R-:W-:-:S03]  /*21790*/  ULDC.64 UR4, c[0x0][0xb78] ;  /* 0x0002de0000047ab9 */ /* 0x000fc60000000a00 */
[----:B------:R-:W-:Y:S01]  /*217a0*/  IMAD.IADD R5, R5, 0x1, R7 ;  /* 0x0000000105057824 */ /* 0x000fe200078e0207 */
[----:B------:R-:W-:Y:S01]  /*217b0*/  SHF.R.S32.HI R7, RZ, 0x1f, R11 ;  /* 0x0000001fff077819 */ /* 0x000fe2000001140b */
[----:B------:R-:W-:Y:S02]  /*217c0*/  IMAD R2, R62, UR4, RZ ;  /* 0x000000043e027c24 */ /* 0x000fe4000f8e02ff */
[----:B------:R-:W-:-:S04]  /*217d0*/  IMAD.WIDE.U32 R4, R237, UR4, R4 ;  /* 0x00000004ed047c25 */ /* 0x000fc8000f8e0004 */
[----:B------:R-:W-:Y:S01]  /*217e0*/  IMAD R6, R237, UR5, R2 ;  /* 0x00000005ed067c24 */ /* 0x000fe2000f8e0202 */
[----:B------:R-:W-:Y:S01]  /*217f0*/  IADD3 R2, P1, R11, R4, RZ ;  /* 0x000000040b027210 */ /* 0x000fe20007f3e0ff */
[----:B------:R-:W-:Y:S01]  /*21800*/  ULDC.64 UR4, c[0x0][0xb40] ;  /* 0x0002d00000047ab9 */ /* 0x000fe20000000a00 */
[----:B0-----:R-:W-:Y:S02]  /*21810*/  IADD3 R14, R10, -0x80, RZ ;  /* 0xffffff800a0e7810 */ /* 0x001fe40007ffe0ff */
[----:B------:R-:W-:Y:S01]  /*21820*/  IADD3.X R7, R7, R5, R6, P1, !PT ;  /* 0x0000000507077210 */ /* 0x000fe20000ffe406 */
[----:B------:R-:W-:Y:S01]  /*21830*/  VIADD R5, R11, 0x8 ;  /* 0x000000080b057836 */ /* 0x000fe20000000000 */
[----:B------:R-:W-:Y:S02]  /*21840*/  SHF.R.S32.HI R10, RZ, 0x1f, R14 ;  /* 0x0000001fff0a7819 */ /* 0x000fe4000001140e */
[----:B------:R-:W-:Y:S02]  /*21850*/  LEA R20, P1, R2, UR4, 0x2 ;  /* 0x0000000402147c11 */ /* 0x000fe4000f8210ff */
[----:B------:R-:W-:-:S02]  /*21860*/  LEA.HI R10, R10, R14, RZ, 0x7 ;  /* 0x0000000e0a0a7211 */ /* 0x000fc400078f38ff */
[----:B------:R-:W-:Y:S01]  /*21870*/  LEA.HI.X R21, R2, UR5, R7, 0x2, P1 ;  /* 0x0000000502157c11 */ /* 0x000fe200088f1407 */
[----:B------:R-:W-:Y:S01]  /*21880*/  ULDC.64 UR4, c[0x0][0xaa0] ;  /* 0x0002a80000047ab9 */ /* 0x000fe20000000a00 */
[----:B------:R-:W-:Y:S02]  /*21890*/  IADD3 R37, P1, R52, 0x6000, RZ ;  /* 0x0000600034257810 */ /* 0x000fe40007f3e0ff */
[----:B------:R-:W-:Y:S02]  /*218a0*/  LOP3.LUT R10, R10, 0xffffff80, RZ, 0xc0, !PT ;  /* 0xffffff800a0a7812 */ /* 0x000fe400078ec0ff */
[----:B------:R-:W-:Y:S02]  /*218b0*/  LOP3.LUT R36, R37, 0x380, RZ, 0xc0, !PT ;  /* 0x0000038025247812 */ /* 0x000fe400078ec0ff */
[----:B------:R-:W-:Y:S01]  /*218c0*/  LOP3.LUT R2, R52, 0x380, RZ, 0xc0, !PT ;  /* 0x0000038034027812 */ /* 0x000fe200078ec0ff */
[----:B------:R-:W-:Y:S01]  /*218d0*/  IMAD.IADD R10, R14, 0x1, -R10 ;  /* 0x000000010e0a7824 */ /* 0x000fe200078e0a0a */
[----:B------:R-:W-:-:S02]  /*218e0*/  SHF.R.U64 R36, R36, 0x3, RZ ;  /* 0x0000000324247819 */ /* 0x000fc400000012ff */
[----:B------:R-:W-:Y:S02]  /*218f0*/  IADD3 R7, P2, R52, 0xb000, RZ ;  /* 0x0000b00034077810 */ /* 0x000fe40007f5e0ff */
[----:B------:R-:W-:Y:S02]  /*21900*/  LOP3.LUT P0, RZ, R10, 0x3, RZ, 0xc0, !PT ;  /* 0x000000030aff7812 */ /* 0x000fe4000780c0ff */
[----:B------:R-:W-:Y:S01]  /*21910*/  LOP3.LUT R36, R36, R37, RZ, 0x3c, !PT ;  /* 0x0000002524247212 */ /* 0x000fe200078e3cff */
[----:B------:R-:W-:Y:S01]  /*21920*/  IMAD.X R57, RZ, RZ, R53, P2 ;  /* 0x000000ffff397224 */ /* 0x000fe200010e0635 */
[----:B------:R-:W-:Y:S02]  /*21930*/  IADD3.X R37, RZ, R53, RZ, P1, !PT ;  /* 0x00000035ff257210 */ /* 0x000fe40000ffe4ff */
[-C--:B------:R-:W-:Y:S02]  /*21940*/  ISETP.GE.OR P1, PT, R11, R60.reuse, P0 ;  /* 0x0000003c0b00720c */ /* 0x080fe40000726670 */
[----:B------:R-:W-:-:S02]  /*21950*/  ISETP.GE.OR P0, PT, R5, R60, P0 ;  /* 0x0000003c0500720c */ /* 0x000fc40000706670 */
[----:B------:R-:W-:Y:S02]  /*21960*/  SHF.R.U64 R5, R2, 0x3, RZ ;  /* 0x0000000302057819 */ /* 0x000fe400000012ff */
[----:B------:R-:W-:Y:S02]  /*21970*/  LOP3.LUT R2, R7, 0x380, RZ, 0xc0, !PT ;  /* 0x0000038007027812 */ /* 0x000fe400078ec0ff */
[----:B------:R-:W-:Y:S01]  /*21980*/  LOP3.LUT R4, R5, R52, RZ, 0x3c, !PT ;  /* 0x0000003405047212 */ /* 0x000fe200078e3cff */
[----:B------:R-:W-:Y:S01]  /*21990*/  IMAD.MOV.U32 R5, RZ, RZ, R53 ;  /* 0x000000ffff057224 */ /* 0x000fe200078e0035 */
[----:B------:R-:W-:-:S03]  /*219a0*/  SHF.R.U64 R2, R2, 0x3, RZ ;  /* 0x0000000302027819 */ /* 0x000fc600000012ff */
[----:B------:R-:W-:Y:S01]  /*219b0*/  @!P1 STG.E desc[UR54][R20.64], R122 ;  /* 0x0000007a14009986 */ /* 0x000fe2000c101936 */
[----:B------:R-:W-:-:S03]  /*219c0*/  LOP3.LUT R56, R2, R7, RZ, 0x3c, !PT ;  /* 0x0000000702387212 */ /* 0x000fc600078e3cff */
[----:B------:R0:W-:Y:S04]  /*219d0*/  @!P0 STG.E desc[UR54][R20.64+0x20], R124 ;  /* 0x0000207c14008986 */ /* 0x0001e8000c101936 */
[----:B------:R-:W5:Y:S04]  /*219e0*/  LD.E.128 R4, desc[UR54][R4.64] ;  /* 0x0000003604047980 */ /* 0x000f68000c101d00 */
[----:B------:R-:W5:Y:S04]  /*219f0*/  LD.E.128 R8, desc[UR54][R8.64] ;  /* 0x0000003608087980 */ /* 0x000f68000c101d00 */
[----:B------:R-:W5:Y:S01]  /*21a00*/  LD.E.128 R12, desc[UR54][R12.64] ;  /* 0x000000360c0c7980 */ /* 0x000f62000c101d00 */
[----:B0-----:R-:W-:-:S03]  /*21a10*/  IMAD R21, R3, UR4, RZ ;  /* 0x0000000403157c24 */ /* 0x001fc6000f8e02ff */
[----:B------:R-:W5:Y:S04]  /*21a20*/  LD.E.128 R24, desc[UR54][R24.64] ;  /* 0x0000003618187980 */ /* 0x000f68000c101d00 */
[----:B------:R-:W5:Y:S04]  /*21a30*/  LD.E.128 R28, desc[UR54][R28.64] ;  /* 0x000000361c1c7980 */ /* 0x000f68000c101d00 */
[----:B------:R-:W5:Y:S04]  /*21a40*/  LD.E.128 R32, desc[UR54][R32.64] ;  /* 0x0000003620207980 */ /* 0x000f68000c101d00 */
[----:B------:R-:W5:Y:S04]  /*21a50*/  LD.E.128 R36, desc[UR54][R36.64] ;  /* 0x0000003624247980 */ /* 0x000f68000c101d00 */
[----:B------:R-:W5:Y:S04]  /*21a60*/  LD.E.128 R40, desc[UR54][R40.64] ;  /* 0x0000003628287980 */ /* 0x000f68000c101d00 */
[----:B------:R-:W5:Y:S04]  /*21a70*/  LD.E.128 R44, desc[UR54][R44.64] ;  /* 0x000000362c2c7980 */ /* 0x000f68000c101d00 */
[----:B------:R-:W5:Y:S04]  /*21a80*/  LD.E.128 R48, desc[UR54][R48.64] ;  /* 0x0000003630307980 */ /* 0x000f68000c101d00 */
[----:B------:R-:W5:Y:S04]  /*21a90*/  LD.E.128 R52, desc[UR54][R54.64] ;  /* 0x0000003636347980 */ /* 0x000f68000c101d00 */
[----:B------:R-:W5:Y:S01]  /*21aa0*/  LD.E.128 R56, desc[UR54][R56.64] ;  /* 0x0000003638387980 */ /* 0x000f62000c101d00 */
[C---:B------:R-:W-:Y:S01]  /*21ab0*/  IMAD.WIDE.U32 R2, R0.reuse, UR4, R230 ;  /* 0x0000000400027c25 */ /* 0x040fe2000f8e00e6 */
[----:B------:R-:W-:Y:S01]  /*21ac0*/  @!PT LDS RZ, [RZ] ;  /* 0x00000000fffff984 */ /* 0x000fe20000000800 */
[----:B------:R-:W-:Y:S01]  /*21ad0*/  @!PT LDS RZ, [RZ] ;  /* 0x00000000fffff984 */ /* 0x000fe20000000800 */
[----:B------:R-:W-:Y:S01]  /*21ae0*/  @!PT LDS RZ, [RZ] ;  /* 0x00000000fffff984 */ /* 0x000fe20000000800 */
[----:B------:R-:W-:Y:S01]  /*21af0*/  @!PT LDS RZ, [RZ] ;  /* 0x00000000fffff984 */ /* 0x000fe20000000800 */
[----:B------:R0:W-:Y:S06]  /*21b00*/  MEMBAR.ALL.CTA ;  /* 0x0000000000007992 */ /* 0x0001ec0000008000 */
[----:B0-----:R-:W0:Y:S01]  /*21b10*/  FENCE.VIEW.ASYNC.S ;  /* 0x00000000000073c6 */ /* 0x001e220000000000 */
[----:B------:R-:W-:Y:S01]  /*21b20*/  IMAD R21, R0, UR5, R21 ;  /* 0x0000000500157c24 */ /* 0x000fe2000f8e0215 */
[----:B------:R-:W-:Y:S01]  /*21b30*/  ULDC.64 UR4, c[0x0][0xae0] ;  /* 0x0002b80000047ab9 */ /* 0x000fe20000000a00 */
[----:B------:R-:W-:-:S02]  /*21b40*/  IMAD R63, R64, -0x80, R60 ;  /* 0xffffff80403f7824 */ /* 0x000fc400078e023c */
[C---:B------:R-:W-:Y:S01]  /*21b50*/  VIADD R0, R232.reuse, 0x20 ;  /* 0x00000020e8007836 */ /* 0x040fe20000000000 */
[----:B------:R-:W-:Y:S01]  /*21b60*/  IADD3 R3, R3, R21, RZ ;  /* 0x0000001503037210 */ /* 0x000fe20007ffe0ff */
[----:B------:R-:W-:Y:S01]  /*21b70*/  IMAD R61, R61, UR4, RZ ;  /* 0x000000043d3d7c24 */ /* 0x000fe2000f8e02ff */
[CC--:B------:R-:W-:Y:S01]  /*21b80*/  ISETP.GE.AND P3, PT, R232.reuse, R63.reuse, PT ;  /* 0x0000003fe800720c */ /* 0x0c0fe20003f66270 */
[----:B------:R-:W-:Y:S01]  /*21b90*/  VIADD R20, R232, 0x40 ;  /* 0x00000040e8147836 */ /* 0x000fe20000000000 */
[-C--:B------:R-:W-:Y:S01]  /*21ba0*/  ISETP.GE.AND P0, PT, R0, R63.reuse, PT ;  /* 0x0000003f0000720c */ /* 0x080fe20003f06270 */
[C---:B------:R-:W-:Y:S02]  /*21bb0*/  IMAD R61, R65.reuse, UR5, R61 ;  /* 0x00000005413d7c24 */ /* 0x040fe4000f8e023d */
[----:B------:R-:W-:Y:S01]  /*21bc0*/  IMAD.WIDE.U32 R2, R65, UR4, R2 ;  /* 0x0000000441027c25 */ /* 0x000fe2000f8e0002 */
[----:B------:R-:W-:Y:S01]  /*21bd0*/  ULDC.64 UR4, c[0x0][0xae8] ;  /* 0x0002ba0000047ab9 */ /* 0x000fe20000000a00 */
[----:B------:R-:W-:-:S02]  /*21be0*/  ISETP.GE.AND P1, PT, R20, R63, PT ;  /* 0x0000003f1400720c */ /* 0x000fc40003f26270 */
[----:B------:R-:W-:Y:S01]  /*21bf0*/  VIADD R0, R18, 0x33420 ;  /* 0x0003342012007836 */ /* 0x000fe20000000000 */
[----:B------:R-:W-:Y:S01]  /*21c00*/  IADD3 R3, R3, R61, RZ ;  /* 0x0000003d03037210 */ /* 0x000fe20007ffe0ff */
[----:B------:R-:W-:Y:S02]  /*21c10*/  VIADD R21, R232, 0x60 ;  /* 0x00000060e8157836 */ /* 0x000fe40000000000 */
[----:B------:R-:W-:Y:S01]  /*21c20*/  IMAD R20, R62, UR4, RZ ;  /* 0x000000043e147c24 */ /* 0x000fe2000f8e02ff */
[----:B------:R-:W-:Y:S01]  /*21c30*/  PRMT R0, RZ, 0x654, R0 ;  /* 0x00000654ff007816 */ /* 0x000fe20000000000 */
[----:B------:R-:W-:Y:S01]  /*21c40*/  IMAD.WIDE.U32 R60, R237, UR4, R2 ;  /* 0x00000004ed3c7c25 */ /* 0x000fe2000f8e0002 */
[----:B------:R-:W-:Y:S02]  /*21c50*/  ISETP.GE.AND P2, PT, R21, R63, PT ;  /* 0x0000003f1500720c */ /* 0x000fe40003f46270 */
[----:B0-----:R0:W-:Y:S01]  /*21c60*/  SYNCS.ARRIVE.TRANS64.RED.A1T0 RZ, [R0+URZ], RZ ;  /* 0x000000ff00ff79a7 */ /* 0x0011e2000810043f */
[----:B------:R-:W-:-:S02]  /*21c70*/  IMAD R63, R237, UR5, R20 ;  /* 0x00000005ed3f7c24 */ /* 0x000fc4000f8e0214 */
[----:B------:R-:W-:-:S04]  /*21c80*/  IMAD.WIDE R20, R64, 0x80, R232 ;  /* 0x0000008040147825 */ /* 0x000fc800078e02e8 */
[----:B------:R-:W-:Y:S01]  /*21c90*/  IMAD.IADD R65, R61, 0x1, R63 ;  /* 0x000000013d417824 */ /* 0x000fe200078e023f */
[----:B0-----:R-:W-:Y:S06]  /*21ca0*/  @P3 BRA `(.L_x_598) ;  /* 0x00000000004c3947 */ /* 0x001fec0003800000 */
[----:B------:R-:W-:Y:S01]  /*21cb0*/  ULDC.64 UR4, c[0x0][0xad8] ;  /* 0x0002b60000047ab9 */ /* 0x000fe20000000a00 */
[----:B------:R-:W-:Y:S01]  /*21cc0*/  MOV R3, R65 ;  /* 0x0000004100037202 */ /* 0x000fe20000000f00 */
[----:B------:R-:W-:Y:S01]  /*21cd0*/  IMAD R63, R21, UR4, RZ ;  /* 0x00000004153f7c24 */ /* 0x000fe2000f8e02ff */
[----:B------:R-:W-:Y:S01]  /*21ce0*/  ULDC.64 UR6, c[0x0][0xa80] ;  /* 0x0002a00000067ab9 */ /* 0x000fe20000000a00 */
[----:B------:R-:W-:Y:S02]  /*21cf0*/  IMAD.MOV.U32 R2, RZ, RZ, R60 ;  /* 0x000000ffff027224 */ /* 0x000fe400078e003c */
[C---:B------:R-:W-:Y:S02]  /*21d00*/  IMAD R63, R20.reuse, UR5, R63 ;  /* 0x00000005143f7c24 */ /* 0x040fe4000f8e023f */
[----:B------:R-:W-:Y:S01]  /*21d10*/  IMAD.WIDE.U32 R2, R20, UR4, R2 ;  /* 0x0000000414027c25 */ /* 0x000fe2000f8e0002 */
[----:B------:R-:W-:Y:S02]  /*21d20*/  ULDC UR4, c[0x0][0xa8c] ;  /* 0x0002a30000047ab9 */ /* 0x000fe40000000800 */
[----:B------:R-:W-:Y:S01]  /*21d30*/  ISETP.GE.AND P4, PT, R230, UR4, PT ;  /* 0x00000004e6007c0c */ /* 0x000fe2000bf86270 */
[----:B------:R-:W-:Y:S01]  /*21d40*/  IMAD.IADD R3, R3, 0x1, R63 ;  /* 0x0000000103037824 */ /* 0x000fe200078e023f */
[----:B------:R-:W-:Y:S01]  /*21d50*/  LEA R62, P5, R2, UR6, 0x1 ;  /* 0x00000006023e7c11 */ /* 0x000fe2000f8a08ff */
[----:B------:R-:W-:-:S02]  /*21d60*/  VIADD R0, R230, 0x40 ;  /* 0x00000040e6007836 */ /* 0x000fc40000000000 */
[----:B------:R-:W-:Y:S01]  /*21d70*/  VIADD R64, R230, 0x80 ;  /* 0x00000080e6407836 */ /* 0x000fe20000000000 */
[----:B------:R-:W-:Y:S02]  /*21d80*/  LEA.HI.X R63, R2, UR7, R3, 0x1, P5 ;  /* 0x00000007023f7c11 */ /* 0x000fe4000a8f0c03 */
[----:B------:R-:W-:Y:S02]  /*21d90*/  ISETP.GE.AND P3, PT, R0, UR4, PT ;  /* 0x0000000400007c0c */ /* 0x000fe4000bf66270 */
[----:B------:R-:W-:-:S03]  /*21da0*/  ISETP.GE.AND P5, PT, R64, UR4, PT ;  /* 0x0000000440007c0c */ /* 0x000fc6000bfa6270 */
[----:B-----5:R0:W-:Y:S08]  /*21db0*/  @!P4 STG.E.128 desc[UR54][R62.64], R4 ;  /* 0x000000043e00c986 */ /* 0x0201f0000c101d36 */
[----:B------:R0:W-:Y:S04]  /*21dc0*/  @!P3 STG.E.128 desc[UR54][R62.64+0x80], R28 ;  /* 0x0000801c3e00b986 */ /* 0x0001e8000c101d36 */
[----:B------:R0:W-:Y:S02]  /*21dd0*/  @!P5 STG.E.128 desc[UR54][R62.64+0x100], R44 ;  /* 0x0001002c3e00d986 */ /* 0x0001e4000c101d36 */
.L_x_598:
[----:B------:R-:W-:Y:S05]  /*21de0*/  BSYNC B1 ;  /* 0x0000000000017941 */ /* 0x000fea0003800000 */
.L_x_597:
[----:B------:R-:W-:Y:S04]  /*21df0*/  BSSY B1, `(.L_x_599) ;  /* 0x0000017000017945 */ /* 0x000fe80003800000 */
[----:B------:R-:W-:Y:S05]  /*21e00*/  @P0 BRA `(.L_x_600) ;  /* 0x0000000000540947 */ /* 0x000fea0003800000 */
[----:B0----5:R-:W-:Y:S01]  /*21e10*/  IADD3 R5, P0, R20, 0x20, RZ ;  /* 0x0000002014057810 */ /* 0x021fe20007f1e0ff */
[C---:B------:R-:W-:Y:S01]  /*21e20*/  VIADD R2, R230.reuse, 0x40 ;  /* 0x00000040e6027836 */ /* 0x040fe20000000000 */
[----:B------:R-:W-:Y:S01]  /*21e30*/  ULDC UR4, c[0x0][0xa8c] ;  /* 0x0002a30000047ab9 */ /* 0x000fe20000000800 */
[----:B------:R-:W-:Y:S01]  /*21e40*/  ULDC.64 UR6, c[0x0][0xad8] ;  /* 0x0002b60000067ab9 */ /* 0x000fe20000000a00 */
[----:B------:R-:W-:Y:S01]  /*21e50*/  IADD3.X R0, RZ, R21, RZ, P0, !PT ;  /* 0x00000015ff007210 */ /* 0x000fe200007fe4ff */
[----:B------:R-:W-:Y:S01]  /*21e60*/  VIADD R4, R230, 0x80 ;  /* 0x00000080e6047836 */ /* 0x000fe20000000000 */
[----:B------:R-:W-:Y:S01]  /*21e70*/  ISETP.GE.AND P4, PT, R2, UR4, PT ;  /* 0x0000000402007c0c */ /* 0x000fe2000bf86270 */
[----:B------:R-:W-:Y:S01]  /*21e80*/  IMAD.MOV.U32 R2, RZ, RZ, R60 ;  /* 0x000000ffff027224 */ /* 0x000fe200078e003c */
[----:B------:R-:W-:Y:S01]  /*21e90*/  MOV R3, R65 ;  /* 0x0000004100037202 */ /* 0x000fe20000000f00 */
[----:B------:R-:W-:Y:S01]  /*21ea0*/  IMAD R0, R0, UR6, RZ ;  /* 0x0000000600007c24 */ /* 0x000fe2000f8e02ff */
[----:B------:R-:W-:-:S02]  /*21eb0*/  ISETP.GE.AND P3, PT, R230, UR4, PT ;  /* 0x00000004e6007c0c */ /* 0x000fc4000bf66270 */
[----:B------:R-:W-:Y:S01]  /*21ec0*/  ISETP.GE.AND P5, PT, R4, UR4, PT ;  /* 0x0000000404007c0c */ /* 0x000fe2000bfa6270 */
[----:B------:R-:W-:-:S04]  /*21ed0*/  IMAD.WIDE.U32 R2, R5, UR6, R2 ;  /* 0x0000000605027c25 */ /* 0x000fc8000f8e0002 */
[----:B------:R-:W-:Y:S01]  /*21ee0*/  IMAD R5, R5, UR7, R0 ;  /* 0x0000000705057c24 */ /* 0x000fe2000f8e0200 */
[----:B------:R-:W-:Y:S02]  /*21ef0*/  ULDC.64 UR6, c[0x0][0xa80] ;  /* 0x0002a00000067ab9 */ /* 0x000fe40000000a00 */
[----:B------:R-:W-:Y:S01]  /*21f00*/  LEA R4, P0, R2, UR6, 0x1 ;  /* 0x0000000602047c11 */ /* 0x000fe2000f8008ff */
[----:B------:R-:W-:-:S05]  /*21f10*/  IMAD.IADD R3, R3, 0x1, R5 ;  /* 0x0000000103037824 */ /* 0x000fca00078e0205 */
[----:B------:R-:W-:-:S05]  /*21f20*/  LEA.HI.X R5, R2, UR7, R3, 0x1, P0 ;  /* 0x0000000702057c11 */ /* 0x000fca00080f0c03 */
[----:B------:R1:W-:Y:S04]  /*21f30*/  @!P3 STG.E.128 desc[UR54][R4.64], R8 ;  /* 0x000000080400b986 */ /* 0x0003e8000c101d36 */
[----:B------:R1:W-:Y:S04]  /*21f40*/  @!P4 STG.E.128 desc[UR54][R4.64+0x80], R32 ;  /* 0x000080200400c986 */ /* 0x0003e8000c101d36 */
[----:B------:R1:W-:Y:S02]  /*21f50*/  @!P5 STG.E.128 desc[UR54][R4.64+0x100], R48 ;  /* 0x000100300400d986 */ /* 0x0003e4000c101d36 */
.L_x_600:
[----:B------:R-:W-:Y:S05]  /*21f60*/  BSYNC B1 ;  /* 0x0000000000017941 */ /* 0x000fea0003800000 */
.L_x_599:
[----:B------:R-:W-:Y:S04]  /*21f70*/  BSSY B1, `(.L_x_601) ;  /* 0x0000017000017945 */ /* 0x000fe80003800000 */
[----:B------:R-:W-:Y:S05]  /*21f80*/  @P1 BRA `(.L_x_602) ;  /* 0x0000000000541947 */ /* 0x000fea0003800000 */
[----:B01---5:R-:W-:Y:S01]  /*21f90*/  IADD3 R5, P0, R20, 0x40, RZ ;  /* 0x0000004014057810 */ /* 0x023fe20007f1e0ff */
[C---:B------:R-:W-:Y:S01]  /*21fa0*/  VIADD R2, R230.reuse, 0x40 ;  /* 0x00000040e6027836 */ /* 0x040fe20000000000 */
[----:B------:R-:W-:Y:S01]  /*21fb0*/  ULDC UR4, c[0x0][0xa8c] ;  /* 0x0002a30000047ab9 */ /* 0x000fe20000000800 */
[----:B------:R-:W-:Y:S01]  /*21fc0*/  ULDC.64 UR6, c[0x0][0xad8] ;  /* 0x0002b60000067ab9 */ /* 0x000fe20000000a00 */
[----:B------:R-:W-:Y:S01]  /*21fd0*/  IMAD.MOV.U32 R3, RZ, RZ, R65 ;  /* 0x000000ffff037224 */ /* 0x000fe200078e0041 */
[----:B------:R-:W-:Y:S01]  /*21fe0*/  IADD3 R4, R230, 0x80, RZ ;  /* 0x00000080e6047810 */ /* 0x000fe20007ffe0ff */
[----:B------:R-:W-:Y:S01]  /*21ff0*/  IMAD.X R0, RZ, RZ, R21, P0 ;  /* 0x000000ffff007224 */ /* 0x000fe200000e0615 */
[----:B------:R-:W-:Y:S01]  /*22000*/  ISETP.GE.AND P3, PT, R2, UR4, PT ;  /* 0x0000000402007c0c */ /* 0x000fe2000bf66270 */
[----:B------:R-:W-:Y:S01]  /*22010*/  IMAD.MOV.U32 R2, RZ, RZ, R60 ;  /* 0x000000ffff027224 */ /* 0x000fe200078e003c */
[----:B------:R-:W-:Y:S01]  /*22020*/  ISETP.GE.AND P1, PT, R230, UR4, PT ;  /* 0x00000004e6007c0c */ /* 0x000fe2000bf26270 */
[----:B------:R-:W-:Y:S01]  /*22030*/  IMAD R0, R0, UR6, RZ ;  /* 0x0000000600007c24 */ /* 0x000fe2000f8e02ff */
        /* <DEDUP_REMOVED lines=10> */
.L_x_602:
[----:B------:R-:W-:Y:S05]  /*220e0*/  BSYNC B1 ;  /* 0x0000000000017941 */ /* 0x000fea0003800000 */
.L_x_601:
[----:B------:R-:W-:Y:S05]  /*220f0*/  @P2 BRA `(.L_x_603) ;  /* 0x0000000c001c2947 */ /* 0x000fea0003800000 */
[----:B012--5:R-:W-:Y:S01]  /*22100*/  IADD3 R5, P0, R20, 0x60, RZ ;  /* 0x0000006014057810 */ /* 0x027fe20007f1e0ff */
[----:B------:R-:W-:Y:S01]  /*22110*/  ULDC.64 UR4, c[0x0][0xad8] ;  /* 0x0002b60000047ab9 */ /* 0x000fe20000000a00 */
[----:B------:R-:W-:Y:S01]  /*22120*/  IMAD.MOV.U32 R2, RZ, RZ, R60 ;  /* 0x000000ffff027224 */ /* 0x000fe200078e003c */
[----:B------:R-:W-:Y:S01]  /*22130*/  ULDC.64 UR6, c[0x0][0xa80] ;  /* 0x0002a00000067ab9 */ /* 0x000fe20000000a00 */
[----:B------:R-:W-:Y:S01]  /*22140*/  IADD3.X R20, RZ, R21, RZ, P0, !PT ;  /* 0x00000015ff147210 */ /* 0x000fe200007fe4ff */
[----:B------:R-:W-:Y:S02]  /*22150*/  IMAD.MOV.U32 R3, RZ, RZ, R65 ;  /* 0x000000ffff037224 */ /* 0x000fe400078e0041 */
[----:B------:R-:W-:Y:S02]  /*22160*/  VIADD R0, R230, 0x40 ;  /* 0x00000040e6007836 */ /* 0x000fe40000000000 */
[----:B------:R-:W-:Y:S02]  /*22170*/  IMAD R20, R20, UR4, RZ ;  /* 0x0000000414147c24 */ /* 0x000fe4000f8e02ff */
[----:B------:R-:W-:Y:S01]  /*22180*/  IMAD.WIDE.U32 R2, R5, UR4, R2 ;  /* 0x0000000405027c25 */ /* 0x000fe2000f8e0002 */
[----:B------:R-:W-:-:S02]  /*22190*/  ULDC UR4, c[0x0][0xa8c] ;  /* 0x0002a30000047ab9 */ /* 0x000fc40000000800 */
[----:B------:R-:W-:Y:S01]  /*221a0*/  ISETP.GE.AND P1, PT, R230, UR4, PT ;  /* 0x00000004e6007c0c */ /* 0x000fe2000bf26270 */
[----:B------:R-:W-:Y:S01]  /*221b0*/  IMAD R5, R5, UR5, R20 ;  /* 0x0000000505057c24 */ /* 0x000fe2000f8e0214 */
[----:B------:R-:W-:Y:S01]  /*221c0*/  ISETP.GE.AND P2, PT, R0, UR4, PT ;  /* 0x0000000400007c0c */ /* 0x000fe2000bf46270 */
[----:B------:R-:W-:Y:S01]  /*221d0*/  VIADD R0, R230, 0x80 ;  /* 0x00000080e6007836 */ /* 0x000fe20000000000 */
[----:B------:R-:W-:Y:S02]  /*221e0*/  LEA R4, P0, R2, UR6, 0x1 ;  /* 0x0000000602047c11 */ /* 0x000fe4000f8008ff */
[----:B------:R-:W-:-:S04]  /*221f0*/  IADD3 R3, R3, R5, RZ ;  /* 0x0000000503037210 */ /* 0x000fc80007ffe0ff */
[----:B------:R-:W-:Y:S02]  /*22200*/  LEA.HI.X R5, R2, UR7, R3, 0x1, P0 ;  /* 0x0000000702057c11 */ /* 0x000fe400080f0c03 */
[----:B------:R-:W-:-:S03]  /*22210*/  ISETP.GE.AND P0, PT, R0, UR4, PT ;  /* 0x0000000400007c0c */ /* 0x000fc6000bf06270 */
[----:B------:R3:W-:Y:S04]  /*22220*/  @!P1 STG.E.128 desc[UR54][R4.64], R24 ;  /* 0x0000001804009986 */ /* 0x0007e8000c101d36 */
[----:B------:R3:W-:Y:S06]  /*22230*/  @!P2 STG.E.128 desc[UR54][R4.64+0x80], R40 ;  /* 0x000080280400a986 */ /* 0x0007ec000c101d36 */
[----:B------:R-:W-:Y:S05]  /*22240*/  @P0 BRA `(.L_x_603) ;  /* 0x0000000800c80947 */ /* 0x000fea0003800000 */
[----:B------:R4:W-:Y:S01]  /*22250*/  STG.E.128 desc[UR54][R4.64+0x100], R56 ;  /* 0x0001003804007986 */ /* 0x0009e2000c101d36 */
[----:B------:R-:W-:Y:S05]  /*22260*/  BRA `(.L_x_603) ;  /* 0x0000000800c07947 */ /* 0x000fea0003800000 */
.L_x_594:
[----:B------:R-:W2:Y:S01]  /*22270*/  LDL.LU R4, [R1+0x8] ;  /* 0x0000080001047983 */ /* 0x000ea20000300800 */
[----:B------:R-:W-:-:S03]  /*22280*/  ULDC.64 UR4, c[0x0][0xbd8] ;  /* 0x0002f60000047ab9 */ /* 0x000fc60000000a00 */
[----:B------:R-:W3:Y:S01]  /*22290*/  LDL.LU R0, [R1+0xc] ;  /* 0x00000c0001007983 */ /* 0x000ee20000300800 */
[----:B------:R-:W-:Y:S01]  /*222a0*/  ISETP.NE.U32.AND P0, PT, RZ, UR4, PT ;  /* 0x00000004ff007c0c */ /* 0x000fe2000bf05070 */
[----:B------:R-:W-:-:S03]  /*222b0*/  IMAD.MOV.U32 R7, RZ, RZ, RZ ;  /* 0x000000ffff077224 */ /* 0x000fc600078e00ff */
[----:B------:R-:W-:Y:S02]  /*222c0*/  ISETP.NE.AND.EX P0, PT, RZ, UR5, PT, P0 ;  /* 0x00000005ff007c0c */ /* 0x000fe4000bf05300 */
[----:B--2---:R-:W-:-:S04]  /*222d0*/  IADD3 R2, P1, R4, UR4, RZ ;  /* 0x0000000404027c10 */ /* 0x004fc8000ff3e0ff */
[----:B---3--:R-:W-:Y:S01]  /*222e0*/  IADD3.X R3, R0, UR5, RZ, P1, !PT ;  /* 0x0000000500037c10 */ /* 0x008fe20008ffe4ff */
[----:B------:R-:W-:Y:S02]  /*222f0*/  ULDC.64 UR4, c[0x0][0xbe0] ;  /* 0x0002f80000047ab9 */ /* 0x000fe40000000a00 */
[----:B------:R-:W-:-:S04]  /*22300*/  ISETP.NE.U32.AND P1, PT, RZ, UR4, PT ;  /* 0x00000004ff007c0c */ /* 0x000fc8000bf25070 */
[----:B------:R2:W5:Y:S01]  /*22310*/  @P0 LDG.E R7, desc[UR54][R2.64] ;  /* 0x0000003602070981 */ /* 0x000562000c1e1900 */
[----:B------:R-:W-:Y:S01]  /*22320*/  ISETP.NE.AND.EX P1, PT, RZ, UR5, PT, P1 ;  /* 0x00000005ff007c0c */ /* 0x000fe2000bf25310 */
[----:B------:R-:W3:-:S12]  /*22330*/  S2R R6, SR_TID.X ;  /* 0x0000000000067919 */ /* 0x000ed80000002100 */
[----:B------:R-:W-:Y:S01]  /*22340*/  @P1 IADD3 R4, P2, R4, UR4, RZ ;  /* 0x0000000404041c10 */ /* 0x000fe2000ff5e0ff */
[----:B------:R-:W-:-:S03]  /*22350*/  ULDC UR4, c[0x0][0xa88] ;  /* 0x0002a20000047ab9 */ /* 0x000fc60000000800 */
[----:B------:R-:W-:Y:S02]  /*22360*/  @P1 IADD3.X R5, R0, UR5, RZ, P2, !PT ;  /* 0x0000000500051c10 */ /* 0x000fe400097fe4ff */
[----:B------:R-:W-:-:S06]  /*22370*/  MOV R0, UR4 ;  /* 0x0000000400007c02 */ /* 0x000fcc0008000f00 */
[----:B------:R2:W5:Y:S01]  /*22380*/  @P1 LDG.E R0, desc[UR54][R4.64] ;  /* 0x0000003604001981 */ /* 0x000562000c1e1900 */
[----:B---3--:R-:W-:-:S05]  /*22390*/  VIADD R6, R6, 0xffffff80 ;  /* 0xffffff8006067836 */ /* 0x008fca0000000000 */
[----:B------:R-:W-:Y:S01]  /*223a0*/  ISETP.GE.AND P2, PT, R6, 0x80, PT ;  /* 0x000000800600780c */ /* 0x000fe20003f46270 */
[----:B--2---:R-:W-:-:S12]  /*223b0*/  @P1 BRA `(.L_x_604) ;  /* 0x0000000000101947 */ /* 0x004fd80003800000 */
[----:B------:R-:W-:Y:S05]  /*223c0*/  @!P0 BRA `(.L_x_604) ;  /* 0x00000000000c8947 */ /* 0x000fea0003800000 */
[----:B------:R-:W2:Y:S04]  /*223d0*/  LDG.E R5, desc[UR54][R2.64] ;  /* 0x0000003602057981 */ /* 0x000ea8000c1e1900 */
[----:B-----5:R-:W2:Y:S02]  /*223e0*/  LDG.E R0, desc[UR54][R2.64+0x4] ;  /* 0x0000043602007981 */ /* 0x020ea4000c1e1900 */
[----:B--2---:R-:W-:-:S07]  /*223f0*/  IMAD.IADD R0, R0, 0x1, -R5 ;  /* 0x0000000100007824 */ /* 0x004fce00078e0a05 */
.L_x_604:
[----:B------:R-:W2:Y:S04]  /*22400*/  LDL.LU R2, [R1+0x10] ;  /* 0x0000100001027983 */ /* 0x000ea80000300800 */
[----:B------:R-:W3:Y:S04]  /*22410*/  LDL R12, [R1+0x4] ;  /* 0x00000400010c7983 */ /* 0x000ee80000100800 */
[----:B------:R4:W5:Y:S01]  /*22420*/  LDL R10, [R1+0x18] ;  /* 0x00001800010a7983 */ /* 0x0009620000100800 */
[----:B------:R-:W-:Y:S01]  /*22430*/  BSSY B1, `(.L_x_605) ;  /* 0x000001d000017945 */ /* 0x000fe20003800000 */
[----:B------:R-:W-:-:S02]  /*22440*/  SHF.R.S32.HI R231, RZ, 0x1f, R230 ;  /* 0x0000001fffe77819 */ /* 0x000fc400000114e6 */
[----:B------:R-:W-:Y:S02]  /*22450*/  SEL R237, R237, RZ, !P0 ;  /* 0x000000ffeded7207 */ /* 0x000fe40004000000 */
[----:B-----5:R-:W-:Y:S02]  /*22460*/  SHF.R.S32.HI R6, RZ, 0x1f, R7 ;  /* 0x0000001fff067819 */ /* 0x020fe40000011407 */
[----:B--2---:R-:W-:Y:S02]  /*22470*/  SEL R9, R2, RZ, !P0 ;  /* 0x000000ff02097207 */ /* 0x004fe40004000000 */
[----:B---3--:R-:W-:Y:S01]  /*22480*/  SHF.R.S32.HI R8, RZ, 0x1f, R12 ;  /* 0x0000001fff087819 */ /* 0x008fe2000001140c */
[----:B----4-:R-:W-:Y:S06]  /*22490*/  @P2 BRA `(.L_x_606) ;  /* 0x0000000000582947 */ /* 0x010fec0003800000 */
[----:B------:R-:W2:Y:S02]  /*224a0*/  S2R R2, SR_TID.X ;  /* 0x0000000000027919 */ /* 0x000ea40000002100 */
[----:B--2---:R-:W-:-:S04]  /*224b0*/  IMAD R2, R10, 0x80, R2 ;  /* 0x000000800a027824 */ /* 0x004fc800078e0202 */
[----:B------:R-:W-:-:S05]  /*224c0*/  VIADD R3, R2, 0xffffff80 ;  /* 0xffffff8002037836 */ /* 0x000fca0000000000 */
[----:B------:R-:W-:-:S13]  /*224d0*/  ISETP.GE.AND P0, PT, R3, R0, PT ;  /* 0x000000000300720c */ /* 0x000fda0003f06270 */
[----:B------:R-:W-:Y:S05]  /*224e0*/  @P0 BRA `(.L_x_606) ;  /* 0x0000000000440947 */ /* 0x000fea0003800000 */
[C---:B------:R-:W-:Y:S01]  /*224f0*/  IADD3 R2, P0, R3.reuse, R7, RZ ;  /* 0x0000000703027210 */ /* 0x040fe20007f1e0ff */
[----:B------:R-:W-:Y:S02]  /*22500*/  ULDC.64 UR4, c[0x0][0xb70] ;  /* 0x0002dc0000047ab9 */ /* 0x000fe40000000a00 */
[----:B------:R-:W-:Y:S01]  /*22510*/  IMAD R4, R8, UR4, RZ ;  /* 0x0000000408047c24 */ /* 0x000fe2000f8e02ff */
[----:B------:R-:W-:-:S03]  /*22520*/  LEA.HI.X.SX32 R3, R3, R6, 0x1, P0 ;  /* 0x0000000603037211 */ /* 0x000fc600000f0eff */
[C---:B------:R-:W-:Y:S02]  /*22530*/  IMAD R5, R12.reuse, UR5, R4 ;  /* 0x000000050c057c24 */ /* 0x040fe4000f8e0204 */
[----:B------:R-:W-:Y:S01]  /*22540*/  IMAD.WIDE.U32 R2, R12, UR4, R2 ;  /* 0x000000040c027c25 */ /* 0x000fe2000f8e0002 */
[----:B------:R-:W-:-:S03]  /*22550*/  ULDC.64 UR4, c[0x0][0xb78] ;  /* 0x0002de0000047ab9 */ /* 0x000fc60000000a00 */
[----:B------:R-:W-:Y:S01]  /*22560*/  IMAD R4, R9, UR4, RZ ;  /* 0x0000000409047c24 */ /* 0x000fe2000f8e02ff */
[----:B------:R-:W-:-:S03]  /*22570*/  IADD3 R3, R3, R5, RZ ;  /* 0x0000000503037210 */ /* 0x000fc60007ffe0ff */
[C---:B------:R-:W-:Y:S02]  /*22580*/  IMAD R5, R237.reuse, UR5, R4 ;  /* 0x00000005ed057c24 */ /* 0x040fe4000f8e0204 */
[----:B------:R-:W-:Y:S01]  /*22590*/  IMAD.WIDE.U32 R2, R237, UR4, R2 ;  /* 0x00000004ed027c25 */ /* 0x000fe2000f8e0002 */
[----:B------:R-:W-:-:S03]  /*225a0*/  ULDC.64 UR4, c[0x0][0xb40] ;  /* 0x0002d00000047ab9 */ /* 0x000fc60000000a00 */
[----:B------:R-:W-:Y:S01]  /*225b0*/  IMAD.IADD R3, R3, 0x1, R5 ;  /* 0x0000000103037824 */ /* 0x000fe200078e0205 */
[----:B------:R-:W-:-:S04]  /*225c0*/  LEA R4, P0, R2, UR4, 0x2 ;  /* 0x0000000402047c11 */ /* 0x000fc8000f8010ff */
[----:B------:R-:W-:Y:S01]  /*225d0*/  LEA.HI.X R5, R2, UR5, R3, 0x2, P0 ;  /* 0x0000000502057c11 */ /* 0x000fe200080f1403 */
[----:B------:R-:W-:-:S05]  /*225e0*/  IMAD.MOV.U32 R3, RZ, RZ, -0x800000 ;  /* 0xff800000ff037424 */ /* 0x000fca00078e00ff */
[----:B------:R2:W-:Y:S03]  /*225f0*/  STG.E desc[UR54][R4.64], R3 ;  /* 0x0000000304007986 */ /* 0x0005e6000c101936 */
.L_x_606:
[----:B------:R-:W-:Y:S05]  /*22600*/  BSYNC B1 ;  /* 0x0000000000017941 */ /* 0x000fea0003800000 */
.L_x_605:
[----:B------:R-:W-:Y:S01]  /*22610*/  ULDC.64 UR4, c[0x0][0xaa0] ;  /* 0x0002a80000047ab9 */ /* 0x000fe20000000a00 */
[----:B------:R-:W-:Y:S01]  /*22620*/  IMAD R11, R10, -0x80, R0 ;  /* 0xffffff800a0b7824 */ /* 0x000fe200078e0200 */
[----:B------:R-:W-:Y:S01]  /*22630*/  BSSY B1, `(.L_x_607) ;  /* 0x000002c000017945 */ /* 0x000fe20003800000 */
[----:B--2---:R-:W-:Y:S01]  /*22640*/  IMAD R4, R6, UR4, RZ ;  /* 0x0000000406047c24 */ /* 0x004fe2000f8e02ff */
[C---:B------:R-:W-:Y:S01]  /*22650*/  IADD3 R6, R232.reuse, 0x20, RZ ;  /* 0x00000020e8067810 */ /* 0x040fe20007ffe0ff */
[C---:B------:R-:W-:Y:S01]  /*22660*/  IMAD.WIDE.U32 R2, R7.reuse, UR4, R230 ;  /* 0x0000000407027c25 */ /* 0x040fe2000f8e00e6 */
[-C--:B------:R-:W-:Y:S02]  /*22670*/  ISETP.GE.AND P1, PT, R232, R11.reuse, PT ;  /* 0x0000000be800720c */ /* 0x080fe40003f26270 */
[----:B------:R-:W-:Y:S01]  /*22680*/  ISETP.GE.AND P2, PT, R6, R11, PT ;  /* 0x0000000b0600720c */ /* 0x000fe20003f46270 */
[----:B------:R-:W-:Y:S01]  /*22690*/  IMAD R7, R7, UR5, R4 ;  /* 0x0000000507077c24 */ /* 0x000fe2000f8e0204 */
[----:B------:R-:W-:Y:S01]  /*226a0*/  ULDC.64 UR4, c[0x0][0xae0] ;  /* 0x0002b80000047ab9 */ /* 0x000fe20000000a00 */
[----:B------:R-:W-:-:S02]  /*226b0*/  VIADD R0, R232, 0x40 ;  /* 0x00000040e8007836 */ /* 0x000fc40000000000 */
[----:B------:R-:W-:Y:S01]  /*226c0*/  IMAD.IADD R3, R3, 0x1, R7 ;  /* 0x0000000103037824 */ /* 0x000fe200078e0207 */
[----:B------:R-:W-:Y:S01]  /*226d0*/  SHF.R.S32.HI R7, RZ, 0x1f, R232 ;  /* 0x0000001fff077819 */ /* 0x000fe200000114e8 */
[----:B------:R-:W-:Y:S01]  /*226e0*/  IMAD R4, R8, UR4, RZ ;  /* 0x0000000408047c24 */ /* 0x000fe2000f8e02ff */
[----:B------:R-:W-:Y:S01]  /*226f0*/  ISETP.GE.AND P0, PT, R0, R11, PT ;  /* 0x0000000b0000720c */ /* 0x000fe20003f06270 */
[----:B------:R-:W-:-:S04]  /*22700*/  IMAD.WIDE.U32 R2, R12, UR4, R2 ;  /* 0x000000040c027c25 */ /* 0x000fc8000f8e0002 */
[----:B------:R-:W-:Y:S01]  /*22710*/  IMAD R5, R12, UR5, R4 ;  /* 0x000000050c057c24 */ /* 0x000fe2000f8e0204 */
[----:B------:R-:W-:Y:S01]  /*22720*/  ULDC.64 UR4, c[0x0][0xae8] ;  /* 0x0002ba0000047ab9 */ /* 0x000fe20000000a00 */
[----:B------:R-:W-:Y:S02]  /*22730*/  IMAD.MOV.U32 R6, RZ, RZ, R232 ;  /* 0x000000ffff067224 */ /* 0x000fe400078e00e8 */
[----:B------:R-:W-:Y:S02]  /*22740*/  IMAD.IADD R3, R3, 0x1, R5 ;  /* 0x0000000103037824 */ /* 0x000fe400078e0205 */
[----:B------:R-:W-:Y:S02]  /*22750*/  IMAD R0, R9, UR4, RZ ;  /* 0x0000000409007c24 */ /* 0x000fe4000f8e02ff */
[----:B------:R-:W-:-:S04]  /*22760*/  IMAD.WIDE.U32 R4, R237, UR4, R2 ;  /* 0x00000004ed047c25 */ /* 0x000fc8000f8e0002 */
[----:B------:R-:W-:Y:S01]  /*22770*/  IMAD R9, R237, UR5, R0 ;  /* 0x00000005ed097c24 */ /* 0x000fe2000f8e0200 */
[----:B------:R-:W-:Y:S01]  /*22780*/  IADD3 R0, R232, 0x60, RZ ;  /* 0x00000060e8007810 */ /* 0x000fe20007ffe0ff */
[----:B------:R-:W-:-:S04]  /*22790*/  IMAD.WIDE R6, R10, 0x80, R6 ;  /* 0x000000800a067825 */ /* 0x000fc800078e0206 */
[----:B------:R-:W-:Y:S01]  /*227a0*/  IMAD.IADD R13, R5, 0x1, R9 ;  /* 0x00000001050d7824 */ /* 0x000fe200078e0209 */
[----:B------:R-:W-:Y:S06]  /*227b0*/  @P1 BRA `(.L_x_608) ;  /* 0x00000000004c1947 */ /* 0x000fec0003800000 */
[C---:B------:R-:W-:Y:S01]  /*227c0*/  VIADD R2, R230.reuse, 0x40 ;  /* 0x00000040e6027836 */ /* 0x040fe20000000000 */
[----:B------:R-:W-:Y:S01]  /*227d0*/  ULDC UR4, c[0x0][0xa8c] ;  /* 0x0002a30000047ab9 */ /* 0x000fe20000000800 */
[----:B------:R-:W-:Y:S01]  /*227e0*/  ULDC.64 UR6, c[0x0][0xad8] ;  /* 0x0002b60000067ab9 */ /* 0x000fe20000000a00 */
[C---:B------:R-:W-:Y:S01]  /*227f0*/  VIADD R8, R230.reuse, 0x80 ;  /* 0x00000080e6087836 */ /* 0x040fe20000000000 */
[----:B------:R-:W-:Y:S01]  /*22800*/  ISETP.GE.AND P3, PT, R230, UR4, PT ;  /* 0x00000004e6007c0c */ /* 0x000fe2000bf66270 */
[----:B------:R-:W-:Y:S01]  /*22810*/  IMAD R9, R7, UR6, RZ ;  /* 0x0000000607097c24 */ /* 0x000fe2000f8e02ff */
[----:B------:R-:W-:Y:S01]  /*22820*/  ISETP.GE.AND P4, PT, R2, UR4, PT ;  /* 0x0000000402007c0c */ /* 0x000fe2000bf86270 */
[----:B------:R-:W-:Y:S01]  /*22830*/  IMAD.MOV.U32 R3, RZ, RZ, R13 ;  /* 0x000000ffff037224 */ /* 0x000fe200078e000d */
[----:B------:R-:W-:Y:S01]  /*22840*/  MOV R2, R4 ;  /* 0x0000000400027202 */ /* 0x000fe20000000f00 */
[----:B------:R-:W-:Y:S01]  /*22850*/  IMAD R9, R6, UR7, R9 ;  /* 0x0000000706097c24 */ /* 0x000fe2000f8e0209 */
[----:B------:R-:W-:-:S03]  /*22860*/  ISETP.GE.AND P5, PT, R8, UR4, PT ;  /* 0x0000000408007c0c */ /* 0x000fc6000bfa6270 */
        /* <DEDUP_REMOVED lines=8> */
.L_x_608:
[----:B------:R-:W-:Y:S05]  /*228f0*/  BSYNC B1 ;  /* 0x0000000000017941 */ /* 0x000fea0003800000 */
.L_x_607:
[----:B------:R-:W-:Y:S01]  /*22900*/  BSSY B1, `(.L_x_609) ;  /* 0x0000018000017945 */ /* 0x000fe20003800000 */
[----:B------:R-:W-:-:S03]  /*22910*/  ISETP.GE.AND P1, PT, R0, R11, PT ;  /* 0x0000000b0000720c */ /* 0x000fc60003f26270 */
[----:B------:R-:W-:Y:S10]  /*22920*/  @P2 BRA `(.L_x_610) ;  /* 0x0000000000542947 */ /* 0x000ff40003800000 */
[----:B--2---:R-:W-:Y:S01]  /*22930*/  IADD3 R9, P2, R6, 0x20, RZ ;  /* 0x0000002006097810 */ /* 0x004fe20007f5e0ff */
[----:B------:R-:W-:Y:S01]  /*22940*/  ULDC UR4, c[0x0][0xa8c] ;  /* 0x0002a30000047ab9 */ /* 0x000fe20000000800 */
[C---:B------:R-:W-:Y:S01]  /*22950*/  IADD3 R2, R230.reuse, 0x40, RZ ;  /* 0x00000040e6027810 */ /* 0x040fe20007ffe0ff */
        /* <DEDUP_REMOVED lines=12> */
[----:B------:R-:W-:Y:S02]  /*22a20*/  LEA R8, P2, R2, UR6, 0x1 ;  /* 0x0000000602087c11 */ /* 0x000fe4000f8408ff */
[----:B------:R-:W-:-:S04]  /*22a30*/  IADD3 R3, R3, R9, RZ ;  /* 0x0000000903037210 */ /* 0x000fc80007ffe0ff */
[----:B------:R-:W-:-:S05]  /*22a40*/  LEA.HI.X R9, R2, UR7, R3, 0x1, P2 ;  /* 0x0000000702097c11 */ /* 0x000fca00090f0c03 */
[----:B------:R3:W-:Y:S04]  /*22a50*/  @!P3 STG.E.128 desc[UR54][R8.64], RZ ;  /* 0x000000ff0800b986 */ /* 0x0007e8000c101d36 */
[----:B------:R3:W-:Y:S04]  /*22a60*/  @!P4 STG.E.128 desc[UR54][R8.64+0x80], RZ ;  /* 0x000080ff0800c986 */ /* 0x0007e8000c101d36 */
[----:B------:R3:W-:Y:S02]  /*22a70*/  @!P5 STG.E.128 desc[UR54][R8.64+0x100], RZ ;  /* 0x000100ff0800d986 */ /* 0x0007e4000c101d36 */
.L_x_610:
[----:B------:R-:W-:Y:S05]  /*22a80*/  BSYNC B1 ;  /* 0x0000000000017941 */ /* 0x000fea0003800000 */
.L_x_609:
[----:B------:R-:W-:Y:S04]  /*22a90*/  BSSY B1, `(.L_x_611) ;  /* 0x0000017000017945 */ /* 0x000fe80003800000 */
[----:B------:R-:W-:Y:S05]  /*22aa0*/  @P0 BRA `(.L_x_612) ;  /* 0x0000000000540947 */ /* 0x000fea0003800000 */
[----:B--23--:R-:W-:Y:S01]  /*22ab0*/  IADD3 R9, P0, R6, 0x40, RZ ;  /* 0x0000004006097810 */ /* 0x00cfe20007f1e0ff */
[C---:B------:R-:W-:Y:S01]  /*22ac0*/  VIADD R2, R230.reuse, 0x40 ;  /* 0x00000040e6027836 */ /* 0x040fe20000000000 */
[----:B------:R-:W-:Y:S01]  /*22ad0*/  ULDC UR4, c[0x0][0xa8c] ;  /* 0x0002a30000047ab9 */ /* 0x000fe20000000800 */
[----:B------:R-:W-:Y:S01]  /*22ae0*/  ULDC.64 UR6, c[0x0][0xad8] ;  /* 0x0002b60000067ab9 */ /* 0x000fe20000000a00 */
[----:B------:R-:W-:Y:S01]  /*22af0*/  IMAD.MOV.U32 R3, RZ, RZ, R13 ;  /* 0x000000ffff037224 */ /* 0x000fe200078e000d */
[----:B------:R-:W-:Y:S01]  /*22b00*/  ISETP.GE.AND P2, PT, R230, UR4, PT ;  /* 0x00000004e6007c0c */ /* 0x000fe2000bf46270 */
[----:B------:R-:W-:Y:S01]  /*22b10*/  IMAD.X R0, RZ, RZ, R7, P0 ;  /* 0x000000ffff007224 */ /* 0x000fe200000e0607 */
[----:B------:R-:W-:Y:S01]  /*22b20*/  ISETP.GE.AND P3, PT, R2, UR4, PT ;  /* 0x0000000402007c0c */ /* 0x000fe2000bf66270 */
[----:B------:R-:W-:Y:S01]  /*22b30*/  VIADD R8, R230, 0x80 ;  /* 0x00000080e6087836 */ /* 0x000fe20000000000 */
[----:B------:R-:W-:Y:S01]  /*22b40*/  MOV R2, R4 ;  /* 0x0000000400027202 */ /* 0x000fe20000000f00 */
[----:B------:R-:W-:-:S03]  /*22b50*/  IMAD R0, R0, UR6, RZ ;  /* 0x0000000600007c24 */ /* 0x000fc6000f8e02ff */
[----:B------:R-:W-:Y:S01]  /*22b60*/  ISETP.GE.AND P4, PT, R8, UR4, PT ;  /* 0x0000000408007c0c */ /* 0x000fe2000bf86270 */
[----:B------:R-:W-:-:S04]  /*22b70*/  IMAD.WIDE.U32 R2, R9, UR6, R2 ;  /* 0x0000000609027c25 */ /* 0x000fc8000f8e0002 */
        /* <DEDUP_REMOVED lines=8> */
.L_x_612:
[----:B------:R-:W-:Y:S05]  /*22c00*/  BSYNC B1 ;  /* 0x0000000000017941 */ /* 0x000fea0003800000 */
.L_x_611:
[----:B------:R-:W-:Y:S05]  /*22c10*/  @P1 BRA `(.L_x_603) ;  /* 0x0000000000541947 */ /* 0x000fea0003800000 */
[----:B------:R-:W-:Y:S01]  /*22c20*/  IADD3 R5, P0, R6, 0x60, RZ ;  /* 0x0000006006057810 */ /* 0x000fe20007f1e0ff */
[----:B------:R-:W-:Y:S01]  /*22c30*/  VIADD R0, R230, 0x40 ;  /* 0x00000040e6007836 */ /* 0x000fe20000000000 */
[----:B------:R-:W-:Y:S01]  /*22c40*/  ULDC UR4, c[0x0][0xa8c] ;  /* 0x0002a30000047ab9 */ /* 0x000fe20000000800 */
[----:B------:R-:W-:Y:S01]  /*22c50*/  MOV R2, R4 ;  /* 0x0000000400027202 */ /* 0x000fe20000000f00 */
[----:B------:R-:W-:Y:S01]  /*22c60*/  ULDC.64 UR6, c[0x0][0xad8] ;  /* 0x0002b60000067ab9 */ /* 0x000fe20000000a00 */
[----:B------:R-:W-:Y:S01]  /*22c70*/  IMAD.X R6, RZ, RZ, R7, P0 ;  /* 0x000000ffff067224 */ /* 0x000fe200000e0607 */
[----:B------:R-:W-:Y:S01]  /*22c80*/  ISETP.GE.AND P2, PT, R0, UR4, PT ;  /* 0x0000000400007c0c */ /* 0x000fe2000bf46270 */
[----:B------:R-:W-:Y:S01]  /*22c90*/  IMAD.MOV.U32 R3, RZ, RZ, R13 ;  /* 0x000000ffff037224 */ /* 0x000fe200078e000d */
[----:B------:R-:W-:Y:S01]  /*22ca0*/  ISETP.GE.AND P1, PT, R230, UR4, PT ;  /* 0x00000004e6007c0c */ /* 0x000fe2000bf26270 */
[----:B------:R-:W-:Y:S02]  /*22cb0*/  IMAD R6, R6, UR6, RZ ;  /* 0x0000000606067c24 */ /* 0x000fe4000f8e02ff */
[----:B------:R-:W-:-:S02]  /*22cc0*/  VIADD R0, R230, 0x80 ;  /* 0x00000080e6007836 */ /* 0x000fc40000000000 */
[----:B------:R-:W-:-:S03]  /*22cd0*/  IMAD.WIDE.U32 R2, R5, UR6, R2 ;  /* 0x0000000605027c25 */ /* 0x000fc6000f8e0002 */
[----:B------:R-:W-:Y:S01]  /*22ce0*/  ISETP.GE.AND P3, PT, R0, UR4, PT ;  /* 0x0000000400007c0c */ /* 0x000fe2000bf66270 */
        /* <DEDUP_REMOVED lines=8> */
.L_x_603:
[----:B------:R-:W-:Y:S05]  /*22d70*/  BSYNC B0 ;  /* 0x0000000000007941 */ /* 0x000fea0003800000 */
.L_x_593:
[----:B------:R-:W-:Y:S02]  /*22d80*/  ULDC UR4, c[0x0][0xc14] ;  /* 0x0003050000047ab9 */ /* 0x000fe40000000800 */
[----:B-1----:R-:W-:-:S13]  /*22d90*/  ISETP.GE.AND P0, PT, R147, UR4, PT ;  /* 0x0000000493007c0c */ /* 0x002fda000bf06270 */
[----:B------:R-:W-:Y:S05]  /*22da0*/  @!P0 BRA `(.L_x_613) ;  /* 0xfffffde4004c8947 */ /* 0x000fea000383ffff */
[----:B------:R-:W-:Y:S05]  /*22db0*/  BRA `(.L_x_420) ;  /* 0x0000006800647947 */ /* 0x000fea0003800000 */
.L_x_418:
[----:B------:R-:W-:-:S08]  /*22dc0*/  NOP ;  /* 0x0000000000007918 */ /* 0x000fd00000000000 */
[----:B------:R-:W0:-:S00]  /*22dd0*/  USETMAXREG.DEALLOC.CTAPOOL 0x18 ;  /* 0x00000018000079c8 */ /* 0x000e0000080e0500 */
[----:B0-----:R-:W2:Y:S01]  /*22de0*/  LDL.LU R2, [R1] ;  /* 0x0000000001027983 */ /* 0x001ea20000300800 */
[----:B------:R-:W-:-:S06]  /*22df0*/  LOP3.LUT R0, R0, 0x3, RZ, 0xc0, !PT ;  /* 0x0000000300007812 */ /* 0x000fcc00078ec0ff */
[----:B------:R-:W0:Y:S02]  /*22e00*/  SHFL.IDX PT, R0, R0, RZ, 0x1f ;  /* 0x00001fff00007589 */ /* 0x000e2400000e0000 */
[----:B0-----:R-:W-:Y:S01]  /*22e10*/  ISETP.NE.AND P0, PT, R0, RZ, PT ;  /* 0x000000ff0000720c */ /* 0x001fe20003f05270 */
[----:B------:R-:W-:Y:S01]  /*22e20*/  IMAD.MOV.U32 R0, RZ, RZ, RZ ;  /* 0x000000ffff007224 */ /* 0x000fe200078e00ff */
[----:B--2---:R-:W-:-:S11]  /*22e30*/  LOP3.LUT R2, R2, 0xfffffffd, RZ, 0xc0, !PT ;  /* 0xfffffffd02027812 */ /* 0x004fd600078ec0ff */
[----:B------:R-:W-:-:S05]  /*22e40*/  @P0 LOP3.LUT R2, R2, 0x2, RZ, 0xfc, !PT ;  /* 0x0000000202020812 */ /* 0x000fca00078efcff */
[----:B------:R0:W-:Y:S01]  /*22e50*/  STL [R1], R2 ;  /* 0x0000000201007387 */ /* 0x0001e20000100800 */
[----:B------:R-:W-:Y:S05]  /*22e60*/  @!P0 BRA `(.L_x_614) ;  /* 0x00000000001c8947 */ /* 0x000fea0003800000 */
[----:B------:R-:W1:Y:S08]  /*22e70*/  S2UR UR5, SR_CgaCtaId ;  /* 0x00000000000579c3 */ /* 0x000e700000008800 */
[----:B------:R-:W-:Y:S06]  /*22e80*/  BAR.SYNC.DEFER_BLOCKING 0x5, 0x180 ;  /* 0x0146000000007b1d */ /* 0x000fec0000010000 */
[----:B------:R-:W-:-:S02]  /*22e90*/  UMOV UR4, 0x400 ;  /* 0x0000040000047882 */ /* 0x000fc40000000000 */
[----:B-1----:R-:W-:-:S09]  /*22ea0*/  ULEA UR4, UR5, UR4, 0x18 ;  /* 0x0000000405047291 */ /* 0x002fd2000f8ec03f */
[----:B------:R-:W1:Y:S01]  /*22eb0*/  LDS.128 R16, [UR4+0x334d0] ;  /* 0x0334d004ff107984 */ /* 0x000e620008000c00 */
[----:B------:R-:W-:Y:S06]  /*22ec0*/  BAR.ARV 0x4, 0x180 ;  /* 0x0106000000007b1d */ /* 0x000fec0000002000 */
[----:B------:R-:W-:Y:S05]  /*22ed0*/  BRA `(.L_x_615) ;  /* 0x0000000400fc7947 */ /* 0x000fea0003800000 */
.L_x_614:
[----:B0-----:R-:W0:Y:S01]  /*22ee0*/  S2R R2, SR_TID.X ;  /* 0x0000000000027919 */ /* 0x001e220000002100 */
[----:B------:R-:W-:Y:S01]  /*22ef0*/  ULDC UR4, c[0x0][0xc14] ;  /* 0x0003050000047ab9 */ /* 0x000fe20000000800 */
[----:B------:R-:W1:Y:S01]  /*22f00*/  S2UR UR6, SR_CTAID.X ;  /* 0x00000000000679c3 */ /* 0x000e620000002500 */
[----:B------:R-:W-:Y:S01]  /*22f10*/  ULDC UR5, c[0x0][0xc10] ;  /* 0x0003040000057ab9 */ /* 0x000fe20000000800 */
        /* <DEDUP_REMOVED lines=8> */
[C---:B------:R-:W-:Y:S01]  /*22fa0*/  ISETP.GE.U32.AND P2, PT, R5.reuse, 0x2, PT ;  /* 0x000000020500780c */ /* 0x040fe20003f46070 */
[----:B------:R-:W-:Y:S01]  /*22fb0*/  IMAD.MOV.U32 R16, RZ, RZ, RZ ;  /* 0x000000ffff107224 */ /* 0x000fe200078e00ff */
        /* <DEDUP_REMOVED lines=10> */
[----:B0-----:R-:W-:-:S04]  /*23060*/  SEL R3, R6, RZ, P3 ;  /* 0x000000ff06037207 */ /* 0x001fc80001800000 */
[----:B------:R-:W-:-:S05]  /*23070*/  IADD3 R3, R4, R3, RZ ;  /* 0x0000000304037210 */ /* 0x000fca0007ffe0ff */
[----:B------:R-:W0:Y:S02]  /*23080*/  SHFL.UP PT, R2, R3, 0x8, RZ ;  /* 0x0500000003027989 */ /* 0x000e2400000e00ff */
[----:B0-----:R-:W-:-:S05]  /*23090*/  SEL R2, R2, RZ, P4 ;  /* 0x000000ff02027207 */ /* 0x001fca0002000000 */
[----:B------:R-:W-:-:S05]  /*230a0*/  IMAD.IADD R6, R3, 0x1, R2 ;  /* 0x0000000103067824 */ /* 0x000fca00078e0202 */
[----:B------:R-:W0:Y:S02]  /*230b0*/  SHFL.UP PT, R2, R6, 0x10, RZ ;  /* 0x0600000006027989 */ /* 0x000e2400000e00ff */
[----:B0-----:R-:W-:-:S05]  /*230c0*/  SEL R7, R2, RZ, P5 ;  /* 0x000000ff02077207 */ /* 0x001fca0002800000 */
[----:B------:R-:W-:-:S05]  /*230d0*/  IMAD.IADD R2, R6, 0x1, R7 ;  /* 0x0000000106027824 */ /* 0x000fca00078e0207 */
[----:B------:R-:W0:Y:S02]  /*230e0*/  SHFL.IDX PT, R4, R2, 0x1f, 0x1f ;  /* 0x03e01f0002047f89 */ /* 0x000e2400000e0000 */
[----:B0-----:R-:W-:-:S05]  /*230f0*/  IMAD R4, R4, UR5, RZ ;  /* 0x0000000504047c24 */ /* 0x001fca000f8e02ff */
[----:B-1----:R-:W-:Y:S02]  /*23100*/  ISETP.GT.AND P6, PT, R4, UR6, PT ;  /* 0x0000000604007c0c */ /* 0x002fe4000bfc4270 */
[----:B------:R-:W-:-:S11]  /*23110*/  MOV R7, R4 ;  /* 0x0000000400077202 */ /* 0x000fd60000000f00 */
[----:B------:R-:W-:Y:S05]  /*23120*/  @P6 BRA `(.L_x_616) ;  /* 0x0000000000a06947 */ /* 0x000fea0003800000 */
[----:B------:R-:W0:Y:S01]  /*23130*/  LDC R6, c[0x0][0xc14] ;  /* 0x00030500ff067b82 */ /* 0x000e220000000800 */
[----:B------:R-:W-:Y:S01]  /*23140*/  IMAD.MOV.U32 R4, RZ, RZ, R7 ;  /* 0x000000ffff047224 */ /* 0x000fe200078e0007 */
[----:B------:R-:W-:Y:S01]  /*23150*/  UMOV UR4, URZ ;  /* 0x0000003f00047c82 */ /* 0x000fe20008000000 */
[----:B------:R-:W-:Y:S01]  /*23160*/  ULDC UR7, c[0x0][0xc14] ;  /* 0x0003050000077ab9 */ /* 0x000fe20000000800 */
[----:B------:R-:W-:-:S05]  /*23170*/  ULDC UR5, c[0x0][0xc10] ;  /* 0x0003040000057ab9 */ /* 0x000fca0000000800 */
.L_x_620:
[----:B------:R-:W-:Y:S01]  /*23180*/  UIADD3 UR4, UR4, 0x1f, URZ ;  /* 0x0000001f04047890 */ /* 0x000fe2000fffe03f */
[----:B------:R-:W-:-:S05]  /*23190*/  IMAD.U32 R19, RZ, RZ, UR7 ;  /* 0x00000007ff137e24 */ /* 0x000fca000f8e00ff */
[----:B0-----:R-:W-:-:S13]  /*231a0*/  ISETP.LE.AND P6, PT, R6, UR4, PT ;  /* 0x0000000406007c0c */ /* 0x001fda000bfc3270 */
[----:B------:R-:W-:Y:S05]  /*231b0*/  @P6 BRA `(.L_x_617) ;  /* 0x0000000400206947 */ /* 0x000fea0003800000 */
[----:B------:R-:W-:Y:S01]  /*231c0*/  VIADD R7, R5, UR4 ;  /* 0x0000000405077c36 */ /* 0x000fe20008000000 */
[----:B------:R-:W-:Y:S01]  /*231d0*/  BSSY B0, `(.L_x_618) ;  /* 0x0000007000007945 */ /* 0x000fe20003800000 */
[----:B------:R-:W-:-:S03]  /*231e0*/  MOV R0, RZ ;  /* 0x000000ff00007202 */ /* 0x000fc60000000f00 */
[----:B------:R-:W-:-:S13]  /*231f0*/  ISETP.GE.OR P6, PT, R7, R6, !P0 ;  /* 0x000000060700720c */ /* 0x000fda00047c6670 */
[----:B------:R-:W-:Y:S05]  /*23200*/  @P6 BRA `(.L_x_619) ;  /* 0x00000000000c6947 */ /* 0x000fea0003800000 */
[----:B------:R-:W0:Y:S02]  /*23210*/  LDC.64 R2, c[0x0][0xc58] ;  /* 0x00031600ff027b82 */ /* 0x000e240000000a00 */
[----:B0-----:R-:W-:-:S05]  /*23220*/  IMAD.WIDE R2, R7, 0x4, R2 ;  /* 0x0000000407027825 */ /* 0x001fca00078e0202 */
[----:B------:R0:W5:Y:S02]  /*23230*/  LDG.E R0, desc[UR54][R2.64] ;  /* 0x0000003602007981 */ /* 0x000164000c1e1900 */
.L_x_619:
[----:B------:R-:W-:Y:S05]  /*23240*/  BSYNC B0 ;  /* 0x0000000000007941 */ /* 0x000fea0003800000 */
.L_x_618:
        /* <DEDUP_REMOVED lines=15> */
[----:B------:R-:W0:Y:S02]  /*23340*/  SHFL.IDX PT, R3, R9, 0x1f, 0x1f ;  /* 0x03e01f0009037f89 */ /* 0x000e2400000e0000 */
[----:B0-----:R-:W-:-:S04]  /*23350*/  IMAD R3, R3, UR5, RZ ;  /* 0x0000000503037c24 */ /* 0x001fc8000f8e02ff */
[----:B------:R-:W-:-:S05]  /*23360*/  IMAD.IADD R4, R3, 0x1, R4 ;  /* 0x0000000103047824 */ /* 0x000fca00078e0204 */
[----:B------:R-:W-:-:S13]  /*23370*/  ISETP.GT.AND P6, PT, R4, UR6, PT ;  /* 0x0000000604007c0c */ /* 0x000fda000bfc4270 */
[----:B------:R-:W-:Y:S05]  /*23380*/  @!P6 BRA `(.L_x_620) ;  /* 0xfffffffc007ce947 */ /* 0x000fea000383ffff */
[----:B------:R-:W-:Y:S01]  /*23390*/  IMAD.MOV.U32 R2, RZ, RZ, R9 ;  /* 0x000000ffff027224 */ /* 0x000fe200078e0009 */
[----:B------:R-:W-:-:S07]  /*233a0*/  MOV R7, R3 ;  /* 0x0000000300077202 */ /* 0x000fce0000000f00 */
.L_x_616:
[----:B------:R-:W-:-:S04]  /*233b0*/  IMAD.IADD R7, R4, 0x1, -R7 ;  /* 0x0000000104077824 */ /* 0x000fc800078e0a07 */
[----:B------:R-:W-:-:S05]  /*233c0*/  IMAD R3, R2, UR5, R7 ;  /* 0x0000000502037c24 */ /* 0x000fca000f8e0207 */
[----:B------:R-:W-:-:S13]  /*233d0*/  ISETP.GT.AND P0, PT, R3, UR6, PT ;  /* 0x0000000603007c0c */ /* 0x000fda000bf04270 */
[----:B------:R-:W-:-:S04]  /*233e0*/  VOTE.ANY R6, PT, !P0 ;  /* 0x0000000000067806 */ /* 0x000fc800040e0100 */
[----:B------:R-:W0:Y:S01]  /*233f0*/  POPC R19, R6 ;  /* 0x0000000600137309 */ /* 0x000e220000000000 */
[----:B------:R-:W-:Y:S01]  /*23400*/  ISETP.NE.AND P0, PT, R6, RZ, PT ;  /* 0x000000ff0600720c */ /* 0x000fe20003f05270 */
[----:B0-----:R-:W0:Y:S02]  /*23410*/  SHFL.IDX PT, R0, R0, R19, 0x1f ;  /* 0x00001f1300007589 */ /* 0x001e2400000e0000 */
[----:B0-----:R-:W-:-:S04]  /*23420*/  IABS R4, R0 ;  /* 0x0000000000047213 */ /* 0x001fc80000000000 */
[----:B------:R-:W0:Y:S08]  /*23430*/  I2F.RP R8, R4 ;  /* 0x0000000400087306 */ /* 0x000e300000209400 */
[----:B0-----:R-:W0:Y:S02]  /*23440*/  MUFU.RCP R8, R8 ;  /* 0x0000000800087308 */ /* 0x001e240000001000 */
[----:B0-----:R-:W-:-:S06]  /*23450*/  VIADD R3, R8, 0xffffffe ;  /* 0x0ffffffe08037836 */ /* 0x001fcc0000000000 */
[----:B------:R-:W0:Y:S02]  /*23460*/  F2I.FTZ.U32.TRUNC.NTZ R3, R3 ;  /* 0x0000000300037305 */ /* 0x000e24000021f000 */
[----:B0-----:R-:W-:Y:S01]  /*23470*/  IMAD.MOV R11, RZ, RZ, -R3 ;  /* 0x000000ffff0b7224 */ /* 0x001fe200078e0a03 */
[----:B------:R-:W-:Y:S06]  /*23480*/  @!P0 BRA `(.L_x_621) ;  /* 0x0000000000088947 */ /* 0x000fec0003800000 */
[----:B------:R-:W-:-:S05]  /*23490*/  IADD3 R9, R19, -0x1, RZ ;  /* 0xffffffff13097810 */ /* 0x000fca0007ffe0ff */
[----:B------:R0:W1:Y:S02]  /*234a0*/  SHFL.IDX PT, R16, R2, R9, 0x1f ;  /* 0x00001f0902107589 */ /* 0x00006400000e0000 */
.L_x_621:
[----:B-1----:R-:W-:Y:S01]  /*234b0*/  IMAD R16, R16, UR5, R7 ;  /* 0x0000000510107c24 */ /* 0x002fe2000f8e0207 */
[----:B------:R-:W-:Y:S01]  /*234c0*/  IABS R6, R0 ;  /* 0x0000000000067213 */ /* 0x000fe20000000000 */
[----:B------:R-:W-:Y:S01]  /*234d0*/  IMAD R7, R11, R4, RZ ;  /* 0x000000040b077224 */ /* 0x000fe200078e02ff */
[----:B------:R-:W-:Y:S01]  /*234e0*/  IADD3 R19, R19, UR4, RZ ;  /* 0x0000000413137c10 */ /* 0x000fe2000fffe0ff */
[----:B0-----:R-:W-:Y:S02]  /*234f0*/  IMAD.MOV.U32 R2, RZ, RZ, RZ ;  /* 0x000000ffff027224 */ /* 0x001fe400078e00ff */
[----:B------:R-:W-:Y:S02]  /*23500*/  IMAD.MOV R6, RZ, RZ, -R6 ;  /* 0x000000ffff067224 */ /* 0x000fe400078e0a06 */
[----:B------:R-:W-:Y:S01]  /*23510*/  IMAD.HI.U32 R2, R3, R7, R2 ;  /* 0x0000000703027227 */ /* 0x000fe200078e0002 */
[----:B------:R-:W-:-:S04]  /*23520*/  IADD3 R7, -R16, UR6, RZ ;  /* 0x0000000610077c10 */ /* 0x000fc8000fffe1ff */
[----:B------:R-:W-:-:S05]  /*23530*/  IABS R3, R7 ;  /* 0x0000000700037213 */ /* 0x000fca0000000000 */
[----:B------:R-:W-:-:S04]  /*23540*/  IMAD.HI.U32 R2, R2, R3, RZ ;  /* 0x0000000302027227 */ /* 0x000fc800078e00ff */
[----:B------:R-:W-:-:S05]  /*23550*/  IMAD R3, R2, R6, R3 ;  /* 0x0000000602037224 */ /* 0x000fca00078e0203 */
[----:B------:R-:W-:-:S13]  /*23560*/  ISETP.GT.U32.AND P1, PT, R4, R3, PT ;  /* 0x000000030400720c */ /* 0x000fda0003f24070 */
[----:B------:R-:W-:Y:S01]  /*23570*/  @!P1 IMAD.IADD R3, R3, 0x1, -R4 ;  /* 0x0000000103039824 */ /* 0x000fe200078e0a04 */
[----:B------:R-:W-:Y:S02]  /*23580*/  @!P1 IADD3 R2, R2, 0x1, RZ ;  /* 0x0000000102029810 */ /* 0x000fe40007ffe0ff */
[----:B------:R-:W-:Y:S02]  /*23590*/  ISETP.NE.AND P1, PT, R0, RZ, PT ;  /* 0x000000ff0000720c */ /* 0x000fe40003f25270 */
[----:B------:R-:W-:Y:S02]  /*235a0*/  ISETP.GE.U32.AND P0, PT, R3, R4, PT ;  /* 0x000000040300720c */ /* 0x000fe40003f06070 */
[----:B------:R-:W-:-:S04]  /*235b0*/  LOP3.LUT R3, R7, R0, RZ, 0x3c, !PT ;  /* 0x0000000007037212 */ /* 0x000fc800078e3cff */
[----:B------:R-:W-:-:S07]  /*235c0*/  ISETP.GE.AND P2, PT, R3, RZ, PT ;  /* 0x000000ff0300720c */ /* 0x000fce0003f46270 */
[----:B------:R-:W-:-:S06]  /*235d0*/  @P0 VIADD R2, R2, 0x1 ;  /* 0x0000000102020836 */ /* 0x000fcc0000000000 */
[----:B------:R-:W-:Y:S01]  /*235e0*/  @!P2 IMAD.MOV R2, RZ, RZ, -R2 ;  /* 0x000000ffff02a224 */ /* 0x000fe200078e0a02 */
[----:B------:R-:W-:-:S05]  /*235f0*/  @!P1 LOP3.LUT R2, RZ, R0, RZ, 0x33, !PT ;  /* 0x00000000ff029212 */ /* 0x000fca00078e33ff */
[--C-:B------:R-:W-:Y:S02]  /*23600*/  IMAD.MOV R17, RZ, RZ, -R2.reuse ;  /* 0x000000ffff117224 */ /* 0x100fe400078e0a02 */
[----:B------:R-:W-:Y:S02]  /*23610*/  IMAD.MOV.U32 R18, RZ, RZ, R2 ;  /* 0x000000ffff127224 */ /* 0x000fe400078e0002 */
[----:B------:R-:W-:Y:S01]  /*23620*/  IMAD R17, R0, R17, R7 ;  /* 0x0000001100117224 */ /* 0x000fe200078e0207 */
[----:B------:R-:W-:Y:S06]  /*23630*/  BRA `(.L_x_622) ;  /* 0x00000000000c7947 */ /* 0x000fec0003800000 */
.L_x_617:
[----:B------:R-:W-:Y:S01]  /*23640*/  IMAD.MOV.U32 R17, RZ, RZ, RZ ;  /* 0x000000ffff117224 */ /* 0x000fe200078e00ff */
[----:B------:R-:W-:Y:S01]  /*23650*/  MOV R18, RZ ;  /* 0x000000ff00127202 */ /* 0x000fe20000000f00 */
[----:B------:R-:W-:-:S07]  /*23660*/  IMAD.U32 R16, RZ, RZ, UR6 ;  /* 0x00000006ff107e24 */ /* 0x000fce000f8e00ff */
.L_x_622:
[----:B------:R-:W-:-:S13]  /*23670*/  ISETP.NE.AND P0, PT, R5, RZ, PT ;  /* 0x000000ff0500720c */ /* 0x000fda0003f05270 */
[----:B------:R-:W0:Y:S01]  /*23680*/  @!P0 S2R R3, SR_CgaCtaId ;  /* 0x0000000000038919 */ /* 0x000e220000008800 */
[----:B------:R-:W-:-:S04]  /*23690*/  @!P0 MOV R0, 0x400 ;  /* 0x0000040000008802 */ /* 0x000fc80000000f00 */
[----:B0-----:R-:W-:-:S05]  /*236a0*/  @!P0 LEA R0, R3, R0, 0x18 ;  /* 0x0000000003008211 */ /* 0x001fca00078ec0ff */
[----:B------:R0:W-:Y:S01]  /*236b0*/  @!P0 STS.128 [R0+0x334d0], R16 ;  /* 0x0334d01000008388 */ /* 0x0001e20000000c00 */
[----:B------:R-:W-:Y:S06]  /*236c0*/  BAR.ARV 0x5, 0x180 ;  /* 0x0146000000007b1d */ /* 0x000fec0000002000 */
.L_x_615:
[----:B0-----:R-:W-:Y:S01]  /*236d0*/  IMAD.MOV.U32 R0, RZ, RZ, 0x1 ;  /* 0x00000001ff007424 */ /* 0x001fe200078e00ff */
[----:B------:R0:W-:Y:S01]  /*236e0*/  STL [R1+0x4], RZ ;  /* 0x000004ff01007387 */ /* 0x0001e20000100800 */
[----:B------:R-:W-:Y:S02]  /*236f0*/  ULDC UR4, c[0x0][0xc14] ;  /* 0x0003050000047ab9 */ /* 0x000fe40000000800 */
[----:B-1----:R-:W-:Y:S01]  /*23700*/  ISETP.GE.AND P0, PT, R19, UR4, PT ;  /* 0x0000000413007c0c */ /* 0x002fe2000bf06270 */
[----:B------:R0:W-:Y:S04]  /*23710*/  STL [R1+0xc], R0 ;  /* 0x00000c0001007387 */ /* 0x0001e80000100800 */
[----:B------:R0:W-:Y:S08]  /*23720*/  STL [R1+0x40], RZ ;  /* 0x000040ff01007387 */ /* 0x0001f00000100800 */
[----:B0-----:R-:W-:Y:S05]  /*23730*/  @P0 BRA `(.L_x_623) ;  /* 0x0000005c00000947 */ /* 0x001fea0003800000 */
[----:B------:R-:W0:Y:S01]  /*23740*/  S2R R0, SR_TID.X ;  /* 0x0000000000007919 */ /* 0x000e220000002100 */
[----:B------:R-:W-:Y:S01]  /*23750*/  BSSY B7, `(.L_x_623) ;  /* 0x00005be000077945 */ /* 0x000fe20003800000 */
[----:B------:R-:W-:Y:S01]  /*23760*/  ULDC UR38, c[0x0][0xc] ;  /* 0x0000030000267ab9 */ /* 0x000fe20000000800 */
[----:B------:R-:W-:Y:S01]  /*23770*/  ULOP3.LUT UR37, UR36, 0x1, URZ, 0xfc, !UPT ;  /* 0x0000000124257892 */ /* 0x000fe2000f8efc3f */
[----:B------:R-:W1:Y:S01]  /*23780*/  S2R R6, SR_TID.X ;  /* 0x0000000000067919 */ /* 0x000e620000002100 */
[----:B------:R-:W-:Y:S01]  /*23790*/  ULOP3.LUT UR39, UR36, 0x2, URZ, 0xfc, !UPT ;  /* 0x0000000224277892 */ /* 0x000fe2000f8efc3f */
[----:B------:R-:W-:Y:S01]  /*237a0*/  ULDC.64 UR40, c[0x0][0x198] ;  /* 0x0000660000287ab9 */ /* 0x000fe20000000a00 */
[----:B0-----:R-:W-:Y:S01]  /*237b0*/  LOP3.LUT R0, R0, 0x7f, RZ, 0xc0, !PT ;  /* 0x0000007f00007812 */ /* 0x001fe200078ec0ff */
[----:B-1----:R-:W-:-:S04]  /*237c0*/  IMAD.SHL.U32 R4, R6, 0x20, RZ ;  /* 0x0000002006047824 */ /* 0x002fc800078e00ff */
[----:B------:R-:W-:Y:S02]  /*237d0*/  IMAD.SHL.U32 R0, R0, 0x10, RZ ;  /* 0x0000001000007824 */ /* 0x000fe400078e00ff */
[----:B------:R-:W-:-:S03]  /*237e0*/  IMAD.SHL.U32 R7, R6, 0x4, RZ ;  /* 0x0000000406077824 */ /* 0x000fc600078e00ff */
[----:B------:R-:W-:Y:S02]  /*237f0*/  LOP3.LUT R3, R0, 0x600, RZ, 0xc0, !PT ;  /* 0x0000060000037812 */ /* 0x000fe400078ec0ff */
[----:B------:R-:W-:Y:S02]  /*23800*/  SHF.L.U32 R0, R6, 0x6, RZ ;  /* 0x0000000606007819 */ /* 0x000fe400000006ff */
[----:B------:R-:W-:Y:S02]  /*23810*/  LOP3.LUT R5, R3, 0x60, R4, 0xf8, !PT ;  /* 0x0000006003057812 */ /* 0x000fe400078ef804 */
[----:B------:R-:W-:Y:S02]  /*23820*/  SHF.R.U32.HI R3, RZ, 0x1, R6 ;  /* 0x00000001ff037819 */ /* 0x000fe40000011606 */
[----:B------:R-:W-:Y:S02]  /*23830*/  LOP3.LUT R2, R0, 0x180, RZ, 0xc0, !PT ;  /* 0x0000018000027812 */ /* 0x000fe400078ec0ff */
[----:B------:R-:W-:-:S02]  /*23840*/  LOP3.LUT R5, R5, 0x100, R4, 0xf8, !PT ;  /* 0x0000010005057812 */ /* 0x000fc400078ef804 */
        /* <DEDUP_REMOVED lines=8> */
[----:B------:R-:W-:Y:S04]  /*238d0*/  STL [R1+0x20], R2 ;  /* 0x0000200201007387 */ /* 0x000fe80000100800 */
[----:B------:R0:W-:Y:S04]  /*238e0*/  STL [R1+0x1c], R0 ;  /* 0x00001c0001007387 */ /* 0x0001e80000100800 */
[----:B------:R1:W-:Y:S01]  /*238f0*/  STL [R1+0x40], RZ ;  /* 0x000040ff01007387 */ /* 0x0003e20000100800 */
[----:B0-----:R-:W-:-:S05]  /*23900*/  IMAD.MOV.U32 R0, RZ, RZ, 0x1 ;  /* 0x00000001ff007424 */ /* 0x001fca00078e00ff */
[----:B------:R1:W-:Y:S04]  /*23910*/  STL [R1+0x10], R0 ;  /* 0x0000100001007387 */ /* 0x0003e80000100800 */
[----:B------:R1:W-:Y:S04]  /*23920*/  STL [R1+0x8], RZ ;  /* 0x000008ff01007387 */ /* 0x0003e80000100800 */
[----:B------:R1:W-:Y:S04]  /*23930*/  STL [R1+0x4], RZ ;  /* 0x000004ff01007387 */ /* 0x0003e80000100800 */
[----:B------:R1:W-:Y:S02]  /*23940*/  STL [R1+0xc], R0 ;  /* 0x00000c0001007387 */ /* 0x0003e40000100800 */
.L_x_732:
[----:B0-----:R-:W0:Y:S02]  /*23950*/  LDC.64 R2, c[0x0][0xc60] ;  /* 0x00031800ff027b82 */ /* 0x001e240000000a00 */
[----:B0-----:R-:W-:-:S05]  /*23960*/  IMAD.WIDE R2, R19, 0x4, R2 ;  /* 0x0000000413027825 */ /* 0x001fca00078e0202 */
[----:B------:R-:W2:Y:S01]  /*23970*/  LDG.E R11, desc[UR54][R2.64] ;  /* 0x00000036020b7981 */ /* 0x000ea2000c1e1900 */
[----:B------:R-:W-:Y:S05]  /*23980*/  YIELD ;  /* 0x0000000000007946 */ /* 0x000fea0003800000 */
[----:B------:R-:W-:Y:S01]  /*23990*/  ULDC.64 UR4, c[0x0][0xa28] ;  /* 0x00028a0000047ab9 */ /* 0x000fe20000000a00 */
[----:B------:R-:W-:Y:S01]  /*239a0*/  ULDC.64 UR6, c[0x0][0xa00] ;  /* 0x0002800000067ab9 */ /* 0x000fe20000000a00 */
[----:B------:R-:W-:Y:S02]  /*239b0*/  ISETP.NE.U32.AND P0, PT, RZ, UR4, PT ;  /* 0x00000004ff007c0c */ /* 0x000fe4000bf05070 */
[----:B------:R-:W-:-:S02]  /*239c0*/  ISETP.NE.U32.AND P1, PT, RZ, UR6, PT ;  /* 0x00000006ff007c0c */ /* 0x000fc4000bf25070 */
[----:B------:R-:W-:Y:S02]  /*239d0*/  ISETP.NE.AND.EX P0, PT, RZ, UR5, PT, P0 ;  /* 0x00000005ff007c0c */ /* 0x000fe4000bf05300 */
[----:B------:R-:W-:Y:S02]  /*239e0*/  ISETP.NE.AND.EX P1, PT, RZ, UR7, PT, P1 ;  /* 0x00000007ff007c0c */ /* 0x000fe4000bf25310 */
[----:B-1----:R-:W-:Y:S01]  /*239f0*/  MOV R0, RZ ;  /* 0x000000ff00007202 */ /* 0x002fe20000000f00 */
[----:B------:R-:W-:Y:S01]  /*23a00*/  IMAD.MOV.U32 R5, RZ, RZ, RZ ;  /* 0x000000ffff057224 */ /* 0x000fe200078e00ff */
[----:B--2---:R-:W-:Y:S01]  /*23a10*/  SHF.R.S32.HI R4, RZ, 0x1f, R11 ;  /* 0x0000001fff047819 */ /* 0x004fe2000001140b */
[----:B------:R-:W-:Y:S06]  /*23a20*/  STL [R1+0x18], R11 ;  /* 0x0000180b01007387 */ /* 0x000fec0000100800 */
[----:B------:R-:W-:-:S04]  /*23a30*/  @P0 LEA R2, P2, R11, UR4, 0x2 ;  /* 0x000000040b020c11 */ /* 0x000fc8000f8410ff */
[----:B------:R-:W-:Y:S01]  /*23a40*/  @P0 LEA.HI.X R3, R11, UR5, R4, 0x2, P2 ;  /* 0x000000050b030c11 */ /* 0x000fe200090f1404 */
[----:B------:R-:W-:-:S04]  /*23a50*/  ULDC.64 UR4, c[0x0][0xa08] ;  /* 0x0002820000047ab9 */ /* 0x000fc80000000a00 */
[----:B------:R0:W5:Y:S02]  /*23a60*/  @P0 LDG.E R0, desc[UR54][R2.64] ;  /* 0x0000003602000981 */ /* 0x000164000c1e1900 */
[----:B0-----:R-:W-:-:S04]  /*23a70*/  @P1 LEA R2, P0, R11, UR6, 0x2 ;  /* 0x000000060b021c11 */ /* 0x001fc8000f8010ff */
[----:B------:R-:W-:Y:S01]  /*23a80*/  @P1 LEA.HI.X R3, R11, UR7, R4, 0x2, P0 ;  /* 0x000000070b031c11 */ /* 0x000fe200080f1404 */
[----:B------:R-:W-:-:S04]  /*23a90*/  ULDC.64 UR6, c[0x0][0xa10] ;  /* 0x0002840000067ab9 */ /* 0x000fc80000000a00 */
[----:B------:R-:W2:Y:S01]  /*23aa0*/  @P1 LDG.E R5, desc[UR54][R2.64] ;  /* 0x0000003602051981 */ /* 0x000ea2000c1e1900 */
[----:B------:R-:W-:Y:S01]  /*23ab0*/  ISETP.NE.U32.AND P1, PT, RZ, UR6, PT ;  /* 0x00000006ff007c0c */ /* 0x000fe2000bf25070 */
[----:B------:R-:W-:Y:S01]  /*23ac0*/  IMAD.MOV.U32 R10, RZ, RZ, RZ ;  /* 0x000000ffff0a7224 */ /* 0x000fe200078e00ff */
[C---:B------:R-:W-:Y:S02]  /*23ad0*/  SHF.L.U64.HI R6, R11.reuse, 0x2, R4 ;  /* 0x000000020b067819 */ /* 0x040fe40000010204 */
[----:B------:R-:W-:Y:S02]  /*23ae0*/  ISETP.NE.AND.EX P1, PT, RZ, UR7, PT, P1 ;  /* 0x00000007ff007c0c */ /* 0x000fe4000bf25310 */
[----:B------:R-:W-:Y:S01]  /*23af0*/  MOV R7, RZ ;  /* 0x000000ff00077202 */ /* 0x000fe20000000f00 */
[----:B--2---:R0:W-:Y:S02]  /*23b00*/  STL [R1+0x3c], R5 ;  /* 0x00003c0501007387 */ /* 0x0041e40000100800 */
[----:B0-----:R-:W-:-:S05]  /*23b10*/  IMAD.SHL.U32 R5, R11, 0x4, RZ ;  /* 0x000000040b057824 */ /* 0x001fca00078e00ff */
[C---:B------:R-:W-:Y:S01]  /*23b20*/  IADD3 R2, P0, R5.reuse, UR6, RZ ;  /* 0x0000000605027c10 */ /* 0x040fe2000ff1e0ff */
[----:B------:R0:W-:Y:S03]  /*23b30*/  STL [R1+0x28], R5 ;  /* 0x0000280501007387 */ /* 0x0001e60000100800 */
[----:B------:R-:W-:Y:S01]  /*23b40*/  IADD3.X R3, R6, UR7, RZ, P0, !PT ;  /* 0x0000000706037c10 */ /* 0x000fe200087fe4ff */
[----:B------:R-:W-:Y:S01]  /*23b50*/  ULDC.64 UR6, c[0x0][0xa20] ;  /* 0x0002880000067ab9 */ /* 0x000fe20000000a00 */
[----:B------:R-:W-:Y:S01]  /*23b60*/  ISETP.NE.U32.AND P0, PT, RZ, UR4, PT ;  /* 0x00000004ff007c0c */ /* 0x000fe2000bf05070 */
[----:B------:R1:W-:Y:S03]  /*23b70*/  STL [R1+0x2c], R6 ;  /* 0x00002c0601007387 */ /* 0x0003e60000100800 */
[----:B------:R-:W-:Y:S01]  /*23b80*/  ISETP.NE.AND.EX P0, PT, RZ, UR5, PT, P0 ;  /* 0x00000005ff007c0c */ /* 0x000fe2000bf05300 */
[----:B------:R-:W5:Y:S04]  /*23b90*/  @P1 LDG.E R10, desc[UR54][R2.64] ;  /* 0x00000036020a1981 */ /* 0x000f68000c1e1900 */
[----:B------:R-:W5:Y:S04]  /*23ba0*/  @P1 LDG.E R9, desc[UR54][R2.64] ;  /* 0x0000003602091981 */ /* 0x000f68000c1e1900 */
[----:B------:R2:W5:Y:S02]  /*23bb0*/  @P1 LDG.E R8, desc[UR54][R2.64+0x4] ;  /* 0x0000043602081981 */ /* 0x000564000c1e1900 */
[----:B--2---:R-:W-:-:S04]  /*23bc0*/  IADD3 R2, P2, R5, UR4, RZ ;  /* 0x0000000405027c10 */ /* 0x004fc8000ff5e0ff */
[----:B------:R-:W-:Y:S01]  /*23bd0*/  IADD3.X R3, R6, UR5, RZ, P2, !PT ;  /* 0x0000000506037c10 */ /* 0x000fe200097fe4ff */
[----:B------:R-:W-:-:S04]  /*23be0*/  ULDC.64 UR4, c[0x0][0x3f8] ;  /* 0x0000fe0000047ab9 */ /* 0x000fc80000000a00 */
[----:B------:R-:W5:Y:S01]  /*23bf0*/  @P0 LDG.E R7, desc[UR54][R2.64] ;  /* 0x0000003602070981 */ /* 0x000f62000c1e1900 */
[----:B------:R-:W-:Y:S01]  /*23c00*/  ISETP.NE.U32.AND P2, PT, RZ, UR6, PT ;  /* 0x00000006ff007c0c */ /* 0x000fe2000bf45070 */
[----:B------:R-:W-:-:S03]  /*23c10*/  UISETP.NE.U32.AND UP0, UPT, UR4, URZ, UPT ;  /* 0x0000003f0400728c */ /* 0x000fc6000bf05070 */
[----:B------:R-:W-:Y:S01]  /*23c20*/  ISETP.NE.AND.EX P2, PT, RZ, UR7, PT, P2 ;  /* 0x00000007ff007c0c */ /* 0x000fe2000bf45320 */
[----:B------:R-:W-:Y:S01]  /*23c30*/  UISETP.NE.AND.EX UP0, UPT, UR5, URZ, UPT, UP0 ;  /* 0x0000003f0500728c */ /* 0x000fe2000bf05300 */
[----:B------:R-:W-:Y:S02]  /*23c40*/  ULDC UR4, c[0x0][0x404] ;  /* 0x0001010000047ab9 */ /* 0x000fe40000000800 */
[----:B------:R-:W-:Y:S01]  /*23c50*/  ULDC UR5, c[0x0][0x2e0] ;  /* 0x0000b80000057ab9 */ /* 0x000fe20000000800 */
[----:B------:R-:W-:-:S04]  /*23c60*/  USEL UR4, UR4, 0x1, UP0 ;  /* 0x0000000104047887 */ /* 0x000fc80008000000 */
[----:B------:R-:W-:-:S04]  /*23c70*/  UIMAD UR4, UR4, UR5, URZ ;  /* 0x00000005040472a4 */ /* 0x000fc8000f8e023f */
[----:B------:R-:W-:-:S04]  /*23c80*/  @P2 IADD3 R4, P3, R5, UR6, RZ ;  /* 0x0000000605042c10 */ /* 0x000fc8000ff7e0ff */
[----:B0-----:R-:W-:Y:S01]  /*23c90*/  @P2 IADD3.X R5, R6, UR7, RZ, P3, !PT ;  /* 0x0000000706052c10 */ /* 0x001fe20009ffe4ff */
[----:B-1----:R-:W-:Y:S01]  /*23ca0*/  IMAD.U32 R6, RZ, RZ, UR4 ;  /* 0x00000004ff067e24 */ /* 0x002fe2000f8e00ff */
[----:B------:R-:W-:-:S05]  /*23cb0*/  ULDC UR4, c[0x0][0x338] ;  /* 0x0000ce0000047ab9 */ /* 0x000fca0000000800 */
[----:B------:R0:W5:Y:S02]  /*23cc0*/  @P2 LDG.E R6, desc[UR54][R4.64] ;  /* 0x0000003604062981 */ /* 0x000164000c1e1900 */
[----:B0-----:R-:W-:Y:S01]  /*23cd0*/  IMAD.U32 R4, RZ, RZ, UR4 ;  /* 0x00000004ff047e24 */ /* 0x001fe2000f8e00ff */
[----:B------:R-:W-:Y:S06]  /*23ce0*/  @P2 BRA `(.L_x_624) ;  /* 0x0000000000102947 */ /* 0x000fec0003800000 */
[----:B------:R-:W-:Y:S05]  /*23cf0*/  @!P0 BRA `(.L_x_624) ;  /* 0x00000000000c8947 */ /* 0x000fea0003800000 */
[----:B-----5:R-:W2:Y:S04]  /*23d00*/  LDG.E R6, desc[UR54][R2.64] ;  /* 0x0000003602067981 */ /* 0x020ea8000c1e1900 */
[----:B------:R-:W2:Y:S02]  /*23d10*/  LDG.E R2, desc[UR54][R2.64+0x4] ;  /* 0x0000043602027981 */ /* 0x000ea4000c1e1900 */
[----:B--2---:R-:W-:-:S07]  /*23d20*/  IMAD.IADD R6, R2, 0x1, -R6 ;  /* 0x0000000102067824 */ /* 0x004fce00078e0a06 */
.L_x_624:
[----:B-----5:R-:W-:Y:S01]  /*23d30*/  @P1 IADD3 R4, -R9, R8, RZ ;  /* 0x0000000809041210 */ /* 0x020fe20007ffe1ff */
[--C-:B------:R-:W-:Y:S01]  /*23d40*/  IMAD.IADD R6, R6, 0x1, -R0.reuse ;  /* 0x0000000106067824 */ /* 0x100fe200078e0a00 */
[----:B------:R-:W-:Y:S01]  /*23d50*/  BSSY B0, `(.L_x_625) ;  /* 0x0000174000007945 */ /* 0x000fe20003800000 */
[----:B------:R-:W-:Y:S02]  /*23d60*/  IMAD.IADD R0, R7, 0x1, R0 ;  /* 0x0000000107007824 */ /* 0x000fe400078e0200 */
[----:B------:R-:W-:-:S05]  /*23d70*/  IMAD.IADD R2, R6, 0x1, R4 ;  /* 0x0000000106027824 */ /* 0x000fca00078e0204 */
[----:B------:R0:W-:Y:S02]  /*23d80*/  STL [R1+0x30], R2 ;  /* 0x0000300201007387 */ /* 0x0001e40000100800 */
[----:B0-----:R-:W-:-:S04]  /*23d90*/  VIADD R2, R2, 0x9f ;  /* 0x0000009f02027836 */ /* 0x001fc80000000000 */
[----:B------:R-:W-:-:S05]  /*23da0*/  IMAD.HI R2, R2, 0x66666667, RZ ;  /* 0x6666666702027827 */ /* 0x000fca00078e02ff */
[----:B------:R-:W-:-:S04]  /*23db0*/  SHF.R.U32.HI R3, RZ, 0x1f, R2 ;  /* 0x0000001fff037819 */ /* 0x000fc80000011602 */
[----:B------:R-:W-:-:S05]  /*23dc0*/  LEA.HI.SX32 R5, R2, R3, 0x1a ;  /* 0x0000000302057211 */ /* 0x000fca00078fd2ff */
[----:B------:R-:W-:Y:S01]  /*23dd0*/  IMAD R2, R5, 0xa0, -R6 ;  /* 0x000000a005027824 */ /* 0x000fe200078e0a06 */
[----:B------:R-:W-:Y:S01]  /*23de0*/  IADD3 R6, -R6, RZ, RZ ;  /* 0x000000ff06067210 */ /* 0x000fe20007ffe1ff */
[----:B------:R0:W-:Y:S03]  /*23df0*/  STL [R1+0x34], R5 ;  /* 0x0000340501007387 */ /* 0x0001e60000100800 */
[----:B------:R-:W-:Y:S01]  /*23e00*/  VIMNMX R4, R2, R4, PT ;  /* 0x0000000402047248 */ /* 0x000fe20003fe0100 */
[----:B------:R1:W-:Y:S01]  /*23e10*/  STL [R1+0x14], R0 ;  /* 0x0000140001007387 */ /* 0x0003e20000100800 */
[----:B------:R-:W-:-:S04]  /*23e20*/  VIMNMX R2, RZ, R6, !PT ;  /* 0x00000006ff027248 */ /* 0x000fc80007fe0100 */
[----:B------:R-:W-:Y:S01]  /*23e30*/  ISETP.GT.AND P0, PT, R4, R2, PT ;  /* 0x000000020400720c */ /* 0x000fe20003f04270 */
[----:B------:R-:W-:-:S05]  /*23e40*/  IMAD.WIDE.U32 R2, R2, -0x33333333, RZ ;  /* 0xcccccccd02027825 */ /* 0x000fca00078e00ff */
[----:B------:R-:W-:-:S07]  /*23e50*/  SHF.R.U32.HI R3, RZ, 0x7, R3 ;  /* 0x00000007ff037819 */ /* 0x000fce0000011603 */
[----:B------:R-:W-:-:S04]  /*23e60*/  @P0 VIADD R4, R4, 0x9f ;  /* 0x0000009f04040836 */ /* 0x000fc80000000000 */
[----:B------:R-:W-:-:S04]  /*23e70*/  @P0 IMAD.HI R2, R4, 0x66666667, RZ ;  /* 0x6666666704020827 */ /* 0x000fc800078e02ff */
[----:B------:R-:W-:Y:S01]  /*23e80*/  IMAD.MOV.U32 R4, RZ, RZ, R3 ;  /* 0x000000ffff047224 */ /* 0x000fe200078e0003 */
[----:B0-----:R-:W-:-:S04]  /*23e90*/  @P0 SHF.R.U32.HI R5, RZ, 0x1f, R2 ;  /* 0x0000001fff050819 */ /* 0x001fc80000011602 */
[----:B------:R-:W-:Y:S02]  /*23ea0*/  @P0 LEA.HI.SX32 R4, R2, R5, 0x1a ;  /* 0x0000000502040211 */ /* 0x000fe400078fd2ff */
[----:B------:R-:W-:Y:S02]  /*23eb0*/  PLOP3.LUT P0, PT, PT, PT, PT, 0x80, 0x0 ;  /* 0x000000000000781c */ /* 0x000fe40003f0f070 */
[----:B------:R-:W-:-:S13]  /*23ec0*/  ISETP.GT.AND P2, PT, R4, R3, PT ;  /* 0x000000030400720c */ /* 0x000fda0003f44270 */
[----:B-1----:R-:W-:Y:S05]  /*23ed0*/  @!P2 BRA `(.L_x_626) ;  /* 0x00000014006ca947 */ /* 0x002fea0003800000 */
[----:B------:R-:W0:Y:S01]  /*23ee0*/  LDC R0, c[0x0][0x428] ;  /* 0x00010a00ff007b82 */ /* 0x000e220000000800 */
[----:B------:R-:W-:Y:S01]  /*23ef0*/  UMOV UR4, 0xffffffff ;  /* 0xffffffff00047882 */ /* 0x000fe20000000000 */
[----:B------:R-:W-:Y:S02]  /*23f00*/  MOV R2, R18 ;  /* 0x0000001200027202 */ /* 0x000fe40000000f00 */
[----:B0-----:R-:W-:-:S13]  /*23f10*/  ISETP.NE.AND P0, PT, R0, 0x1, PT ;  /* 0x000000010000780c */ /* 0x001fda0003f05270 */
[----:B------:R-:W0:Y:S08]  /*23f20*/  @P0 LDC R0, c[0x0][0x42c] ;  /* 0x00010b00ff000b82 */ /* 0x000e300000000800 */
[----:B------:R-:W1:Y:S01]  /*23f30*/  @P0 LDC R5, c[0x0][0x430] ;  /* 0x00010c00ff050b82 */ /* 0x000e620000000800 */
[----:B0-----:R-:W-:-:S05]  /*23f40*/  @P0 IMAD.HI.U32 R0, R18, R0, RZ ;  /* 0x0000000012000227 */ /* 0x001fca00078e00ff */
[----:B-1----:R-:W-:Y:S02]  /*23f50*/  @P0 SHF.R.U32.HI R2, RZ, R5, R0 ;  /* 0x00000005ff020219 */ /* 0x002fe40000011600 */
[----:B------:R-:W-:Y:S01]  /*23f60*/  SEL R0, R11, RZ, !P1 ;  /* 0x000000ff0b007207 */ /* 0x000fe20004800000 */
[----:B------:R-:W-:Y:S06]  /*23f70*/  BRA.DIV UR4, `(.L_x_627) ;  /* 0x0000007a04407947 */ /* 0x000fec000b800000 */
[----:B------:R-:W0:Y:S02]  /*23f80*/  S2R R5, SR_TID.X ;  /* 0x0000000000057919 */ /* 0x000e240000002100 */
[----:B0-----:R-:W-:-:S04]  /*23f90*/  SHF.R.U32.HI R5, RZ, 0x5, R5 ;  /* 0x00000005ff057819 */ /* 0x001fc80000011605 */
[----:B------:R-:W-:-:S05]  /*23fa0*/  LOP3.LUT R5, R5, 0x3, RZ, 0xc0, !PT ;  /* 0x0000000305057812 */ /* 0x000fca00078ec0ff */
[----:B------:R0:W1:Y:S02]  /*23fb0*/  SHFL.IDX PT, R14, R5, RZ, 0x1f ;  /* 0x00001fff050e7589 */ /* 0x00006400000e0000 */
.L_x_831:
[----:B-1----:R-:W-:Y:S02]  /*23fc0*/  ISETP.NE.AND P0, PT, R14, RZ, PT ;  /* 0x000000ff0e00720c */ /* 0x002fe40003f05270 */
[----:B------:R-:W-:-:S11]  /*23fd0*/  PLOP3.LUT P6, PT, PT, PT, PT, 0x8, 0x0 ;  /* 0x000000000000781c */ /* 0x000fd60003fce170 */
[----:B------:R-:W-:Y:S05]  /*23fe0*/  @P0 BRA `(.L_x_628) ;  /* 0x00000000000c0947 */ /* 0x000fea0003800000 */
[----:B------:R-:W-:-:S03]  /*23ff0*/  UMOV UR4, 0xffffffff ;  /* 0xffffffff00047882 */ /* 0x000fc60000000000 */
[----:B------:R-:W-:Y:S05]  /*24000*/  BRA.DIV UR4, `(.L_x_629) ;  /* 0x0000007a04507947 */ /* 0x000fea000b800000 */
[----:B------:R-:W-:-:S13]  /*24010*/  ELECT P6, URZ, PT ;  /* 0x00000000003f782f */ /* 0x000fda00038c0000 */
.L_x_628:
[----:B0-----:R-:W2:Y:S01]  /*24020*/  LDL R5, [R1+0x40] ;  /* 0x0000400001057983 */ /* 0x001ea20000100800 */
[----:B------:R-:W-:Y:S01]  /*24030*/  BSSY B1, `(.L_x_630) ;  /* 0x000000b000017945 */ /* 0x000fe20003800000 */
[----:B------:R-:W0:Y:S01]  /*24040*/  S2R R11, SR_CgaCtaId ;  /* 0x00000000000b7919 */ /* 0x000e220000008800 */
        /* <DEDUP_REMOVED lines=9> */
.L_x_834:
[----:B------:R-:W-:Y:S05]  /*240e0*/  BSYNC B1 ;  /* 0x0000000000017941 */ /* 0x000fea0003800000 */
.L_x_630:
[----:B------:R-:W-:Y:S04]  /*240f0*/  BSSY B1, `(.L_x_632) ;  /* 0x000008e000017945 */ /* 0x000fe80003800000 */
[----:B------:R-:W-:Y:S05]  /*24100*/  @!P6 BRA `(.L_x_633) ;  /* 0x000000080030e947 */ /* 0x000fea0003800000 */
[----:B------:R-:W2:Y:S04]  /*24110*/  LDL R7, [R1+0x8] ;  /* 0x0000080001077983 */ /* 0x000ea80000100800 */
[----:B------:R-:W3:Y:S01]  /*24120*/  LDL R8, [R1+0x10] ;  /* 0x0000100001087983 */ /* 0x000ee20000100800 */
[----:B------:R-:W1:Y:S01]  /*24130*/  S2R R6, SR_TID.X ;  /* 0x0000000000067919 */ /* 0x000e620000002100 */
[----:B------:R-:W-:Y:S01]  /*24140*/  BSSY B2, `(.L_x_634) ;  /* 0x0000007000027945 */ /* 0x000fe20003800000 */
[----:B-1----:R-:W-:-:S04]  /*24150*/  LOP3.LUT R6, R6, 0x7f, RZ, 0xc0, !PT ;  /* 0x0000007f06067812 */ /* 0x002fc800078ec0ff */
[----:B------:R-:W-:Y:S01]  /*24160*/  ISETP.NE.AND P1, PT, R6, RZ, PT ;  /* 0x000000ff0600720c */ /* 0x000fe20003f25270 */
[----:B--2---:R-:W-:Y:S01]  /*24170*/  IMAD R7, R7, 0x8, R11 ;  /* 0x0000000807077824 */ /* 0x004fe200078e020b */
[----:B---3--:R-:W-:-:S04]  /*24180*/  SHF.L.U32 R12, R8, 0x1f, RZ ;  /* 0x0000001f080c7819 */ /* 0x008fc800000006ff */
[----:B------:R-:W1:Y:S02]  /*24190*/  SYNCS.PHASECHK.TRANS64.TRYWAIT P0, [R7+URZ+0x334a0], R12 ;  /* 0x0334a00c070075a7 */ /* 0x000e64000800017f */
[----:B-1----:R-:W-:Y:S05]  /*241a0*/  @!P0 BRA `(.L_x_635) ;  /* 0x00000078001c8947 */ /* 0x002fea0003800000 */
.L_x_835:
[----:B------:R-:W-:Y:S05]  /*241b0*/  BSYNC B2 ;  /* 0x0000000000027941 */ /* 0x000fea0003800000 */
.L_x_634:
[----:B------:R-:W-:Y:S04]  /*241c0*/  BSSY B2, `(.L_x_636) ;  /* 0x0000009000027945 */ /* 0x000fe80003800000 */
[----:B------:R-:W-:Y:S05]  /*241d0*/  @P1 BRA `(.L_x_637) ;  /* 0x00000000001c1947 */ /* 0x000fea0003800000 */
[----:B0-----:R-:W0:Y:S02]  /*241e0*/  S2R R5, SR_TID.X ;  /* 0x0000000000057919 */ /* 0x001e240000002100 */
[----:B0-----:R-:W-:Y:S02]  /*241f0*/  LOP3.LUT R6, R5, 0x1f, RZ, 0xc0, !PT ;  /* 0x0000001f05067812 */ /* 0x001fe400078ec0ff */
[----:B------:R-:W-:Y:S02]  /*24200*/  MOV R5, 0x7800 ;  /* 0x0000780000057802 */ /* 0x000fe40000000f00 */
[----:B------:R-:W-:Y:S02]  /*24210*/  ISETP.NE.AND P0, PT, R6, RZ, PT ;  /* 0x000000ff0600720c */ /* 0x000fe40003f05270 */
[----:B------:R2:W-:Y:S11]  /*24220*/  SYNCS.ARRIVE.TRANS64 RZ, [R7+URZ+0x33490], R5 ;  /* 0x0334900507ff79a7 */ /* 0x0005f6000800003f */
[----:B--2---:R-:W-:Y:S05]  /*24230*/  @!P0 BRA `(.L_x_637) ;  /* 0x0000000000048947 */ /* 0x004fea0003800000 */
[----:B------:R-:W-:Y:S01]  /*24240*/  BPT.TRAP 0x1 ;  /* 0x000000040000795c */ /* 0x000fe20000300000 */
.L_x_637:
[----:B------:R-:W-:Y:S05]  /*24250*/  BSYNC B2 ;  /* 0x0000000000027941 */ /* 0x000fea0003800000 */
.L_x_636:
[----:B0-----:R-:W2:Y:S01]  /*24260*/  LDL R5, [R1+0x8] ;  /* 0x0000080001057983 */ /* 0x001ea20000100800 */
[----:B------:R-:W-:Y:S01]  /*24270*/  IMAD.MOV.U32 R20, RZ, RZ, RZ ;  /* 0x000000ffff147224 */ /* 0x000fe200078e00ff */
[----:B------:R-:W-:Y:S01]  /*24280*/  UIADD3 UR4, UP0, UR40, 0x570, URZ ;  /* 0x0000057028047890 */ /* 0x000fe2000ff1e03f */
[----:B------:R-:W-:Y:S01]  /*24290*/  IMAD R6, R4, 0xa0, R10 ;  /* 0x000000a004067824 */ /* 0x000fe200078e020a */
[----:B------:R-:W-:Y:S01]  /*242a0*/  PLOP3.LUT P0, PT, PT, PT, PT, 0x80, 0x0 ;  /* 0x000000000000781c */ /* 0x000fe20003f0f070 */
[----:B------:R-:W-:Y:S01]  /*242b0*/  UMOV UR6, 0x0 ;  /* 0x0000000000067882 */ /* 0x000fe20000000000 */
[----:B------:R-:W-:Y:S01]  /*242c0*/  R2UR UR10, R20 ;  /* 0x00000000140a72ca */ /* 0x000fe200000e0000 */
[----:B------:R-:W-:Y:S01]  /*242d0*/  VIADD R6, R6, 0xffffff60 ;  /* 0xffffff6006067836 */ /* 0x000fe20000000000 */
[----:B------:R-:W-:Y:S01]  /*242e0*/  UIADD3.X UR5, URZ, UR41, URZ, UP0, !UPT ;  /* 0x000000293f057290 */ /* 0x000fe200087fe43f */
[----:B------:R-:W-:Y:S01]  /*242f0*/  UMOV UR7, 0x12f00000 ;  /* 0x12f0000000077882 */ /* 0x000fe20000000000 */
[----:B--2---:R-:W-:-:S02]  /*24300*/  IMAD R9, R5, 0x7800, R11 ;  /* 0x0000780005097824 */ /* 0x004fc400078e020b */
[----:B------:R-:W-:-:S03]  /*24310*/  VIADD R5, R7, 0x33490 ;  /* 0x0003349007057836 */ /* 0x000fc60000000000 */
[----:B------:R-:W-:-:S07]  /*24320*/  IADD3 R8, R9, 0x24200, RZ ;  /* 0x0002420009087810 */ /* 0x000fce0007ffe0ff */
.L_x_638:
[----:B------:R-:W-:-:S13]  /*24330*/  @P0 ELECT P2, URZ, PT ;  /* 0x00000000003f082f */ /* 0x000fda0003840000 */
[----:B------:R-:W-:Y:S02]  /*24340*/  @P2 R2UR UR13, R0 ;  /* 0x00000000000d22ca */ /* 0x000fe400000e0000 */
[----:B------:R-:W-:Y:S02]  /*24350*/  @P2 R2UR UR12, R2 ;  /* 0x00000000020c22ca */ /* 0x000fe400000e0000 */
[----:B------:R-:W-:Y:S02]  /*24360*/  @P2 R2UR UR11, R6 ;  /* 0x00000000060b22ca */ /* 0x000fe400000e0000 */
[----:B------:R-:W-:Y:S02]  /*24370*/  @P2 R2UR UR9, R5 ;  /* 0x00000000050922ca */ /* 0x000fe400000e0000 */
[----:B------:R-:W-:Y:S02]  /*24380*/  @P2 R2UR UR8, R8 ;  /* 0x00000000080822ca */ /* 0x000fe400000e0000 */
[----:B------:R-:W-:-:S02]  /*24390*/  @P2 PLOP3.LUT P0, PT, P2, PT, PT, 0x8, 0x0 ;  /* 0x000000000000281c */ /* 0x000fc4000170e170 */
[----:B------:R-:W-:-:S09]  /*243a0*/  PLOP3.LUT P2, PT, PT, PT, PT, 0x8, 0x0 ;  /* 0x000000000000781c */ /* 0x000fd20003f4e170 */
[----:B------:R0:W-:Y:S02]  /*243b0*/  UTMALDG.4D [UR8], [UR4], desc[UR6] ;  /* 0x00000608040075b4 */ /* 0x0001e40008019000 */
[----:B0-----:R-:W-:Y:S05]  /*243c0*/  @P0 BRA.U.ANY `(.L_x_638) ;  /* 0xfffffffd00d80947 */ /* 0x001fea000393ffff */
[----:B------:R-:W-:Y:S01]  /*243d0*/  IMAD.MOV.U32 R15, RZ, RZ, 0x40 ;  /* 0x00000040ff0f7424 */ /* 0x000fe200078e00ff */
[----:B------:R-:W-:Y:S01]  /*243e0*/  PLOP3.LUT P0, PT, PT, PT, PT, 0x80, 0x0 ;  /* 0x000000000000781c */ /* 0x000fe20003f0f070 */
[----:B------:R-:W-:Y:S01]  /*243f0*/  VIADD R8, R9, 0x26a00 ;  /* 0x00026a0009087836 */ /* 0x000fe20000000000 */
[----:B------:R-:W-:Y:S01]  /*24400*/  UMOV UR6, 0x0 ;  /* 0x0000000000067882 */ /* 0x000fe20000000000 */
[----:B------:R-:W-:Y:S01]  /*24410*/  UMOV UR7, 0x12f00000 ;  /* 0x12f0000000077882 */ /* 0x000fe20000000000 */
[----:B------:R-:W-:-:S15]  /*24420*/  R2UR UR10, R15 ;  /* 0x000000000f0a72ca */ /* 0x000fde00000e0000 */
.L_x_639:
        /* <DEDUP_REMOVED lines=12> */
[----:B------:R-:W-:Y:S01]  /*244f0*/  UMOV UR6, 0x0 ;  /* 0x0000000000067882 */ /* 0x000fe20000000000 */
[----:B------:R-:W-:Y:S01]  /*24500*/  IADD3 R8, R9, 0x29200, RZ ;  /* 0x0002920009087810 */ /* 0x000fe20007ffe0ff */
[----:B------:R-:W-:Y:S01]  /*24510*/  UMOV UR7, 0x12f00000 ;  /* 0x12f0000000077882 */ /* 0x000fe20000000000 */
[----:B------:R-:W-:-:S15]  /*24520*/  R2UR UR10, R14 ;  /* 0x000000000e0a72ca */ /* 0x000fde00000e0000 */
.L_x_640:
        /* <DEDUP_REMOVED lines=10> */
[----:B------:R-:W0:Y:S01]  /*245d0*/  SYNCS.PHASECHK.TRANS64.TRYWAIT P0, [R7+URZ+0x334c0], R12 ;  /* 0x0334c00c070075a7 */ /* 0x000e22000800017f */
[----:B------:R-:W-:Y:S04]  /*245e0*/  BSSY B2, `(.L_x_641) ;  /* 0x0000002000027945 */ /* 0x000fe80003800000 */
[----:B0-----:R-:W-:Y:S05]  /*245f0*/  @!P0 BRA `(.L_x_642) ;  /* 0x00000074001c8947 */ /* 0x001fea0003800000 */
.L_x_836:
[----:B------:R-:W-:Y:S05]  /*24600*/  BSYNC B2 ;  /* 0x0000000000027941 */ /* 0x000fea0003800000 */
.L_x_641:
        /* <DEDUP_REMOVED lines=11> */
.L_x_644:
[----:B------:R-:W-:Y:S05]  /*246c0*/  BSYNC B2 ;  /* 0x0000000000027941 */ /* 0x000fea0003800000 */
.L_x_643:
[----:B------:R-:W-:Y:S01]  /*246d0*/  R2UR UR10, R20 ;  /* 0x00000000140a72ca */ /* 0x000fe200000e0000 */
[----:B------:R-:W-:Y:S01]  /*246e0*/  UIADD3 UR4, UP0, UR40, 0x670, URZ ;  /* 0x0000067028047890 */ /* 0x000fe2000ff1e03f */
[----:B------:R-:W-:Y:S01]  /*246f0*/  R2UR UR6, R12 ;  /* 0x000000000c0672ca */ /* 0x000fe200000e0000 */
[----:B------:R-:W-:Y:S01]  /*24700*/  VIADD R5, R9, 0xf200 ;  /* 0x0000f20009057836 */ /* 0x000fe20000000000 */
[----:B------:R-:W-:Y:S01]  /*24710*/  R2UR UR7, R13 ;  /* 0x000000000d0772ca */ /* 0x000fe200000e0000 */
[----:B------:R-:W-:Y:S01]  /*24720*/  UIADD3.X UR5, URZ, UR41, URZ, UP0, !UPT ;  /* 0x000000293f057290 */ /* 0x000fe200087fe43f */
[----:B------:R-:W-:Y:S02]  /*24730*/  PLOP3.LUT P0, PT, PT, PT, PT, 0x80, 0x0 ;  /* 0x000000000000781c */ /* 0x000fe40003f0f070 */
[----:B------:R-:W-:-:S11]  /*24740*/  IADD3 R7, R7, 0x334b0, RZ ;  /* 0x000334b007077810 */ /* 0x000fd60007ffe0ff */
.L_x_645:
        /* <DEDUP_REMOVED lines=10> */
[----:B------:R-:W-:Y:S01]  /*247f0*/  R2UR UR10, R15 ;  /* 0x000000000f0a72ca */ /* 0x000fe200000e0000 */
[----:B------:R-:W-:Y:S01]  /*24800*/  VIADD R5, R9, 0x11a00 ;  /* 0x00011a0009057836 */ /* 0x000fe20000000000 */
[----:B------:R-:W-:Y:S02]  /*24810*/  R2UR UR6, R12 ;  /* 0x000000000c0672ca */ /* 0x000fe400000e0000 */
[----:B------:R-:W-:Y:S02]  /*24820*/  R2UR UR7, R13 ;  /* 0x000000000d0772ca */ /* 0x000fe400000e0000 */
[----:B------:R-:W-:-:S13]  /*24830*/  PLOP3.LUT P0, PT, PT, PT, PT, 0x80, 0x0 ;  /* 0x000000000000781c */ /* 0x000fda0003f0f070 */
.L_x_646:
        /* <DEDUP_REMOVED lines=15> */
.L_x_647:
        /* <DEDUP_REMOVED lines=9> */
[----:B-1----:R-:W-:Y:S05]  /*249c0*/  @P0 BRA.U.ANY `(.L_x_647) ;  /* 0xfffffffd00d80947 */ /* 0x002fea000393ffff */
.L_x_633:
[----:B------:R-:W-:Y:S05]  /*249d0*/  BSYNC B1 ;  /* 0x0000000000017941 */ /* 0x000fea0003800000 */
.L_x_632:
[----:B0-----:R-:W2:Y:S04]  /*249e0*/  LDL.LU R5, [R1+0x8] ;  /* 0x0000080001057983 */ /* 0x001ea80000300800 */
[----:B------:R-:W3:Y:S01]  /*249f0*/  LDL.LU R8, [R1+0x10] ;  /* 0x0000100001087983 */ /* 0x000ee20000300800 */
[----:B------:R-:W-:Y:S02]  /*24a00*/  PLOP3.LUT P0, PT, PT, PT, PT, 0x8, 0x0 ;  /* 0x000000000000781c */ /* 0x000fe40003f0e170 */
[----:B--2---:R-:W-:-:S04]  /*24a10*/  IADD3 R5, R5, 0x1, RZ ;  /* 0x0000000105057810 */ /* 0x004fc80007ffe0ff */
[----:B------:R-:W-:-:S04]  /*24a20*/  ISETP.NE.AND P1, PT, R5, 0x2, PT ;  /* 0x000000020500780c */ /* 0x000fc80003f25270 */
[----:B------:R-:W-:Y:S02]  /*24a30*/  SEL R6, RZ, 0x1, P1 ;  /* 0x00000001ff067807 */ /* 0x000fe40000800000 */
[----:B------:R-:W-:Y:S02]  /*24a40*/  SEL R5, R5, RZ, P1 ;  /* 0x000000ff05057207 */ /* 0x000fe40000800000 */
[----:B---3--:R-:W-:Y:S01]  /*24a50*/  LOP3.LUT R8, R8, R6, RZ, 0x3c, !PT ;  /* 0x0000000608087212 */ /* 0x008fe200078e3cff */
[----:B------:R-:W-:-:S04]  /*24a60*/  VIADD R6, R4, 0xfffffffe ;  /* 0xfffffffe04067836 */ /* 0x000fc80000000000 */
[----:B------:R0:W-:Y:S01]  /*24a70*/  STL [R1+0x10], R8 ;  /* 0x0000100801007387 */ /* 0x0001e20000100800 */
[----:B------:R-:W-:-:S03]  /*24a80*/  ISETP.GE.AND P2, PT, R6, R3, PT ;  /* 0x000000030600720c */ /* 0x000fc60003f46270 */
[----:B------:R0:W-:Y:S10]  /*24a90*/  STL [R1+0x8], R5 ;  /* 0x0000080501007387 */ /* 0x0001f40000100800 */
[----:B0-----:R-:W-:Y:S05]  /*24aa0*/  @!P2 BRA `(.L_x_626) ;  /* 0x000000080078a947 */ /* 0x001fea0003800000 */
[C---:B------:R-:W-:Y:S02]  /*24ab0*/  IMAD R8, R4.reuse, 0xa0, R10 ;  /* 0x000000a004087824 */ /* 0x040fe400078e020a */
[----:B------:R-:W-:Y:S02]  /*24ac0*/  VIADD R9, R4, 0xffffffff ;  /* 0xffffffff04097836 */ /* 0x000fe40000000000 */
[----:B------:R-:W-:-:S07]  /*24ad0*/  VIADD R8, R8, 0xfffffec0 ;  /* 0xfffffec008087836 */ /* 0x000fce0000000000 */
.L_x_664:
[----:B------:R-:W-:Y:S05]  /*24ae0*/  YIELD ;  /* 0x0000000000007946 */ /* 0x000fea0003800000 */
[----:B------:R-:W-:Y:S04]  /*24af0*/  BSSY B1, `(.L_x_648) ;  /* 0x000008c000017945 */ /* 0x000fe80003800000 */
[----:B0-----:R-:W-:Y:S05]  /*24b00*/  @!P6 BRA `(.L_x_649) ;  /* 0x000000080028e947 */ /* 0x001fea0003800000 */
[----:B------:R-:W2:Y:S04]  /*24b10*/  LDL R6, [R1+0x8] ;  /* 0x0000080001067983 */ /* 0x000ea80000100800 */
[----:B------:R-:W3:Y:S01]  /*24b20*/  LDL R5, [R1+0x10] ;  /* 0x0000100001057983 */ /* 0x000ee20000100800 */
[----:B------:R-:W0:Y:S01]  /*24b30*/  S2R R4, SR_TID.X ;  /* 0x0000000000047919 */ /* 0x000e220000002100 */
[----:B------:R-:W-:Y:S01]  /*24b40*/  BSSY B2, `(.L_x_650) ;  /* 0x0000007000027945 */ /* 0x000fe20003800000 */
[----:B0-----:R-:W-:-:S04]  /*24b50*/  LOP3.LUT R4, R4, 0x7f, RZ, 0xc0, !PT ;  /* 0x0000007f04047812 */ /* 0x001fc800078ec0ff */
[----:B------:R-:W-:Y:S02]  /*24b60*/  ISETP.NE.AND P2, PT, R4, RZ, PT ;  /* 0x000000ff0400720c */ /* 0x000fe40003f45270 */
[----:B--2---:R-:W-:Y:S02]  /*24b70*/  LEA R7, R6, R11, 0x3 ;  /* 0x0000000b06077211 */ /* 0x004fe400078e18ff */
[----:B---3--:R-:W-:-:S04]  /*24b80*/  SHF.L.U32 R6, R5, 0x1f, RZ ;  /* 0x0000001f05067819 */ /* 0x008fc800000006ff */
[----:B------:R-:W0:Y:S02]  /*24b90*/  SYNCS.PHASECHK.TRANS64.TRYWAIT P1, [R7+URZ+0x334a0], R6 ;  /* 0x0334a006070075a7 */ /* 0x000e24000802017f */
[----:B0-----:R-:W-:Y:S05]  /*24ba0*/  @!P1 BRA `(.L_x_651) ;  /* 0x0000006c00c49947 */ /* 0x001fea0003800000 */
.L_x_837:
[----:B------:R-:W-:Y:S05]  /*24bb0*/  BSYNC B2 ;  /* 0x0000000000027941 */ /* 0x000fea0003800000 */
.L_x_650:
        /* <DEDUP_REMOVED lines=9> */
.L_x_653:
[----:B------:R-:W-:Y:S05]  /*24c50*/  BSYNC B2 ;  /* 0x0000000000027941 */ /* 0x000fea0003800000 */
.L_x_652:
[----:B------:R-:W2:Y:S01]  /*24c60*/  LDL R4, [R1+0x8] ;  /* 0x0000080001047983 */ /* 0x000ea20000100800 */
[----:B------:R-:W-:Y:S01]  /*24c70*/  IMAD.MOV.U32 R14, RZ, RZ, RZ ;  /* 0x000000ffff0e7224 */ /* 0x000fe200078e00ff */
[----:B------:R-:W-:Y:S01]  /*24c80*/  UIADD3 UR4, UP0, UR40, 0x570, URZ ;  /* 0x0000057028047890 */ /* 0x000fe2000ff1e03f */
[----:B------:R-:W-:Y:S01]  /*24c90*/  PLOP3.LUT P1, PT, PT, PT, PT, 0x80, 0x0 ;  /* 0x000000000000781c */ /* 0x000fe20003f2f070 */
[----:B------:R-:W-:Y:S01]  /*24ca0*/  UMOV UR6, 0x0 ;  /* 0x0000000000067882 */ /* 0x000fe20000000000 */
[----:B------:R-:W-:Y:S01]  /*24cb0*/  UMOV UR7, 0x12f00000 ;  /* 0x12f0000000077882 */ /* 0x000fe20000000000 */
[----:B------:R-:W-:Y:S01]  /*24cc0*/  R2UR UR10, R14 ;  /* 0x000000000e0a72ca */ /* 0x000fe200000e0000 */
[----:B------:R-:W-:Y:S01]  /*24cd0*/  UIADD3.X UR5, URZ, UR41, URZ, UP0, !UPT ;  /* 0x000000293f057290 */ /* 0x000fe200087fe43f */
[----:B--2---:R-:W-:Y:S02]  /*24ce0*/  IMAD R5, R4, 0x7800, R11 ;  /* 0x0000780004057824 */ /* 0x004fe400078e020b */
[----:B------:R-:W-:-:S03]  /*24cf0*/  VIADD R4, R7, 0x33490 ;  /* 0x0003349007047836 */ /* 0x000fc60000000000 */
[----:B------:R-:W-:-:S08]  /*24d00*/  IADD3 R10, R5, 0x24200, RZ ;  /* 0x00024200050a7810 */ /* 0x000fd00007ffe0ff */
.L_x_654:
        /* <DEDUP_REMOVED lines=10> */
[----:B------:R-:W-:Y:S01]  /*24db0*/  IMAD.MOV.U32 R20, RZ, RZ, 0x40 ;  /* 0x00000040ff147424 */ /* 0x000fe200078e00ff */
[----:B------:R-:W-:Y:S01]  /*24dc0*/  PLOP3.LUT P1, PT, PT, PT, PT, 0x80, 0x0 ;  /* 0x000000000000781c */ /* 0x000fe20003f2f070 */
[----:B------:R-:W-:Y:S01]  /*24dd0*/  VIADD R10, R5, 0x26a00 ;  /* 0x00026a00050a7836 */ /* 0x000fe20000000000 */
[----:B------:R-:W-:Y:S01]  /*24de0*/  UMOV UR6, 0x0 ;  /* 0x0000000000067882 */ /* 0x000fe20000000000 */
[----:B------:R-:W-:Y:S01]  /*24df0*/  UMOV UR7, 0x12f00000 ;  /* 0x12f0000000077882 */ /* 0x000fe20000000000 */
[----:B------:R-:W-:-:S15]  /*24e00*/  R2UR UR10, R20 ;  /* 0x00000000140a72ca */ /* 0x000fde00000e0000 */
.L_x_655:
        /* <DEDUP_REMOVED lines=12> */
[----:B------:R-:W-:Y:S01]  /*24ed0*/  UMOV UR6, 0x0 ;  /* 0x0000000000067882 */ /* 0x000fe20000000000 */
[----:B------:R-:W-:Y:S01]  /*24ee0*/  IADD3 R10, R5, 0x29200, RZ ;  /* 0x00029200050a7810 */ /* 0x000fe20007ffe0ff */
[----:B------:R-:W-:Y:S01]  /*24ef0*/  UMOV UR7, 0x12f00000 ;  /* 0x12f0000000077882 */ /* 0x000fe20000000000 */
[----:B------:R-:W-:-:S15]  /*24f00*/  R2UR UR10, R15 ;  /* 0x000000000f0a72ca */ /* 0x000fde00000e0000 */
.L_x_656:
        /* <DEDUP_REMOVED lines=10> */
[----:B------:R-:W1:Y:S01]  /*24fb0*/  SYNCS.PHASECHK.TRANS64.TRYWAIT P1, [R7+URZ+0x334c0], R6 ;  /* 0x0334c006070075a7 */ /* 0x000e62000802017f */
[----:B------:R-:W-:Y:S04]  /*24fc0*/  BSSY B2, `(.L_x_657) ;  /* 0x0000002000027945 */ /* 0x000fe80003800000 */
[----:B-1----:R-:W-:Y:S05]  /*24fd0*/  @!P1 BRA `(.L_x_658) ;  /* 0x0000006800cc9947 */ /* 0x002fea0003800000 */
.L_x_838:
[----:B------:R-:W-:Y:S05]  /*24fe0*/  BSYNC B2 ;  /* 0x0000000000027941 */ /* 0x000fea0003800000 */
.L_x_657:
[----:B------:R-:W-:Y:S01]  /*24ff0*/  BSSY B2, `(.L_x_659) ;  /* 0x000000b000027945 */ /* 0x000fe20003800000 */
[----:B------:R-:W-:Y:S02]  /*25000*/  IMAD.MOV.U32 R12, RZ, RZ, 0x0 ;  /* 0x00000000ff0c7424 */ /* 0x000fe400078e00ff */
[----:B------:R-:W-:Y:S01]  /*25010*/  IMAD.MOV.U32 R13, RZ, RZ, 0x12f00000 ;  /* 0x12f00000ff0d7424 */ /* 0x000fe200078e00ff */
[----:B------:R-:W-:Y:S06]  /*25020*/  @P2 BRA `(.L_x_660) ;  /* 0x00000000001c2947 */ /* 0x000fec0003800000 */
[----:B------:R-:W2:Y:S02]  /*25030*/  S2R R4, SR_TID.X ;  /* 0x0000000000047919 */ /* 0x000ea40000002100 */
[----:B--2---:R-:W-:Y:S01]  /*25040*/  LOP3.LUT R10, R4, 0x1f, RZ, 0xc0, !PT ;  /* 0x0000001f040a7812 */ /* 0x004fe200078ec0ff */
[----:B------:R-:W-:-:S03]  /*25050*/  IMAD.MOV.U32 R4, RZ, RZ, 0x7800 ;  /* 0x00007800ff047424 */ /* 0x000fc600078e00ff */
[----:B------:R-:W-:Y:S01]  /*25060*/  ISETP.NE.AND P1, PT, R10, RZ, PT ;  /* 0x000000ff0a00720c */ /* 0x000fe20003f25270 */
[----:B------:R2:W-:-:S12]  /*25070*/  SYNCS.ARRIVE.TRANS64 RZ, [R7+URZ+0x334b0], R4 ;  /* 0x0334b00407ff79a7 */ /* 0x0005d8000800003f */
[----:B--2---:R-:W-:Y:S05]  /*25080*/  @!P1 BRA `(.L_x_660) ;  /* 0x0000000000049947 */ /* 0x004fea0003800000 */
[----:B------:R-:W-:Y:S01]  /*25090*/  BPT.TRAP 0x1 ;  /* 0x000000040000795c */ /* 0x000fe20000300000 */
.L_x_660:
[----:B------:R-:W-:Y:S05]  /*250a0*/  BSYNC B2 ;  /* 0x0000000000027941 */ /* 0x000fea0003800000 */
.L_x_659:
[----:B------:R-:W-:Y:S01]  /*250b0*/  R2UR UR10, R14 ;  /* 0x000000000e0a72ca */ /* 0x000fe200000e0000 */
[----:B------:R-:W-:Y:S01]  /*250c0*/  UIADD3 UR4, UP0, UR40, 0x670, URZ ;  /* 0x0000067028047890 */ /* 0x000fe2000ff1e03f */
[----:B------:R-:W-:Y:S01]  /*250d0*/  R2UR UR6, R12 ;  /* 0x000000000c0672ca */ /* 0x000fe200000e0000 */
[----:B------:R-:W-:Y:S01]  /*250e0*/  VIADD R4, R5, 0xf200 ;  /* 0x0000f20005047836 */ /* 0x000fe20000000000 */
[----:B------:R-:W-:Y:S01]  /*250f0*/  R2UR UR7, R13 ;  /* 0x000000000d0772ca */ /* 0x000fe200000e0000 */
[----:B------:R-:W-:Y:S01]  /*25100*/  UIADD3.X UR5, URZ, UR41, URZ, UP0, !UPT ;  /* 0x000000293f057290 */ /* 0x000fe200087fe43f */
[----:B------:R-:W-:Y:S02]  /*25110*/  PLOP3.LUT P1, PT, PT, PT, PT, 0x80, 0x0 ;  /* 0x000000000000781c */ /* 0x000fe40003f2f070 */
[----:B01----:R-:W-:-:S11]  /*25120*/  IADD3 R7, R7, 0x334b0, RZ ;  /* 0x000334b007077810 */ /* 0x003fd60007ffe0ff */
.L_x_661:
        /* <DEDUP_REMOVED lines=15> */
.L_x_662:
        /* <DEDUP_REMOVED lines=15> */
.L_x_663:
        /* <DEDUP_REMOVED lines=10> */
.L_x_649:
[----:B------:R-:W-:Y:S05]  /*253b0*/  BSYNC B1 ;  /* 0x0000000000017941 */ /* 0x000fea0003800000 */
.L_x_648:
[----:B------:R-:W2:Y:S04]  /*253c0*/  LDL.LU R4, [R1+0x8] ;  /* 0x0000080001047983 */ /* 0x000ea80000300800 */
[----:B------:R-:W3:Y:S01]  /*253d0*/  LDL.LU R6, [R1+0x10] ;  /* 0x0000100001067983 */ /* 0x000ee20000300800 */
[----:B------:R-:W-:Y:S02]  /*253e0*/  VIADD R9, R9, 0xffffffff ;  /* 0xffffffff09097836 */ /* 0x000fe40000000000 */
[----:B------:R-:W-:-:S03]  /*253f0*/  VIADD R8, R8, 0xffffff60 ;  /* 0xffffff6008087836 */ /* 0x000fc60000000000 */
[----:B------:R-:W-:Y:S02]  /*25400*/  ISETP.GT.AND P2, PT, R9, R3, PT ;  /* 0x000000030900720c */ /* 0x000fe40003f44270 */
[----:B--2---:R-:W-:-:S04]  /*25410*/  IADD3 R4, R4, 0x1, RZ ;  /* 0x0000000104047810 */ /* 0x004fc80007ffe0ff */
[----:B------:R-:W-:-:S04]  /*25420*/  ISETP.NE.AND P1, PT, R4, 0x2, PT ;  /* 0x000000020400780c */ /* 0x000fc80003f25270 */
[----:B------:R-:W-:Y:S02]  /*25430*/  SEL R5, RZ, 0x1, P1 ;  /* 0x00000001ff057807 */ /* 0x000fe40000800000 */
[----:B------:R-:W-:Y:S02]  /*25440*/  SEL R4, R4, RZ, P1 ;  /* 0x000000ff04047207 */ /* 0x000fe40000800000 */
[----:B---3--:R-:W-:-:S03]  /*25450*/  LOP3.LUT R6, R6, R5, RZ, 0x3c, !PT ;  /* 0x0000000506067212 */ /* 0x008fc600078e3cff */
[----:B------:R0:W-:Y:S04]  /*25460*/  STL [R1+0x8], R4 ;  /* 0x0000080401007387 */ /* 0x0001e80000100800 */
[----:B------:R0:W-:Y:S01]  /*25470*/  STL [R1+0x10], R6 ;  /* 0x0000100601007387 */ /* 0x0001e20000100800 */
[----:B------:R-:W-:Y:S05]  /*25480*/  @P2 BRA `(.L_x_664) ;  /* 0xfffffff400942947 */ /* 0x000fea000383ffff */
.L_x_626:
[----:B------:R-:W-:Y:S05]  /*25490*/  BSYNC B0 ;  /* 0x0000000000007941 */ /* 0x000fea0003800000 */
.L_x_625:
[----:B0-----:R-:W2:Y:S01]  /*254a0*/  LDL R4, [R1+0x30] ;  /* 0x0000300001047983 */ /* 0x001ea20000100800 */
[----:B------:R-:W-:Y:S05]  /*254b0*/  @!P0 WARPSYNC.ALL ;  /* 0x0000000000008948 */ /* 0x000fea0003800000 */
[----:B------:R-:W-:Y:S06]  /*254c0*/  @!P0 BAR.SYNC.DEFER_BLOCKING 0xc, 0x180 ;  /* 0x0306000000008b1d */ /* 0x000fec0000010000 */
[----:B------:R-:W-:Y:S01]  /*254d0*/  BSSY B6, `(.L_x_665) ;  /* 0x0000347000067945 */ /* 0x000fe20003800000 */
[----:B--2---:R-:W-:-:S13]  /*254e0*/  ISETP.GT.AND P0, PT, R4, RZ, PT ;  /* 0x000000ff0400720c */ /* 0x004fda0003f04270 */
[----:B------:R-:W-:Y:S05]  /*254f0*/  @P0 BRA `(.L_x_666) ;  /* 0x0000000000440947 */ /* 0x000fea0003800000 */
        /* <DEDUP_REMOVED lines=15> */
[----:B0-----:R-:W-:Y:S01]  /*255f0*/  IADD3 R16, R0, UR38, R7 ;  /* 0x0000002600107c10 */ /* 0x001fe2000fffe007 */
[----:B------:R-:W-:Y:S06]  /*25600*/  BRA `(.L_x_667) ;  /* 0x0000003000cc7947 */ /* 0x000fec0003800000 */
.L_x_666:
[----:B------:R-:W0:Y:S01]  /*25610*/  S2R R0, SR_CgaCtaId ;  /* 0x0000000000007919 */ /* 0x000e220000008800 */
[----:B------:R-:W-:-:S04]  /*25620*/  MOV R2, 0x400 ;  /* 0x0000040000027802 */ /* 0x000fc80000000f00 */
[----:B0-----:R-:W-:-:S05]  /*25630*/  LEA R3, R0, R2, 0x18 ;  /* 0x0000000200037211 */ /* 0x001fca00078ec0ff */
[----:B------:R0:W-:Y:S01]  /*25640*/  STL [R1+0x24], R3 ;  /* 0x0000240301007387 */ /* 0x0001e20000100800 */
[----:B------:R-:W-:-:S05]  /*25650*/  VIADD R0, R3, 0x24200 ;  /* 0x0002420003007836 */ /* 0x000fca0000000000 */
[----:B------:R-:W-:-:S13]  /*25660*/  LOP3.LUT P0, RZ, R0, 0x1bf, RZ, 0xc0, !PT ;  /* 0x000001bf00ff7812 */ /* 0x000fda000780c0ff */
[----:B0-----:R-:W-:Y:S05]  /*25670*/  @!P0 BRA `(.L_x_668) ;  /* 0x0000000000408947 */ /* 0x001fea0003800000 */
[----:B------:R-:W-:Y:S01]  /*25680*/  MOV R2, 0x0 ;  /* 0x0000000000027802 */ /* 0x000fe20000000f00 */
[----:B------:R-:W-:Y:S01]  /*25690*/  ULDC.64 UR6, c[0x4][0xc0] ;  /* 0x0100300000067ab9 */ /* 0x000fe20000000a00 */
[----:B------:R-:W-:Y:S01]  /*256a0*/  ULDC.64 UR8, c[0x4][0xc8] ;  /* 0x0100320000087ab9 */ /* 0x000fe20000000a00 */
[----:B------:R-:W-:Y:S01]  /*256b0*/  ULDC.64 UR4, c[0x4][0x8] ;  /* 0x0100020000047ab9 */ /* 0x000fe20000000a00 */
[----:B------:R-:W-:Y:S01]  /*256c0*/  MOV R4, UR6 ;  /* 0x0000000600047c02 */ /* 0x000fe20008000f00 */
[----:B------:R-:W-:Y:S01]  /*256d0*/  IMAD.U32 R5, RZ, RZ, UR7 ;  /* 0x00000007ff057e24 */ /* 0x000fe2000f8e00ff */
[----:B------:R-:W0:Y:S01]  /*256e0*/  LDC.64 R2, c[0x4][R2] ;  /* 0x0100000002027b82 */ /* 0x000e220000000a00 */
[----:B------:R-:W-:Y:S01]  /*256f0*/  IMAD.U32 R6, RZ, RZ, UR8 ;  /* 0x00000008ff067e24 */ /* 0x000fe2000f8e00ff */
[----:B------:R-:W-:Y:S01]  /*25700*/  MOV R10, UR4 ;  /* 0x00000004000a7c02 */ /* 0x000fe20008000f00 */
[----:B------:R-:W-:Y:S01]  /*25710*/  IMAD.U32 R7, RZ, RZ, UR9 ;  /* 0x00000009ff077e24 */ /* 0x000fe2000f8e00ff */
[----:B------:R-:W-:Y:S01]  /*25720*/  MOV R13, RZ ;  /* 0x000000ff000d7202 */ /* 0x000fe20000000f00 */
[----:B------:R-:W-:-:S02]  /*25730*/  IMAD.U32 R11, RZ, RZ, UR5 ;  /* 0x00000005ff0b7e24 */ /* 0x000fc4000f8e00ff */
[----:B------:R-:W-:Y:S02]  /*25740*/  IMAD.MOV.U32 R8, RZ, RZ, 0x70 ;  /* 0x00000070ff087424 */ /* 0x000fe400078e00ff */
[----:B------:R-:W-:-:S07]  /*25750*/  IMAD.MOV.U32 R12, RZ, RZ, 0x1 ;  /* 0x00000001ff0c7424 */ /* 0x000fce00078e00ff */
[----:B------:R-:W-:-:S07]  /*25760*/  LEPC R20, `(.L_x_668) ;  /* 0x000000001014794e */ /* 0x000fce0000000000 */
[----:B0-----:R-:W-:Y:S05]  /*25770*/  CALL.ABS.NOINC R2 ;  /* 0x0000000002007343 */ /* 0x001fea0003c00000 */
.L_x_668:
[----:B------:R-:W2:Y:S01]  /*25780*/  LDL.LU R2, [R1] ;  /* 0x0000000001027983 */ /* 0x000ea20000300800 */
[----:B------:R-:W-:Y:S01]  /*25790*/  MOV R0, 0x400 ;  /* 0x0000040000007802 */ /* 0x000fe20000000f00 */
[----:B------:R-:W0:Y:S03]  /*257a0*/  S2R R15, SR_CgaCtaId ;  /* 0x00000000000f7919 */ /* 0x000e260000008800 */
[----:B0-----:R-:W-:-:S05]  /*257b0*/  LEA R0, R15, R0, 0x18 ;  /* 0x000000000f007211 */ /* 0x001fca00078ec0ff */
[----:B------:R-:W-:-:S05]  /*257c0*/  VIADD R0, R0, 0xf200 ;  /* 0x0000f20000007836 */ /* 0x000fca0000000000 */
[----:B------:R-:W-:Y:S01]  /*257d0*/  LOP3.LUT P0, RZ, R0, 0x1bf, RZ, 0xc0, !PT ;  /* 0x000001bf00ff7812 */ /* 0x000fe2000780c0ff */
[----:B------:R0:W-:Y:S01]  /*257e0*/  STL [R1+0x44], R0 ;  /* 0x0000440001007387 */ /* 0x0001e20000100800 */
[----:B--2---:R-:W-:-:S11]  /*257f0*/  LOP3.LUT R2, R2, 0xfffffffe, RZ, 0xc0, !PT ;  /* 0xfffffffe02027812 */ /* 0x004fd600078ec0ff */
[----:B------:R-:W-:-:S05]  /*25800*/  @P0 LOP3.LUT R2, R2, 0x1, RZ, 0xfc, !PT ;  /* 0x0000000102020812 */ /* 0x000fca00078efcff */
[----:B------:R0:W-:Y:S01]  /*25810*/  STL [R1], R2 ;  /* 0x0000000201007387 */ /* 0x0001e20000100800 */
[----:B------:R-:W-:Y:S05]  /*25820*/  @!P0 BRA `(.L_x_669) ;  /* 0x0000000000408947 */ /* 0x000fea0003800000 */
[----:B0-----:R-:W-:Y:S01]  /*25830*/  MOV R2, 0x0 ;  /* 0x0000000000027802 */ /* 0x001fe20000000f00 */
[----:B------:R-:W-:Y:S01]  /*25840*/  ULDC.64 UR6, c[0x4][0xc0] ;  /* 0x0100300000067ab9 */ /* 0x000fe20000000a00 */
[----:B------:R-:W-:Y:S01]  /*25850*/  ULDC.64 UR8, c[0x4][0xc8] ;  /* 0x0100320000087ab9 */ /* 0x000fe20000000a00 */
[----:B------:R-:W-:Y:S01]  /*25860*/  ULDC.64 UR4, c[0x4][0x10] ;  /* 0x0100040000047ab9 */ /* 0x000fe20000000a00 */
[----:B------:R-:W-:Y:S01]  /*25870*/  IMAD.U32 R4, RZ, RZ, UR6 ;  /* 0x00000006ff047e24 */ /* 0x000fe2000f8e00ff */
[----:B------:R-:W-:Y:S01]  /*25880*/  MOV R6, UR8 ;  /* 0x0000000800067c02 */ /* 0x000fe20008000f00 */
[----:B------:R-:W0:Y:S01]  /*25890*/  LDC.64 R2, c[0x4][R2] ;  /* 0x0100000002027b82 */ /* 0x000e220000000a00 */
[----:B------:R-:W-:Y:S01]  /*258a0*/  IMAD.U32 R5, RZ, RZ, UR7 ;  /* 0x00000007ff057e24 */ /* 0x000fe2000f8e00ff */
[----:B------:R-:W-:Y:S01]  /*258b0*/  MOV R8, 0x70 ;  /* 0x0000007000087802 */ /* 0x000fe20000000f00 */
[----:B------:R-:W-:Y:S02]  /*258c0*/  IMAD.U32 R7, RZ, RZ, UR9 ;  /* 0x00000009ff077e24 */ /* 0x000fe4000f8e00ff */
[----:B------:R-:W-:-:S02]  /*258d0*/  IMAD.U32 R10, RZ, RZ, UR4 ;  /* 0x00000004ff0a7e24 */ /* 0x000fc4000f8e00ff */
[----:B------:R-:W-:Y:S02]  /*258e0*/  IMAD.U32 R11, RZ, RZ, UR5 ;  /* 0x00000005ff0b7e24 */ /* 0x000fe4000f8e00ff */
[----:B------:R-:W-:Y:S02]  /*258f0*/  IMAD.MOV.U32 R12, RZ, RZ, 0x1 ;  /* 0x00000001ff0c7424 */ /* 0x000fe400078e00ff */
[----:B------:R-:W-:-:S07]  /*25900*/  IMAD.MOV.U32 R13, RZ, RZ, RZ ;  /* 0x000000ffff0d7224 */ /* 0x000fce00078e00ff */
[----:B------:R-:W-:-:S07]  /*25910*/  LEPC R20, `(.L_x_669) ;  /* 0x000000001014794e */ /* 0x000fce0000000000 */
[----:B0-----:R-:W-:Y:S05]  /*25920*/  CALL.ABS.NOINC R2 ;  /* 0x0000000002007343 */ /* 0x001fea0003c00000 */
.L_x_669:
[----:B0-----:R-:W2:Y:S02]  /*25930*/  LDL R2, [R1+0x24] ;  /* 0x0000240001027983 */ /* 0x001ea40000100800 */
[----:B--2---:R-:W-:-:S05]  /*25940*/  VIADD R0, R2, 0x200 ;  /* 0x0000020002007836 */ /* 0x004fca0000000000 */
[----:B------:R-:W-:-:S13]  /*25950*/  LOP3.LUT P0, RZ, R0, 0x9f, RZ, 0xc0, !PT ;  /* 0x0000009f00ff7812 */ /* 0x000fda000780c0ff */
[----:B------:R-:W-:Y:S05]  /*25960*/  @!P0 BRA `(.L_x_670) ;  /* 0x0000000000408947 */ /* 0x000fea0003800000 */
        /* <DEDUP_REMOVED lines=16> */
.L_x_670:
[----:B------:R-:W2:Y:S02]  /*25a70*/  LDL.LU R2, [R1+0x44] ;  /* 0x0000440001027983 */ /* 0x000ea40000300800 */
[----:B--2---:R-:W-:-:S13]  /*25a80*/  LOP3.LUT P6, RZ, R2, 0x1bf, RZ, 0xc0, !PT ;  /* 0x000001bf02ff7812 */ /* 0x004fda00078cc0ff */
[----:B------:R-:W-:Y:S05]  /*25a90*/  @!P6 BRA `(.L_x_671) ;  /* 0x000000000040e947 */ /* 0x000fea0003800000 */
[----:B------:R-:W-:Y:S01]  /*25aa0*/  MOV R2, 0x0 ;  /* 0x0000000000027802 */ /* 0x000fe20000000f00 */
        /* <DEDUP_REMOVED lines=15> */
.L_x_671:
[----:B------:R-:W2:Y:S01]  /*25ba0*/  LDL.LU R2, [R1+0x28] ;  /* 0x0000280001027983 */ /* 0x000ea20000300800 */
[----:B------:R-:W-:-:S03]  /*25bb0*/  ULDC.64 UR4, c[0x0][0x9f8] ;  /* 0x00027e0000047ab9 */ /* 0x000fc60000000a00 */
[----:B------:R-:W3:Y:S04]  /*25bc0*/  LDL.LU R4, [R1+0x2c] ;  /* 0x00002c0001047983 */ /* 0x000ee80000300800 */
[----:B------:R-:W4:Y:S04]  /*25bd0*/  LDL.LU R0, [R1+0x3c] ;  /* 0x00003c0001007983 */ /* 0x000f280000300800 */
[----:B------:R-:W4:Y:S01]  /*25be0*/  LDL.LU R5, [R1+0x18] ;  /* 0x0000180001057983 */ /* 0x000f220000300800 */
[----:B------:R-:W-:-:S04]  /*25bf0*/  ISETP.NE.U32.AND P0, PT, RZ, UR4, PT ;  /* 0x00000004ff007c0c */ /* 0x000fc8000bf05070 */
[----:B------:R-:W-:Y:S01]  /*25c00*/  ISETP.NE.AND.EX P0, PT, RZ, UR5, PT, P0 ;  /* 0x00000005ff007c0c */ /* 0x000fe2000bf05300 */
[----:B------:R-:W0:Y:S02]  /*25c10*/  S2R R6, SR_TID.X ;  /* 0x0000000000067919 */ /* 0x000e240000002100 */
[----:B0-----:R-:W-:-:S10]  /*25c20*/  LOP3.LUT R6, R6, 0x7f, RZ, 0xc0, !PT ;  /* 0x0000007f06067812 */ /* 0x001fd400078ec0ff */
[----:B--2---:R-:W-:-:S04]  /*25c30*/  @P0 IADD3 R2, P1, R2, UR4, RZ ;  /* 0x0000000402020c10 */ /* 0x004fc8000ff3e0ff */
[----:B---3--:R-:W-:Y:S01]  /*25c40*/  @P0 IADD3.X R3, R4, UR5, RZ, P1, !PT ;  /* 0x0000000504030c10 */ /* 0x008fe20008ffe4ff */
[----:B------:R-:W-:Y:S01]  /*25c50*/  ULDC.64 UR4, c[0x0][0xa00] ;  /* 0x0002800000047ab9 */ /* 0x000fe20000000a00 */
[----:B----4-:R-:W-:-:S06]  /*25c60*/  IMAD.MOV.U32 R20, RZ, RZ, R5 ;  /* 0x000000ffff147224 */ /* 0x010fcc00078e0005 */
[----:B------:R0:W5:Y:S01]  /*25c70*/  @P0 LDG.E R20, desc[UR54][R2.64] ;  /* 0x0000003602140981 */ /* 0x000162000c1e1900 */
[----:B------:R-:W-:-:S04]  /*25c80*/  ISETP.NE.AND P1, PT, R6, RZ, PT ;  /* 0x000000ff0600720c */ /* 0x000fc80003f25270 */
[----:B------:R-:W-:Y:S01]  /*25c90*/  PLOP3.LUT P3, PT, P1, PT, PT, 0x8, 0x0 ;  /* 0x000000000000781c */ /* 0x000fe20000f6e170 */
[----:B0-----:R-:W-:Y:S02]  /*25ca0*/  IMAD R3, R17, 0x80, R0 ;  /* 0x0000008011037824 */ /* 0x001fe400078e0200 */
[----:B------:R-:W0:Y:S06]  /*25cb0*/  LDC R0, c[0x0][0x428] ;  /* 0x00010a00ff007b82 */ /* 0x000e2c0000000800 */
[----:B------:R-:W-:-:S05]  /*25cc0*/  VOTEU.ALL UP1, P1 ;  /* 0x00000000003f7886 */ /* 0x000fca0000820000 */
[----:B------:R-:W-:-:S04]  /*25cd0*/  @!UP1 UIADD3 UR8, UP0, UR40, 0x270, URZ ;  /* 0x0000027028089890 */ /* 0x000fc8000ff1e03f */
[----:B------:R-:W-:-:S03]  /*25ce0*/  @!UP1 UIADD3.X UR9, URZ, UR41, URZ, UP0, !UPT ;  /* 0x000000293f099290 */ /* 0x000fc600087fe43f */
[----:B------:R-:W-:Y:S01]  /*25cf0*/  VOTEU.ALL UP0, P1 ;  /* 0x00000000003f7886 */ /* 0x000fe20000800000 */
[----:B0-----:R-:W-:Y:S02]  /*25d00*/  ISETP.NE.AND P0, PT, R0, 0x1, PT ;  /* 0x000000010000780c */ /* 0x001fe40003f05270 */
[----:B------:R-:W-:-:S11]  /*25d10*/  MOV R0, R18 ;  /* 0x0000001200007202 */ /* 0x000fd60000000f00 */
[----:B------:R-:W0:Y:S08]  /*25d20*/  @P0 LDC R2, c[0x0][0x42c] ;  /* 0x00010b00ff020b82 */ /* 0x000e300000000800 */
[----:B------:R-:W1:Y:S01]  /*25d30*/  @P0 LDC R4, c[0x0][0x430] ;  /* 0x00010c00ff040b82 */ /* 0x000e620000000800 */
[----:B0-----:R-:W-:-:S05]  /*25d40*/  @P0 IMAD.HI.U32 R2, R18, R2, RZ ;  /* 0x0000000212020227 */ /* 0x001fca00078e00ff */
[----:B-1----:R-:W-:Y:S02]  /*25d50*/  @P0 SHF.R.U32.HI R0, RZ, R4, R2 ;  /* 0x00000004ff000219 */ /* 0x002fe40000011602 */
[----:B------:R-:W-:-:S04]  /*25d60*/  ISETP.NE.U32.AND P0, PT, RZ, UR4, PT ;  /* 0x00000004ff007c0c */ /* 0x000fc8000bf05070 */
[----:B------:R-:W-:-:S04]  /*25d70*/  ISETP.NE.AND.EX P2, PT, RZ, UR5, PT, P0 ;  /* 0x00000005ff007c0c */ /* 0x000fc8000bf45300 */
[----:B------:R-:W-:-:S09]  /*25d80*/  SEL R6, R5, RZ, !P2 ;  /* 0x000000ff05067207 */ /* 0x000fd20005000000 */
.L_x_672:
[----:B------:R-:W-:Y:S02]  /*25d90*/  PLOP3.LUT P0, PT, P0, P3, PT, 0xa2, 0x0 ;  /* 0x000000000000781c */ /* 0x000fe40000707472 */
[----:B------:R-:W-:Y:S01]  /*25da0*/  @P3 R2UR P0, UR7, R6 ;  /* 0x00000000060732ca */ /* 0x000fe20000000000 */
[----:B------:R-:W-:-:S07]  /*25db0*/  UMOV UR4, URZ ;  /* 0x0000003f00047c82 */ /* 0x000fce0008000000 */
[----:B------:R-:W-:Y:S02]  /*25dc0*/  PLOP3.LUT P0, PT, P0, P3, PT, 0xa2, 0x0 ;  /* 0x000000000000781c */ /* 0x000fe40000707472 */
[----:B------:R-:W-:-:S08]  /*25dd0*/  @P3 R2UR.OR P0, UR6, R18 ;  /* 0x00000000120632ca */ /* 0x000fd00000100000 */
[----:B------:R-:W-:Y:S02]  /*25de0*/  PLOP3.LUT P0, PT, P0, P3, PT, 0xa2, 0x0 ;  /* 0x000000000000781c */ /* 0x000fe40000707472 */
[----:B------:R-:W-:-:S08]  /*25df0*/  @P3 R2UR.OR P0, UR5, R3 ;  /* 0x00000000030532ca */ /* 0x000fd00000100000 */
[----:B------:R-:W-:-:S05]  /*25e00*/  @P3 PLOP3.LUT P3, PT, P0, PT, PT, 0x80, 0x0 ;  /* 0x000000000000381c */ /* 0x000fca000076f070 */
[----:B------:R0:W-:Y:S08]  /*25e10*/  @!UP0 UTMAPF.L2.4D [UR4], [UR8] ;  /* 0x00000004080085b8 */ /* 0x0001f00008018000 */
[----:B0-----:R-:W-:Y:S05]  /*25e20*/  @P3 BRA.U.ANY `(.L_x_672) ;  /* 0xfffffffd00d83947 */ /* 0x001fea000393ffff */
[----:B------:R-:W-:Y:S01]  /*25e30*/  PLOP3.LUT P2, PT, P1, PT, PT, 0x8, 0x0 ;  /* 0x000000000000781c */ /* 0x000fe20000f4e170 */
[----:B------:R-:W-:Y:S01]  /*25e40*/  VOTEU.ALL UP0, P1 ;  /* 0x00000000003f7886 */ /* 0x000fe20000800000 */
[----:B------:R-:W-:-:S11]  /*25e50*/  UMOV UR4, 0x40 ;  /* 0x0000004000047882 */ /* 0x000fd60000000000 */
.L_x_673:
[----:B------:R-:W-:Y:S02]  /*25e60*/  PLOP3.LUT P0, PT, P0, P2, PT, 0xa2, 0x0 ;  /* 0x000000000000781c */ /* 0x000fe40000705472 */
[----:B------:R-:W-:-:S08]  /*25e70*/  @P2 R2UR P0, UR7, R6 ;  /* 0x00000000060722ca */ /* 0x000fd00000000000 */
        /* <DEDUP_REMOVED lines=10> */
.L_x_674:
        /* <DEDUP_REMOVED lines=9> */
[----:B------:R-:W0:Y:S01]  /*25fb0*/  LDC.64 R4, c[0x0][0x3f8] ;  /* 0x0000fe00ff047b82 */ /* 0x000e220000000a00 */
[----:B------:R-:W-:Y:S01]  /*25fc0*/  ULDC.64 UR4, c[0x0][0xa08] ;  /* 0x0002820000047ab9 */ /* 0x000fe20000000a00 */
[----:B-----5:R-:W-:Y:S02]  /*25fd0*/  SHF.R.S32.HI R17, RZ, 0x1f, R20 ;  /* 0x0000001fff117819 */ /* 0x020fe40000011414 */
[----:B0-----:R-:W-:Y:S01]  /*25fe0*/  LOP3.LUT P0, RZ, R4, UR4, RZ, 0xfc, !PT ;  /* 0x0000000404ff7c12 */ /* 0x001fe2000f80fcff */
[----:B------:R-:W-:-:S03]  /*25ff0*/  UMOV UR4, 0xffffffff ;  /* 0xffffffff00047882 */ /* 0x000fc60000000000 */
[----:B------:R-:W-:-:S04]  /*26000*/  LOP3.LUT P0, RZ, R5, UR5, RZ, 0xfc, P0 ;  /* 0x0000000505ff7c12 */ /* 0x000fc8000800fcff */
[----:B------:R-:W-:Y:S01]  /*26010*/  SEL R2, R20, RZ, !P0 ;  /* 0x000000ff14027207 */ /* 0x000fe20004000000 */
[----:B------:R-:W-:Y:S08]  /*26020*/  BRA.DIV UR4, `(.L_x_675) ;  /* 0x0000005a04cc7947 */ /* 0x000ff0000b800000 */
[----:B------:R-:W0:Y:S02]  /*26030*/  S2R R7, SR_TID.X ;  /* 0x0000000000077919 */ /* 0x000e240000002100 */
[----:B0-----:R-:W-:-:S04]  /*26040*/  SHF.R.U32.HI R7, RZ, 0x5, R7 ;  /* 0x00000005ff077819 */ /* 0x001fc80000011607 */
[----:B------:R-:W-:-:S05]  /*26050*/  LOP3.LUT R7, R7, 0x3, RZ, 0xc0, !PT ;  /* 0x0000000307077812 */ /* 0x000fca00078ec0ff */
[----:B------:R0:W1:Y:S02]  /*26060*/  SHFL.IDX PT, R14, R7, RZ, 0x1f ;  /* 0x00001fff070e7589 */ /* 0x00006400000e0000 */
.L_x_841:
[----:B-1----:R-:W-:Y:S02]  /*26070*/  ISETP.NE.AND P0, PT, R14, RZ, PT ;  /* 0x000000ff0e00720c */ /* 0x002fe40003f05270 */
[----:B------:R-:W-:-:S11]  /*26080*/  PLOP3.LUT P6, PT, PT, PT, PT, 0x8, 0x0 ;  /* 0x000000000000781c */ /* 0x000fd60003fce170 */
[----:B------:R-:W-:Y:S05]  /*26090*/  @P0 BRA `(.L_x_676) ;  /* 0x0000000800540947 */ /* 0x000fea0003800000 */
[----:B------:R-:W-:-:S03]  /*260a0*/  UMOV UR4, 0xffffffff ;  /* 0xffffffff00047882 */ /* 0x000fc60000000000 */
[----:B------:R-:W-:Y:S05]  /*260b0*/  BRA.DIV UR4, `(.L_x_677) ;  /* 0x0000005a04dc7947 */ /* 0x000fea000b800000 */
[----:B------:R-:W-:-:S13]  /*260c0*/  ELECT P6, URZ, PT ;  /* 0x00000000003f782f */ /* 0x000fda00038c0000 */
.L_x_844:
[----:B------:R-:W-:Y:S05]  /*260d0*/  @!P6 BRA `(.L_x_678) ;  /* 0x0000000400ace947 */ /* 0x000fea0003800000 */
[----:B0-----:R-:W2:Y:S01]  /*260e0*/  LDL R7, [R1+0x34] ;  /* 0x0000340001077983 */ /* 0x001ea20000100800 */
[----:B------:R-:W-:-:S04]  /*260f0*/  ISETP.NE.U32.AND P0, PT, R4, RZ, PT ;  /* 0x000000ff0400720c */ /* 0x000fc80003f05070 */
[----:B------:R-:W-:Y:S01]  /*26100*/  ISETP.NE.AND.EX P0, PT, R5, RZ, PT, P0 ;  /* 0x000000ff0500720c */ /* 0x000fe20003f05300 */
[----:B--2---:R-:W-:-:S12]  /*26110*/  VIADD R7, R7, 0xffffffff ;  /* 0xffffffff07077836 */ /* 0x004fd80000000000 */
[----:B------:R-:W-:Y:S05]  /*26120*/  @!P0 BRA `(.L_x_679) ;  /* 0x0000000000488947 */ /* 0x000fea0003800000 */
[----:B------:R-:W0:Y:S01]  /*26130*/  LDC R10, c[0x0][0x41c] ;  /* 0x00010700ff0a7b82 */ /* 0x000e220000000800 */
[----:B------:R-:W-:Y:S01]  /*26140*/  IMAD.MOV.U32 R2, RZ, RZ, R7 ;  /* 0x000000ffff027224 */ /* 0x000fe200078e0007 */
[----:B------:R-:W-:Y:S01]  /*26150*/  ULDC.64 UR4, c[0x0][0x408] ;  /* 0x0001020000047ab9 */ /* 0x000fe20000000a00 */
[----:B0-----:R-:W-:-:S13]  /*26160*/  ISETP.NE.AND P0, PT, R10, 0x1, PT ;  /* 0x000000010a00780c */ /* 0x001fda0003f05270 */
[----:B------:R-:W0:Y:S02]  /*26170*/  @P0 LDC.64 R8, c[0x0][0x420] ;  /* 0x00010800ff080b82 */ /* 0x000e240000000a00 */
[----:B0-----:R-:W-:-:S05]  /*26180*/  @P0 IMAD.HI.U32 R8, R7, R8, RZ ;  /* 0x0000000807080227 */ /* 0x001fca00078e00ff */
[----:B------:R-:W-:-:S04]  /*26190*/  @P0 SHF.R.U32.HI R2, RZ, R9, R8 ;  /* 0x00000009ff020219 */ /* 0x000fc80000011608 */
[--C-:B------:R-:W-:Y:S01]  /*261a0*/  SHF.R.S32.HI R9, RZ, 0x1f, R2.reuse ;  /* 0x0000001fff097819 */ /* 0x100fe20000011402 */
[----:B------:R-:W-:-:S04]  /*261b0*/  IMAD.MOV R8, RZ, RZ, -R2 ;  /* 0x000000ffff087224 */ /* 0x000fc800078e0a02 */
[----:B------:R-:W-:Y:S01]  /*261c0*/  IMAD R7, R10, R8, R7 ;  /* 0x000000080a077224 */ /* 0x000fe200078e0207 */
[----:B------:R-:W-:Y:S01]  /*261d0*/  MOV R8, R2 ;  /* 0x0000000200087202 */ /* 0x000fe20000000f00 */
[----:B------:R-:W-:-:S04]  /*261e0*/  IMAD R10, R17, UR4, RZ ;  /* 0x00000004110a7c24 */ /* 0x000fc8000f8e02ff */
[----:B------:R-:W-:-:S04]  /*261f0*/  IMAD.WIDE.U32 R8, R20, UR4, R8 ;  /* 0x0000000414087c25 */ /* 0x000fc8000f8e0008 */
[----:B------:R-:W-:Y:S01]  /*26200*/  IMAD R2, R20, UR5, R10 ;  /* 0x0000000514027c24 */ /* 0x000fe2000f8e020a */
[----:B------:R-:W-:-:S03]  /*26210*/  LEA R4, P0, R8, R4, 0x2 ;  /* 0x0000000408047211 */ /* 0x000fc600078010ff */
[----:B------:R-:W-:-:S05]  /*26220*/  IMAD.IADD R2, R9, 0x1, R2 ;  /* 0x0000000109027824 */ /* 0x000fca00078e0202 */
[----:B------:R-:W-:-:S05]  /*26230*/  LEA.HI.X R5, R8, R5, R2, 0x2, P0 ;  /* 0x0000000508057211 */ /* 0x000fca00000f1402 */
[----:B------:R0:W5:Y:S02]  /*26240*/  LDG.E R2, desc[UR54][R4.64] ;  /* 0x0000003604027981 */ /* 0x000164000c1e1900 */
.L_x_679:
[----:B0-----:R-:W2:Y:S01]  /*26250*/  LDL R4, [R1+0x4] ;  /* 0x0000040001047983 */ /* 0x001ea20000100800 */
[----:B------:R-:W-:-:S03]  /*26260*/  MOV R9, 0x400 ;  /* 0x0000040000097802 */ /* 0x000fc60000000f00 */
[----:B------:R-:W3:Y:S01]  /*26270*/  LDL R8, [R1+0xc] ;  /* 0x00000c0001087983 */ /* 0x000ee20000100800 */
[----:B------:R-:W0:Y:S01]  /*26280*/  S2R R10, SR_CgaCtaId ;  /* 0x00000000000a7919 */ /* 0x000e220000008800 */
[----:B------:R-:W1:Y:S01]  /*26290*/  S2R R5, SR_TID.X ;  /* 0x0000000000057919 */ /* 0x000e620000002100 */
[----:B0-----:R-:W-:Y:S02]  /*262a0*/  LEA R9, R10, R9, 0x18 ;  /* 0x000000090a097211 */ /* 0x001fe400078ec0ff */
[----:B-1----:R-:W-:-:S04]  /*262b0*/  LOP3.LUT R5, R5, 0x7f, RZ, 0xc0, !PT ;  /* 0x0000007f05057812 */ /* 0x002fc800078ec0ff */
[----:B------:R-:W-:Y:S01]  /*262c0*/  ISETP.NE.AND P0, PT, R5, RZ, PT ;  /* 0x000000ff0500720c */ /* 0x000fe20003f05270 */
[----:B--2---:R-:W-:Y:S01]  /*262d0*/  IMAD R4, R4, 0x8, R9 ;  /* 0x0000000804047824 */ /* 0x004fe200078e0209 */
[----:B---3--:R-:W-:-:S04]  /*262e0*/  SHF.L.U32 R8, R8, 0x1f, RZ ;  /* 0x0000001f08087819 */ /* 0x008fc800000006ff */
[----:B------:R-:W0:Y:S02]  /*262f0*/  SYNCS.PHASECHK.TRANS64.TRYWAIT P2, [R4+URZ+0x33480], R8 ;  /* 0x03348008040075a7 */ /* 0x000e24000804017f */
[----:B0-----:R-:W-:Y:S05]  /*26300*/  @!P2 BRA `(.L_x_680) ;  /* 0x000000580068a947 */ /* 0x001fea0003800000 */
.L_x_845:
        /* <DEDUP_REMOVED lines=8> */
.L_x_681:
[----:B------:R-:W2:Y:S01]  /*26390*/  LDL R5, [R1+0x4] ;  /* 0x0000040001057983 */ /* 0x000ea20000100800 */
[----:B------:R-:W-:-:S03]  /*263a0*/  MOV R10, 0x400 ;  /* 0x00000400000a7802 */ /* 0x000fc60000000f00 */
[----:B------:R-:W3:Y:S01]  /*263b0*/  LDL R9, [R1+0x14] ;  /* 0x0000140001097983 */ /* 0x000ee20000100800 */
[----:B------:R-:W1:Y:S01]  /*263c0*/  S2R R11, SR_CgaCtaId ;  /* 0x00000000000b7919 */ /* 0x000e620000008800 */
[----:B------:R-:W-:Y:S01]  /*263d0*/  R2UR UR9, R4 ;  /* 0x00000000040972ca */ /* 0x000fe200000e0000 */
[----:B------:R-:W-:Y:S01]  /*263e0*/  UIADD3 UR4, UP0, UR40, 0x470, URZ ;  /* 0x0000047028047890 */ /* 0x000fe2000ff1e03f */
[----:B------:R-:W-:Y:S02]  /*263f0*/  R2UR UR12, R0 ;  /* 0x00000000000c72ca */ /* 0x000fe400000e0000 */
[----:B-----5:R-:W-:Y:S01]  /*26400*/  R2UR UR13, R2 ;  /* 0x00000000020d72ca */ /* 0x020fe200000e0000 */
[----:B------:R-:W-:Y:S01]  /*26410*/  UIADD3.X UR5, URZ, UR41, URZ, UP0, !UPT ;  /* 0x000000293f057290 */ /* 0x000fe200087fe43f */
[----:B-1----:R-:W-:-:S07]  /*26420*/  LEA R10, R11, R10, 0x18 ;  /* 0x0000000a0b0a7211 */ /* 0x002fce00078ec0ff */
[----:B------:R-:W-:Y:S01]  /*26430*/  UIADD3 UR9, UR9, 0x33470, URZ ;  /* 0x0003347009097890 */ /* 0x000fe2000fffe03f */
[----:B------:R-:W-:Y:S01]  /*26440*/  UMOV UR10, URZ ;  /* 0x0000003f000a7c82 */ /* 0x000fe20008000000 */
[----:B------:R-:W-:Y:S01]  /*26450*/  UMOV UR6, 0x0 ;  /* 0x0000000000067882 */ /* 0x000fe20000000000 */
[----:B------:R-:W-:Y:S01]  /*26460*/  UMOV UR7, 0x14f00000 ;  /* 0x14f0000000077882 */ /* 0x000fe20000000000 */
[----:B------:R-:W-:Y:S01]  /*26470*/  UMOV UR16, 0x40 ;  /* 0x0000004000107882 */ /* 0x000fe20000000000 */
[----:B--2---:R-:W-:-:S05]  /*26480*/  IMAD R5, R5, 0x7800, R10 ;  /* 0x0000780005057824 */ /* 0x004fca00078e020a */
[----:B------:R-:W-:Y:S01]  /*26490*/  R2UR UR15, R5 ;  /* 0x00000000050f72ca */ /* 0x000fe200000e0000 */
[----:B---3--:R-:W-:-:S05]  /*264a0*/  IMAD R7, R7, 0xa0, R9 ;  /* 0x000000a007077824 */ /* 0x008fca00078e0209 */
[----:B------:R-:W-:-:S07]  /*264b0*/  R2UR UR11, R7 ;  /* 0x00000000070b72ca */ /* 0x000fce00000e0000 */
        /* <DEDUP_REMOVED lines=13> */
.L_x_846:
[----:B------:R-:W-:Y:S05]  /*26590*/  @P0 BRA `(.L_x_683) ;  /* 0x00000000001c0947 */ /* 0x000fea0003800000 */
[----:B------:R-:W2:Y:S01]  /*265a0*/  S2R R9, SR_TID.X ;  /* 0x0000000000097919 */ /* 0x000ea20000002100 */
[----:B01----:R-:W-:-:S04]  /*265b0*/  MOV R8, 0x7800 ;  /* 0x0000780000087802 */ /* 0x003fc80000000f00 */
[----:B------:R3:W-:Y:S01]  /*265c0*/  SYNCS.ARRIVE.TRANS64 RZ, [R4+URZ+0x33430], R8 ;  /* 0x0334300804ff79a7 */ /* 0x0007e2000800003f */
[----:B--2---:R-:W-:-:S04]  /*265d0*/  LOP3.LUT R9, R9, 0x1f, RZ, 0xc0, !PT ;  /* 0x0000001f09097812 */ /* 0x004fc800078ec0ff */
[----:B------:R-:W-:-:S13]  /*265e0*/  ISETP.NE.AND P0, PT, R9, RZ, PT ;  /* 0x000000ff0900720c */ /* 0x000fda0003f05270 */
[----:B---3--:R-:W-:Y:S05]  /*265f0*/  @!P0 BRA `(.L_x_683) ;  /* 0x0000000000048947 */ /* 0x008fea0003800000 */
[----:B------:R-:W-:Y:S01]  /*26600*/  BPT.TRAP 0x1 ;  /* 0x000000040000795c */ /* 0x000fe20000300000 */
.L_x_683:
        /* <DEDUP_REMOVED lines=24> */
.L_x_678:
[----:B0-----:R-:W0:Y:S01]  /*26790*/  S2R R7, SR_CgaCtaId ;  /* 0x0000000000077919 */ /* 0x001e220000008800 */
[----:B------:R-:W-:Y:S01]  /*267a0*/  MOV R5, 0x400 ;  /* 0x0000040000057802 */ /* 0x000fe20000000f00 */
[----:B------:R-:W-:Y:S05]  /*267b0*/  WARPSYNC.ALL ;  /* 0x0000000000007948 */ /* 0x000fea0003800000 */
[----:B------:R-:W-:Y:S01]  /*267c0*/  BAR.SYNC.DEFER_BLOCKING 0x8, 0x120 ;  /* 0x0204800000007b1d */ /* 0x000fe20000010000 */
[----:B------:R-:W-:-:S13]  /*267d0*/  ELECT P0, URZ, PT ;  /* 0x00000000003f782f */ /* 0x000fda0003800000 */
[----:B------:R-:W-:Y:S01]  /*267e0*/  @P0 R2UR UR13, R6 ;  /* 0x00000000060d02ca */ /* 0x000fe200000e0000 */
[----:B------:R-:W-:Y:S01]  /*267f0*/  UIADD3 UR4, UP0, UR40, 0x270, URZ ;  /* 0x0000027028047890 */ /* 0x000fe2000ff1e03f */
[----:B------:R-:W-:Y:S02]  /*26800*/  @P0 R2UR UR12, R18 ;  /* 0x00000000120c02ca */ /* 0x000fe400000e0000 */
[C---:B------:R-:W-:Y:S01]  /*26810*/  @P0 R2UR UR11, R3.reuse ;  /* 0x00000000030b02ca */ /* 0x040fe200000e0000 */
[----:B------:R-:W-:Y:S01]  /*26820*/  UIADD3.X UR5, URZ, UR41, URZ, UP0, !UPT ;  /* 0x000000293f057290 */ /* 0x000fe200087fe43f */
[----:B------:R-:W-:Y:S01]  /*26830*/  @P0 R2UR UR21, R6 ;  /* 0x00000000061502ca */ /* 0x000fe200000e0000 */
[----:B------:R-:W-:Y:S01]  /*26840*/  UMOV UR6, 0x0 ;  /* 0x0000000000067882 */ /* 0x000fe20000000000 */
[----:B------:R-:W-:Y:S01]  /*26850*/  UMOV UR7, 0x12f00000 ;  /* 0x12f0000000077882 */ /* 0x000fe20000000000 */
[----:B------:R-:W-:Y:S01]  /*26860*/  UMOV UR10, URZ ;  /* 0x0000003f000a7c82 */ /* 0x000fe20008000000 */
[----:B------:R-:W-:Y:S01]  /*26870*/  @P0 R2UR UR20, R18 ;  /* 0x00000000121402ca */ /* 0x000fe200000e0000 */
[----:B------:R-:W-:Y:S01]  /*26880*/  UMOV UR14, 0x0 ;  /* 0x00000000000e7882 */ /* 0x000fe20000000000 */
[----:B-1----:R-:W-:Y:S01]  /*26890*/  @P0 IMAD.MOV.U32 R4, RZ, RZ, 0x6000 ;  /* 0x00006000ff040424 */ /* 0x002fe200078e00ff */
[----:B------:R-:W-:Y:S01]  /*268a0*/  @P0 R2UR UR19, R3 ;  /* 0x00000000031302ca */ /* 0x000fe200000e0000 */
[----:B------:R-:W-:Y:S01]  /*268b0*/  UMOV UR15, 0x12f00000 ;  /* 0x12f00000000f7882 */ /* 0x000fe20000000000 */
[----:B------:R-:W-:Y:S01]  /*268c0*/  UMOV UR18, 0x40 ;  /* 0x0000004000127882 */ /* 0x000fe20000000000 */
[----:B------:R-:W-:Y:S01]  /*268d0*/  UMOV UR22, 0x0 ;  /* 0x0000000000167882 */ /* 0x000fe20000000000 */
[----:B------:R-:W-:Y:S01]  /*268e0*/  UMOV UR23, 0x12f00000 ;  /* 0x12f0000000177882 */ /* 0x000fe20000000000 */
[----:B0-----:R-:W-:-:S04]  /*268f0*/  LEA R5, R7, R5, 0x18 ;  /* 0x0000000507057211 */ /* 0x001fc800078ec0ff */
[----:B------:R-:W-:Y:S01]  /*26900*/  R2UR UR24, R5 ;  /* 0x00000000051872ca */ /* 0x000fe200000e0000 */
[----:B------:R1:W-:-:S12]  /*26910*/  @P0 SYNCS.ARRIVE.TRANS64 RZ, [R5+URZ+0x33400], R4 ;  /* 0x0334000405ff09a7 */ /* 0x0003d8000800003f */
[----:B------:R-:W-:Y:S02]  /*26920*/  UIADD3 UR8, UR24, 0x1e200, URZ ;  /* 0x0001e20018087890 */ /* 0x000fe4000fffe03f */
[----:B------:R-:W-:Y:S02]  /*26930*/  UIADD3 UR9, UR24, 0x33400, URZ ;  /* 0x0003340018097890 */ /* 0x000fe4000fffe03f */
[----:B------:R-:W-:-:S05]  /*26940*/  UIADD3 UR16, UR24, 0x20200, URZ ;  /* 0x0002020018107890 */ /* 0x000fca000fffe03f */
[----:B------:R-:W-:Y:S02]  /*26950*/  UMOV UR17, UR9 ;  /* 0x0000000900117c82 */ /* 0x000fe40008000000 */
[----:B------:R0:W-:Y:S02]  /*26960*/  UTMALDG.4D [UR8], [UR4], desc[UR6] ;  /* 0x00000608040075b4 */ /* 0x0001e40008019000 */
[----:B------:R1:W-:Y:S01]  /*26970*/  UTMALDG.4D [UR16], [UR4], desc[UR14] ;  /* 0x00000e10040075b4 */ /* 0x0003e20008019000 */
[----:B0-----:R-:W-:Y:S01]  /*26980*/  @P0 R2UR UR13, R6 ;  /* 0x00000000060d02ca */ /* 0x001fe200000e0000 */
[----:B------:R-:W-:Y:S01]  /*26990*/  UIADD3 UR8, UR24, 0x22200, URZ ;  /* 0x0002220018087890 */ /* 0x000fe2000fffe03f */
[----:B------:R-:W-:Y:S01]  /*269a0*/  @P0 R2UR UR12, R18 ;  /* 0x00000000120c02ca */ /* 0x000fe200000e0000 */
[----:B------:R-:W-:Y:S01]  /*269b0*/  UMOV UR10, 0x80 ;  /* 0x00000080000a7882 */ /* 0x000fe20000000000 */
[----:B------:R-:W-:-:S13]  /*269c0*/  @P0 R2UR UR11, R3 ;  /* 0x00000000030b02ca */ /* 0x000fda00000e0000 */
[----:B------:R1:W-:Y:S02]  /*269d0*/  UTMALDG.4D [UR8], [UR4], desc[UR22] ;  /* 0x00001608040075b4 */ /* 0x0003e40008019000 */
[----:B-1----:R-:W-:Y:S01]  /*269e0*/  NOP ;  /* 0x0000000000007918 */ /* 0x002fe20000000000 */
.L_x_676:
[----:B------:R-:W2:Y:S01]  /*269f0*/  LDL.LU R6, [R1+0x40] ;  /* 0x0000400001067983 */ /* 0x000ea20000300800 */
[----:B------:R-:W-:Y:S01]  /*26a00*/  MOV R4, 0x400 ;  /* 0x0000040000047802 */ /* 0x000fe20000000f00 */
[----:B------:R-:W-:Y:S01]  /*26a10*/  BSSY B0, `(.L_x_684) ;  /* 0x000000b000007945 */ /* 0x000fe20003800000 */
[----:B------:R-:W1:Y:S02]  /*26a20*/  S2R R5, SR_CgaCtaId ;  /* 0x0000000000057919 */ /* 0x000e640000008800 */
[----:B-1----:R-:W-:Y:S01]  /*26a30*/  LEA R4, R5, R4, 0x18 ;  /* 0x0000000405047211 */ /* 0x002fe200078ec0ff */
[----:B--2---:R-:W-:-:S05]  /*26a40*/  VIADD R6, R6, 0x1 ;  /* 0x0000000106067836 */ /* 0x004fca0000000000 */
[----:B------:R-:W-:Y:S01]  /*26a50*/  LEA.HI R3, R6, R6, RZ, 0x1 ;  /* 0x0000000606037211 */ /* 0x000fe200078f08ff */
[----:B------:R1:W-:Y:S03]  /*26a60*/  STL [R1+0x40], R6 ;  /* 0x0000400601007387 */ /* 0x0003e60000100800 */
[----:B------:R-:W-:-:S05]  /*26a70*/  LOP3.LUT R3, R3, 0xfffffffe, RZ, 0xc0, !PT ;  /* 0xfffffffe03037812 */ /* 0x000fca00078ec0ff */
[----:B------:R-:W-:-:S05]  /*26a80*/  IMAD.IADD R3, R6, 0x1, -R3 ;  /* 0x0000000106037824 */ /* 0x000fca00078e0a03 */
[----:B------:R-:W-:-:S04]  /*26a90*/  SHF.L.U32 R3, R3, 0x1f, RZ ;  /* 0x0000001f03037819 */ /* 0x000fc800000006ff */
[----:B------:R-:W2:Y:S02]  /*26aa0*/  SYNCS.PHASECHK.TRANS64.TRYWAIT P0, [R4+URZ+0x33420], R3 ;  /* 0x03342003040075a7 */ /* 0x000ea4000800017f */
[----:B-12---:R-:W-:Y:S05]  /*26ab0*/  @!P0 BRA `(.L_x_685) ;  /* 0x0000005000a48947 */ /* 0x006fea0003800000 */
.L_x_847:
[----:B------:R-:W-:Y:S05]  /*26ac0*/  BSYNC B0 ;  /* 0x0000000000007941 */ /* 0x000fea0003800000 */
.L_x_684:
[----:B-1----:R-:W2:Y:S02]  /*26ad0*/  LDL.LU R4, [R1+0x30] ;  /* 0x0000300001047983 */ /* 0x002ea40000300800 */
[----:B--2---:R-:W-:-:S13]  /*26ae0*/  ISETP.GE.AND P0, PT, R4, 0xa1, PT ;  /* 0x000000a10400780c */ /* 0x004fda0003f06270 */
[----:B------:R-:W-:Y:S05]  /*26af0*/  @!P0 BRA `(.L_x_686) ;  /* 0x0000001400048947 */ /* 0x000fea0003800000 */
[----:B------:R-:W2:Y:S04]  /*26b00*/  LDL.LU R4, [R1+0x34] ;  /* 0x0000340001047983 */ /* 0x000ea80000300800 */
[----:B------:R1:W5:Y:S04]  /*26b10*/  LDL.LU R6, [R1+0x4] ;  /* 0x0000040001067983 */ /* 0x0003680000300800 */
[----:B0-----:R1:W5:Y:S02]  /*26b20*/  LDL.LU R7, [R1+0xc] ;  /* 0x00000c0001077983 */ /* 0x0013640000300800 */
[----:B-12---:R-:W-:-:S07]  /*26b30*/  IADD3 R12, R4, -0x2, RZ ;  /* 0xfffffffe040c7810 */ /* 0x006fce0007ffe0ff */
.L_x_710:
[----:B-----5:R-:W-:Y:S01]  /*26b40*/  VIADD R4, R6, 0x1 ;  /* 0x0000000106047836 */ /* 0x020fe20000000000 */
[----:B------:R-:W-:Y:S05]  /*26b50*/  YIELD ;  /* 0x0000000000007946 */ /* 0x000fea0003800000 */
[----:B------:R-:W-:Y:S01]  /*26b60*/  ISETP.NE.AND P0, PT, R4, 0x2, PT ;  /* 0x000000020400780c */ /* 0x000fe20003f05270 */
[----:B------:R-:W-:Y:S03]  /*26b70*/  BSSY B0, `(.L_x_687) ;  /* 0x00000ad000007945 */ /* 0x000fe60003800000 */
[----:B------:R-:W-:-:S02]  /*26b80*/  SEL R3, RZ, 0x1, P0 ;  /* 0x00000001ff037807 */ /* 0x000fc40000000000 */
[----:B0-----:R-:W-:Y:S02]  /*26b90*/  SEL R10, R4, RZ, P0 ;  /* 0x000000ff040a7207 */ /* 0x001fe40000000000 */
[----:B------:R-:W-:-:S05]  /*26ba0*/  LOP3.LUT R9, R7, R3, RZ, 0x3c, !PT ;  /* 0x0000000307097212 */ /* 0x000fca00078e3cff */
[----:B------:R0:W-:Y:S04]  /*26bb0*/  STL [R1+0xc], R9 ;  /* 0x00000c0901007387 */ /* 0x0001e80000100800 */
[----:B------:R0:W-:Y:S01]  /*26bc0*/  STL [R1+0x4], R10 ;  /* 0x0000040a01007387 */ /* 0x0001e20000100800 */
[----:B--2---:R-:W-:Y:S05]  /*26bd0*/  @!P6 BRA `(.L_x_688) ;  /* 0x000000080098e947 */ /* 0x004fea0003800000 */
[----:B------:R-:W-:Y:S01]  /*26be0*/  ULDC.64 UR4, c[0x0][0x3f8] ;  /* 0x0000fe0000047ab9 */ /* 0x000fe20000000a00 */
[----:B------:R-:W-:Y:S01]  /*26bf0*/  IMAD.MOV.U32 R8, RZ, RZ, R12 ;  /* 0x000000ffff087224 */ /* 0x000fe200078e000c */
[----:B------:R-:W-:-:S04]  /*26c00*/  ISETP.NE.U32.AND P0, PT, RZ, UR4, PT ;  /* 0x00000004ff007c0c */ /* 0x000fc8000bf05070 */
[----:B------:R-:W-:-:S13]  /*26c10*/  ISETP.NE.AND.EX P0, PT, RZ, UR5, PT, P0 ;  /* 0x00000005ff007c0c */ /* 0x000fda000bf05300 */
[----:B------:R-:W-:Y:S05]  /*26c20*/  @!P0 BRA `(.L_x_689) ;  /* 0x0000000000448947 */ /* 0x000fea0003800000 */
[----:B------:R-:W1:Y:S01]  /*26c30*/  LDC R5, c[0x0][0x41c] ;  /* 0x00010700ff057b82 */ /* 0x000e620000000800 */
[----:B------:R-:W-:Y:S01]  /*26c40*/  ULDC.64 UR6, c[0x0][0x408] ;  /* 0x0001020000067ab9 */ /* 0x000fe20000000a00 */
[----:B-1----:R-:W-:-:S13]  /*26c50*/  ISETP.NE.AND P0, PT, R5, 0x1, PT ;  /* 0x000000010500780c */ /* 0x002fda0003f05270 */
[----:B------:R-:W1:Y:S02]  /*26c60*/  @P0 LDC.64 R2, c[0x0][0x420] ;  /* 0x00010800ff020b82 */ /* 0x000e640000000a00 */
[----:B-1----:R-:W-:-:S04]  /*26c70*/  @P0 IMAD.HI.U32 R4, R12, R2, RZ ;  /* 0x000000020c040227 */ /* 0x002fc800078e00ff */
[----:B------:R-:W-:Y:S01]  /*26c80*/  IMAD.MOV.U32 R2, RZ, RZ, R12 ;  /* 0x000000ffff027224 */ /* 0x000fe200078e000c */
[----:B------:R-:W-:Y:S01]  /*26c90*/  @P0 SHF.R.U32.HI R2, RZ, R3, R4 ;  /* 0x00000003ff020219 */ /* 0x000fe20000011604 */
[----:B------:R-:W-:-:S03]  /*26ca0*/  IMAD R4, R17, UR6, RZ ;  /* 0x0000000611047c24 */ /* 0x000fc6000f8e02ff */
[----:B------:R-:W-:Y:S01]  /*26cb0*/  SHF.R.S32.HI R3, RZ, 0x1f, R2 ;  /* 0x0000001fff037819 */ /* 0x000fe20000011402 */
[----:B------:R-:W-:Y:S01]  /*26cc0*/  IMAD R4, R20, UR7, R4 ;  /* 0x0000000714047c24 */ /* 0x000fe2000f8e0204 */
[----:B------:R-:W-:Y:S01]  /*26cd0*/  IADD3 R8, -R2, RZ, RZ ;  /* 0x000000ff02087210 */ /* 0x000fe20007ffe1ff */
[----:B------:R-:W-:-:S04]  /*26ce0*/  IMAD.WIDE.U32 R2, R20, UR6, R2 ;  /* 0x0000000614027c25 */ /* 0x000fc8000f8e0002 */
[----:B------:R-:W-:Y:S01]  /*26cf0*/  IMAD.IADD R3, R4, 0x1, R3 ;  /* 0x0000000104037824 */ /* 0x000fe200078e0203 */
[----:B------:R-:W-:Y:S01]  /*26d00*/  LEA R4, P0, R2, UR4, 0x2 ;  /* 0x0000000402047c11 */ /* 0x000fe2000f8010ff */
[----:B------:R-:W-:-:S03]  /*26d10*/  IMAD R8, R5, R8, R12 ;  /* 0x0000000805087224 */ /* 0x000fc600078e020c */
[----:B------:R-:W-:-:S05]  /*26d20*/  LEA.HI.X R5, R2, UR5, R3, 0x2, P0 ;  /* 0x0000000502057c11 */ /* 0x000fca00080f1403 */
[----:B------:R1:W5:Y:S04]  /*26d30*/  LDG.E R2, desc[UR54][R4.64] ;  /* 0x0000003604027981 */ /* 0x000368000c1e1900 */
.L_x_689:
[----:B-1----:R-:W1:Y:S01]  /*26d40*/  S2R R5, SR_CgaCtaId ;  /* 0x0000000000057919 */ /* 0x002e620000008800 */
[----:B------:R-:W-:Y:S01]  /*26d50*/  MOV R4, 0x400 ;  /* 0x0000040000047802 */ /* 0x000fe20000000f00 */
[----:B------:R-:W-:Y:S01]  /*26d60*/  BSSY B1, `(.L_x_690) ;  /* 0x0000009000017945 */ /* 0x000fe20003800000 */
[----:B------:R-:W2:Y:S02]  /*26d70*/  S2R R3, SR_TID.X ;  /* 0x0000000000037919 */ /* 0x000ea40000002100 */
[----:B-1----:R-:W-:Y:S02]  /*26d80*/  LEA R4, R5, R4, 0x18 ;  /* 0x0000000405047211 */ /* 0x002fe400078ec0ff */
[----:B--2---:R-:W-:-:S03]  /*26d90*/  LOP3.LUT R3, R3, 0x7f, RZ, 0xc0, !PT ;  /* 0x0000007f03037812 */ /* 0x004fc600078ec0ff */
[----:B------:R-:W-:Y:S01]  /*26da0*/  IMAD R5, R10, 0x8, R4 ;  /* 0x000000080a057824 */ /* 0x000fe200078e0204 */
[----:B------:R-:W-:Y:S02]  /*26db0*/  SHF.L.U32 R4, R9, 0x1f, RZ ;  /* 0x0000001f09047819 */ /* 0x000fe400000006ff */
[----:B------:R-:W-:Y:S02]  /*26dc0*/  ISETP.NE.AND P2, PT, R3, RZ, PT ;  /* 0x000000ff0300720c */ /* 0x000fe40003f45270 */
[----:B------:R-:W1:Y:S02]  /*26dd0*/  SYNCS.PHASECHK.TRANS64.TRYWAIT P0, [R5+URZ+0x33480], R4 ;  /* 0x03348004050075a7 */ /* 0x000e64000800017f */
[----:B-1----:R-:W-:Y:S09]  /*26de0*/  @!P0 BRA `(.L_x_691) ;  /* 0x0000004c00f88947 */ /* 0x002ff20003800000 */
.L_x_848:
[----:B------:R-:W-:Y:S05]  /*26df0*/  BSYNC B1 ;  /* 0x0000000000017941 */ /* 0x000fea0003800000 */
.L_x_690:
[----:B------:R-:W-:Y:S04]  /*26e00*/  BSSY B1, `(.L_x_692) ;  /* 0x0000009000017945 */ /* 0x000fe80003800000 */
[----:B------:R-:W-:Y:S05]  /*26e10*/  @P2 BRA `(.L_x_693) ;  /* 0x00000000001c2947 */ /* 0x000fea0003800000 */
[----:B------:R-:W0:Y:S02]  /*26e20*/  S2R R3, SR_TID.X ;  /* 0x0000000000037919 */ /* 0x000e240000002100 */
[----:B0-----:R-:W-:Y:S01]  /*26e30*/  LOP3.LUT R9, R3, 0x1f, RZ, 0xc0, !PT ;  /* 0x0000001f03097812 */ /* 0x001fe200078ec0ff */
[----:B------:R-:W-:-:S03]  /*26e40*/  IMAD.MOV.U32 R3, RZ, RZ, 0x7800 ;  /* 0x00007800ff037424 */ /* 0x000fc600078e00ff */
[----:B------:R-:W-:Y:S01]  /*26e50*/  ISETP.NE.AND P0, PT, R9, RZ, PT ;  /* 0x000000ff0900720c */ /* 0x000fe20003f05270 */
[----:B------:R2:W-:-:S12]  /*26e60*/  SYNCS.ARRIVE.TRANS64 RZ, [R5+URZ+0x33470], R3 ;  /* 0x0334700305ff79a7 */ /* 0x0005d8000800003f */
[----:B--2---:R-:W-:Y:S05]  /*26e70*/  @!P0 BRA `(.L_x_693) ;  /* 0x0000000000048947 */ /* 0x004fea0003800000 */
[----:B------:R-:W-:Y:S01]  /*26e80*/  BPT.TRAP 0x1 ;  /* 0x000000040000795c */ /* 0x000fe20000300000 */
.L_x_693:
[----:B------:R-:W-:Y:S05]  /*26e90*/  BSYNC B1 ;  /* 0x0000000000017941 */ /* 0x000fea0003800000 */
.L_x_692:
[----:B------:R-:W2:Y:S04]  /*26ea0*/  LDL R3, [R1+0x4] ;  /* 0x0000040001037983 */ /* 0x000ea80000100800 */
[----:B0-----:R-:W3:Y:S01]  /*26eb0*/  LDL R9, [R1+0x14] ;  /* 0x0000140001097983 */ /* 0x001ee20000100800 */
[----:B------:R-:W-:Y:S01]  /*26ec0*/  MOV R15, RZ ;  /* 0x000000ff000f7202 */ /* 0x000fe20000000f00 */
[----:B------:R-:W-:Y:S01]  /*26ed0*/  UIADD3 UR4, UP0, UR40, 0x470, URZ ;  /* 0x0000047028047890 */ /* 0x000fe2000ff1e03f */
[----:B------:R-:W-:Y:S01]  /*26ee0*/  MOV R10, 0x400 ;  /* 0x00000400000a7802 */ /* 0x000fe20000000f00 */
[----:B------:R-:W0:Y:S01]  /*26ef0*/  S2R R11, SR_CgaCtaId ;  /* 0x00000000000b7919 */ /* 0x000e220000008800 */
[----:B------:R-:W-:Y:S01]  /*26f00*/  R2UR UR10, R15 ;  /* 0x000000000f0a72ca */ /* 0x000fe200000e0000 */
[----:B------:R-:W-:Y:S01]  /*26f10*/  UIADD3.X UR5, URZ, UR41, URZ, UP0, !UPT ;  /* 0x000000293f057290 */ /* 0x000fe200087fe43f */
[----:B------:R-:W-:Y:S01]  /*26f20*/  PLOP3.LUT P0, PT, PT, PT, PT, 0x80, 0x0 ;  /* 0x000000000000781c */ /* 0x000fe20003f0f070 */
[----:B------:R-:W-:Y:S01]  /*26f30*/  UMOV UR6, 0x0 ;  /* 0x0000000000067882 */ /* 0x000fe20000000000 */
[----:B------:R-:W-:Y:S01]  /*26f40*/  UMOV UR7, 0x14f00000 ;  /* 0x14f0000000077882 */ /* 0x000fe20000000000 */
[----:B0-----:R-:W-:-:S05]  /*26f50*/  LEA R10, R11, R10, 0x18 ;  /* 0x0000000a0b0a7211 */ /* 0x001fca00078ec0ff */
[----:B--2---:R-:W-:Y:S02]  /*26f60*/  IMAD R3, R3, 0x7800, R10 ;  /* 0x0000780003037824 */ /* 0x004fe400078e020a */
[----:B---3--:R-:W-:Y:S02]  /*26f70*/  IMAD R9, R8, 0xa0, R9 ;  /* 0x000000a008097824 */ /* 0x008fe400078e0209 */
[----:B------:R-:W-:Y:S02]  /*26f80*/  VIADD R8, R5, 0x33470 ;  /* 0x0003347005087836 */ /* 0x000fe40000000000 */
[----:B------:R-:W-:-:S07]  /*26f90*/  VIADD R10, R3, 0xf200 ;  /* 0x0000f200030a7836 */ /* 0x000fce0000000000 */
.L_x_694:
[----:B------:R-:W-:-:S13]  /*26fa0*/  @P0 ELECT P3, URZ, PT ;  /* 0x00000000003f082f */ /* 0x000fda0003860000 */
[----:B-----5:R-:W-:Y:S02]  /*26fb0*/  @P3 R2UR UR13, R2 ;  /* 0x00000000020d32ca */ /* 0x020fe400000e0000 */
        /* <DEDUP_REMOVED lines=14> */
.L_x_695:
        /* <DEDUP_REMOVED lines=16> */
.L_x_696:
        /* <DEDUP_REMOVED lines=13> */
.L_x_849:
[----:B------:R-:W-:Y:S05]  /*27270*/  BSYNC B1 ;  /* 0x0000000000017941 */ /* 0x000fea0003800000 */
.L_x_697:
[----:B------:R-:W-:Y:S01]  /*27280*/  BSSY B1, `(.L_x_699) ;  /* 0x000000b000017945 */ /* 0x000fe20003800000 */
[----:B------:R-:W-:Y:S01]  /*27290*/  IMAD.MOV.U32 R10, RZ, RZ, 0x0 ;  /* 0x00000000ff0a7424 */ /* 0x000fe200078e00ff */
[----:B------:R-:W-:Y:S02]  /*272a0*/  MOV R11, 0x14f00000 ;  /* 0x14f00000000b7802 */ /* 0x000fe40000000f00 */
        /* <DEDUP_REMOVED lines=8> */
.L_x_700:
[----:B------:R-:W-:Y:S05]  /*27330*/  BSYNC B1 ;  /* 0x0000000000017941 */ /* 0x000fea0003800000 */
.L_x_699:
[----:B------:R-:W-:Y:S01]  /*27340*/  R2UR UR10, R15 ;  /* 0x000000000f0a72ca */ /* 0x000fe200000e0000 */
[----:B------:R-:W-:Y:S01]  /*27350*/  UIADD3 UR4, UP0, UR40, 0x370, URZ ;  /* 0x0000037028047890 */ /* 0x000fe2000ff1e03f */
[----:B------:R-:W-:Y:S01]  /*27360*/  R2UR UR6, R10 ;  /* 0x000000000a0672ca */ /* 0x000fe200000e0000 */
[----:B01----:R-:W-:Y:S01]  /*27370*/  VIADD R5, R5, 0x33430 ;  /* 0x0003343005057836 */ /* 0x003fe20000000000 */
[----:B------:R-:W-:Y:S01]  /*27380*/  R2UR UR7, R11 ;  /* 0x000000000b0772ca */ /* 0x000fe200000e0000 */
[----:B------:R-:W-:Y:S01]  /*27390*/  VIADD R4, R3, 0x24200 ;  /* 0x0002420003047836 */ /* 0x000fe20000000000 */
[----:B------:R-:W-:Y:S01]  /*273a0*/  PLOP3.LUT P0, PT, PT, PT, PT, 0x80, 0x0 ;  /* 0x000000000000781c */ /* 0x000fe20003f0f070 */
[----:B------:R-:W-:-:S12]  /*273b0*/  UIADD3.X UR5, URZ, UR41, URZ, UP0, !UPT ;  /* 0x000000293f057290 */ /* 0x000fd800087fe43f */
.L_x_701:
        /* <DEDUP_REMOVED lines=10> */
[----:B------:R-:W-:Y:S02]  /*27460*/  R2UR UR10, R14 ;  /* 0x000000000e0a72ca */ /* 0x000fe400000e0000 */
[----:B------:R-:W-:Y:S02]  /*27470*/  R2UR UR6, R10 ;  /* 0x000000000a0672ca */ /* 0x000fe400000e0000 */
[----:B------:R-:W-:Y:S02]  /*27480*/  R2UR UR7, R11 ;  /* 0x000000000b0772ca */ /* 0x000fe400000e0000 */
[----:B------:R-:W-:Y:S02]  /*27490*/  PLOP3.LUT P0, PT, PT, PT, PT, 0x80, 0x0 ;  /* 0x000000000000781c */ /* 0x000fe40003f0f070 */
[----:B------:R-:W-:-:S11]  /*274a0*/  IADD3 R4, R3, 0x26a00, RZ ;  /* 0x00026a0003047810 */ /* 0x000fd60007ffe0ff */
.L_x_702:
        /* <DEDUP_REMOVED lines=15> */
.L_x_703:
        /* <DEDUP_REMOVED lines=10> */
.L_x_688:
[----:B------:R-:W-:Y:S05]  /*27640*/  BSYNC B0 ;  /* 0x0000000000007941 */ /* 0x000fea0003800000 */
.L_x_687:
[----:B------:R-:W-:-:S06]  /*27650*/  UISETP.NE.AND UP0, UPT, UR37, 0x3, UPT ;  /* 0x000000032500788c */ /* 0x000fcc000bf05270 */
[----:B------:R-:W-:-:S13]  /*27660*/  PLOP3.LUT P0, PT, PT, PT, UP0, 0x80, 0x0 ;  /* 0x000000000000781c */ /* 0x000fda0003f0f008 */
[----:B------:R-:W-:Y:S05]  /*27670*/  @!P0 BRA `(.L_x_704) ;  /* 0x0000000000048947 */ /* 0x000fea0003800000 */
[----:B------:R-:W-:Y:S01]  /*27680*/  BPT.TRAP 0x1 ;  /* 0x000000040000795c */ /* 0x000fe20000300000 */
.L_x_704:
[----:B------:R-:W1:Y:S01]  /*27690*/  S2R R5, SR_CgaCtaId ;  /* 0x0000000000057919 */ /* 0x000e620000008800 */
[----:B------:R-:W-:Y:S01]  /*276a0*/  IMAD.U32 R3, RZ, RZ, UR39 ;  /* 0x00000027ff037e24 */ /* 0x000fe2000f8e00ff */
[----:B------:R-:W-:Y:S01]  /*276b0*/  MOV R4, 0x400 ;  /* 0x0000040000047802 */ /* 0x000fe20000000f00 */
[----:B------:R-:W-:Y:S03]  /*276c0*/  BSSY B0, `(.L_x_705) ;  /* 0x0000008000007945 */ /* 0x000fe60003800000 */
[----:B------:R-:W-:Y:S02]  /*276d0*/  ISETP.NE.AND P0, PT, R3, 0x3, PT ;  /* 0x000000030300780c */ /* 0x000fe40003f05270 */
[----:B------:R-:W-:-:S04]  /*276e0*/  LOP3.LUT R3, R7, 0x1, RZ, 0x3c, !PT ;  /* 0x0000000107037812 */ /* 0x000fc800078e3cff */
[----:B------:R-:W-:Y:S02]  /*276f0*/  SHF.L.U32 R3, R3, 0x1f, RZ ;  /* 0x0000001f03037819 */ /* 0x000fe400000006ff */
[----:B-1----:R-:W-:-:S05]  /*27700*/  LEA R4, R5, R4, 0x18 ;  /* 0x0000000405047211 */ /* 0x002fca00078ec0ff */
[----:B------:R-:W-:-:S04]  /*27710*/  IMAD R14, R6, 0x8, R4 ;  /* 0x00000008060e7824 */ /* 0x000fc800078e0204 */
[----:B------:R-:W1:Y:S02]  /*27720*/  SYNCS.PHASECHK.TRANS64.TRYWAIT P2, [R14+URZ+0x33470], R3 ;  /* 0x033470030e0075a7 */ /* 0x000e64000804017f */
[----:B-1----:R-:W-:Y:S05]  /*27730*/  @!P2 BRA `(.L_x_706) ;  /* 0x0000004400cca947 */ /* 0x002fea0003800000 */
.L_x_850:
[----:B------:R-:W-:Y:S05]  /*27740*/  BSYNC B0 ;  /* 0x0000000000007941 */ /* 0x000fea0003800000 */
.L_x_705:
[----:B------:R-:W-:Y:S05]  /*27750*/  @!P0 BRA `(.L_x_707) ;  /* 0x0000000000048947 */ /* 0x000fea0003800000 */
[----:B------:R-:W-:Y:S01]  /*27760*/  BPT.TRAP 0x1 ;  /* 0x000000040000795c */ /* 0x000fe20000300000 */
.L_x_707:
[----:B-1----:R-:W-:Y:S01]  /*27770*/  SHF.L.U32 R3, R7, 0x1f, RZ ;  /* 0x0000001f07037819 */ /* 0x002fe200000006ff */
[----:B0-----:R-:W-:-:S03]  /*27780*/  IMAD R10, R6, 0x7800, RZ ;  /* 0x00007800060a7824 */ /* 0x001fc600078e02ff */
[----:B------:R-:W0:Y:S02]  /*27790*/  SYNCS.PHASECHK.TRANS64.TRYWAIT P2, [R14+URZ+0x33460], R3 ;  /* 0x033460030e0075a7 */ /* 0x000e24000804017f */
[----:B0-----:R-:W-:Y:S05]  /*277a0*/  @!P2 BRA `(.L_x_708) ;  /* 0x0000004400c4a947 */ /* 0x001fea0003800000 */
.L_x_851:
[----:B------:R-:W0:Y:S04]  /*277b0*/  LDL R4, [R1+0x20] ;  /* 0x0000200001047983 */ /* 0x000e280000100800 */
[----:B------:R-:W2:Y:S01]  /*277c0*/  LDL R11, [R1+0x1c] ;  /* 0x00001c00010b7983 */ /* 0x000ea20000100800 */
[----:B------:R-:W-:Y:S01]  /*277d0*/  MOV R15, 0x400 ;  /* 0x00000400000f7802 */ /* 0x000fe20000000f00 */
[----:B------:R-:W-:Y:S05]  /*277e0*/  WARPSYNC.ALL ;  /* 0x0000000000007948 */ /* 0x000fea0003800000 */
[----:B------:R-:W1:Y:S02]  /*277f0*/  S2R R18, SR_CgaCtaId ;  /* 0x0000000000127919 */ /* 0x000e640000008800 */
[----:B-1----:R-:W-:-:S02]  /*27800*/  LEA R15, R18, R15, 0x18 ;  /* 0x0000000f120f7211 */ /* 0x002fc400078ec0ff */
[----:B0-----:R-:W-:-:S04]  /*27810*/  LOP3.LUT R3, R10, R4, RZ, 0xfc, !PT ;  /* 0x000000040a037212 */ /* 0x001fc800078efcff */
[----:B------:R-:W-:Y:S02]  /*27820*/  IADD3 R3, R15, R3, RZ ;  /* 0x000000030f037210 */ /* 0x000fe40007ffe0ff */
[----:B--2---:R-:W-:-:S03]  /*27830*/  LOP3.LUT R13, R10, R11, RZ, 0xfc, !PT ;  /* 0x0000000b0a0d7212 */ /* 0x004fc600078efcff */
[----:B------:R-:W0:Y:S02]  /*27840*/  LDSM.16.MT88.4 R4, [R3+0xf200] ;  /* 0x00f200000304783b */ /* 0x000e240000004200 */
[----:B------:R-:W-:Y:S01]  /*27850*/  IMAD.IADD R13, R15, 0x1, R13 ;  /* 0x000000010f0d7824 */ /* 0x000fe200078e020d */
[C-C-:B0-----:R-:W-:Y:S02]  /*27860*/  PRMT R8, R4.reuse, 0x6420, R5.reuse ;  /* 0x0000642004087816 */ /* 0x141fe40000000005 */
[----:B------:R-:W-:Y:S02]  /*27870*/  PRMT R9, R4, 0x7531, R5 ;  /* 0x0000753104097816 */ /* 0x000fe40000000005 */
[C-C-:B------:R-:W-:Y:S02]  /*27880*/  PRMT R10, R6.reuse, 0x6420, R7.reuse ;  /* 0x00006420060a7816 */ /* 0x140fe40000000007 */
[----:B------:R-:W-:-:S05]  /*27890*/  PRMT R11, R6, 0x7531, R7 ;  /* 0x00007531060b7816 */ /* 0x000fca0000000007 */
[----:B------:R-:W-:Y:S04]  /*278a0*/  STSM.16.M88.4 [R13+0x200], R8 ;  /* 0x000200080d007844 */ /* 0x000fe80000000200 */
[----:B------:R-:W0:Y:S02]  /*278b0*/  LDSM.16.MT88.4 R4, [R3+0x11a00] ;  /* 0x011a00000304783b */ /* 0x000e240000004200 */
[C-C-:B0-----:R-:W-:Y:S02]  /*278c0*/  PRMT R8, R4.reuse, 0x6420, R5.reuse ;  /* 0x0000642004087816 */ /* 0x141fe40000000005 */
[----:B------:R-:W-:Y:S02]  /*278d0*/  PRMT R9, R4, 0x7531, R5 ;  /* 0x0000753104097816 */ /* 0x000fe40000000005 */
[----:B------:R-:W-:-:S02]  /*278e0*/  PRMT R10, R6, 0x6420, R7 ;  /* 0x00006420060a7816 */ /* 0x000fc40000000007 */
        /* <DEDUP_REMOVED lines=88> */
.L_x_709:
[----:B------:R2:W5:Y:S01]  /*27e70*/  LDL R6, [R1+0x4] ;  /* 0x0000040001067983 */ /* 0x0005620000100800 */
[----:B-1----:R1:W-:Y:S01]  /*27e80*/  SYNCS.ARRIVE.TRANS64.A1T0 RZ, [R14+URZ+0x33450], RZ ;  /* 0x033450ff0eff79a7 */ /* 0x0023e2000810003f */
[----:B------:R-:W-:Y:S01]  /*27e90*/  BAR.SYNC.DEFER_BLOCKING 0x2, 0x80 ;  /* 0x0082000000007b1d */ /* 0x000fe20000010000 */
[C---:B------:R-:W-:Y:S01]  /*27ea0*/  ISETP.GT.AND P0, PT, R12.reuse, RZ, PT ;  /* 0x000000ff0c00720c */ /* 0x040fe20003f04270 */
[----:B------:R-:W-:Y:S02]  /*27eb0*/  VIADD R12, R12, 0xffffffff ;  /* 0xffffffff0c0c7836 */ /* 0x000fe40000000000 */
[----:B-1----:R-:W-:Y:S02]  /*27ec0*/  @!P1 VIADD R14, R14, 0x33480 ;  /* 0x000334800e0e9836 */ /* 0x002fe40000000000 */
[----:B------:R2:W5:Y:S03]  /*27ed0*/  LDL R7, [R1+0xc] ;  /* 0x00000c0001077983 */ /* 0x0005660000100800 */
[----:B------:R-:W-:-:S04]  /*27ee0*/  @!P1 PRMT R14, RZ, 0x654, R14 ;  /* 0x00000654ff0e9816 */ /* 0x000fc8000000000e */
[----:B------:R2:W-:Y:S01]  /*27ef0*/  @!P1 SYNCS.ARRIVE.TRANS64.RED.A1T0 RZ, [R14+URZ], RZ ;  /* 0x000000ff0eff99a7 */ /* 0x0005e2000810043f */
[----:B------:R-:W-:Y:S05]  /*27f00*/  @P0 BRA `(.L_x_710) ;  /* 0xffffffec000c0947 */ /* 0x000fea000383ffff */
.L_x_686:
[----:B------:R-:W-:Y:S04]  /*27f10*/  BSSY B0, `(.L_x_711) ;  /* 0x000000e000007945 */ /* 0x000fe80003800000 */
[----:B------:R-:W-:Y:S05]  /*27f20*/  @P1 BRA `(.L_x_712) ;  /* 0x0000000000301947 */ /* 0x000fea0003800000 */
[----:B------:R-:W1:Y:S01]  /*27f30*/  S2R R5, SR_LANEID ;  /* 0x0000000000057919 */ /* 0x000e620000000000 */
[----:B------:R-:W-:Y:S01]  /*27f40*/  VOTEU.ANY UR4, UPT, PT ;  /* 0x0000000000047886 */ /* 0x000fe200038e0100 */
[----:B------:R-:W3:Y:S01]  /*27f50*/  LDC.64 R2, c[0x0][0xc38] ;  /* 0x00030e00ff027b82 */ /* 0x000ee20000000a00 */
[----:B------:R-:W1:Y:S02]  /*27f60*/  FLO.U32 R0, UR4 ;  /* 0x0000000400007d00 */ /* 0x000e6400080e0000 */
[----:B-1----:R-:W-:-:S06]  /*27f70*/  ISETP.EQ.U32.AND P0, PT, R0, R5, PT ;  /* 0x000000050000720c */ /* 0x002fcc0003f02070 */
[----:B------:R-:W3:Y:S07]  /*27f80*/  POPC R5, UR4 ;  /* 0x0000000400057d09 */ /* 0x000eee0008000000 */
[----:B---3--:R-:W3:Y:S01]  /*27f90*/  @P0 ATOMG.E.ADD.STRONG.GPU PT, R3, desc[UR54][R2.64], R5 ;  /* 0x00000005020309a8 */ /* 0x008ee200081ee1f6 */
[----:B------:R-:W1:Y:S02]  /*27fa0*/  S2R R4, SR_LTMASK ;  /* 0x0000000000047919 */ /* 0x000e640000003900 */
[----:B-1----:R-:W-:-:S04]  /*27fb0*/  LOP3.LUT R4, R4, UR4, RZ, 0xc0, !PT ;  /* 0x0000000404047c12 */ /* 0x002fc8000f8ec0ff */
[----:B0----5:R-:W0:Y:S01]  /*27fc0*/  POPC R7, R4 ;  /* 0x0000000400077309 */ /* 0x021e220000000000 */
[----:B---3--:R-:W0:Y:S02]  /*27fd0*/  SHFL.IDX PT, R0, R3, R0, 0x1f ;  /* 0x00001f0003007589 */ /* 0x008e2400000e0000 */
[----:B0-----:R-:W-:-:S07]  /*27fe0*/  IADD3 R16, R0, UR38, R7 ;  /* 0x0000002600107c10 */ /* 0x001fce000fffe007 */
.L_x_712:
[----:B------:R-:W-:Y:S05]  /*27ff0*/  BSYNC B0 ;  /* 0x0000000000007941 */ /* 0x000fea0003800000 */
.L_x_711:
[----:B------:R-:W-:-:S06]  /*28000*/  UISETP.NE.AND UP0, UPT, UR37, 0x3, UPT ;  /* 0x000000032500788c */ /* 0x000fcc000bf05270 */
[----:B------:R-:W-:-:S13]  /*28010*/  PLOP3.LUT P0, PT, PT, PT, UP0, 0x80, 0x0 ;  /* 0x000000000000781c */ /* 0x000fda0003f0f008 */
[----:B------:R-:W-:Y:S05]  /*28020*/  @!P0 BRA `(.L_x_713) ;  /* 0x0000000000048947 */ /* 0x000fea0003800000 */
[----:B------:R-:W-:Y:S01]  /*28030*/  BPT.TRAP 0x1 ;  /* 0x000000040000795c */ /* 0x000fe20000300000 */
.L_x_713:
[----:B------:R-:W3:Y:S04]  /*28040*/  LDL R0, [R1+0xc] ;  /* 0x00000c0001007983 */ /* 0x000ee80000100800 */
[----:B------:R-:W4:Y:S01]  /*28050*/  LDL R2, [R1+0x4] ;  /* 0x0000040001027983 */ /* 0x000f220000100800 */
[----:B------:R-:W1:Y:S01]  /*28060*/  S2R R4, SR_CgaCtaId ;  /* 0x0000000000047919 */ /* 0x000e620000008800 */
[----:B------:R-:W-:-:S04]  /*28070*/  MOV R3, 0x400 ;  /* 0x0000040000037802 */ /* 0x000fc80000000f00 */
[----:B-1----:R-:W-:Y:S01]  /*28080*/  LEA R3, R4, R3, 0x18 ;  /* 0x0000000304037211 */ /* 0x002fe200078ec0ff */
[----:B------:R-:W-:Y:S01]  /*28090*/  BSSY B0, `(.L_x_714) ;  /* 0x0000008000007945 */ /* 0x000fe20003800000 */
[----:B---3--:R-:W-:-:S04]  /*280a0*/  LOP3.LUT R0, R0, 0x1, RZ, 0x3c, !PT ;  /* 0x0000000100007812 */ /* 0x008fc800078e3cff */
[----:B------:R-:W-:Y:S02]  /*280b0*/  SHF.L.U32 R0, R0, 0x1f, RZ ;  /* 0x0000001f00007819 */ /* 0x000fe400000006ff */
[----:B----4-:R-:W-:-:S04]  /*280c0*/  LEA R3, R2, R3, 0x3 ;  /* 0x0000000302037211 */ /* 0x010fc800078e18ff */
[----:B------:R-:W1:Y:S01]  /*280d0*/  SYNCS.PHASECHK.TRANS64.TRYWAIT P0, [R3+URZ+0x33470], R0 ;  /* 0x03347000030075a7 */ /* 0x000e62000800017f */
[----:B------:R-:W-:-:S05]  /*280e0*/  IMAD.U32 R2, RZ, RZ, UR39 ;  /* 0x00000027ff027e24 */ /* 0x000fca000f8e00ff */
[----:B------:R-:W-:Y:S01]  /*280f0*/  ISETP.NE.AND P2, PT, R2, 0x3, PT ;  /* 0x000000030200780c */ /* 0x000fe20003f45270 */
[----:B-1----:R-:W-:-:S12]  /*28100*/  @!P0 BRA `(.L_x_715) ;  /* 0x0000003c00808947 */ /* 0x002fd80003800000 */
.L_x_852:
[----:B------:R-:W-:Y:S05]  /*28110*/  BSYNC B0 ;  /* 0x0000000000007941 */ /* 0x000fea0003800000 */
.L_x_714:
[----:B------:R-:W-:Y:S05]  /*28120*/  @!P2 BRA `(.L_x_716) ;  /* 0x000000000004a947 */ /* 0x000fea0003800000 */
[----:B------:R-:W-:Y:S01]  /*28130*/  BPT.TRAP 0x1 ;  /* 0x000000040000795c */ /* 0x000fe20000300000 */
.L_x_716:
[----:B------:R-:W3:Y:S04]  /*28140*/  LDL R5, [R1+0xc] ;  /* 0x00000c0001057983 */ /* 0x000ee80000100800 */
[----:B-1----:R-:W4:Y:S04]  /*28150*/  LDL R0, [R1+0x4] ;  /* 0x0000040001007983 */ /* 0x002f280000100800 */
[----:B------:R-:W2:Y:S04]  /*28160*/  LDL R2, [R1+0x20] ;  /* 0x0000200001027983 */ /* 0x000ea80000100800 */
[----:B------:R-:W2:Y:S01]  /*28170*/  LDL R4, [R1+0x1c] ;  /* 0x00001c0001047983 */ /* 0x000ea20000100800 */
[----:B0----5:R-:W0:Y:S01]  /*28180*/  S2R R7, SR_CgaCtaId ;  /* 0x0000000000077919 */ /* 0x021e220000008800 */
[----:B---3--:R-:W-:-:S02]  /*28190*/  SHF.L.U32 R6, R5, 0x1f, RZ ;  /* 0x0000001f05067819 */ /* 0x008fc400000006ff */
[----:B------:R-:W-:Y:S02]  /*281a0*/  MOV R5, 0x400 ;  /* 0x0000040000057802 */ /* 0x000fe40000000f00 */
[----:B------:R-:W1:Y:S01]  /*281b0*/  SYNCS.PHASECHK.TRANS64.TRYWAIT P0, [R3+URZ+0x33460], R6 ;  /* 0x03346006030075a7 */ /* 0x000e62000800017f */
[----:B----4-:R-:W-:Y:S01]  /*281c0*/  IMAD R0, R0, 0x7800, RZ ;  /* 0x0000780000007824 */ /* 0x010fe200078e02ff */
[----:B0-----:R-:W-:-:S04]  /*281d0*/  LEA R5, R7, R5, 0x18 ;  /* 0x0000000507057211 */ /* 0x001fc800078ec0ff */
[C---:B--2---:R-:W-:Y:S02]  /*281e0*/  LOP3.LUT R2, R0.reuse, R2, RZ, 0xfc, !PT ;  /* 0x0000000200027212 */ /* 0x044fe400078efcff */
[----:B------:R-:W-:-:S03]  /*281f0*/  LOP3.LUT R4, R0, R4, RZ, 0xfc, !PT ;  /* 0x0000000400047212 */ /* 0x000fc600078efcff */
[C---:B------:R-:W-:Y:S02]  /*28200*/  IMAD.IADD R0, R5.reuse, 0x1, R2 ;  /* 0x0000000105007824 */ /* 0x040fe400078e0202 */
[----:B------:R-:W-:Y:S01]  /*28210*/  IMAD.IADD R2, R5, 0x1, R4 ;  /* 0x0000000105027824 */ /* 0x000fe200078e0204 */
[----:B-1----:R-:W-:Y:S06]  /*28220*/  @!P0 BRA `(.L_x_717) ;  /* 0x0000003c004c8947 */ /* 0x002fec0003800000 */
.L_x_853:
[----:B------:R-:W-:Y:S05]  /*28230*/  WARPSYNC.ALL ;  /* 0x0000000000007948 */ /* 0x000fea0003800000 */
[----:B0-----:R-:W0:Y:S02]  /*28240*/  LDSM.16.MT88.4 R4, [R0+0xf200] ;  /* 0x00f200000004783b */ /* 0x001e240000004200 */
        /* <DEDUP_REMOVED lines=97> */
.L_x_718:
[----:B0-----:R-:W2:Y:S01]  /*28860*/  LDL.LU R2, [R1+0x4] ;  /* 0x0000040001027983 */ /* 0x001ea20000300800 */
[----:B-1----:R-:W-:Y:S03]  /*28870*/  SYNCS.ARRIVE.TRANS64.A1T0 RZ, [R3+URZ+0x33450], RZ ;  /* 0x033450ff03ff79a7 */ /* 0x002fe6000810003f */
[----:B------:R-:W3:Y:S01]  /*28880*/  LDL.LU R4, [R1+0xc] ;  /* 0x00000c0001047983 */ /* 0x000ee20000300800 */
[----:B------:R-:W-:-:S04]  /*28890*/  @!P1 IADD3 R0, R3, 0x33480, RZ ;  /* 0x0003348003009810 */ /* 0x000fc80007ffe0ff */
[----:B------:R-:W-:Y:S01]  /*288a0*/  @!P1 PRMT R0, RZ, 0x654, R0 ;  /* 0x00000654ff009816 */ /* 0x000fe20000000000 */
[----:B------:R-:W-:Y:S06]  /*288b0*/  BAR.SYNC.DEFER_BLOCKING 0x2, 0x80 ;  /* 0x0082000000007b1d */ /* 0x000fec0000010000 */
[----:B------:R2:W-:Y:S02]  /*288c0*/  @!P1 SYNCS.ARRIVE.TRANS64.RED.A1T0 RZ, [R0+URZ], RZ ;  /* 0x000000ff00ff99a7 */ /* 0x0005e4000810043f */
[----:B--2---:R-:W-:-:S05]  /*288d0*/  VIADD R0, R2, 0x1 ;  /* 0x0000000102007836 */ /* 0x004fca0000000000 */
[----:B------:R-:W-:-:S04]  /*288e0*/  ISETP.NE.AND P0, PT, R0, 0x2, PT ;  /* 0x000000020000780c */ /* 0x000fc80003f05270 */
[----:B------:R-:W-:Y:S02]  /*288f0*/  SEL R2, RZ, 0x1, P0 ;  /* 0x00000001ff027807 */ /* 0x000fe40000000000 */
[----:B------:R-:W-:Y:S02]  /*28900*/  SEL R0, R0, RZ, P0 ;  /* 0x000000ff00007207 */ /* 0x000fe40000000000 */
[----:B---3--:R-:W-:-:S03]  /*28910*/  LOP3.LUT R4, R4, R2, RZ, 0x3c, !PT ;  /* 0x0000000204047212 */ /* 0x008fc600078e3cff */
[----:B------:R0:W-:Y:S04]  /*28920*/  STL [R1+0x4], R0 ;  /* 0x0000040001007387 */ /* 0x0001e80000100800 */
[----:B------:R0:W-:Y:S02]  /*28930*/  STL [R1+0xc], R4 ;  /* 0x00000c0401007387 */ /* 0x0001e40000100800 */
.L_x_667:
[----:B------:R-:W-:Y:S05]  /*28940*/  BSYNC B6 ;  /* 0x0000000000067941 */ /* 0x000fea0003800000 */
.L_x_665:
[----:B0-----:R-:W2:Y:S02]  /*28950*/  LDL R0, [R1] ;  /* 0x0000000001007983 */ /* 0x001ea40000100800 */
[----:B--2---:R-:W-:-:S13]  /*28960*/  LOP3.LUT P0, RZ, R0, 0x2, RZ, 0xc0, !PT ;  /* 0x0000000200ff7812 */ /* 0x004fda000780c0ff */
[----:B------:R-:W-:Y:S05]  /*28970*/  @!P0 BRA `(.L_x_719) ;  /* 0x0000000000208947 */ /* 0x000fea0003800000 */
[----:B------:R-:W-:Y:S05]  /*28980*/  WARPSYNC.ALL ;  /* 0x0000000000007948 */ /* 0x000fea0003800000 */
[----:B------:R-:W0:Y:S08]  /*28990*/  S2UR UR5, SR_CgaCtaId ;  /* 0x00000000000579c3 */ /* 0x000e300000008800 */
[----:B------:R-:W-:Y:S06]  /*289a0*/  BAR.SYNC.DEFER_BLOCKING 0x5, 0x180 ;  /* 0x0146000000007b1d */ /* 0x000fec0000010000 */
[----:B------:R-:W-:-:S02]  /*289b0*/  UMOV UR4, 0x400 ;  /* 0x0000040000047882 */ /* 0x000fc40000000000 */
[----:B0-----:R-:W-:-:S09]  /*289c0*/  ULEA UR4, UR5, UR4, 0x18 ;  /* 0x0000000405047291 */ /* 0x001fd2000f8ec03f */
[----:B------:R-:W1:Y:S01]  /*289d0*/  LDS.128 R16, [UR4+0x334d0] ;  /* 0x0334d004ff107984 */ /* 0x000e620008000c00 */
[----:B------:R-:W-:Y:S06]  /*289e0*/  BAR.ARV 0x4, 0x180 ;  /* 0x0106000000007b1d */ /* 0x000fec0000002000 */
[----:B------:R-:W-:Y:S05]  /*289f0*/  BRA `(.L_x_720) ;  /* 0x0000000800407947 */ /* 0x000fea0003800000 */
.L_x_719:
[----:B------:R-:W0:Y:S01]  /*28a00*/  S2R R0, SR_TID.X ;  /* 0x0000000000007919 */ /* 0x000e220000002100 */
[----:B------:R-:W-:Y:S01]  /*28a10*/  UMOV UR4, 0xffffffff ;  /* 0xffffffff00047882 */ /* 0x000fe20000000000 */
[----:B0-----:R-:W-:-:S04]  /*28a20*/  LOP3.LUT R8, R0, 0x1f, RZ, 0xc0, !PT ;  /* 0x0000001f00087812 */ /* 0x001fc800078ec0ff */
[----:B------:R-:W-:Y:S01]  /*28a30*/  ISETP.NE.AND P0, PT, R8, 0x1f, PT ;  /* 0x0000001f0800780c */ /* 0x000fe20003f05270 */
[----:B------:R-:W-:-:S12]  /*28a40*/  BRA.DIV UR4, `(.L_x_721) ;  /* 0x0000003604587947 */ /* 0x000fd8000b800000 */
[----:B------:R-:W-:Y:S01]  /*28a50*/  IMAD.IADD R5, R19, 0x1, R8 ;  /* 0x0000000113057824 */ /* 0x000fe200078e0208 */
[----:B------:R-:W-:-:S04]  /*28a60*/  ULDC UR4, c[0x0][0xc14] ;  /* 0x0003050000047ab9 */ /* 0x000fc80000000800 */
[----:B------:R-:W-:-:S13]  /*28a70*/  ISETP.GE.OR P1, PT, R5, UR4, !P0 ;  /* 0x0000000405007c0c */ /* 0x000fda000c726670 */
[----:B------:R-:W0:Y:S02]  /*28a80*/  @!P1 LDC.64 R2, c[0x0][0xc58] ;  /* 0x00031600ff029b82 */ /* 0x000e240000000a00 */
[----:B0-----:R-:W-:-:S06]  /*28a90*/  @!P1 IMAD.WIDE R2, R5, 0x4, R2 ;  /* 0x0000000405029825 */ /* 0x001fcc00078e0202 */
[----:B------:R0:W2:Y:S01]  /*28aa0*/  @!P1 LDG.E R3, desc[UR54][R2.64] ;  /* 0x0000003602039981 */ /* 0x0000a2000c1e1900 */
[C---:B------:R-:W-:Y:S02]  /*28ab0*/  ISETP.GE.U32.AND P2, PT, R8.reuse, 0x2, PT ;  /* 0x000000020800780c */ /* 0x040fe40003f46070 */
[C---:B------:R-:W-:Y:S01]  /*28ac0*/  ISETP.GE.U32.AND P3, PT, R8.reuse, 0x4, PT ;  /* 0x000000040800780c */ /* 0x040fe20003f66070 */
[----:B------:R-:W-:Y:S01]  /*28ad0*/  SHFL.IDX PT, R0, R16, RZ, 0x1f ;  /* 0x00001fff10007589 */ /* 0x000fe200000e0000 */
[C---:B------:R-:W-:Y:S02]  /*28ae0*/  ISETP.GE.U32.AND P4, PT, R8.reuse, 0x8, PT ;  /* 0x000000080800780c */ /* 0x040fe40003f86070 */
[----:B------:R-:W-:Y:S01]  /*28af0*/  ISETP.GE.U32.AND P5, PT, R8, 0x10, PT ;  /* 0x000000100800780c */ /* 0x000fe20003fa6070 */
[----:B------:R-:W-:Y:S01]  /*28b00*/  SHFL.IDX PT, R4, R16, 0x1, 0x1f ;  /* 0x00201f0010047f89 */ /* 0x000fe200000e0000 */
[----:B0-----:R-:W-:Y:S01]  /*28b10*/  IMAD.MOV.U32 R2, RZ, RZ, RZ ;  /* 0x000000ffff027224 */ /* 0x001fe200078e00ff */
[----:B--2---:R-:W-:-:S02]  /*28b20*/  @!P1 MOV R2, R3 ;  /* 0x0000000300029202 */ /* 0x004fc40000000f00 */
[----:B------:R-:W-:-:S03]  /*28b30*/  ISETP.NE.AND P1, PT, R8, RZ, PT ;  /* 0x000000ff0800720c */ /* 0x000fc60003f25270 */
        /* <DEDUP_REMOVED lines=15> */
[----:B------:R0:W1:Y:S02]  /*28c30*/  SHFL.IDX PT, R14, R3, 0x1f, 0x1f ;  /* 0x03e01f00030e7f89 */ /* 0x00006400000e0000 */
.L_x_863:
[----:B------:R-:W-:Y:S02]  /*28c40*/  ULDC UR4, c[0x0][0xc10] ;  /* 0x0003040000047ab9 */ /* 0x000fe40000000800 */
[----:B------:R-:W-:-:S04]  /*28c50*/  IMAD.U32 R16, RZ, RZ, UR4 ;  /* 0x00000004ff107e24 */ /* 0x000fc8000f8e00ff */
[----:B-1----:R-:W-:-:S04]  /*28c60*/  IMAD R5, R14, R16, RZ ;  /* 0x000000100e057224 */ /* 0x002fc800078e02ff */
[----:B------:R-:W-:-:S05]  /*28c70*/  IMAD.IADD R4, R4, 0x1, R5 ;  /* 0x0000000104047824 */ /* 0x000fca00078e0205 */
[----:B------:R-:W-:-:S13]  /*28c80*/  ISETP.GT.AND P6, PT, R4, R0, PT ;  /* 0x000000000400720c */ /* 0x000fda0003fc4270 */
[----:B------:R-:W-:Y:S05]  /*28c90*/  @P6 BRA `(.L_x_722) ;  /* 0x00000000009c6947 */ /* 0x000fea0003800000 */
.L_x_727:
[----:B------:R-:W1:Y:S01]  /*28ca0*/  LDC R6, c[0x0][0xc14] ;  /* 0x00030500ff067b82 */ /* 0x000e620000000800 */
[----:B------:R-:W-:-:S04]  /*28cb0*/  IADD3 R19, R19, 0x1f, RZ ;  /* 0x0000001f13137810 */ /* 0x000fc80007ffe0ff */
[----:B-1----:R-:W-:-:S13]  /*28cc0*/  ISETP.GE.AND P6, PT, R19, R6, PT ;  /* 0x000000061300720c */ /* 0x002fda0003fc6270 */
[----:B------:R-:W-:Y:S05]  /*28cd0*/  @P6 BRA `(.L_x_723) ;  /* 0x0000000400446947 */ /* 0x000fea0003800000 */
[----:B------:R-:W1:Y:S01]  /*28ce0*/  S2R R2, SR_TID.X ;  /* 0x0000000000027919 */ /* 0x000e620000002100 */
[----:B------:R-:W-:Y:S01]  /*28cf0*/  BSSY B0, `(.L_x_724) ;  /* 0x0000009000007945 */ /* 0x000fe20003800000 */
[----:B-1----:R-:W-:-:S05]  /*28d00*/  LOP3.LUT R2, R2, 0x1f, RZ, 0xc0, !PT ;  /* 0x0000001f02027812 */ /* 0x002fca00078ec0ff */
[----:B------:R-:W-:Y:S02]  /*28d10*/  IMAD.IADD R5, R19, 0x1, R2 ;  /* 0x0000000113057824 */ /* 0x000fe400078e0202 */
[----:B------:R-:W-:-:S03]  /*28d20*/  IMAD.MOV.U32 R2, RZ, RZ, RZ ;  /* 0x000000ffff027224 */ /* 0x000fc600078e00ff */
[----:B------:R-:W-:-:S13]  /*28d30*/  ISETP.GE.OR P6, PT, R5, R6, !P0 ;  /* 0x000000060500720c */ /* 0x000fda00047c6670 */
[----:B------:R-:W-:Y:S05]  /*28d40*/  @P6 BRA `(.L_x_725) ;  /* 0x00000000000c6947 */ /* 0x000fea0003800000 */
[----:B0-----:R-:W0:Y:S02]  /*28d50*/  LDC.64 R2, c[0x0][0xc58] ;  /* 0x00031600ff027b82 */ /* 0x001e240000000a00 */
[----:B0-----:R-:W-:-:S06]  /*28d60*/  IMAD.WIDE R2, R5, 0x4, R2 ;  /* 0x0000000405027825 */ /* 0x001fcc00078e0202 */
[----:B------:R1:W5:Y:S02]  /*28d70*/  LDG.E R2, desc[UR54][R2.64] ;  /* 0x0000003602027981 */ /* 0x000364000c1e1900 */
.L_x_725:
[----:B------:R-:W-:Y:S05]  /*28d80*/  BSYNC B0 ;  /* 0x0000000000007941 */ /* 0x000fea0003800000 */
.L_x_724:
[----:B------:R-:W-:-:S03]  /*28d90*/  UMOV UR4, 0xffffffff ;  /* 0xffffffff00047882 */ /* 0x000fc60000000000 */
[----:B------:R-:W-:Y:S05]  /*28da0*/  BRA.DIV UR4, `(.L_x_726) ;  /* 0x0000003604a47947 */ /* 0x000fea000b800000 */
[----:B-----5:R-:W2:Y:S02]  /*28db0*/  SHFL.UP PT, R14, R2, 0x1, RZ ;  /* 0x04200000020e7989 */ /* 0x020ea400000e00ff */
[----:B--2---:R-:W-:-:S05]  /*28dc0*/  SEL R13, R14, RZ, P1 ;  /* 0x000000ff0e0d7207 */ /* 0x004fca0000800000 */
[----:B------:R-:W-:-:S05]  /*28dd0*/  IMAD.IADD R13, R2, 0x1, R13 ;  /* 0x00000001020d7824 */ /* 0x000fca00078e020d */
[----:B------:R-:W2:Y:S02]  /*28de0*/  SHFL.UP PT, R14, R13, 0x2, RZ ;  /* 0x044000000d0e7989 */ /* 0x000ea400000e00ff */
[----:B--2---:R-:W-:-:S04]  /*28df0*/  SEL R14, R14, RZ, P2 ;  /* 0x000000ff0e0e7207 */ /* 0x004fc80001000000 */
[----:B------:R-:W-:-:S05]  /*28e00*/  IADD3 R5, R13, R14, RZ ;  /* 0x0000000e0d057210 */ /* 0x000fca0007ffe0ff */
[----:B------:R-:W2:Y:S02]  /*28e10*/  SHFL.UP PT, R14, R5, 0x4, RZ ;  /* 0x04800000050e7989 */ /* 0x000ea400000e00ff */
[----:B--2---:R-:W-:-:S05]  /*28e20*/  SEL R6, R14, RZ, P3 ;  /* 0x000000ff0e067207 */ /* 0x004fca0001800000 */
[----:B------:R-:W-:-:S05]  /*28e30*/  IMAD.IADD R6, R5, 0x1, R6 ;  /* 0x0000000105067824 */ /* 0x000fca00078e0206 */
[----:B------:R-:W2:Y:S02]  /*28e40*/  SHFL.UP PT, R14, R6, 0x8, RZ ;  /* 0x05000000060e7989 */ /* 0x000ea400000e00ff */
[----:B--2---:R-:W-:-:S05]  /*28e50*/  SEL R7, R14, RZ, P4 ;  /* 0x000000ff0e077207 */ /* 0x004fca0002000000 */
[----:B------:R-:W-:-:S05]  /*28e60*/  IMAD.IADD R7, R6, 0x1, R7 ;  /* 0x0000000106077824 */ /* 0x000fca00078e0207 */
[----:B------:R-:W2:Y:S02]  /*28e70*/  SHFL.UP PT, R14, R7, 0x10, RZ ;  /* 0x06000000070e7989 */ /* 0x000ea400000e00ff */
[----:B--2---:R-:W-:-:S05]  /*28e80*/  SEL R14, R14, RZ, P5 ;  /* 0x000000ff0e0e7207 */ /* 0x004fca0002800000 */
[----:B01----:R-:W-:-:S05]  /*28e90*/  IMAD.IADD R3, R7, 0x1, R14 ;  /* 0x0000000107037824 */ /* 0x003fca00078e020e */
[----:B------:R0:W1:Y:S02]  /*28ea0*/  SHFL.IDX PT, R14, R3, 0x1f, 0x1f ;  /* 0x03e01f00030e7f89 */ /* 0x00006400000e0000 */
.L_x_871:
[----:B------:R-:W-:Y:S02]  /*28eb0*/  ULDC UR4, c[0x0][0xc10] ;  /* 0x0003040000047ab9 */ /* 0x000fe40000000800 */
[----:B------:R-:W-:-:S05]  /*28ec0*/  MOV R16, UR4 ;  /* 0x0000000400107c02 */ /* 0x000fca0008000f00 */
[----:B-1----:R-:W-:-:S04]  /*28ed0*/  IMAD R5, R14, R16, RZ ;  /* 0x000000100e057224 */ /* 0x002fc800078e02ff */
[----:B------:R-:W-:-:S05]  /*28ee0*/  IMAD.IADD R4, R5, 0x1, R4 ;  /* 0x0000000105047824 */ /* 0x000fca00078e0204 */
[----:B------:R-:W-:-:S13]  /*28ef0*/  ISETP.GT.AND P6, PT, R4, R0, PT ;  /* 0x000000000400720c */ /* 0x000fda0003fc4270 */
[----:B------:R-:W-:Y:S05]  /*28f00*/  @!P6 BRA `(.L_x_727) ;  /* 0xfffffffc0064e947 */ /* 0x000fea000383ffff */
.L_x_722:
[----:B------:R-:W-:Y:S01]  /*28f10*/  IMAD.IADD R6, R4, 0x1, -R5 ;  /* 0x0000000104067824 */ /* 0x000fe200078e0a05 */
[----:B------:R-:W-:-:S03]  /*28f20*/  UMOV UR4, 0xffffffff ;  /* 0xffffffff00047882 */ /* 0x000fc60000000000 */
[----:B------:R-:W-:-:S05]  /*28f30*/  IMAD R5, R3, R16, R6 ;  /* 0x0000001003057224 */ /* 0x000fca00078e0206 */
[----:B------:R-:W-:Y:S01]  /*28f40*/  ISETP.GT.AND P6, PT, R5, R0, PT ;  /* 0x000000000500720c */ /* 0x000fe20003fc4270 */
[----:B------:R-:W-:-:S12]  /*28f50*/  BRA.DIV UR4, `(.L_x_728) ;  /* 0x0000003604f47947 */ /* 0x000fd8000b800000 */
[----:B------:R-:W-:-:S04]  /*28f60*/  VOTE.ANY R5, PT, !P6 ;  /* 0x0000000000057806 */ /* 0x000fc800070e0100 */
[----:B------:R-:W1:Y:S02]  /*28f70*/  POPC R4, R5 ;  /* 0x0000000500047309 */ /* 0x000e640000000000 */
[----:B-1----:R1:W2:Y:S02]  /*28f80*/  SHFL.IDX PT, R17, R2, R4, 0x1f ;  /* 0x00001f0402117589 */ /* 0x0022a400000e0000 */
.L_x_875:
[----:B------:R-:W-:Y:S01]  /*28f90*/  ISETP.NE.AND P0, PT, R5, RZ, PT ;  /* 0x000000ff0500720c */ /* 0x000fe20003f05270 */
[----:B------:R-:W-:-:S12]  /*28fa0*/  IMAD.MOV.U32 R14, RZ, RZ, RZ ;  /* 0x000000ffff0e7224 */ /* 0x000fd800078e00ff */
[----:B------:R-:W-:Y:S05]  /*28fb0*/  @!P0 BRA `(.L_x_729) ;  /* 0x0000000000108947 */ /* 0x000fea0003800000 */
[----:B------:R-:W-:Y:S01]  /*28fc0*/  UMOV UR4, 0xffffffff ;  /* 0xffffffff00047882 */ /* 0x000fe20000000000 */
[----:B------:R-:W-:Y:S02]  /*28fd0*/  IADD3 R12, R4, -0x1, RZ ;  /* 0xffffffff040c7810 */ /* 0x000fe40007ffe0ff */
[----:B------:R-:W-:Y:S05]  /*28fe0*/  BRA.DIV UR4, `(.L_x_730) ;  /* 0x0000003a04187947 */ /* 0x000fea000b800000 */
[----:B------:R3:W4:Y:S02]  /*28ff0*/  SHFL.IDX PT, R14, R3, R12, 0x1f ;  /* 0x00001f0c030e7589 */ /* 0x00072400000e0000 */
.L_x_729:
[-C--:B--2---:R-:W-:Y:S01]  /*29000*/  IABS R5, R17.reuse ;  /* 0x0000001100057213 */ /* 0x084fe20000000000 */
[----:B----4-:R-:W-:Y:S01]  /*29010*/  IMAD R16, R14, R16, R6 ;  /* 0x000000100e107224 */ /* 0x010fe200078e0206 */
[----:B------:R-:W-:Y:S01]  /*29020*/  IABS R8, R17 ;  /* 0x0000001100087213 */ /* 0x000fe20000000000 */
[----:B------:R-:W-:Y:S01]  /*29030*/  IMAD.IADD R19, R4, 0x1, R19 ;  /* 0x0000000104137824 */ /* 0x000fe200078e0213 */
[----:B------:R-:W2:Y:S02]  /*29040*/  I2F.RP R6, R5 ;  /* 0x0000000500067306 */ /* 0x000ea40000209400 */
[----:B------:R-:W-:-:S06]  /*29050*/  IADD3 R0, R0, -R16, RZ ;  /* 0x8000001000007210 */ /* 0x000fcc0007ffe0ff */
[----:B--2---:R-:W2:Y:S02]  /*29060*/  MUFU.RCP R6, R6 ;  /* 0x0000000600067308 */ /* 0x004ea40000001000 */
[----:B--2---:R-:W-:Y:S02]  /*29070*/  VIADD R7, R6, 0xffffffe ;  /* 0x0ffffffe06077836 */ /* 0x004fe40000000000 */
[----:B------:R-:W-:-:S04]  /*29080*/  IMAD.MOV R6, RZ, RZ, -R8 ;  /* 0x000000ffff067224 */ /* 0x000fc800078e0a08 */
[----:B0--3--:R-:W1:Y:S02]  /*29090*/  F2I.FTZ.U32.TRUNC.NTZ R3, R7 ;  /* 0x0000000700037305 */ /* 0x009e64000021f000 */
[----:B-1----:R-:W-:-:S04]  /*290a0*/  IMAD.MOV R2, RZ, RZ, -R3 ;  /* 0x000000ffff027224 */ /* 0x002fc800078e0a03 */
[----:B------:R-:W-:Y:S02]  /*290b0*/  IMAD R9, R2, R5, RZ ;  /* 0x0000000502097224 */ /* 0x000fe400078e02ff */
[----:B------:R-:W-:-:S04]  /*290c0*/  IMAD.MOV.U32 R2, RZ, RZ, RZ ;  /* 0x000000ffff027224 */ /* 0x000fc800078e00ff */
[----:B------:R-:W-:Y:S01]  /*290d0*/  IMAD.HI.U32 R2, R3, R9, R2 ;  /* 0x0000000903027227 */ /* 0x000fe200078e0002 */
[----:B------:R-:W-:-:S05]  /*290e0*/  IABS R3, R0 ;  /* 0x0000000000037213 */ /* 0x000fca0000000000 */
        /* <DEDUP_REMOVED lines=9> */
[----:B------:R-:W-:-:S05]  /*29180*/  @P0 IADD3 R2, R2, 0x1, RZ ;  /* 0x0000000102020810 */ /* 0x000fca0007ffe0ff */
[----:B------:R-:W-:Y:S01]  /*29190*/  @!P2 IMAD.MOV R2, RZ, RZ, -R2 ;  /* 0x000000ffff02a224 */ /* 0x000fe200078e0a02 */
[----:B------:R-:W-:-:S04]  /*291a0*/  @!P1 LOP3.LUT R2, RZ, R17, RZ, 0x33, !PT ;  /* 0x00000011ff029212 */ /* 0x000fc800078e33ff */
[----:B------:R-:W-:Y:S01]  /*291b0*/  MOV R18, R2 ;  /* 0x0000000200127202 */ /* 0x000fe20000000f00 */
[----:B------:R-:W-:-:S04]  /*291c0*/  IMAD.MOV R3, RZ, RZ, -R2 ;  /* 0x000000ffff037224 */ /* 0x000fc800078e0a02 */
[----:B------:R-:W-:Y:S01]  /*291d0*/  IMAD R17, R17, R3, R0 ;  /* 0x0000000311117224 */ /* 0x000fe200078e0200 */
[----:B------:R-:W-:Y:S06]  /*291e0*/  BRA `(.L_x_731) ;  /* 0x00000000001c7947 */ /* 0x000fec0003800000 */
.L_x_723:
[----:B------:R-:W-:Y:S01]  /*291f0*/  UMOV UR4, URZ ;  /* 0x0000003f00047c82 */ /* 0x000fe20008000000 */
[----:B------:R-:W-:Y:S01]  /*29200*/  UMOV UR5, URZ ;  /* 0x0000003f00057c82 */ /* 0x000fe20008000000 */
[----:B------:R-:W-:Y:S01]  /*29210*/  ULDC UR6, c[0x0][0xc14] ;  /* 0x0003050000067ab9 */ /* 0x000fe20000000800 */
[----:B------:R-:W-:Y:S01]  /*29220*/  IMAD.MOV.U32 R16, RZ, RZ, R0 ;  /* 0x000000ffff107224 */ /* 0x000fe200078e0000 */
[----:B------:R-:W-:Y:S01]  /*29230*/  MOV R19, UR6 ;  /* 0x0000000600137c02 */ /* 0x000fe20008000f00 */
[----:B------:R-:W-:Y:S02]  /*29240*/  IMAD.U32 R17, RZ, RZ, UR4 ;  /* 0x00000004ff117e24 */ /* 0x000fe4000f8e00ff */
[----:B------:R-:W-:-:S07]  /*29250*/  IMAD.U32 R18, RZ, RZ, UR5 ;  /* 0x00000005ff127e24 */ /* 0x000fce000f8e00ff */
.L_x_731:
[----:B------:R-:W1:Y:S01]  /*29260*/  S2R R0, SR_TID.X ;  /* 0x0000000000007919 */ /* 0x000e620000002100 */
[----:B------:R-:W-:Y:S05]  /*29270*/  WARPSYNC.ALL ;  /* 0x0000000000007948 */ /* 0x000fea0003800000 */
[----:B------:R-:W-:Y:S01]  /*29280*/  BAR.SYNC.DEFER_BLOCKING 0x4, 0x180 ;  /* 0x0106000000007b1d */ /* 0x000fe20000010000 */
[----:B-1----:R-:W-:-:S04]  /*29290*/  LOP3.LUT R0, R0, 0x1f, RZ, 0xc0, !PT ;  /* 0x0000001f00007812 */ /* 0x002fc800078ec0ff */
[----:B------:R-:W-:-:S13]  /*292a0*/  ISETP.NE.AND P0, PT, R0, RZ, PT ;  /* 0x000000ff0000720c */ /* 0x000fda0003f05270 */
[----:B0-----:R-:W0:Y:S01]  /*292b0*/  @!P0 S2R R3, SR_CgaCtaId ;  /* 0x0000000000038919 */ /* 0x001e220000008800 */
[----:B------:R-:W-:-:S04]  /*292c0*/  @!P0 MOV R0, 0x400 ;  /* 0x0000040000008802 */ /* 0x000fc80000000f00 */
[----:B0-----:R-:W-:-:S05]  /*292d0*/  @!P0 LEA R0, R3, R0, 0x18 ;  /* 0x0000000003008211 */ /* 0x001fca00078ec0ff */
[----:B------:R0:W-:Y:S01]  /*292e0*/  @!P0 STS.128 [R0+0x334d0], R16 ;  /* 0x0334d01000008388 */ /* 0x0001e20000000c00 */
[----:B------:R-:W-:Y:S06]  /*292f0*/  BAR.ARV 0x5, 0x180 ;  /* 0x0146000000007b1d */ /* 0x000fec0000002000 */
.L_x_720:
[----:B------:R-:W-:Y:S02]  /*29300*/  ULDC UR4, c[0x0][0xc14] ;  /* 0x0003050000047ab9 */ /* 0x000fe40000000800 */
[----:B-1----:R-:W-:-:S13]  /*29310*/  ISETP.GE.AND P0, PT, R19, UR4, PT ;  /* 0x0000000413007c0c */ /* 0x002fda000bf06270 */
[----:B------:R-:W-:Y:S05]  /*29320*/  @!P0 BRA `(.L_x_732) ;  /* 0xffffffa400888947 */ /* 0x000fea000383ffff */
[----:B------:R-:W-:Y:S05]  /*29330*/  BSYNC B7 ;  /* 0x0000000000077941 */ /* 0x000fea0003800000 */
.L_x_623:
[----:B0-----:R-:W2:Y:S01]  /*29340*/  LDL.LU R0, [R1+0x40] ;  /* 0x0000400001007983 */ /* 0x001ea20000300800 */
        /* <DEDUP_REMOVED lines=11> */
.L_x_878:
[----:B------:R-:W-:Y:S05]  /*29400*/  BSYNC B0 ;  /* 0x0000000000007941 */ /* 0x000fea0003800000 */
.L_x_733:
[----:B------:R-:W-:-:S03]  /*29410*/  UMOV UR4, 0xffffffff ;  /* 0xffffffff00047882 */ /* 0x000fc60000000000 */
[----:B------:R-:W-:Y:S05]  /*29420*/  BRA.DIV UR4, `(.L_x_735) ;  /* 0x0000003604407947 */ /* 0x000fea000b800000 */
[----:B------:R-:W1:Y:S02]  /*29430*/  S2R R2, SR_TID.X ;  /* 0x0000000000027919 */ /* 0x000e640000002100 */
[----:B-1----:R-:W-:-:S04]  /*29440*/  SHF.R.U32.HI R2, RZ, 0x5, R2 ;  /* 0x00000005ff027819 */ /* 0x002fc80000011602 */
[----:B------:R-:W-:-:S05]  /*29450*/  LOP3.LUT R2, R2, 0x3, RZ, 0xc0, !PT ;  /* 0x0000000302027812 */ /* 0x000fca00078ec0ff */
[----:B------:R1:W2:Y:S02]  /*29460*/  SHFL.IDX PT, R14, R2, RZ, 0x1f ;  /* 0x00001fff020e7589 */ /* 0x0002a400000e0000 */
.L_x_881:
[----:B--2---:R-:W-:-:S13]  /*29470*/  ISETP.NE.AND P0, PT, R14, RZ, PT ;  /* 0x000000ff0e00720c */ /* 0x004fda0003f05270 */
[----:B------:R-:W-:Y:S05]  /*29480*/  @P0 BRA `(.L_x_420) ;  /* 0x0000000000b00947 */ /* 0x000fea0003800000 */
[----:B------:R-:W-:-:S03]  /*29490*/  UMOV UR4, 0xffffffff ;  /* 0xffffffff00047882 */ /* 0x000fc60000000000 */
[----:B------:R-:W-:Y:S05]  /*294a0*/  BRA.DIV UR4, `(.L_x_736) ;  /* 0x0000003604547947 */ /* 0x000fea000b800000 */
[----:B------:R-:W-:-:S13]  /*294b0*/  ELECT P6, URZ, PT ;  /* 0x00000000003f782f */ /* 0x000fda00038c0000 */
.L_x_884:
[----:B------:R-:W-:Y:S05]  /*294c0*/  @!P6 BRA `(.L_x_420) ;  /* 0x0000000000a0e947 */ /* 0x000fea0003800000 */
[----:B------:R-:W-:-:S06]  /*294d0*/  ULOP3.LUT UR4, UR36, 0x2, URZ, 0xfc, !UPT ;  /* 0x0000000224047892 */ /* 0x000fcc000f8efc3f */
[----:B-1----:R-:W-:-:S05]  /*294e0*/  IMAD.U32 R2, RZ, RZ, UR4 ;  /* 0x00000004ff027e24 */ /* 0x002fca000f8e00ff */
[----:B------:R-:W-:-:S13]  /*294f0*/  ISETP.NE.AND P0, PT, R2, 0x3, PT ;  /* 0x000000030200780c */ /* 0x000fda0003f05270 */
[----:B------:R-:W-:Y:S05]  /*29500*/  @!P0 BRA `(.L_x_737) ;  /* 0x0000000000048947 */ /* 0x000fea0003800000 */
[----:B------:R-:W-:Y:S01]  /*29510*/  BPT.TRAP 0x1 ;  /* 0x000000040000795c */ /* 0x000fe20000300000 */
.L_x_737:
[----:B0-----:R-:W2:Y:S04]  /*29520*/  LDL R3, [R1+0x4] ;  /* 0x0000040001037983 */ /* 0x001ea80000100800 */
[----:B------:R-:W3:Y:S01]  /*29530*/  LDL.LU R7, [R1+0xc] ;  /* 0x00000c0001077983 */ /* 0x000ee20000300800 */
[----:B------:R-:W-:-:S05]  /*29540*/  IADD3 R2, R0, 0x33440, RZ ;  /* 0x0003344000027810 */ /* 0x000fca0007ffe0ff */
[C---:B--2---:R-:W-:Y:S02]  /*29550*/  IMAD R6, R3.reuse, 0x8, R2 ;  /* 0x0000000803067824 */ /* 0x044fe400078e0202 */
[----:B------:R-:W-:Y:S01]  /*29560*/  VIADD R3, R3, 0x1 ;  /* 0x0000000103037836 */ /* 0x000fe20000000000 */
[----:B---3--:R-:W-:-:S04]  /*29570*/  SHF.L.U32 R5, R7, 0x1f, RZ ;  /* 0x0000001f07057819 */ /* 0x008fc800000006ff */
        /* <DEDUP_REMOVED lines=8> */
.L_x_885:
[----:B------:R-:W1:Y:S02]  /*29600*/  SYNCS.PHASECHK.TRANS64.TRYWAIT P1, [R7+URZ], R2 ;  /* 0x00000002070075a7 */ /* 0x000e64000802017f */
[----:B-1----:R-:W-:Y:S05]  /*29610*/  @!P1 BRA `(.L_x_739) ;  /* 0x00000034002c9947 */ /* 0x002fea0003800000 */
.L_x_886:
[----:B------:R-:W-:Y:S05]  /*29620*/  @!P0 BRA `(.L_x_740) ;  /* 0x0000000000048947 */ /* 0x000fea0003800000 */
[----:B------:R-:W-:Y:S01]  /*29630*/  BPT.TRAP 0x1 ;  /* 0x000000040000795c */ /* 0x000fe20000300000 */
.L_x_740:
[----:B------:R-:W2:Y:S02]  /*29640*/  LDL.LU R4, [R1+0x4] ;  /* 0x0000040001047983 */ /* 0x000ea40000300800 */
[----:B--2---:R-:W-:-:S04]  /*29650*/  LEA R4, R4, R0, 0x3 ;  /* 0x0000000004047211 */ /* 0x004fc800078e18ff */
[----:B------:R-:W2:Y:S02]  /*29660*/  SYNCS.PHASECHK.TRANS64.TRYWAIT P1, [R4+URZ+0x33460], R5 ;  /* 0x03346005040075a7 */ /* 0x000ea4000802017f */
[----:B--2---:R-:W-:Y:S05]  /*29670*/  @!P1 BRA `(.L_x_741) ;  /* 0x0000003400289947 */ /* 0x004fea0003800000 */
.L_x_887:
[----:B------:R-:W-:Y:S05]  /*29680*/  @!P0 BRA `(.L_x_742) ;  /* 0x0000000000048947 */ /* 0x000fea0003800000 */
[----:B------:R-:W-:Y:S01]  /*29690*/  BPT.TRAP 0x1 ;  /* 0x000000040000795c */ /* 0x000fe20000300000 */
.L_x_742:
[----:B------:R-:W-:-:S04]  /*296a0*/  IMAD R3, R3, 0x8, R0 ;  /* 0x0000000803037824 */ /* 0x000fc800078e0200 */
[----:B------:R-:W3:Y:S02]  /*296b0*/  SYNCS.PHASECHK.TRANS64.TRYWAIT P1, [R3+URZ+0x33460], R2 ;  /* 0x03346002030075a7 */ /* 0x000ee4000802017f */
[----:B---3--:R-:W-:Y:S05]  /*296c0*/  @!P1 BRA `(.L_x_743) ;  /* 0x0000003400289947 */ /* 0x008fea0003800000 */
.L_x_888:
[----:B------:R-:W-:Y:S05]  /*296d0*/  @!P0 BRA `(.L_x_744) ;  /* 0x0000000000048947 */ /* 0x000fea0003800000 */
[----:B------:R-:W-:Y:S01]  /*296e0*/  BPT.TRAP 0x1 ;  /* 0x000000040000795c */ /* 0x000fe20000300000 */
.L_x_744:
[----:B------:R-:W4:Y:S02]  /*296f0*/  SYNCS.PHASECHK.TRANS64.TRYWAIT P0, [R4+URZ+0x33480], R5 ;  /* 0x03348005040075a7 */ /* 0x000f24000800017f */
[----:B----4-:R-:W-:Y:S05]  /*29700*/  @!P0 BRA `(.L_x_745) ;  /* 0x00000034002c8947 */ /* 0x010fea0003800000 */
.L_x_746:
[----:B------:R0:W0:Y:S02]  /*29710*/  SYNCS.PHASECHK.TRANS64.TRYWAIT P0, [R3+URZ+0x33480], R2 ;  /* 0x03348002030075a7 */ /* 0x000024000800017f */
[----:B0-----:R-:W-:Y:S05]  /*29720*/  @!P0 NANOSLEEP.SYNCS 0x989680 ;  /* 0x009896800000895d */ /* 0x001fea0003900000 */
[----:B------:R-:W0:Y:S02]  /*29730*/  @!P0 SYNCS.PHASECHK.TRANS64 P0, [R3+URZ+0x33480], R2 ;  /* 0x03348002030085a7 */ /* 0x000e24000800007f */
[----:B0-----:R-:W-:Y:S05]  /*29740*/  @!P0 BRA `(.L_x_746) ;  /* 0xfffffffc00f08947 */ /* 0x001fea000383ffff */
.L_x_420:
[----:B------:R-:W-:Y:S05]  /*29750*/  BSYNC B8 ;  /* 0x0000000000087941 */ /* 0x000fea0003800000 */
.L_x_417:
[----:B------:R-:W-:Y:S05]  /*29760*/  EXIT ;  /* 0x000000000000794d */ /* 0x000fea0003800000 */
.L_x_438:
[----:B-1----:R1:W2:Y:S02]  /*29770*/  SYNCS.PHASECHK.TRANS64.TRYWAIT P5, [R43+URZ+0x33490], R100 ;  /* 0x033490642b0075a7 */ /* 0x0022a400080a017f */
[----:B--2---:R-:W-:Y:S05]  /*29780*/  @!P5 NANOSLEEP.SYNCS 0x989680 ;  /* 0x009896800000d95d */ /* 0x004fea0003900000 */
[----:B------:R-:W2:Y:S02]  /*29790*/  @!P5 SYNCS.PHASECHK.TRANS64 P5, [R43+URZ+0x33490], R100 ;  /* 0x033490642b00d5a7 */ /* 0x000ea400080a007f */
[----:B--2---:R-:W-:Y:S05]  /*297a0*/  @!P5 BRA `(.L_x_438) ;  /* 0xfffffffc00f0d947 */ /* 0x004fea000383ffff */
[----:B------:R-:W-:Y:S05]  /*297b0*/  BRA `(.L_x_747) ;  /* 0xfffffd9c00347947 */ /* 0x000fea000383ffff */
.L_x_492:
[----:B--2---:R2:W4:Y:S02]  /*297c0*/  SYNCS.PHASECHK.TRANS64.TRYWAIT P5, [R43+URZ+0x33490], R100 ;  /* 0x033490642b0075a7 */ /* 0x00452400080a017f */
[----:B----4-:R-:W-:Y:S05]  /*297d0*/  @!P5 NANOSLEEP.SYNCS 0x989680 ;  /* 0x009896800000d95d */ /* 0x010fea0003900000 */
[----:B------:R-:W4:Y:S02]  /*297e0*/  @!P5 SYNCS.PHASECHK.TRANS64 P5, [R43+URZ+0x33490], R100 ;  /* 0x033490642b00d5a7 */ /* 0x000f2400080a007f */
[----:B----4-:R-:W-:Y:S05]  /*297f0*/  @!P5 BRA `(.L_x_492) ;  /* 0xfffffffc00f0d947 */ /* 0x010fea000383ffff */
[----:B------:R-:W-:Y:S05]  /*29800*/  BRA `(.L_x_748) ;  /* 0xfffffdf8009c7947 */ /* 0x000fea000383ffff */
.L_x_517:
[----:B0-----:R0:W1:Y:S02]  /*29810*/  SYNCS.PHASECHK.TRANS64.TRYWAIT P3, [R43+URZ+0x33490], R100 ;  /* 0x033490642b0075a7 */ /* 0x001064000806017f */
[----:B-1----:R-:W-:Y:S05]  /*29820*/  @!P3 NANOSLEEP.SYNCS 0x989680 ;  /* 0x009896800000b95d */ /* 0x002fea0003900000 */
[----:B------:R-:W1:Y:S02]  /*29830*/  @!P3 SYNCS.PHASECHK.TRANS64 P3, [R43+URZ+0x33490], R100 ;  /* 0x033490642b00b5a7 */ /* 0x000e64000806007f */
[----:B-1----:R-:W-:Y:S05]  /*29840*/  @!P3 BRA `(.L_x_517) ;  /* 0xfffffffc00f0b947 */ /* 0x002fea000383ffff */
[----:B------:R-:W-:Y:S05]  /*29850*/  BRA `(.L_x_749) ;  /* 0xfffffe5800407947 */ /* 0x000fea000383ffff */
.L_x_523:
[----:B-1----:R1:W2:Y:S02]  /*29860*/  SYNCS.PHASECHK.TRANS64.TRYWAIT P2, [R43+URZ+0x334b0], R100 ;  /* 0x0334b0642b0075a7 */ /* 0x0022a4000804017f */
[----:B--2---:R-:W-:Y:S05]  /*29870*/  @!P2 NANOSLEEP.SYNCS 0x989680 ;  /* 0x009896800000a95d */ /* 0x004fea0003900000 */
[----:B------:R-:W2:Y:S02]  /*29880*/  @!P2 SYNCS.PHASECHK.TRANS64 P2, [R43+URZ+0x334b0], R100 ;  /* 0x0334b0642b00a5a7 */ /* 0x000ea4000804007f */
[----:B--2---:R-:W-:Y:S05]  /*29890*/  @!P2 BRA `(.L_x_523) ;  /* 0xfffffffc00f0a947 */ /* 0x004fea000383ffff */
[----:B------:R-:W-:Y:S05]  /*298a0*/  BRA `(.L_x_750) ;  /* 0xfffffe5c00447947 */ /* 0x000fea000383ffff */
.L_x_531:
[----:B------:R-:W0:Y:S01]  /*298b0*/  S2R R0, SR_TID.X ;  /* 0x0000000000007919 */ /* 0x000e220000002100 */
[----:B------:R-:W-:Y:S01]  /*298c0*/  BSSY B0, `(.L_x_751) ;  /* 0x000000c000007945 */ /* 0x000fe20003800000 */
[----:B------:R-:W-:Y:S01]  /*298d0*/  MOV R12, RZ ;  /* 0x000000ff000c7202 */ /* 0x000fe20000000f00 */
[----:B------:R-:W-:Y:S02]  /*298e0*/  IMAD.MOV.U32 R11, RZ, RZ, 0x1f ;  /* 0x0000001fff0b7424 */ /* 0x000fe400078e00ff */
[----:B------:R-:W-:Y:S02]  /*298f0*/  IMAD.MOV.U32 R15, RZ, RZ, -0x1 ;  /* 0xffffffffff0f7424 */ /* 0x000fe400078e00ff */
[----:B0-----:R-:W-:-:S05]  /*29900*/  VIADD R2, R0, 0xffffff80 ;  /* 0xffffff8000027836 */ /* 0x001fca0000000000 */
[----:B------:R-:W-:-:S04]  /*29910*/  SHF.R.S32.HI R0, RZ, 0x1f, R2 ;  /* 0x0000001fff007819 */ /* 0x000fc80000011402 */
[----:B------:R-:W-:-:S04]  /*29920*/  LEA.HI R0, R0, R2, RZ, 0x7 ;  /* 0x0000000200007211 */ /* 0x000fc800078f38ff */
[----:B------:R-:W-:-:S05]  /*29930*/  SHF.R.S32.HI R0, RZ, 0x7, R0 ;  /* 0x00000007ff007819 */ /* 0x000fca0000011400 */
[----:B------:R-:W-:-:S07]  /*29940*/  IMAD.MOV.U32 R13, RZ, RZ, R0 ;  /* 0x000000ffff0d7224 */ /* 0x000fce00078e0000 */
[----:B-----5:R-:W-:Y:S05]  /*29950*/  WARPSYNC.COLLECTIVE R15, `(.L_x_752) ;  /* 0x000000000f087348 */ /* 0x020fea0003c00000 */
[----:B------:R0:W1:Y:S02]  /*29960*/  SHFL.IDX P6, R14, R13, R12, R11 ;  /* 0x0000000c0d0e7389 */ /* 0x00006400000c000b */
[----:B01---5:R-:W-:Y:S01]  /*29970*/  ENDCOLLECTIVE ;  /* 0x000000000000791b */ /* 0x023fe20003800000 */
.L_x_752:
[----:B------:R-:W-:Y:S05]  /*29980*/  BSYNC B0 ;  /* 0x0000000000007941 */ /* 0x000fea0003800000 */
.L_x_751:
[----:B------:R-:W-:Y:S01]  /*29990*/  IMAD.MOV.U32 R231, RZ, RZ, R14 ;  /* 0x000000ffffe77224 */ /* 0x000fe200078e000e */
[----:B------:R-:W-:Y:S06]  /*299a0*/  BRA `(.L_x_753) ;  /* 0xfffffe64008c7947 */ /* 0x000fec000383ffff */
.L_x_543:
[----:B------:R-:W-:Y:S01]  /*299b0*/  BSSY B1, `(.L_x_754) ;  /* 0x0000008000017945 */ /* 0x000fe20003800000 */
[----:B------:R-:W-:Y:S01]  /*299c0*/  MOV R13, R26 ;  /* 0x0000001a000d7202 */ /* 0x000fe20000000f00 */
[----:B------:R-:W-:Y:S02]  /*299d0*/  IMAD.MOV.U32 R12, RZ, RZ, RZ ;  /* 0x000000ffff0c7224 */ /* 0x000fe400078e00ff */
[----:B------:R-:W-:Y:S02]  /*299e0*/  IMAD.MOV.U32 R11, RZ, RZ, 0x1e1f ;  /* 0x00001e1fff0b7424 */ /* 0x000fe400078e00ff */
[----:B------:R-:W-:-:S07]  /*299f0*/  IMAD.MOV.U32 R15, RZ, RZ, -0x1 ;  /* 0xffffffffff0f7424 */ /* 0x000fce00078e00ff */
[----:B0----5:R-:W-:Y:S05]  /*29a00*/  WARPSYNC.COLLECTIVE R15, `(.L_x_755) ;  /* 0x000000000f087348 */ /* 0x021fea0003c00000 */
[----:B------:R1:W2:Y:S02]  /*29a10*/  SHFL.IDX P6, R14, R13, R12, R11 ;  /* 0x0000000c0d0e7389 */ /* 0x0002a400000c000b */
[----:B012--5:R-:W-:Y:S01]  /*29a20*/  ENDCOLLECTIVE ;  /* 0x000000000000791b */ /* 0x027fe20003800000 */
.L_x_755:
[----:B------:R-:W-:Y:S05]  /*29a30*/  BSYNC B1 ;  /* 0x0000000000017941 */ /* 0x000fea0003800000 */
.L_x_754:
[----:B------:R-:W-:Y:S05]  /*29a40*/  BRA `(.L_x_756) ;  /* 0xfffffe70006c7947 */ /* 0x000fea000383ffff */
.L_x_544:
        /* <DEDUP_REMOVED lines=8> */
.L_x_758:
[----:B------:R-:W-:Y:S05]  /*29ad0*/  BSYNC B1 ;  /* 0x0000000000017941 */ /* 0x000fea0003800000 */
.L_x_757:
[----:B------:R-:W-:Y:S05]  /*29ae0*/  BRA `(.L_x_759) ;  /* 0xfffffe70004c7947 */ /* 0x000fea000383ffff */
.L_x_545:
        /* <DEDUP_REMOVED lines=8> */
.L_x_761:
[----:B------:R-:W-:Y:S05]  /*29b70*/  BSYNC B1 ;  /* 0x0000000000017941 */ /* 0x000fea0003800000 */
.L_x_760:
[----:B------:R-:W-:Y:S05]  /*29b80*/  BRA `(.L_x_762) ;  /* 0xfffffe70002c7947 */ /* 0x000fea000383ffff */
.L_x_546:
        /* <DEDUP_REMOVED lines=8> */
.L_x_764:
[----:B------:R-:W-:Y:S05]  /*29c10*/  BSYNC B1 ;  /* 0x0000000000017941 */ /* 0x000fea0003800000 */
.L_x_763:
[----:B------:R-:W-:Y:S05]  /*29c20*/  BRA `(.L_x_765) ;  /* 0xfffffe70000c7947 */ /* 0x000fea000383ffff */
.L_x_548:
[----:B-1----:R1:W2:Y:S02]  /*29c30*/  SYNCS.PHASECHK.TRANS64.TRYWAIT P1, [R18+URZ+0x33400], R3 ;  /* 0x03340003120075a7 */ /* 0x0022a4000802017f */
[----:B--2---:R-:W-:Y:S05]  /*29c40*/  @!P1 NANOSLEEP.SYNCS 0x989680 ;  /* 0x009896800000995d */ /* 0x004fea0003900000 */
[----:B------:R-:W2:Y:S02]  /*29c50*/  @!P1 SYNCS.PHASECHK.TRANS64 P1, [R18+URZ+0x33400], R3 ;  /* 0x03340003120095a7 */ /* 0x000ea4000802007f */
[----:B--2---:R-:W-:Y:S05]  /*29c60*/  @!P1 BRA `(.L_x_548) ;  /* 0xfffffffc00f09947 */ /* 0x004fea000383ffff */
[----:B------:R-:W-:Y:S05]  /*29c70*/  BRA `(.L_x_766) ;  /* 0xfffffe7000187947 */ /* 0x000fea000383ffff */
.L_x_562:
        /* <DEDUP_REMOVED lines=8> */
.L_x_768:
[----:B------:R-:W-:Y:S05]  /*29d00*/  BSYNC B1 ;  /* 0x0000000000017941 */ /* 0x000fea0003800000 */
.L_x_767:
[----:B------:R-:W-:Y:S05]  /*29d10*/  BRA `(.L_x_769) ;  /* 0xfffffea0005c7947 */ /* 0x000fea000383ffff */
.L_x_563:
        /* <DEDUP_REMOVED lines=8> */
.L_x_771:
[----:B------:R-:W-:Y:S05]  /*29da0*/  BSYNC B1 ;  /* 0x0000000000017941 */ /* 0x000fea0003800000 */
.L_x_770:
[----:B------:R-:W-:Y:S05]  /*29db0*/  BRA `(.L_x_772) ;  /* 0xfffffea0003c7947 */ /* 0x000fea000383ffff */
.L_x_564:
        /* <DEDUP_REMOVED lines=8> */
.L_x_774:
[----:B------:R-:W-:Y:S05]  /*29e40*/  BSYNC B1 ;  /* 0x0000000000017941 */ /* 0x000fea0003800000 */
.L_x_773:
[----:B------:R-:W-:Y:S05]  /*29e50*/  BRA `(.L_x_775) ;  /* 0xfffffea0001c7947 */ /* 0x000fea000383ffff */
.L_x_565:
        /* <DEDUP_REMOVED lines=8> */
.L_x_777:
[----:B------:R-:W-:Y:S05]  /*29ee0*/  BSYNC B1 ;  /* 0x0000000000017941 */ /* 0x000fea0003800000 */
.L_x_776:
[----:B------:R-:W-:Y:S05]  /*29ef0*/  BRA `(.L_x_778) ;  /* 0xfffffe9c00fc7947 */ /* 0x000fea000383ffff */
.L_x_567:
[----:B-1----:R1:W2:Y:S02]  /*29f00*/  SYNCS.PHASECHK.TRANS64.TRYWAIT P1, [R18+URZ+0x33400], R3 ;  /* 0x03340003120075a7 */ /* 0x0022a4000802017f */
[----:B--2---:R-:W-:Y:S05]  /*29f10*/  @!P1 NANOSLEEP.SYNCS 0x989680 ;  /* 0x009896800000995d */ /* 0x004fea0003900000 */
[----:B------:R-:W2:Y:S02]  /*29f20*/  @!P1 SYNCS.PHASECHK.TRANS64 P1, [R18+URZ+0x33400], R3 ;  /* 0x03340003120095a7 */ /* 0x000ea4000802007f */
[----:B--2---:R-:W-:Y:S05]  /*29f30*/  @!P1 BRA `(.L_x_567) ;  /* 0xfffffffc00f09947 */ /* 0x004fea000383ffff */
[----:B------:R-:W-:Y:S05]  /*29f40*/  BRA `(.L_x_779) ;  /* 0xfffffea000087947 */ /* 0x000fea000383ffff */
.L_x_575:
[----:B-1----:R1:W2:Y:S02]  /*29f50*/  SYNCS.PHASECHK.TRANS64.TRYWAIT P2, [R0+URZ+0x33430], R3 ;  /* 0x03343003000075a7 */ /* 0x0022a4000804017f */
[----:B--2---:R-:W-:Y:S05]  /*29f60*/  @!P2 NANOSLEEP.SYNCS 0x989680 ;  /* 0x009896800000a95d */ /* 0x004fea0003900000 */
[----:B------:R-:W2:Y:S02]  /*29f70*/  @!P2 SYNCS.PHASECHK.TRANS64 P2, [R0+URZ+0x33430], R3 ;  /* 0x033430030000a5a7 */ /* 0x000ea4000804007f */
[----:B--2---:R-:W-:Y:S05]  /*29f80*/  @!P2 BRA `(.L_x_575) ;  /* 0xfffffffc00f0a947 */ /* 0x004fea000383ffff */
[----:B------:R-:W-:Y:S05]  /*29f90*/  BRA `(.L_x_574) ;  /* 0xfffffed0005c7947 */ /* 0x000fea000383ffff */
.L_x_581:
[----:B-1----:R1:W2:Y:S02]  /*29fa0*/  SYNCS.PHASECHK.TRANS64.TRYWAIT P2, [R9+URZ+0x33430], R10 ;  /* 0x0334300a090075a7 */ /* 0x0022a4000804017f */
[----:B--2---:R-:W-:Y:S05]  /*29fb0*/  @!P2 NANOSLEEP.SYNCS 0x989680 ;  /* 0x009896800000a95d */ /* 0x004fea0003900000 */
[----:B------:R-:W2:Y:S02]  /*29fc0*/  @!P2 SYNCS.PHASECHK.TRANS64 P2, [R9+URZ+0x33430], R10 ;  /* 0x0334300a0900a5a7 */ /* 0x000ea4000804007f */
[----:B--2---:R-:W-:Y:S05]  /*29fd0*/  @!P2 BRA `(.L_x_581) ;  /* 0xfffffffc00f0a947 */ /* 0x004fea000383ffff */
[----:B------:R-:W-:Y:S05]  /*29fe0*/  BRA `(.L_x_580) ;  /* 0xffffff1400487947 */ /* 0x000fea000383ffff */
.L_x_585:
[----:B-1----:R1:W2:Y:S02]  /*29ff0*/  SYNCS.PHASECHK.TRANS64.TRYWAIT P1, [R10+URZ+0x33450], R7 ;  /* 0x033450070a0075a7 */ /* 0x0022a4000802017f */
[----:B--2---:R-:W-:Y:S05]  /*2a000*/  @!P1 NANOSLEEP.SYNCS 0x989680 ;  /* 0x009896800000995d */ /* 0x004fea0003900000 */
[----:B------:R-:W2:Y:S02]  /*2a010*/  @!P1 SYNCS.PHASECHK.TRANS64 P1, [R10+URZ+0x33450], R7 ;  /* 0x033450070a0095a7 */ /* 0x000ea4000802007f */
[----:B--2---:R-:W-:Y:S05]  /*2a020*/  @!P1 BRA `(.L_x_585) ;  /* 0xfffffffc00f09947 */ /* 0x004fea000383ffff */
[----:B------:R-:W-:Y:S05]  /*2a030*/  BRA `(.L_x_582) ;  /* 0xffffff2400847947 */ /* 0x000fea000383ffff */
.L_x_591:
[----:B-1----:R1:W2:Y:S02]  /*2a040*/  SYNCS.PHASECHK.TRANS64.TRYWAIT P1, [R11+URZ+0x33450], R2 ;  /* 0x033450020b0075a7 */ /* 0x0022a4000802017f */
[----:B--2---:R-:W-:Y:S05]  /*2a050*/  @!P1 NANOSLEEP.SYNCS 0x989680 ;  /* 0x009896800000995d */ /* 0x004fea0003900000 */
[----:B------:R-:W2:Y:S02]  /*2a060*/  @!P1 SYNCS.PHASECHK.TRANS64 P1, [R11+URZ+0x33450], R2 ;  /* 0x033450020b0095a7 */ /* 0x000ea4000802007f */
[----:B--2---:R-:W-:Y:S05]  /*2a070*/  @!P1 BRA `(.L_x_591) ;  /* 0xfffffffc00f09947 */ /* 0x004fea000383ffff */
[----:B------:R-:W-:Y:S05]  /*2a080*/  BRA `(.L_x_590) ;  /* 0xffffff50009c7947 */ /* 0x000fea000383ffff */
.L_x_595:
[----:B------:R-:W-:Y:S01]  /*2a090*/  SEL R21, R11, R46, P0 ;  /* 0x0000002e0b157207 */ /* 0x000fe20000000000 */
[----:B------:R-:W-:Y:S01]  /*2a0a0*/  IMAD.MOV.U32 R15, RZ, RZ, -0x1 ;  /* 0xffffffffff0f7424 */ /* 0x000fe200078e00ff */
[----:B------:R-:W-:Y:S01]  /*2a0b0*/  SEL R24, R46, R11, P0 ;  /* 0x0000000b2e187207 */ /* 0x000fe20000000000 */
[----:B------:R-:W-:Y:S01]  /*2a0c0*/  IMAD.MOV.U32 R11, RZ, RZ, 0x1c1f ;  /* 0x00001c1fff0b7424 */ /* 0x000fe200078e00ff */
[----:B------:R-:W-:Y:S02]  /*2a0d0*/  SEL R25, R12, R39, P0 ;  /* 0x000000270c197207 */ /* 0x000fe40000000000 */
[----:B------:R-:W-:Y:S02]  /*2a0e0*/  SEL R28, R39, R12, P0 ;  /* 0x0000000c271c7207 */ /* 0x000fe40000000000 */
[----:B------:R-:W-:Y:S02]  /*2a0f0*/  MOV R12, R0 ;  /* 0x00000000000c7202 */ /* 0x000fe40000000f00 */
[----:B------:R-:W-:-:S02]  /*2a100*/  SEL R7, R120, R27, P0 ;  /* 0x0000001b78077207 */ /* 0x000fc40000000000 */
[----:B------:R-:W-:-:S07]  /*2a110*/  SEL R8, R27, R120, P0 ;  /* 0x000000781b087207 */ /* 0x000fce0000000000 */
[----:B01---5:R-:W-:Y:S05]  /*2a120*/  WARPSYNC.COLLECTIVE R15, `(.L_x_780) ;  /* 0x000000000f087348 */ /* 0x023fea0003c00000 */
[----:B------:R2:W3:Y:S02]  /*2a130*/  SHFL.IDX P6, R14, R13, R12, R11 ;  /* 0x0000000c0d0e7389 */ /* 0x0004e400000c000b */
[----:B0123-5:R-:W-:Y:S01]  /*2a140*/  ENDCOLLECTIVE ;  /* 0x000000000000791b */ /* 0x02ffe20003800000 */
.L_x_780:
[----:B------:R-:W-:Y:S02]  /*2a150*/  SEL R27, R41, R50, P0 ;  /* 0x00000032291b7207 */ /* 0x000fe40000000000 */
[----:B------:R-:W-:Y:S02]  /*2a160*/  SEL R32, R50, R41, P0 ;  /* 0x0000002932207207 */ /* 0x000fe40000000000 */
[----:B------:R-:W-:Y:S02]  /*2a170*/  SEL R41, R54, R5, P0 ;  /* 0x0000000536297207 */ /* 0x000fe40000000000 */
[----:B------:R-:W-:Y:S02]  /*2a180*/  SEL R54, R5, R54, P0 ;  /* 0x0000003605367207 */ /* 0x000fe40000000000 */
[----:B------:R-:W-:Y:S02]  /*2a190*/  SEL R9, R121, R42, P0 ;  /* 0x0000002a79097207 */ /* 0x000fe40000000000 */
[----:B------:R-:W-:-:S02]  /*2a1a0*/  SEL R20, R42, R121, P0 ;  /* 0x000000792a147207 */ /* 0x000fc40000000000 */
[----:B------:R-:W-:Y:S01]  /*2a1b0*/  SEL R31, R48, R49, P0 ;  /* 0x00000031301f7207 */ /* 0x000fe20000000000 */
[----:B------:R-:W-:Y:S01]  /*2a1c0*/  IMAD.MOV.U32 R12, RZ, RZ, R3 ;  /* 0x000000ffff0c7224 */ /* 0x000fe200078e0003 */
[----:B------:R-:W-:Y:S02]  /*2a1d0*/  MOV R13, R2 ;  /* 0x00000002000d7202 */ /* 0x000fe40000000f00 */
[----:B------:R-:W-:Y:S02]  /*2a1e0*/  SEL R42, R49, R48, P0 ;  /* 0x00000030312a7207 */ /* 0x000fe40000000000 */
[----:B------:R-:W-:Y:S02]  /*2a1f0*/  SEL R37, R76, R43, P0 ;  /* 0x0000002b4c257207 */ /* 0x000fe40000000000 */
[----:B------:R-:W-:Y:S02]  /*2a200*/  SEL R48, R43, R76, P0 ;  /* 0x0000004c2b307207 */ /* 0x000fe40000000000 */
[----:B------:R-:W-:Y:S01]  /*2a210*/  SEL R43, R56, R47, P0 ;  /* 0x0000002f382b7207 */ /* 0x000fe20000000000 */
[----:B------:R-:W-:Y:S01]  /*2a220*/  IMAD.MOV.U32 R6, RZ, RZ, R14 ;  /* 0x000000ffff067224 */ /* 0x000fe200078e000e */
[----:B------:R-:W-:-:S07]  /*2a230*/  SEL R56, R47, R56, P0 ;  /* 0x000000382f387207 */ /* 0x000fce0000000000 */
[----:B------:R-:W-:Y:S05]  /*2a240*/  WARPSYNC.COLLECTIVE R15, `(.L_x_781) ;  /* 0x000000000f087348 */ /* 0x000fea0003c00000 */
[----:B------:R0:W1:Y:S02]  /*2a250*/  SHFL.IDX P6, R14, R13, R12, R11 ;  /* 0x0000000c0d0e7389 */ /* 0x00006400000c000b */
[----:B01----:R-:W-:Y:S01]  /*2a260*/  ENDCOLLECTIVE ;  /* 0x000000000000791b */ /* 0x003fe20003800000 */
.L_x_781:
        /* <DEDUP_REMOVED lines=18> */
.L_x_782:
        /* <DEDUP_REMOVED lines=8> */
[----:B------:R-:W-:Y:S01]  /*2a410*/  SEL R76, R65, R40, P0 ;  /* 0x00000028414c7207 */ /* 0x000fe20000000000 */
[----:B------:R-:W-:Y:S01]  /*2a420*/  IMAD.MOV.U32 R12, RZ, RZ, R3 ;  /* 0x000000ffff0c7224 */ /* 0x000fe200078e0003 */
        /* <DEDUP_REMOVED lines=9> */
.L_x_783:
[----:B------:R-:W-:Y:S02]  /*2a4c0*/  SEL R78, R93, R78, P0 ;  /* 0x0000004e5d4e7207 */ /* 0x000fe40000000000 */
[----:B------:R-:W-:Y:S02]  /*2a4d0*/  SEL R65, R80, R119, P0 ;  /* 0x0000007750417207 */ /* 0x000fe40000000000 */
[----:B------:R-:W-:Y:S02]  /*2a4e0*/  SEL R80, R119, R80, P0 ;  /* 0x0000005077507207 */ /* 0x000fe40000000000 */
[----:B------:R-:W-:Y:S02]  /*2a4f0*/  SEL R4, R6, R5, P0 ;  /* 0x0000000506047207 */ /* 0x000fe40000000000 */
[----:B------:R-:W-:Y:S01]  /*2a500*/  SEL R6, R5, R6, P0 ;  /* 0x0000000605067207 */ /* 0x000fe20000000000 */
[----:B------:R-:W-:Y:S02]  /*2a510*/  IMAD.MOV.U32 R13, RZ, RZ, R9 ;  /* 0x000000ffff0d7224 */ /* 0x000fe400078e0009 */
[----:B------:R-:W-:Y:S01]  /*2a520*/  IMAD.MOV.U32 R12, RZ, RZ, R0 ;  /* 0x000000ffff0c7224 */ /* 0x000fe200078e0000 */
[----:B------:R-:W-:-:S07]  /*2a530*/  MOV R7, R14 ;  /* 0x0000000e00077202 */ /* 0x000fce0000000f00 */
[----:B------:R-:W-:Y:S05]  /*2a540*/  WARPSYNC.COLLECTIVE R15, `(.L_x_784) ;  /* 0x000000000f087348 */ /* 0x000fea0003c00000 */
[----:B------:R0:W1:Y:S02]  /*2a550*/  SHFL.IDX P6, R14, R13, R12, R11 ;  /* 0x0000000c0d0e7389 */ /* 0x00006400000c000b */
[----:B01----:R-:W-:Y:S01]  /*2a560*/  ENDCOLLECTIVE ;  /* 0x000000000000791b */ /* 0x003fe20003800000 */
.L_x_784:
[----:B------:R-:W-:Y:S02]  /*2a570*/  SEL R8, R10, R7, P0 ;  /* 0x000000070a087207 */ /* 0x000fe40000000000 */
[----:B------:R-:W-:Y:S02]  /*2a580*/  SEL R10, R7, R10, P0 ;  /* 0x0000000a070a7207 */ /* 0x000fe40000000000 */
[----:B------:R-:W-:Y:S01]  /*2a590*/  MOV R13, R20 ;  /* 0x00000014000d7202 */ /* 0x000fe20000000f00 */
[----:B------:R-:W-:Y:S02]  /*2a5a0*/  IMAD.MOV.U32 R12, RZ, RZ, R3 ;  /* 0x000000ffff0c7224 */ /* 0x000fe400078e0003 */
[----:B------:R-:W-:-:S07]  /*2a5b0*/  IMAD.MOV.U32 R26, RZ, RZ, R14 ;  /* 0x000000ffff1a7224 */ /* 0x000fce00078e000e */
[----:B------:R-:W-:Y:S05]  /*2a5c0*/  WARPSYNC.COLLECTIVE R15, `(.L_x_785) ;  /* 0x000000000f087348 */ /* 0x000fea0003c00000 */
[----:B------:R0:W1:Y:S02]  /*2a5d0*/  SHFL.IDX P6, R14, R13, R12, R11 ;  /* 0x0000000c0d0e7389 */ /* 0x00006400000c000b */
[----:B01----:R-:W-:Y:S01]  /*2a5e0*/  ENDCOLLECTIVE ;  /* 0x000000000000791b */ /* 0x003fe20003800000 */
.L_x_785:
[----:B------:R-:W-:Y:S01]  /*2a5f0*/  IMAD.MOV.U32 R13, RZ, RZ, R21 ;  /* 0x000000ffff0d7224 */ /* 0x000fe200078e0015 */
[----:B------:R-:W-:Y:S01]  /*2a600*/  MOV R12, R0 ;  /* 0x00000000000c7202 */ /* 0x000fe20000000f00 */
[----:B------:R-:W-:-:S07]  /*2a610*/  IMAD.MOV.U32 R9, RZ, RZ, R14 ;  /* 0x000000ffff097224 */ /* 0x000fce00078e000e */
[----:B------:R-:W-:Y:S05]  /*2a620*/  WARPSYNC.COLLECTIVE R15, `(.L_x_786) ;  /* 0x000000000f087348 */ /* 0x000fea0003c00000 */
[----:B------:R0:W1:Y:S02]  /*2a630*/  SHFL.IDX P6, R14, R13, R12, R11 ;  /* 0x0000000c0d0e7389 */ /* 0x00006400000c000b */
[----:B01----:R-:W-:Y:S01]  /*2a640*/  ENDCOLLECTIVE ;  /* 0x000000000000791b */ /* 0x003fe20003800000 */
.L_x_786:
[----:B------:R-:W-:Y:S01]  /*2a650*/  IMAD.MOV.U32 R13, RZ, RZ, R24 ;  /* 0x000000ffff0d7224 */ /* 0x000fe200078e0018 */
[----:B------:R-:W-:Y:S01]  /*2a660*/  SEL R24, R26, R9, P0 ;  /* 0x000000091a187207 */ /* 0x000fe20000000000 */
[----:B------:R-:W-:Y:S01]  /*2a670*/  IMAD.MOV.U32 R12, RZ, RZ, R3 ;  /* 0x000000ffff0c7224 */ /* 0x000fe200078e0003 */
[----:B------:R-:W-:Y:S01]  /*2a680*/  SEL R26, R9, R26, P0 ;  /* 0x0000001a091a7207 */ /* 0x000fe20000000000 */
[----:B------:R-:W-:-:S07]  /*2a690*/  IMAD.MOV.U32 R30, RZ, RZ, R14 ;  /* 0x000000ffff1e7224 */ /* 0x000fce00078e000e */
[----:B------:R-:W-:Y:S05]  /*2a6a0*/  WARPSYNC.COLLECTIVE R15, `(.L_x_787) ;  /* 0x000000000f087348 */ /* 0x000fea0003c00000 */
[----:B------:R0:W1:Y:S02]  /*2a6b0*/  SHFL.IDX P6, R14, R13, R12, R11 ;  /* 0x0000000c0d0e7389 */ /* 0x00006400000c000b */
[----:B01----:R-:W-:Y:S01]  /*2a6c0*/  ENDCOLLECTIVE ;  /* 0x000000000000791b */ /* 0x003fe20003800000 */
.L_x_787:
[----:B------:R-:W-:Y:S02]  /*2a6d0*/  IMAD.MOV.U32 R13, RZ, RZ, R25 ;  /* 0x000000ffff0d7224 */ /* 0x000fe400078e0019 */
[----:B------:R-:W-:Y:S01]  /*2a6e0*/  IMAD.MOV.U32 R12, RZ, RZ, R0 ;  /* 0x000000ffff0c7224 */ /* 0x000fe200078e0000 */
[----:B------:R-:W-:-:S07]  /*2a6f0*/  MOV R21, R14 ;  /* 0x0000000e00157202 */ /* 0x000fce0000000f00 */
[----:B------:R-:W-:Y:S05]  /*2a700*/  WARPSYNC.COLLECTIVE R15, `(.L_x_788) ;  /* 0x000000000f087348 */ /* 0x000fea0003c00000 */
[----:B------:R0:W1:Y:S02]  /*2a710*/  SHFL.IDX P6, R14, R13, R12, R11 ;  /* 0x0000000c0d0e7389 */ /* 0x00006400000c000b */
[----:B01----:R-:W-:Y:S01]  /*2a720*/  ENDCOLLECTIVE ;  /* 0x000000000000791b */ /* 0x003fe20003800000 */
.L_x_788:
[----:B------:R-:W-:Y:S01]  /*2a730*/  MOV R13, R28 ;  /* 0x0000001c000d7202 */ /* 0x000fe20000000f00 */
[----:B------:R-:W-:Y:S01]  /*2a740*/  IMAD.MOV.U32 R12, RZ, RZ, R3 ;  /* 0x000000ffff0c7224 */ /* 0x000fe200078e0003 */
[----:B------:R-:W-:Y:S02]  /*2a750*/  SEL R28, R30, R21, P0 ;  /* 0x000000151e1c7207 */ /* 0x000fe40000000000 */
[----:B------:R-:W-:Y:S01]  /*2a760*/  SEL R30, R21, R30, P0 ;  /* 0x0000001e151e7207 */ /* 0x000fe20000000000 */
[----:B------:R-:W-:-:S07]  /*2a770*/  IMAD.MOV.U32 R34, RZ, RZ, R14 ;  /* 0x000000ffff227224 */ /* 0x000fce00078e000e */
[----:B------:R-:W-:Y:S05]  /*2a780*/  WARPSYNC.COLLECTIVE R15, `(.L_x_789) ;  /* 0x000000000f087348 */ /* 0x000fea0003c00000 */
[----:B------:R0:W1:Y:S02]  /*2a790*/  SHFL.IDX P6, R14, R13, R12, R11 ;  /* 0x0000000c0d0e7389 */ /* 0x00006400000c000b */
[----:B01----:R-:W-:Y:S01]  /*2a7a0*/  ENDCOLLECTIVE ;  /* 0x000000000000791b */ /* 0x003fe20003800000 */
.L_x_789:
[----:B------:R-:W-:Y:S01]  /*2a7b0*/  IMAD.MOV.U32 R13, RZ, RZ, R27 ;  /* 0x000000ffff0d7224 */ /* 0x000fe200078e001b */
[----:B------:R-:W-:Y:S01]  /*2a7c0*/  MOV R12, R0 ;  /* 0x00000000000c7202 */ /* 0x000fe20000000f00 */
[----:B------:R-:W-:-:S07]  /*2a7d0*/  IMAD.MOV.U32 R25, RZ, RZ, R14 ;  /* 0x000000ffff197224 */ /* 0x000fce00078e000e */
[----:B------:R-:W-:Y:S05]  /*2a7e0*/  WARPSYNC.COLLECTIVE R15, `(.L_x_790) ;  /* 0x000000000f087348 */ /* 0x000fea0003c00000 */
[----:B------:R0:W1:Y:S02]  /*2a7f0*/  SHFL.IDX P6, R14, R13, R12, R11 ;  /* 0x0000000c0d0e7389 */ /* 0x00006400000c000b */
[----:B01----:R-:W-:Y:S01]  /*2a800*/  ENDCOLLECTIVE ;  /* 0x000000000000791b */ /* 0x003fe20003800000 */
.L_x_790:
        /* <DEDUP_REMOVED lines=8> */
.L_x_791:
[----:B------:R-:W-:Y:S02]  /*2a890*/  IMAD.MOV.U32 R13, RZ, RZ, R29 ;  /* 0x000000ffff0d7224 */ /* 0x000fe400078e001d */
[----:B------:R-:W-:Y:S01]  /*2a8a0*/  IMAD.MOV.U32 R12, RZ, RZ, R0 ;  /* 0x000000ffff0c7224 */ /* 0x000fe200078e0000 */
[----:B------:R-:W-:-:S07]  /*2a8b0*/  MOV R27, R14 ;  /* 0x0000000e001b7202 */ /* 0x000fce0000000f00 */
[----:B------:R-:W-:Y:S05]  /*2a8c0*/  WARPSYNC.COLLECTIVE R15, `(.L_x_792) ;  /* 0x000000000f087348 */ /* 0x000fea0003c00000 */
[----:B------:R0:W1:Y:S02]  /*2a8d0*/  SHFL.IDX P6, R14, R13, R12, R11 ;  /* 0x0000000c0d0e7389 */ /* 0x00006400000c000b */
[----:B01----:R-:W-:Y:S01]  /*2a8e0*/  ENDCOLLECTIVE ;  /* 0x000000000000791b */ /* 0x003fe20003800000 */
.L_x_792:
        /* <DEDUP_REMOVED lines=8> */
.L_x_793:
[----:B------:R-:W-:Y:S01]  /*2a970*/  IMAD.MOV.U32 R13, RZ, RZ, R31 ;  /* 0x000000ffff0d7224 */ /* 0x000fe200078e001f */
[----:B------:R-:W-:Y:S01]  /*2a980*/  MOV R12, R0 ;  /* 0x00000000000c7202 */ /* 0x000fe20000000f00 */
[----:B------:R-:W-:-:S07]  /*2a990*/  IMAD.MOV.U32 R40, RZ, RZ, R14 ;  /* 0x000000ffff287224 */ /* 0x000fce00078e000e */
[----:B------:R-:W-:Y:S05]  /*2a9a0*/  WARPSYNC.COLLECTIVE R15, `(.L_x_794) ;  /* 0x000000000f087348 */ /* 0x000fea0003c00000 */
[----:B------:R0:W1:Y:S02]  /*2a9b0*/  SHFL.IDX P6, R14, R13, R12, R11 ;  /* 0x0000000c0d0e7389 */ /* 0x00006400000c000b */
[----:B01----:R-:W-:Y:S01]  /*2a9c0*/  ENDCOLLECTIVE ;  /* 0x000000000000791b */ /* 0x003fe20003800000 */
.L_x_794:
[----:B------:R-:W-:Y:S02]  /*2a9d0*/  IMAD.MOV.U32 R13, RZ, RZ, R42 ;  /* 0x000000ffff0d7224 */ /* 0x000fe400078e002a */
[----:B------:R-:W-:Y:S02]  /*2a9e0*/  IMAD.MOV.U32 R12, RZ, RZ, R3 ;  /* 0x000000ffff0c7224 */ /* 0x000fe400078e0003 */
[----:B------:R-:W-:-:S07]  /*2a9f0*/  IMAD.MOV.U32 R31, RZ, RZ, R14 ;  /* 0x000000ffff1f7224 */ /* 0x000fce00078e000e */
[----:B------:R-:W-:Y:S05]  /*2aa00*/  WARPSYNC.COLLECTIVE R15, `(.L_x_795) ;  /* 0x000000000f087348 */ /* 0x000fea0003c00000 */
[----:B------:R0:W1:Y:S02]  /*2aa10*/  SHFL.IDX P6, R14, R13, R12, R11 ;  /* 0x0000000c0d0e7389 */ /* 0x00006400000c000b */
[----:B01----:R-:W-:Y:S01]  /*2aa20*/  ENDCOLLECTIVE ;  /* 0x000000000000791b */ /* 0x003fe20003800000 */
.L_x_795:
[----:B------:R-:W-:Y:S02]  /*2aa30*/  IMAD.MOV.U32 R13, RZ, RZ, R33 ;  /* 0x000000ffff0d7224 */ /* 0x000fe400078e0021 */
[----:B------:R-:W-:Y:S01]  /*2aa40*/  IMAD.MOV.U32 R12, RZ, RZ, R0 ;  /* 0x000000ffff0c7224 */ /* 0x000fe200078e0000 */
[----:B------:R-:W-:-:S07]  /*2aa50*/  MOV R42, R14 ;  /* 0x0000000e002a7202 */ /* 0x000fce0000000f00 */
[----:B------:R-:W-:Y:S05]  /*2aa60*/  WARPSYNC.COLLECTIVE R15, `(.L_x_796) ;  /* 0x000000000f087348 */ /* 0x000fea0003c00000 */
[----:B------:R0:W1:Y:S02]  /*2aa70*/  SHFL.IDX P6, R14, R13, R12, R11 ;  /* 0x0000000c0d0e7389 */ /* 0x00006400000c000b */
[----:B01----:R-:W-:Y:S01]  /*2aa80*/  ENDCOLLECTIVE ;  /* 0x000000000000791b */ /* 0x003fe20003800000 */
.L_x_796:
[----:B------:R-:W-:Y:S01]  /*2aa90*/  MOV R13, R44 ;  /* 0x0000002c000d7202 */ /* 0x000fe20000000f00 */
[----:B------:R-:W-:Y:S02]  /*2aaa0*/  IMAD.MOV.U32 R12, RZ, RZ, R3 ;  /* 0x000000ffff0c7224 */ /* 0x000fe400078e0003 */
[----:B------:R-:W-:-:S07]  /*2aab0*/  IMAD.MOV.U32 R33, RZ, RZ, R14 ;  /* 0x000000ffff217224 */ /* 0x000fce00078e000e */
[----:B------:R-:W-:Y:S05]  /*2aac0*/  WARPSYNC.COLLECTIVE R15, `(.L_x_797) ;  /* 0x000000000f087348 */ /* 0x000fea0003c00000 */
[----:B------:R0:W1:Y:S02]  /*2aad0*/  SHFL.IDX P6, R14, R13, R12, R11 ;  /* 0x0000000c0d0e7389 */ /* 0x00006400000c000b */
[----:B01----:R-:W-:Y:S01]  /*2aae0*/  ENDCOLLECTIVE ;  /* 0x000000000000791b */ /* 0x003fe20003800000 */
.L_x_797:
[----:B------:R-:W-:Y:S01]  /*2aaf0*/  IMAD.MOV.U32 R13, RZ, RZ, R35 ;  /* 0x000000ffff0d7224 */ /* 0x000fe200078e0023 */
[----:B------:R-:W-:Y:S01]  /*2ab00*/  MOV R12, R0 ;  /* 0x00000000000c7202 */ /* 0x000fe20000000f00 */
[----:B------:R-:W-:-:S07]  /*2ab10*/  IMAD.MOV.U32 R44, RZ, RZ, R14 ;  /* 0x000000ffff2c7224 */ /* 0x000fce00078e000e */
[----:B------:R-:W-:Y:S05]  /*2ab20*/  WARPSYNC.COLLECTIVE R15, `(.L_x_798) ;  /* 0x000000000f087348 */ /* 0x000fea0003c00000 */
[----:B------:R0:W1:Y:S02]  /*2ab30*/  SHFL.IDX P6, R14, R13, R12, R11 ;  /* 0x0000000c0d0e7389 */ /* 0x00006400000c000b */
[----:B01----:R-:W-:Y:S01]  /*2ab40*/  ENDCOLLECTIVE ;  /* 0x000000000000791b */ /* 0x003fe20003800000 */
.L_x_798:
[----:B------:R-:W-:Y:S02]  /*2ab50*/  IMAD.MOV.U32 R13, RZ, RZ, R46 ;  /* 0x000000ffff0d7224 */ /* 0x000fe400078e002e */
[----:B------:R-:W-:Y:S02]  /*2ab60*/  IMAD.MOV.U32 R12, RZ, RZ, R3 ;  /* 0x000000ffff0c7224 */ /* 0x000fe400078e0003 */
[----:B------:R-:W-:-:S07]  /*2ab70*/  IMAD.MOV.U32 R35, RZ, RZ, R14 ;  /* 0x000000ffff237224 */ /* 0x000fce00078e000e */
[----:B------:R-:W-:Y:S05]  /*2ab80*/  WARPSYNC.COLLECTIVE R15, `(.L_x_799) ;  /* 0x000000000f087348 */ /* 0x000fea0003c00000 */
[----:B------:R0:W1:Y:S02]  /*2ab90*/  SHFL.IDX P6, R14, R13, R12, R11 ;  /* 0x0000000c0d0e7389 */ /* 0x00006400000c000b */
[----:B01----:R-:W-:Y:S01]  /*2aba0*/  ENDCOLLECTIVE ;  /* 0x000000000000791b */ /* 0x003fe20003800000 */
.L_x_799:
[----:B------:R-:W-:Y:S02]  /*2abb0*/  IMAD.MOV.U32 R13, RZ, RZ, R37 ;  /* 0x000000ffff0d7224 */ /* 0x000fe400078e0025 */
[----:B------:R-:W-:Y:S01]  /*2abc0*/  IMAD.MOV.U32 R12, RZ, RZ, R0 ;  /* 0x000000ffff0c7224 */ /* 0x000fe200078e0000 */
[----:B------:R-:W-:-:S07]  /*2abd0*/  MOV R46, R14 ;  /* 0x0000000e002e7202 */ /* 0x000fce0000000f00 */
[----:B------:R-:W-:Y:S05]  /*2abe0*/  WARPSYNC.COLLECTIVE R15, `(.L_x_800) ;  /* 0x000000000f087348 */ /* 0x000fea0003c00000 */
[----:B------:R0:W1:Y:S02]  /*2abf0*/  SHFL.IDX P6, R14, R13, R12, R11 ;  /* 0x0000000c0d0e7389 */ /* 0x00006400000c000b */
[----:B01----:R-:W-:Y:S01]  /*2ac00*/  ENDCOLLECTIVE ;  /* 0x000000000000791b */ /* 0x003fe20003800000 */
.L_x_800:
[----:B------:R-:W-:Y:S01]  /*2ac10*/  MOV R13, R48 ;  /* 0x00000030000d7202 */ /* 0x000fe20000000f00 */
[----:B------:R-:W-:Y:S01]  /*2ac20*/  IMAD.MOV.U32 R12, RZ, RZ, R3 ;  /* 0x000000ffff0c7224 */ /* 0x000fe200078e0003 */
[----:B------:R-:W-:Y:S01]  /*2ac30*/  SEL R48, R33, R44, P0 ;  /* 0x0000002c21307207 */ /* 0x000fe20000000000 */
[----:B------:R-:W-:-:S07]  /*2ac40*/  IMAD.MOV.U32 R37, RZ, RZ, R14 ;  /* 0x000000ffff257224 */ /* 0x000fce00078e000e */
[----:B------:R-:W-:Y:S05]  /*2ac50*/  WARPSYNC.COLLECTIVE R15, `(.L_x_801) ;  /* 0x000000000f087348 */ /* 0x000fea0003c00000 */
[----:B------:R0:W1:Y:S02]  /*2ac60*/  SHFL.IDX P6, R14, R13, R12, R11 ;  /* 0x0000000c0d0e7389 */ /* 0x00006400000c000b */
[----:B01----:R-:W-:Y:S01]  /*2ac70*/  ENDCOLLECTIVE ;  /* 0x000000000000791b */ /* 0x003fe20003800000 */
.L_x_801:
[----:B------:R-:W-:Y:S01]  /*2ac80*/  IMAD.MOV.U32 R13, RZ, RZ, R39 ;  /* 0x000000ffff0d7224 */ /* 0x000fe200078e0027 */
[----:B------:R-:W-:Y:S01]  /*2ac90*/  MOV R12, R0 ;  /* 0x00000000000c7202 */ /* 0x000fe20000000f00 */
[----:B------:R-:W-:-:S07]  /*2aca0*/  IMAD.MOV.U32 R58, RZ, RZ, R14 ;  /* 0x000000ffff3a7224 */ /* 0x000fce00078e000e */
[----:B------:R-:W-:Y:S05]  /*2acb0*/  WARPSYNC.COLLECTIVE R15, `(.L_x_802) ;  /* 0x000000000f087348 */ /* 0x000fea0003c00000 */
[----:B------:R0:W1:Y:S02]  /*2acc0*/  SHFL.IDX P6, R14, R13, R12, R11 ;  /* 0x0000000c0d0e7389 */ /* 0x00006400000c000b */
[----:B01----:R-:W-:Y:S01]  /*2acd0*/  ENDCOLLECTIVE ;  /* 0x000000000000791b */ /* 0x003fe20003800000 */
.L_x_802:
[----:B------:R-:W-:Y:S01]  /*2ace0*/  IMAD.MOV.U32 R13, RZ, RZ, R50 ;  /* 0x000000ffff0d7224 */ /* 0x000fe200078e0032 */
[----:B------:R-:W-:Y:S01]  /*2acf0*/  SEL R50, R44, R33, P0 ;  /* 0x000000212c327207 */ /* 0x000fe20000000000 */
[----:B------:R-:W-:Y:S01]  /*2ad00*/  IMAD.MOV.U32 R12, RZ, RZ, R3 ;  /* 0x000000ffff0c7224 */ /* 0x000fe200078e0003 */
[----:B------:R-:W-:Y:S02]  /*2ad10*/  SEL R44, R35, R46, P0 ;  /* 0x0000002e232c7207 */ /* 0x000fe40000000000 */
[----:B------:R-:W-:Y:S01]  /*2ad20*/  SEL R46, R46, R35, P0 ;  /* 0x000000232e2e7207 */ /* 0x000fe20000000000 */
[----:B------:R-:W-:-:S07]  /*2ad30*/  IMAD.MOV.U32 R62, RZ, RZ, R14 ;  /* 0x000000ffff3e7224 */ /* 0x000fce00078e000e */
[----:B------:R-:W-:Y:S05]  /*2ad40*/  WARPSYNC.COLLECTIVE R15, `(.L_x_803) ;  /* 0x000000000f087348 */ /* 0x000fea0003c00000 */
[----:B------:R0:W1:Y:S02]  /*2ad50*/  SHFL.IDX P6, R14, R13, R12, R11 ;  /* 0x0000000c0d0e7389 */ /* 0x00006400000c000b */
[----:B01----:R-:W-:Y:S01]  /*2ad60*/  ENDCOLLECTIVE ;  /* 0x000000000000791b */ /* 0x003fe20003800000 */
.L_x_803:
[----:B------:R-:W-:Y:S02]  /*2ad70*/  IMAD.MOV.U32 R13, RZ, RZ, R41 ;  /* 0x000000ffff0d7224 */ /* 0x000fe400078e0029 */
[----:B------:R-:W-:Y:S01]  /*2ad80*/  IMAD.MOV.U32 R12, RZ, RZ, R0 ;  /* 0x000000ffff0c7224 */ /* 0x000fe200078e0000 */
[----:B------:R-:W-:-:S07]  /*2ad90*/  MOV R39, R14 ;  /* 0x0000000e00277202 */ /* 0x000fce0000000f00 */
[----:B------:R-:W-:Y:S05]  /*2ada0*/  WARPSYNC.COLLECTIVE R15, `(.L_x_804) ;  /* 0x000000000f087348 */ /* 0x000fea0003c00000 */
[----:B------:R0:W1:Y:S02]  /*2adb0*/  SHFL.IDX P6, R14, R13, R12, R11 ;  /* 0x0000000c0d0e7389 */ /* 0x00006400000c000b */
[----:B01----:R-:W-:Y:S01]  /*2adc0*/  ENDCOLLECTIVE ;  /* 0x000000000000791b */ /* 0x003fe20003800000 */
.L_x_804:
[----:B------:R-:W-:Y:S01]  /*2add0*/  MOV R13, R54 ;  /* 0x00000036000d7202 */ /* 0x000fe20000000f00 */
[----:B------:R-:W-:Y:S02]  /*2ade0*/  IMAD.MOV.U32 R12, RZ, RZ, R3 ;  /* 0x000000ffff0c7224 */ /* 0x000fe400078e0003 */
[----:B------:R-:W-:-:S07]  /*2adf0*/  IMAD.MOV.U32 R41, RZ, RZ, R14 ;  /* 0x000000ffff297224 */ /* 0x000fce00078e000e */
[----:B------:R-:W-:Y:S05]  /*2ae00*/  WARPSYNC.COLLECTIVE R15, `(.L_x_805) ;  /* 0x000000000f087348 */ /* 0x000fea0003c00000 */
[----:B------:R0:W1:Y:S02]  /*2ae10*/  SHFL.IDX P6, R14, R13, R12, R11 ;  /* 0x0000000c0d0e7389 */ /* 0x00006400000c000b */
[----:B01----:R-:W-:Y:S01]  /*2ae20*/  ENDCOLLECTIVE ;  /* 0x000000000000791b */ /* 0x003fe20003800000 */
.L_x_805:
[----:B------:R-:W-:Y:S01]  /*2ae30*/  IMAD.MOV.U32 R13, RZ, RZ, R43 ;  /* 0x000000ffff0d7224 */ /* 0x000fe200078e002b */
[----:B------:R-:W-:Y:S01]  /*2ae40*/  MOV R12, R0 ;  /* 0x00000000000c7202 */ /* 0x000fe20000000f00 */
[----:B------:R-:W-:-:S07]  /*2ae50*/  IMAD.MOV.U32 R54, RZ, RZ, R14 ;  /* 0x000000ffff367224 */ /* 0x000fce00078e000e */
[----:B------:R-:W-:Y:S05]  /*2ae60*/  WARPSYNC.COLLECTIVE R15, `(.L_x_806) ;  /* 0x000000000f087348 */ /* 0x000fea0003c00000 */
[----:B------:R0:W1:Y:S02]  /*2ae70*/  SHFL.IDX P6, R14, R13, R12, R11 ;  /* 0x0000000c0d0e7389 */ /* 0x00006400000c000b */
[----:B01----:R-:W-:Y:S01]  /*2ae80*/  ENDCOLLECTIVE ;  /* 0x000000000000791b */ /* 0x003fe20003800000 */
.L_x_806:
[----:B------:R-:W-:Y:S02]  /*2ae90*/  SEL R5, R41, R54, P0 ;  /* 0x0000003629057207 */ /* 0x000fe40000000000 */
[----:B------:R-:W-:Y:S01]  /*2aea0*/  SEL R7, R54, R41, P0 ;  /* 0x0000002936077207 */ /* 0x000fe20000000000 */
        /* <DEDUP_REMOVED lines=8> */
.L_x_807:
[----:B------:R-:W-:Y:S02]  /*2af30*/  IMAD.MOV.U32 R13, RZ, RZ, R45 ;  /* 0x000000ffff0d7224 */ /* 0x000fe400078e002d */
[----:B------:R-:W-:Y:S01]  /*2af40*/  IMAD.MOV.U32 R12, RZ, RZ, R0 ;  /* 0x000000ffff0c7224 */ /* 0x000fe200078e0000 */
[----:B------:R-:W-:-:S07]  /*2af50*/  MOV R2, R14 ;  /* 0x0000000e00027202 */ /* 0x000fce0000000f00 */
[----:B------:R-:W-:Y:S05]  /*2af60*/  WARPSYNC.COLLECTIVE R15, `(.L_x_808) ;  /* 0x000000000f087348 */ /* 0x000fea0003c00000 */
[----:B------:R0:W1:Y:S02]  /*2af70*/  SHFL.IDX P6, R14, R13, R12, R11 ;  /* 0x0000000c0d0e7389 */ /* 0x00006400000c000b */
[----:B01----:R-:W-:Y:S01]  /*2af80*/  ENDCOLLECTIVE ;  /* 0x000000000000791b */ /* 0x003fe20003800000 */
.L_x_808:
[----:B------:R-:W-:Y:S02]  /*2af90*/  SEL R9, R43, R2, P0 ;  /* 0x000000022b097207 */ /* 0x000fe40000000000 */
        /* <DEDUP_REMOVED lines=8> */
.L_x_809:
[----:B------:R-:W-:Y:S01]  /*2b020*/  IMAD.MOV.U32 R13, RZ, RZ, R47 ;  /* 0x000000ffff0d7224 */ /* 0x000fe200078e002f */
[----:B------:R-:W-:Y:S01]  /*2b030*/  MOV R12, R0 ;  /* 0x00000000000c7202 */ /* 0x000fe20000000f00 */
[----:B------:R-:W-:-:S07]  /*2b040*/  IMAD.MOV.U32 R20, RZ, RZ, R14 ;  /* 0x000000ffff147224 */ /* 0x000fce00078e000e */
[----:B------:R-:W-:Y:S05]  /*2b050*/  WARPSYNC.COLLECTIVE R15, `(.L_x_810) ;  /* 0x000000000f087348 */ /* 0x000fea0003c00000 */
[----:B------:R0:W1:Y:S02]  /*2b060*/  SHFL.IDX P6, R14, R13, R12, R11 ;  /* 0x0000000c0d0e7389 */ /* 0x00006400000c000b */
[----:B01----:R-:W-:Y:S01]  /*2b070*/  ENDCOLLECTIVE ;  /* 0x000000000000791b */ /* 0x003fe20003800000 */
.L_x_810:
[----:B------:R-:W-:Y:S02]  /*2b080*/  SEL R25, R45, R20, P0 ;  /* 0x000000142d197207 */ /* 0x000fe40000000000 */
[----:B------:R-:W-:Y:S01]  /*2b090*/  SEL R27, R20, R45, P0 ;  /* 0x0000002d141b7207 */ /* 0x000fe20000000000 */
[----:B------:R-:W-:Y:S02]  /*2b0a0*/  IMAD.MOV.U32 R13, RZ, RZ, R64 ;  /* 0x000000ffff0d7224 */ /* 0x000fe400078e0040 */
[----:B------:R-:W-:Y:S02]  /*2b0b0*/  IMAD.MOV.U32 R12, RZ, RZ, R3 ;  /* 0x000000ffff0c7224 */ /* 0x000fe400078e0003 */
[----:B------:R-:W-:-:S07]  /*2b0c0*/  IMAD.MOV.U32 R47, RZ, RZ, R14 ;  /* 0x000000ffff2f7224 */ /* 0x000fce00078e000e */
[----:B------:R-:W-:Y:S05]  /*2b0d0*/  WARPSYNC.COLLECTIVE R15, `(.L_x_811) ;  /* 0x000000000f087348 */ /* 0x000fea0003c00000 */
[----:B------:R0:W1:Y:S02]  /*2b0e0*/  SHFL.IDX P6, R14, R13, R12, R11 ;  /* 0x0000000c0d0e7389 */ /* 0x00006400000c000b */
[----:B01----:R-:W-:Y:S01]  /*2b0f0*/  ENDCOLLECTIVE ;  /* 0x000000000000791b */ /* 0x003fe20003800000 */
.L_x_811:
[----:B------:R-:W-:Y:S02]  /*2b100*/  IMAD.MOV.U32 R13, RZ, RZ, R49 ;  /* 0x000000ffff0d7224 */ /* 0x000fe400078e0031 */
[----:B------:R-:W-:Y:S01]  /*2b110*/  IMAD.MOV.U32 R12, RZ, RZ, R0 ;  /* 0x000000ffff0c7224 */ /* 0x000fe200078e0000 */
[----:B------:R-:W-:-:S07]  /*2b120*/  MOV R64, R14 ;  /* 0x0000000e00407202 */ /* 0x000fce0000000f00 */
[----:B------:R-:W-:Y:S05]  /*2b130*/  WARPSYNC.COLLECTIVE R15, `(.L_x_812) ;  /* 0x000000000f087348 */ /* 0x000fea0003c00000 */
[----:B------:R0:W1:Y:S02]  /*2b140*/  SHFL.IDX P6, R14, R13, R12, R11 ;  /* 0x0000000c0d0e7389 */ /* 0x00006400000c000b */
[----:B01----:R-:W-:Y:S01]  /*2b150*/  ENDCOLLECTIVE ;  /* 0x000000000000791b */ /* 0x003fe20003800000 */
.L_x_812:
[----:B------:R-:W-:Y:S01]  /*2b160*/  MOV R13, R66 ;  /* 0x00000042000d7202 */ /* 0x000fe20000000f00 */
[----:B------:R-:W-:Y:S02]  /*2b170*/  IMAD.MOV.U32 R12, RZ, RZ, R3 ;  /* 0x000000ffff0c7224 */ /* 0x000fe400078e0003 */
[----:B------:R-:W-:-:S07]  /*2b180*/  IMAD.MOV.U32 R49, RZ, RZ, R14 ;  /* 0x000000ffff317224 */ /* 0x000fce00078e000e */
[----:B------:R-:W-:Y:S05]  /*2b190*/  WARPSYNC.COLLECTIVE R15, `(.L_x_813) ;  /* 0x000000000f087348 */ /* 0x000fea0003c00000 */
[----:B------:R0:W1:Y:S02]  /*2b1a0*/  SHFL.IDX P6, R14, R13, R12, R11 ;  /* 0x0000000c0d0e7389 */ /* 0x00006400000c000b */
[----:B01----:R-:W-:Y:S01]  /*2b1b0*/  ENDCOLLECTIVE ;  /* 0x000000000000791b */ /* 0x003fe20003800000 */
.L_x_813:
[----:B------:R-:W-:Y:S01]  /*2b1c0*/  IMAD.MOV.U32 R13, RZ, RZ, R51 ;  /* 0x000000ffff0d7224 */ /* 0x000fe200078e0033 */
[----:B------:R-:W-:Y:S01]  /*2b1d0*/  MOV R12, R0 ;  /* 0x00000000000c7202 */ /* 0x000fe20000000f00 */
[----:B------:R-:W-:-:S07]  /*2b1e0*/  IMAD.MOV.U32 R66, RZ, RZ, R14 ;  /* 0x000000ffff427224 */ /* 0x000fce00078e000e */
[----:B------:R-:W-:Y:S05]  /*2b1f0*/  WARPSYNC.COLLECTIVE R15, `(.L_x_814) ;  /* 0x000000000f087348 */ /* 0x000fea0003c00000 */
[----:B------:R0:W1:Y:S02]  /*2b200*/  SHFL.IDX P6, R14, R13, R12, R11 ;  /* 0x0000000c0d0e7389 */ /* 0x00006400000c000b */
[----:B01----:R-:W-:Y:S01]  /*2b210*/  ENDCOLLECTIVE ;  /* 0x000000000000791b */ /* 0x003fe20003800000 */
.L_x_814:
        /* <DEDUP_REMOVED lines=8> */
.L_x_815:
[----:B------:R-:W-:Y:S02]  /*2b2a0*/  IMAD.MOV.U32 R13, RZ, RZ, R55 ;  /* 0x000000ffff0d7224 */ /* 0x000fe400078e0037 */
[----:B------:R-:W-:Y:S01]  /*2b2b0*/  IMAD.MOV.U32 R12, RZ, RZ, R0 ;  /* 0x000000ffff0c7224 */ /* 0x000fe200078e0000 */
[----:B------:R-:W-:-:S07]  /*2b2c0*/  MOV R68, R14 ;  /* 0x0000000e00447202 */ /* 0x000fce0000000f00 */
[----:B------:R-:W-:Y:S05]  /*2b2d0*/  WARPSYNC.COLLECTIVE R15, `(.L_x_816) ;  /* 0x000000000f087348 */ /* 0x000fea0003c00000 */
[----:B------:R0:W1:Y:S02]  /*2b2e0*/  SHFL.IDX P6, R14, R13, R12, R11 ;  /* 0x0000000c0d0e7389 */ /* 0x00006400000c000b */
[----:B01----:R-:W-:Y:S01]  /*2b2f0*/  ENDCOLLECTIVE ;  /* 0x000000000000791b */ /* 0x003fe20003800000 */
.L_x_816:
        /* <DEDUP_REMOVED lines=8> */
.L_x_817:
[----:B------:R-:W-:Y:S01]  /*2b380*/  IMAD.MOV.U32 R13, RZ, RZ, R57 ;  /* 0x000000ffff0d7224 */ /* 0x000fe200078e0039 */
[----:B------:R-:W-:Y:S01]  /*2b390*/  MOV R12, R0 ;  /* 0x00000000000c7202 */ /* 0x000fe20000000f00 */
[----:B------:R-:W-:-:S07]  /*2b3a0*/  IMAD.MOV.U32 R70, RZ, RZ, R14 ;  /* 0x000000ffff467224 */ /* 0x000fce00078e000e */
[----:B------:R-:W-:Y:S05]  /*2b3b0*/  WARPSYNC.COLLECTIVE R15, `(.L_x_818) ;  /* 0x000000000f087348 */ /* 0x000fea0003c00000 */
[----:B------:R0:W1:Y:S02]  /*2b3c0*/  SHFL.IDX P6, R14, R13, R12, R11 ;  /* 0x0000000c0d0e7389 */ /* 0x00006400000c000b */
[----:B01----:R-:W-:Y:S01]  /*2b3d0*/  ENDCOLLECTIVE ;  /* 0x000000000000791b */ /* 0x003fe20003800000 */
.L_x_818:
[----:B------:R-:W-:Y:S02]  /*2b3e0*/  IMAD.MOV.U32 R13, RZ, RZ, R72 ;  /* 0x000000ffff0d7224 */ /* 0x000fe400078e0048 */
[----:B------:R-:W-:Y:S02]  /*2b3f0*/  IMAD.MOV.U32 R12, RZ, RZ, R3 ;  /* 0x000000ffff0c7224 */ /* 0x000fe400078e0003 */
[----:B------:R-:W-:-:S07]  /*2b400*/  IMAD.MOV.U32 R57, RZ, RZ, R14 ;  /* 0x000000ffff397224 */ /* 0x000fce00078e000e */
[----:B------:R-:W-:Y:S05]  /*2b410*/  WARPSYNC.COLLECTIVE R15, `(.L_x_819) ;  /* 0x000000000f087348 */ /* 0x000fea0003c00000 */
[----:B------:R0:W1:Y:S02]  /*2b420*/  SHFL.IDX P6, R14, R13, R12, R11 ;  /* 0x0000000c0d0e7389 */ /* 0x00006400000c000b */
[----:B01----:R-:W-:Y:S01]  /*2b430*/  ENDCOLLECTIVE ;  /* 0x000000000000791b */ /* 0x003fe20003800000 */
.L_x_819:
[----:B------:R-:W-:Y:S02]  /*2b440*/  IMAD.MOV.U32 R13, RZ, RZ, R59 ;  /* 0x000000ffff0d7224 */ /* 0x000fe400078e003b */
[----:B------:R-:W-:Y:S01]  /*2b450*/  IMAD.MOV.U32 R12, RZ, RZ, R0 ;  /* 0x000000ffff0c7224 */ /* 0x000fe200078e0000 */
[----:B------:R-:W-:-:S07]  /*2b460*/  MOV R72, R14 ;  /* 0x0000000e00487202 */ /* 0x000fce0000000f00 */
[----:B------:R-:W-:Y:S05]  /*2b470*/  WARPSYNC.COLLECTIVE R15, `(.L_x_820) ;  /* 0x000000000f087348 */ /* 0x000fea0003c00000 */
[----:B------:R0:W1:Y:S02]  /*2b480*/  SHFL.IDX P6, R14, R13, R12, R11 ;  /* 0x0000000c0d0e7389 */ /* 0x00006400000c000b */
[----:B01----:R-:W-:Y:S01]  /*2b490*/  ENDCOLLECTIVE ;  /* 0x000000000000791b */ /* 0x003fe20003800000 */
.L_x_820:
[----:B------:R-:W-:Y:S02]  /*2b4a0*/  SEL R41, R57, R72, P0 ;  /* 0x0000004839297207 */ /* 0x000fe40000000000 */
[----:B------:R-:W-:Y:S01]  /*2b4b0*/  MOV R13, R74 ;  /* 0x0000004a000d7202 */ /* 0x000fe20000000f00 */
[----:B------:R-:W-:Y:S02]  /*2b4c0*/  IMAD.MOV.U32 R12, RZ, RZ, R3 ;  /* 0x000000ffff0c7224 */ /* 0x000fe400078e0003 */
[----:B------:R-:W-:-:S07]  /*2b4d0*/  IMAD.MOV.U32 R59, RZ, RZ, R14 ;  /* 0x000000ffff3b7224 */ /* 0x000fce00078e000e */
[----:B------:R-:W-:Y:S05]  /*2b4e0*/  WARPSYNC.COLLECTIVE R15, `(.L_x_821) ;  /* 0x000000000f087348 */ /* 0x000fea0003c00000 */
[----:B------:R0:W1:Y:S02]  /*2b4f0*/  SHFL.IDX P6, R14, R13, R12, R11 ;  /* 0x0000000c0d0e7389 */ /* 0x00006400000c000b */
[----:B01----:R-:W-:Y:S01]  /*2b500*/  ENDCOLLECTIVE ;  /* 0x000000000000791b */ /* 0x003fe20003800000 */
.L_x_821:
[----:B------:R-:W-:Y:S01]  /*2b510*/  IMAD.MOV.U32 R13, RZ, RZ, R61 ;  /* 0x000000ffff0d7224 */ /* 0x000fe200078e003d */
[----:B------:R-:W-:Y:S01]  /*2b520*/  MOV R12, R0 ;  /* 0x00000000000c7202 */ /* 0x000fe20000000f00 */
[----:B------:R-:W-:-:S07]  /*2b530*/  IMAD.MOV.U32 R74, RZ, RZ, R14 ;  /* 0x000000ffff4a7224 */ /* 0x000fce00078e000e */
[----:B------:R-:W-:Y:S05]  /*2b540*/  WARPSYNC.COLLECTIVE R15, `(.L_x_822) ;  /* 0x000000000f087348 */ /* 0x000fea0003c00000 */
[----:B------:R0:W1:Y:S02]  /*2b550*/  SHFL.IDX P6, R14, R13, R12, R11 ;  /* 0x0000000c0d0e7389 */ /* 0x00006400000c000b */
[----:B01----:R-:W-:Y:S01]  /*2b560*/  ENDCOLLECTIVE ;  /* 0x000000000000791b */ /* 0x003fe20003800000 */
.L_x_822:
        /* <DEDUP_REMOVED lines=8> */
.L_x_823:
[----:B------:R-:W-:Y:S02]  /*2b5f0*/  IMAD.MOV.U32 R13, RZ, RZ, R63 ;  /* 0x000000ffff0d7224 */ /* 0x000fe400078e003f */
[----:B------:R-:W-:Y:S01]  /*2b600*/  IMAD.MOV.U32 R12, RZ, RZ, R0 ;  /* 0x000000ffff0c7224 */ /* 0x000fe200078e0000 */
[----:B------:R-:W-:-:S07]  /*2b610*/  MOV R76, R14 ;  /* 0x0000000e004c7202 */ /* 0x000fce0000000f00 */
[----:B------:R-:W-:Y:S05]  /*2b620*/  WARPSYNC.COLLECTIVE R15, `(.L_x_824) ;  /* 0x000000000f087348 */ /* 0x000fea0003c00000 */
[----:B------:R0:W1:Y:S02]  /*2b630*/  SHFL.IDX P6, R14, R13, R12, R11 ;  /* 0x0000000c0d0e7389 */ /* 0x00006400000c000b */
[----:B01----:R-:W-:Y:S01]  /*2b640*/  ENDCOLLECTIVE ;  /* 0x000000000000791b */ /* 0x003fe20003800000 */
.L_x_824:
[----:B------:R-:W-:Y:S02]  /*2b650*/  SEL R45, R61, R76, P0 ;  /* 0x0000004c3d2d7207 */ /* 0x000fe40000000000 */
[----:B------:R-:W-:Y:S01]  /*2b660*/  MOV R13, R78 ;  /* 0x0000004e000d7202 */ /* 0x000fe20000000f00 */
[----:B------:R-:W-:Y:S02]  /*2b670*/  IMAD.MOV.U32 R12, RZ, RZ, R3 ;  /* 0x000000ffff0c7224 */ /* 0x000fe400078e0003 */
[----:B------:R-:W-:-:S07]  /*2b680*/  IMAD.MOV.U32 R63, RZ, RZ, R14 ;  /* 0x000000ffff3f7224 */ /* 0x000fce00078e000e */
[----:B------:R-:W-:Y:S05]  /*2b690*/  WARPSYNC.COLLECTIVE R15, `(.L_x_825) ;  /* 0x000000000f087348 */ /* 0x000fea0003c00000 */
[----:B------:R0:W1:Y:S02]  /*2b6a0*/  SHFL.IDX P6, R14, R13, R12, R11 ;  /* 0x0000000c0d0e7389 */ /* 0x00006400000c000b */
[----:B01----:R-:W-:Y:S01]  /*2b6b0*/  ENDCOLLECTIVE ;  /* 0x000000000000791b */ /* 0x003fe20003800000 */
.L_x_825:
[----:B------:R-:W-:Y:S01]  /*2b6c0*/  IMAD.MOV.U32 R13, RZ, RZ, R65 ;  /* 0x000000ffff0d7224 */ /* 0x000fe200078e0041 */
[----:B------:R-:W-:Y:S01]  /*2b6d0*/  MOV R12, R0 ;  /* 0x00000000000c7202 */ /* 0x000fe20000000f00 */
[----:B------:R-:W-:Y:S02]  /*2b6e0*/  IMAD.MOV.U32 R0, RZ, RZ, RZ ;  /* 0x000000ffff007224 */ /* 0x000fe400078e00ff */
[----:B------:R-:W-:-:S07]  /*2b6f0*/  IMAD.MOV.U32 R78, RZ, RZ, R14 ;  /* 0x000000ffff4e7224 */ /* 0x000fce00078e000e */
[----:B------:R-:W-:Y:S05]  /*2b700*/  WARPSYNC.COLLECTIVE R15, `(.L_x_826) ;  /* 0x000000000f087348 */ /* 0x000fea0003c00000 */
[----:B------:R0:W1:Y:S02]  /*2b710*/  SHFL.IDX P6, R14, R13, R12, R11 ;  /* 0x0000000c0d0e7389 */ /* 0x00006400000c000b */
[----:B01----:R-:W-:Y:S01]  /*2b720*/  ENDCOLLECTIVE ;  /* 0x000000000000791b */ /* 0x003fe20003800000 */
.L_x_826:
[----:B------:R-:W-:Y:S01]  /*2b730*/  SEL R59, R78, R63, P0 ;  /* 0x0000003f4e3b7207 */ /* 0x000fe20000000000 */
[----:B------:R-:W-:Y:S02]  /*2b740*/  IMAD.MOV.U32 R13, RZ, RZ, R80 ;  /* 0x000000ffff0d7224 */ /* 0x000fe400078e0050 */
[----:B------:R-:W-:Y:S02]  /*2b750*/  IMAD.MOV.U32 R12, RZ, RZ, R3 ;  /* 0x000000ffff0c7224 */ /* 0x000fe400078e0003 */
[----:B------:R-:W-:-:S07]  /*2b760*/  IMAD.MOV.U32 R65, RZ, RZ, R14 ;  /* 0x000000ffff417224 */ /* 0x000fce00078e000e */
[----:B------:R-:W-:Y:S05]  /*2b770*/  WARPSYNC.COLLECTIVE R15, `(.L_x_827) ;  /* 0x000000000f087348 */ /* 0x000fea0003c00000 */
[----:B------:R0:W1:Y:S02]  /*2b780*/  SHFL.IDX P6, R14, R13, R12, R11 ;  /* 0x0000000c0d0e7389 */ /* 0x00006400000c000b */
[----:B01----:R-:W-:Y:S01]  /*2b790*/  ENDCOLLECTIVE ;  /* 0x000000000000791b */ /* 0x003fe20003800000 */
.L_x_827:
[----:B------:R-:W-:Y:S02]  /*2b7a0*/  SEL R12, R29, R40, P0 ;  /* 0x000000281d0c7207 */ /* 0x000fe40000000000 */
[----:B------:R-:W-:Y:S02]  /*2b7b0*/  SEL R11, R2, R43, P0 ;  /* 0x0000002b020b7207 */ /* 0x000fe40000000000 */
[----:B------:R-:W-:Y:S02]  /*2b7c0*/  SEL R43, R72, R57, P0 ;  /* 0x00000039482b7207 */ /* 0x000fe40000000000 */
[----:B------:R-:W-:Y:S02]  /*2b7d0*/  SEL R13, R55, R70, P0 ;  /* 0x00000046370d7207 */ /* 0x000fe40000000000 */
[----:B------:R-:W-:Y:S02]  /*2b7e0*/  SEL R15, R70, R55, P0 ;  /* 0x00000037460f7207 */ /* 0x000fe40000000000 */
[----:B------:R-:W-:-:S02]  /*2b7f0*/  MOV R80, R14 ;  /* 0x0000000e00507202 */ /* 0x000fc40000000f00 */
[----:B------:R-:W-:Y:S02]  /*2b800*/  SEL R14, R40, R29, P0 ;  /* 0x0000001d280e7207 */ /* 0x000fe40000000000 */
[----:B------:R-:W-:Y:S02]  /*2b810*/  SEL R40, R31, R42, P0 ;  /* 0x0000002a1f287207 */ /* 0x000fe40000000000 */
[----:B------:R-:W-:Y:S02]  /*2b820*/  SEL R42, R42, R31, P0 ;  /* 0x0000001f2a2a7207 */ /* 0x000fe40000000000 */
[----:B------:R-:W-:Y:S02]  /*2b830*/  SEL R29, R47, R64, P0 ;  /* 0x000000402f1d7207 */ /* 0x000fe40000000000 */
[----:B------:R-:W-:Y:S02]  /*2b840*/  SEL R31, R64, R47, P0 ;  /* 0x0000002f401f7207 */ /* 0x000fe40000000000 */
[----:B------:R-:W-:-:S02]  /*2b850*/  SEL R47, R76, R61, P0 ;  /* 0x0000003d4c2f7207 */ /* 0x000fc40000000000 */
[----:B------:R-:W-:Y:S01]  /*2b860*/  SEL R57, R63, R78, P0 ;  /* 0x0000004e3f397207 */ /* 0x000fe20000000000 */
[----:B------:R-:W-:Y:S06]  /*2b870*/  BRA `(.L_x_828) ;  /* 0xffffff5800287947 */ /* 0x000fec000383ffff */
.L_x_627:
[----:B------:R-:W0:Y:S01]  /*2b880*/  S2R R11, SR_TID.X ;  /* 0x00000000000b7919 */ /* 0x000e220000002100 */
[----:B------:R-:W-:Y:S01]  /*2b890*/  BSSY B1, `(.L_x_829) ;  /* 0x000000a000017945 */ /* 0x000fe20003800000 */
[----:B------:R-:W-:Y:S02]  /*2b8a0*/  IMAD.MOV.U32 R12, RZ, RZ, RZ ;  /* 0x000000ffff0c7224 */ /* 0x000fe400078e00ff */
[----:B------:R-:W-:Y:S01]  /*2b8b0*/  IMAD.MOV.U32 R15, RZ, RZ, -0x1 ;  /* 0xffffffffff0f7424 */ /* 0x000fe200078e00ff */
[----:B0-----:R-:W-:Y:S02]  /*2b8c0*/  SHF.R.U32.HI R8, RZ, 0x5, R11 ;  /* 0x00000005ff087819 */ /* 0x001fe4000001160b */
[----:B------:R-:W-:Y:S02]  /*2b8d0*/  MOV R11, 0x1f ;  /* 0x0000001f000b7802 */ /* 0x000fe40000000f00 */
[----:B------:R-:W-:-:S05]  /*2b8e0*/  LOP3.LUT R8, R8, 0x3, RZ, 0xc0, !PT ;  /* 0x0000000308087812 */ /* 0x000fca00078ec0ff */
[----:B------:R-:W-:-:S07]  /*2b8f0*/  IMAD.MOV.U32 R13, RZ, RZ, R8 ;  /* 0x000000ffff0d7224 */ /* 0x000fce00078e0008 */
[----:B------:R-:W-:Y:S05]  /*2b900*/  WARPSYNC.COLLECTIVE R15, `(.L_x_830) ;  /* 0x000000000f087348 */ /* 0x000fea0003c00000 */
[----:B------:R0:W1:Y:S02]  /*2b910*/  SHFL.IDX P6, R14, R13, R12, R11 ;  /* 0x0000000c0d0e7389 */ /* 0x00006400000c000b */
[----:B01----:R-:W-:Y:S01]  /*2b920*/  ENDCOLLECTIVE ;  /* 0x000000000000791b */ /* 0x003fe20003800000 */
.L_x_830:
[----:B------:R-:W-:Y:S05]  /*2b930*/  BSYNC B1 ;  /* 0x0000000000017941 */ /* 0x000fea0003800000 */
.L_x_829:
[----:B------:R-:W-:Y:S05]  /*2b940*/  BRA `(.L_x_831) ;  /* 0xffffff84009c7947 */ /* 0x000fea000383ffff */
.L_x_629:
[----:B------:R-:W-:Y:S01]  /*2b950*/  BSSY B1, `(.L_x_832) ;  /* 0x0000006000017945 */ /* 0x000fe20003800000 */
[----:B------:R-:W-:-:S07]  /*2b960*/  IMAD.MOV.U32 R15, RZ, RZ, -0x1 ;  /* 0xffffffffff0f7424 */ /* 0x000fce00078e00ff */
[----:B0-----:R-:W-:Y:S05]  /*2b970*/  WARPSYNC.COLLECTIVE R15, `(.L_x_833) ;  /* 0x000000000f0c7348 */ /* 0x001fea0003c00000 */
[----:B------:R-:W-:Y:S02]  /*2b980*/  ELECT P6, UR62, PT ;  /* 0x00000000003e782f */ /* 0x000fe400038c0000 */
[----:B------:R-:W-:Y:S01]  /*2b990*/  MOV R14, UR62 ;  /* 0x0000003e000e7c02 */ /* 0x000fe20008000f00 */
[----:B0-----:R-:W-:Y:S10]  /*2b9a0*/  ENDCOLLECTIVE ;  /* 0x000000000000791b */ /* 0x001ff40003800000 */
.L_x_833:
[----:B------:R-:W-:Y:S05]  /*2b9b0*/  BSYNC B1 ;  /* 0x0000000000017941 */ /* 0x000fea0003800000 */
.L_x_832:
[----:B------:R-:W-:Y:S05]  /*2b9c0*/  BRA `(.L_x_628) ;  /* 0xffffff8400947947 */ /* 0x000fea000383ffff */
.L_x_631:
[----:B0-----:R0:W1:Y:S02]  /*2b9d0*/  SYNCS.PHASECHK.TRANS64.TRYWAIT P0, [R11+URZ+0x33420], R5 ;  /* 0x033420050b0075a7 */ /* 0x001064000800017f */
[----:B-1----:R-:W-:Y:S05]  /*2b9e0*/  @!P0 NANOSLEEP.SYNCS 0x989680 ;  /* 0x009896800000895d */ /* 0x002fea0003900000 */
[----:B------:R-:W1:Y:S02]  /*2b9f0*/  @!P0 SYNCS.PHASECHK.TRANS64 P0, [R11+URZ+0x33420], R5 ;  /* 0x033420050b0085a7 */ /* 0x000e64000800007f */
[----:B-1----:R-:W-:Y:S05]  /*2ba00*/  @!P0 BRA `(.L_x_631) ;  /* 0xfffffffc00f08947 */ /* 0x002fea000383ffff */
[----:B------:R-:W-:Y:S05]  /*2ba10*/  BRA `(.L_x_834) ;  /* 0xffffff8400b07947 */ /* 0x000fea000383ffff */
.L_x_635:
[----:B-1----:R1:W2:Y:S02]  /*2ba20*/  SYNCS.PHASECHK.TRANS64.TRYWAIT P0, [R7+URZ+0x334a0], R12 ;  /* 0x0334a00c070075a7 */ /* 0x0022a4000800017f */
[----:B--2---:R-:W-:Y:S05]  /*2ba30*/  @!P0 NANOSLEEP.SYNCS 0x989680 ;  /* 0x009896800000895d */ /* 0x004fea0003900000 */
[----:B------:R-:W2:Y:S02]  /*2ba40*/  @!P0 SYNCS.PHASECHK.TRANS64 P0, [R7+URZ+0x334a0], R12 ;  /* 0x0334a00c070085a7 */ /* 0x000ea4000800007f */
[----:B--2---:R-:W-:Y:S05]  /*2ba50*/  @!P0 BRA `(.L_x_635) ;  /* 0xfffffffc00f08947 */ /* 0x004fea000383ffff */
[----:B------:R-:W-:Y:S05]  /*2ba60*/  BRA `(.L_x_835) ;  /* 0xffffff8400d07947 */ /* 0x000fea000383ffff */
.L_x_642:
[----:B0-----:R0:W2:Y:S02]  /*2ba70*/  SYNCS.PHASECHK.TRANS64.TRYWAIT P0, [R7+URZ+0x334c0], R12 ;  /* 0x0334c00c070075a7 */ /* 0x0010a4000800017f */
[----:B--2---:R-:W-:Y:S05]  /*2ba80*/  @!P0 NANOSLEEP.SYNCS 0x989680 ;  /* 0x009896800000895d */ /* 0x004fea0003900000 */
[----:B------:R-:W2:Y:S02]  /*2ba90*/  @!P0 SYNCS.PHASECHK.TRANS64 P0, [R7+URZ+0x334c0], R12 ;  /* 0x0334c00c070085a7 */ /* 0x000ea4000800007f */
[----:B--2---:R-:W-:Y:S05]  /*2baa0*/  @!P0 BRA `(.L_x_642) ;  /* 0xfffffffc00f08947 */ /* 0x004fea000383ffff */
[----:B------:R-:W-:Y:S05]  /*2bab0*/  BRA `(.L_x_836) ;  /* 0xffffff8800d07947 */ /* 0x000fea000383ffff */
.L_x_651:
[----:B0-----:R0:W1:Y:S02]  /*2bac0*/  SYNCS.PHASECHK.TRANS64.TRYWAIT P1, [R7+URZ+0x334a0], R6 ;  /* 0x0334a006070075a7 */ /* 0x001064000802017f */
[----:B-1----:R-:W-:Y:S05]  /*2bad0*/  @!P1 NANOSLEEP.SYNCS 0x989680 ;  /* 0x009896800000995d */ /* 0x002fea0003900000 */
[----:B------:R-:W1:Y:S02]  /*2bae0*/  @!P1 SYNCS.PHASECHK.TRANS64 P1, [R7+URZ+0x334a0], R6 ;  /* 0x0334a006070095a7 */ /* 0x000e64000802007f */
[----:B-1----:R-:W-:Y:S05]  /*2baf0*/  @!P1 BRA `(.L_x_651) ;  /* 0xfffffffc00f09947 */ /* 0x002fea000383ffff */
[----:B------:R-:W-:Y:S05]  /*2bb00*/  BRA `(.L_x_837) ;  /* 0xffffff9000287947 */ /* 0x000fea000383ffff */
.L_x_658:
[----:B-1----:R1:W2:Y:S02]  /*2bb10*/  SYNCS.PHASECHK.TRANS64.TRYWAIT P1, [R7+URZ+0x334c0], R6 ;  /* 0x0334c006070075a7 */ /* 0x0022a4000802017f */
[----:B--2---:R-:W-:Y:S05]  /*2bb20*/  @!P1 NANOSLEEP.SYNCS 0x989680 ;  /* 0x009896800000995d */ /* 0x004fea0003900000 */
[----:B------:R-:W2:Y:S02]  /*2bb30*/  @!P1 SYNCS.PHASECHK.TRANS64 P1, [R7+URZ+0x334c0], R6 ;  /* 0x0334c006070095a7 */ /* 0x000ea4000802007f */
[----:B--2---:R-:W-:Y:S05]  /*2bb40*/  @!P1 BRA `(.L_x_658) ;  /* 0xfffffffc00f09947 */ /* 0x004fea000383ffff */
[----:B------:R-:W-:Y:S05]  /*2bb50*/  BRA `(.L_x_838) ;  /* 0xffffff9400207947 */ /* 0x000fea000383ffff */
.L_x_675:
[----:B------:R-:W0:Y:S01]  /*2bb60*/  S2R R7, SR_TID.X ;  /* 0x0000000000077919 */ /* 0x000e220000002100 */
[----:B------:R-:W-:Y:S01]  /*2bb70*/  BSSY B0, `(.L_x_839) ;  /* 0x000000a000007945 */ /* 0x000fe20003800000 */
[----:B------:R-:W-:Y:S01]  /*2bb80*/  MOV R12, RZ ;  /* 0x000000ff000c7202 */ /* 0x000fe20000000f00 */
[----:B------:R-:W-:Y:S02]  /*2bb90*/  IMAD.MOV.U32 R11, RZ, RZ, 0x1f ;  /* 0x0000001fff0b7424 */ /* 0x000fe400078e00ff */
[----:B------:R-:W-:Y:S01]  /*2bba0*/  IMAD.MOV.U32 R15, RZ, RZ, -0x1 ;  /* 0xffffffffff0f7424 */ /* 0x000fe200078e00ff */
[----:B0-----:R-:W-:-:S04]  /*2bbb0*/  SHF.R.U32.HI R7, RZ, 0x5, R7 ;  /* 0x00000005ff077819 */ /* 0x001fc80000011607 */
[----:B------:R-:W-:-:S05]  /*2bbc0*/  LOP3.LUT R7, R7, 0x3, RZ, 0xc0, !PT ;  /* 0x0000000307077812 */ /* 0x000fca00078ec0ff */
[----:B------:R-:W-:-:S07]  /*2bbd0*/  IMAD.MOV.U32 R13, RZ, RZ, R7 ;  /* 0x000000ffff0d7224 */ /* 0x000fce00078e0007 */
[----:B------:R-:W-:Y:S05]  /*2bbe0*/  WARPSYNC.COLLECTIVE R15, `(.L_x_840) ;  /* 0x000000000f087348 */ /* 0x000fea0003c00000 */
[----:B------:R0:W1:Y:S02]  /*2bbf0*/  SHFL.IDX P6, R14, R13, R12, R11 ;  /* 0x0000000c0d0e7389 */ /* 0x00006400000c000b */
[----:B01----:R-:W-:Y:S01]  /*2bc00*/  ENDCOLLECTIVE ;  /* 0x000000000000791b */ /* 0x003fe20003800000 */
.L_x_840:
[----:B------:R-:W-:Y:S05]  /*2bc10*/  BSYNC B0 ;  /* 0x0000000000007941 */ /* 0x000fea0003800000 */
.L_x_839:
[----:B------:R-:W-:Y:S05]  /*2bc20*/  BRA `(.L_x_841) ;  /* 0xffffffa400107947 */ /* 0x000fea000383ffff */
.L_x_677:
[----:B------:R-:W-:Y:S01]  /*2bc30*/  BSSY B0, `(.L_x_842) ;  /* 0x0000006000007945 */ /* 0x000fe20003800000 */
[----:B------:R-:W-:-:S07]  /*2bc40*/  IMAD.MOV.U32 R15, RZ, RZ, -0x1 ;  /* 0xffffffffff0f7424 */ /* 0x000fce00078e00ff */
[----:B0-----:R-:W-:Y:S05]  /*2bc50*/  WARPSYNC.COLLECTIVE R15, `(.L_x_843) ;  /* 0x000000000f0c7348 */ /* 0x001fea0003c00000 */
[----:B------:R-:W-:Y:S02]  /*2bc60*/  ELECT P6, UR62, PT ;  /* 0x00000000003e782f */ /* 0x000fe400038c0000 */
[----:B------:R-:W-:Y:S01]  /*2bc70*/  MOV R14, UR62 ;  /* 0x0000003e000e7c02 */ /* 0x000fe20008000f00 */
[----:B0-----:R-:W-:Y:S10]  /*2bc80*/  ENDCOLLECTIVE ;  /* 0x000000000000791b */ /* 0x001ff40003800000 */
.L_x_843:
[----:B------:R-:W-:Y:S05]  /*2bc90*/  BSYNC B0 ;  /* 0x0000000000007941 */ /* 0x000fea0003800000 */
.L_x_842:
[----:B------:R-:W-:Y:S05]  /*2bca0*/  BRA `(.L_x_844) ;  /* 0xffffffa400087947 */ /* 0x000fea000383ffff */
.L_x_680:
[----:B0-----:R0:W1:Y:S02]  /*2bcb0*/  SYNCS.PHASECHK.TRANS64.TRYWAIT P2, [R4+URZ+0x33480], R8 ;  /* 0x03348008040075a7 */ /* 0x001064000804017f */
[----:B-1----:R-:W-:Y:S05]  /*2bcc0*/  @!P2 NANOSLEEP.SYNCS 0x989680 ;  /* 0x009896800000a95d */ /* 0x002fea0003900000 */
[----:B------:R-:W1:Y:S02]  /*2bcd0*/  @!P2 SYNCS.PHASECHK.TRANS64 P2, [R4+URZ+0x33480], R8 ;  /* 0x033480080400a5a7 */ /* 0x000e64000804007f */
[----:B-1----:R-:W-:Y:S05]  /*2bce0*/  @!P2 BRA `(.L_x_680) ;  /* 0xfffffffc00f0a947 */ /* 0x002fea000383ffff */
[----:B------:R-:W-:Y:S05]  /*2bcf0*/  BRA `(.L_x_845) ;  /* 0xffffffa400847947 */ /* 0x000fea000383ffff */
.L_x_682:
[----:B-1----:R1:W2:Y:S02]  /*2bd00*/  SYNCS.PHASECHK.TRANS64.TRYWAIT P2, [R4+URZ+0x33440], R8 ;  /* 0x03344008040075a7 */ /* 0x0022a4000804017f */
[----:B--2---:R-:W-:Y:S05]  /*2bd10*/  @!P2 NANOSLEEP.SYNCS 0x989680 ;  /* 0x009896800000a95d */ /* 0x004fea0003900000 */
[----:B------:R-:W2:Y:S02]  /*2bd20*/  @!P2 SYNCS.PHASECHK.TRANS64 P2, [R4+URZ+0x33440], R8 ;  /* 0x033440080400a5a7 */ /* 0x000ea4000804007f */
[----:B--2---:R-:W-:Y:S05]  /*2bd30*/  @!P2 BRA `(.L_x_682) ;  /* 0xfffffffc00f0a947 */ /* 0x004fea000383ffff */
[----:B------:R-:W-:Y:S05]  /*2bd40*/  BRA `(.L_x_846) ;  /* 0xffffffa800107947 */ /* 0x000fea000383ffff */
.L_x_685:
[----:B-1----:R-:W1:Y:S01]  /*2bd50*/  S2R R5, SR_CgaCtaId ;  /* 0x0000000000057919 */ /* 0x002e620000008800 */
[----:B------:R-:W-:-:S04]  /*2bd60*/  MOV R4, 0x400 ;  /* 0x0000040000047802 */ /* 0x000fc80000000f00 */
[----:B-1----:R-:W-:-:S04]  /*2bd70*/  LEA R4, R5, R4, 0x18 ;  /* 0x0000000405047211 */ /* 0x002fc800078ec0ff */
[----:B------:R1:W2:Y:S03]  /*2bd80*/  SYNCS.PHASECHK.TRANS64.TRYWAIT P0, [R4+URZ+0x33420], R3 ;  /* 0x03342003040075a7 */ /* 0x0002a6000800017f */
[----:B--2---:R-:W-:Y:S05]  /*2bd90*/  @!P0 NANOSLEEP.SYNCS 0x989680 ;  /* 0x009896800000895d */ /* 0x004fea0003900000 */
[----:B------:R-:W2:Y:S02]  /*2bda0*/  @!P0 SYNCS.PHASECHK.TRANS64 P0, [R4+URZ+0x33420], R3 ;  /* 0x03342003040085a7 */ /* 0x000ea4000800007f */
[----:B--2---:R-:W-:Y:S05]  /*2bdb0*/  @!P0 BRA `(.L_x_685) ;  /* 0xfffffffc00e48947 */ /* 0x004fea000383ffff */
[----:B------:R-:W-:Y:S05]  /*2bdc0*/  BRA `(.L_x_847) ;  /* 0xffffffac003c7947 */ /* 0x000fea000383ffff */
.L_x_691:
[----:B-1----:R1:W2:Y:S02]  /*2bdd0*/  SYNCS.PHASECHK.TRANS64.TRYWAIT P0, [R5+URZ+0x33480], R4 ;  /* 0x03348004050075a7 */ /* 0x0022a4000800017f */
[----:B--2---:R-:W-:Y:S05]  /*2bde0*/  @!P0 NANOSLEEP.SYNCS 0x989680 ;  /* 0x009896800000895d */ /* 0x004fea0003900000 */
[----:B------:R-:W2:Y:S02]  /*2bdf0*/  @!P0 SYNCS.PHASECHK.TRANS64 P0, [R5+URZ+0x33480], R4 ;  /* 0x03348004050085a7 */ /* 0x000ea4000800007f */
[----:B--2---:R-:W-:Y:S05]  /*2be00*/  @!P0 BRA `(.L_x_691) ;  /* 0xfffffffc00f08947 */ /* 0x004fea000383ffff */
[----:B------:R-:W-:Y:S05]  /*2be10*/  BRA `(.L_x_848) ;  /* 0xffffffac00f47947 */ /* 0x000fea000383ffff */
.L_x_698:
[----:B0-----:R0:W2:Y:S02]  /*2be20*/  SYNCS.PHASECHK.TRANS64.TRYWAIT P0, [R5+URZ+0x33440], R4 ;  /* 0x03344004050075a7 */ /* 0x0010a4000800017f */
[----:B--2---:R-:W-:Y:S05]  /*2be30*/  @!P0 NANOSLEEP.SYNCS 0x989680 ;  /* 0x009896800000895d */ /* 0x004fea0003900000 */
[----:B------:R-:W2:Y:S02]  /*2be40*/  @!P0 SYNCS.PHASECHK.TRANS64 P0, [R5+URZ+0x33440], R4 ;  /* 0x03344004050085a7 */ /* 0x000ea4000800007f */
[----:B--2---:R-:W-:Y:S05]  /*2be50*/  @!P0 BRA `(.L_x_698) ;  /* 0xfffffffc00f08947 */ /* 0x004fea000383ffff */
[----:B------:R-:W-:Y:S05]  /*2be60*/  BRA `(.L_x_849) ;  /* 0xffffffb400007947 */ /* 0x000fea000383ffff */
.L_x_706:
[----:B-1----:R1:W2:Y:S02]  /*2be70*/  SYNCS.PHASECHK.TRANS64.TRYWAIT P2, [R14+URZ+0x33470], R3 ;  /* 0x033470030e0075a7 */ /* 0x0022a4000804017f */
[----:B--2---:R-:W-:Y:S05]  /*2be80*/  @!P2 NANOSLEEP.SYNCS 0x989680 ;  /* 0x009896800000a95d */ /* 0x004fea0003900000 */
[----:B------:R-:W2:Y:S02]  /*2be90*/  @!P2 SYNCS.PHASECHK.TRANS64 P2, [R14+URZ+0x33470], R3 ;  /* 0x033470030e00a5a7 */ /* 0x000ea4000804007f */
[----:B--2---:R-:W-:Y:S05]  /*2bea0*/  @!P2 BRA `(.L_x_706) ;  /* 0xfffffffc00f0a947 */ /* 0x004fea000383ffff */
[----:B------:R-:W-:Y:S05]  /*2beb0*/  BRA `(.L_x_850) ;  /* 0xffffffb800207947 */ /* 0x000fea000383ffff */
.L_x_708:
[----:B0-----:R0:W1:Y:S02]  /*2bec0*/  SYNCS.PHASECHK.TRANS64.TRYWAIT P2, [R14+URZ+0x33460], R3 ;  /* 0x033460030e0075a7 */ /* 0x001064000804017f */
[----:B-1----:R-:W-:Y:S05]  /*2bed0*/  @!P2 NANOSLEEP.SYNCS 0x989680 ;  /* 0x009896800000a95d */ /* 0x002fea0003900000 */
[----:B------:R-:W1:Y:S02]  /*2bee0*/  @!P2 SYNCS.PHASECHK.TRANS64 P2, [R14+URZ+0x33460], R3 ;  /* 0x033460030e00a5a7 */ /* 0x000e64000804007f */
[----:B-1----:R-:W-:Y:S05]  /*2bef0*/  @!P2 BRA `(.L_x_708) ;  /* 0xfffffffc00f0a947 */ /* 0x002fea000383ffff */
[----:B------:R-:W-:Y:S05]  /*2bf00*/  BRA `(.L_x_851) ;  /* 0xffffffb800287947 */ /* 0x000fea000383ffff */
.L_x_715:
[----:B-1----:R1:W3:Y:S02]  /*2bf10*/  SYNCS.PHASECHK.TRANS64.TRYWAIT P0, [R3+URZ+0x33470], R0 ;  /* 0x03347000030075a7 */ /* 0x0022e4000800017f */
[----:B---3--:R-:W-:Y:S05]  /*2bf20*/  @!P0 NANOSLEEP.SYNCS 0x989680 ;  /* 0x009896800000895d */ /* 0x008fea0003900000 */
[----:B------:R-:W3:Y:S02]  /*2bf30*/  @!P0 SYNCS.PHASECHK.TRANS64 P0, [R3+URZ+0x33470], R0 ;  /* 0x03347000030085a7 */ /* 0x000ee4000800007f */
[----:B---3--:R-:W-:Y:S05]  /*2bf40*/  @!P0 BRA `(.L_x_715) ;  /* 0xfffffffc00f08947 */ /* 0x008fea000383ffff */
[----:B------:R-:W-:Y:S05]  /*2bf50*/  BRA `(.L_x_852) ;  /* 0xffffffc0006c7947 */ /* 0x000fea000383ffff */
.L_x_717:
[----:B0-----:R0:W1:Y:S02]  /*2bf60*/  SYNCS.PHASECHK.TRANS64.TRYWAIT P0, [R3+URZ+0x33460], R6 ;  /* 0x03346006030075a7 */ /* 0x001064000800017f */
[----:B-1----:R-:W-:Y:S05]  /*2bf70*/  @!P0 NANOSLEEP.SYNCS 0x989680 ;  /* 0x009896800000895d */ /* 0x002fea0003900000 */
[----:B------:R-:W1:Y:S02]  /*2bf80*/  @!P0 SYNCS.PHASECHK.TRANS64 P0, [R3+URZ+0x33460], R6 ;  /* 0x03346006030085a7 */ /* 0x000e64000800007f */
[----:B-1----:R-:W-:Y:S05]  /*2bf90*/  @!P0 BRA `(.L_x_717) ;  /* 0xfffffffc00f08947 */ /* 0x002fea000383ffff */
[----:B------:R-:W-:Y:S05]  /*2bfa0*/  BRA `(.L_x_853) ;  /* 0xffffffc000a07947 */ /* 0x000fea000383ffff */
.L_x_721:
[----:B------:R-:W-:Y:S01]  /*2bfb0*/  BSSY B0, `(.L_x_854) ;  /* 0x0000008000007945 */ /* 0x000fe20003800000 */
[----:B------:R-:W-:Y:S01]  /*2bfc0*/  MOV R13, R16 ;  /* 0x00000010000d7202 */ /* 0x000fe20000000f00 */
[----:B------:R-:W-:Y:S02]  /*2bfd0*/  IMAD.MOV.U32 R12, RZ, RZ, RZ ;  /* 0x000000ffff0c7224 */ /* 0x000fe400078e00ff */
[----:B------:R-:W-:Y:S02]  /*2bfe0*/  IMAD.MOV.U32 R11, RZ, RZ, 0x1f ;  /* 0x0000001fff0b7424 */ /* 0x000fe400078e00ff */
[----:B------:R-:W-:-:S07]  /*2bff0*/  IMAD.MOV.U32 R15, RZ, RZ, -0x1 ;  /* 0xffffffffff0f7424 */ /* 0x000fce00078e00ff */
[----:B------:R-:W-:Y:S05]  /*2c000*/  WARPSYNC.COLLECTIVE R15, `(.L_x_855) ;  /* 0x000000000f087348 */ /* 0x000fea0003c00000 */
[----:B------:R0:W1:Y:S02]  /*2c010*/  SHFL.IDX P6, R14, R13, R12, R11 ;  /* 0x0000000c0d0e7389 */ /* 0x00006400000c000b */
[----:B01----:R-:W-:Y:S01]  /*2c020*/  ENDCOLLECTIVE ;  /* 0x000000000000791b */ /* 0x003fe20003800000 */
.L_x_855:
[----:B------:R-:W-:Y:S05]  /*2c030*/  BSYNC B0 ;  /* 0x0000000000007941 */ /* 0x000fea0003800000 */
.L_x_854:
[----:B------:R-:W-:Y:S01]  /*2c040*/  IMAD.MOV.U32 R13, RZ, RZ, R16 ;  /* 0x000000ffff0d7224 */ /* 0x000fe200078e0010 */
[----:B------:R-:W-:Y:S01]  /*2c050*/  MOV R15, 0xffffffff ;  /* 0xffffffff000f7802 */ /* 0x000fe20000000f00 */
[----:B------:R-:W-:Y:S01]  /*2c060*/  IMAD.MOV.U32 R12, RZ, RZ, 0x1 ;  /* 0x00000001ff0c7424 */ /* 0x000fe200078e00ff */
[----:B------:R-:W-:Y:S01]  /*2c070*/  MOV R0, R14 ;  /* 0x0000000e00007202 */ /* 0x000fe20000000f00 */
[----:B------:R-:W-:Y:S02]  /*2c080*/  IMAD.MOV.U32 R11, RZ, RZ, 0x1f ;  /* 0x0000001fff0b7424 */ /* 0x000fe400078e00ff */
[----:B------:R-:W-:-:S07]  /*2c090*/  IMAD.IADD R5, R19, 0x1, R8 ;  /* 0x0000000113057824 */ /* 0x000fce00078e0208 */
[----:B------:R-:W-:Y:S05]  /*2c0a0*/  WARPSYNC.COLLECTIVE R15, `(.L_x_856) ;  /* 0x000000000f087348 */ /* 0x000fea0003c00000 */
[----:B------:R0:W1:Y:S02]  /*2c0b0*/  SHFL.IDX P6, R14, R13, R12, R11 ;  /* 0x0000000c0d0e7389 */ /* 0x00006400000c000b */
[----:B01----:R-:W-:Y:S01]  /*2c0c0*/  ENDCOLLECTIVE ;  /* 0x000000000000791b */ /* 0x003fe20003800000 */
.L_x_856:
[----:B------:R-:W-:Y:S02]  /*2c0d0*/  ULDC UR4, c[0x0][0xc14] ;  /* 0x0003050000047ab9 */ /* 0x000fe40000000800 */
[----:B------:R-:W-:-:S13]  /*2c0e0*/  ISETP.GE.OR P1, PT, R5, UR4, !P0 ;  /* 0x0000000405007c0c */ /* 0x000fda000c726670 */
[----:B------:R-:W0:Y:S01]  /*2c0f0*/  @!P1 LDC.64 R2, c[0x0][0xc58] ;  /* 0x00031600ff029b82 */ /* 0x000e220000000a00 */
[----:B------:R-:W-:Y:S02]  /*2c100*/  IMAD.MOV.U32 R11, RZ, RZ, RZ ;  /* 0x000000ffff0b7224 */ /* 0x000fe400078e00ff */
[----:B------:R-:W-:Y:S02]  /*2c110*/  IMAD.MOV.U32 R4, RZ, RZ, R14 ;  /* 0x000000ffff047224 */ /* 0x000fe400078e000e */
[----:B0-----:R-:W-:-:S06]  /*2c120*/  @!P1 IMAD.WIDE R2, R5, 0x4, R2 ;  /* 0x0000000405029825 */ /* 0x001fcc00078e0202 */
[----:B------:R0:W2:Y:S01]  /*2c130*/  @!P1 LDG.E R3, desc[UR54][R2.64] ;  /* 0x0000003602039981 */ /* 0x0000a2000c1e1900 */
[C---:B------:R-:W-:Y:S02]  /*2c140*/  ISETP.GE.U32.AND P2, PT, R8.reuse, 0x2, PT ;  /* 0x000000020800780c */ /* 0x040fe40003f46070 */
[C---:B------:R-:W-:Y:S02]  /*2c150*/  ISETP.GE.U32.AND P3, PT, R8.reuse, 0x4, PT ;  /* 0x000000040800780c */ /* 0x040fe40003f66070 */
[C---:B------:R-:W-:Y:S02]  /*2c160*/  ISETP.GE.U32.AND P4, PT, R8.reuse, 0x8, PT ;  /* 0x000000080800780c */ /* 0x040fe40003f86070 */
[C---:B------:R-:W-:Y:S01]  /*2c170*/  ISETP.GE.U32.AND P5, PT, R8.reuse, 0x10, PT ;  /* 0x000000100800780c */ /* 0x040fe20003fa6070 */
[----:B0-----:R-:W-:Y:S01]  /*2c180*/  IMAD.MOV.U32 R2, RZ, RZ, RZ ;  /* 0x000000ffff027224 */ /* 0x001fe200078e00ff */
[----:B--2---:R-:W-:Y:S02]  /*2c190*/  @!P1 MOV R2, R3 ;  /* 0x0000000300029202 */ /* 0x004fe40000000f00 */
[----:B------:R-:W-:-:S03]  /*2c1a0*/  ISETP.NE.AND P1, PT, R8, RZ, PT ;  /* 0x000000ff0800720c */ /* 0x000fc60003f25270 */
[----:B------:R-:W-:-:S10]  /*2c1b0*/  IMAD.MOV.U32 R13, RZ, RZ, R2 ;  /* 0x000000ffff0d7224 */ /* 0x000fd400078e0002 */
[----:B------:R-:W-:Y:S05]  /*2c1c0*/  WARPSYNC.COLLECTIVE R15, `(.L_x_857) ;  /* 0x000000000f087348 */ /* 0x000fea0003c00000 */
[----:B------:R0:W1:Y:S02]  /*2c1d0*/  SHFL.UP P6, R14, R13, R12, R11 ;  /* 0x0400000c0d0e7389 */ /* 0x00006400000c000b */
[----:B01----:R-:W-:Y:S01]  /*2c1e0*/  ENDCOLLECTIVE ;  /* 0x000000000000791b */ /* 0x003fe20003800000 */
.L_x_857:
[----:B------:R-:W-:Y:S01]  /*2c1f0*/  IMAD.MOV.U32 R12, RZ, RZ, 0x2 ;  /* 0x00000002ff0c7424 */ /* 0x000fe200078e00ff */
[----:B------:R-:W-:-:S05]  /*2c200*/  SEL R5, R14, RZ, P1 ;  /* 0x000000ff0e057207 */ /* 0x000fca0000800000 */
[----:B------:R-:W-:-:S05]  /*2c210*/  IMAD.IADD R5, R2, 0x1, R5 ;  /* 0x0000000102057824 */ /* 0x000fca00078e0205 */
[----:B------:R-:W-:-:S07]  /*2c220*/  MOV R13, R5 ;  /* 0x00000005000d7202 */ /* 0x000fce0000000f00 */
[----:B------:R-:W-:Y:S05]  /*2c230*/  WARPSYNC.COLLECTIVE R15, `(.L_x_858) ;  /* 0x000000000f087348 */ /* 0x000fea0003c00000 */
[----:B------:R0:W1:Y:S02]  /*2c240*/  SHFL.UP P6, R14, R13, R12, R11 ;  /* 0x0400000c0d0e7389 */ /* 0x00006400000c000b */
[----:B01----:R-:W-:Y:S01]  /*2c250*/  ENDCOLLECTIVE ;  /* 0x000000000000791b */ /* 0x003fe20003800000 */
.L_x_858:
[----:B------:R-:W-:Y:S02]  /*2c260*/  MOV R12, 0x4 ;  /* 0x00000004000c7802 */ /* 0x000fe40000000f00 */
[----:B------:R-:W-:-:S05]  /*2c270*/  SEL R6, R14, RZ, P2 ;  /* 0x000000ff0e067207 */ /* 0x000fca0001000000 */
[----:B------:R-:W-:-:S04]  /*2c280*/  IMAD.IADD R6, R5, 0x1, R6 ;  /* 0x0000000105067824 */ /* 0x000fc800078e0206 */
[----:B------:R-:W-:-:S07]  /*2c290*/  IMAD.MOV.U32 R13, RZ, RZ, R6 ;  /* 0x000000ffff0d7224 */ /* 0x000fce00078e0006 */
[----:B------:R-:W-:Y:S05]  /*2c2a0*/  WARPSYNC.COLLECTIVE R15, `(.L_x_859) ;  /* 0x000000000f087348 */ /* 0x000fea0003c00000 */
[----:B------:R0:W1:Y:S02]  /*2c2b0*/  SHFL.UP P6, R14, R13, R12, R11 ;  /* 0x0400000c0d0e7389 */ /* 0x00006400000c000b */
[----:B01----:R-:W-:Y:S01]  /*2c2c0*/  ENDCOLLECTIVE ;  /* 0x000000000000791b */ /* 0x003fe20003800000 */
.L_x_859:
[----:B------:R-:W-:Y:S01]  /*2c2d0*/  IMAD.MOV.U32 R12, RZ, RZ, 0x8 ;  /* 0x00000008ff0c7424 */ /* 0x000fe200078e00ff */
[----:B------:R-:W-:-:S05]  /*2c2e0*/  SEL R7, R14, RZ, P3 ;  /* 0x000000ff0e077207 */ /* 0x000fca0001800000 */
[----:B------:R-:W-:-:S04]  /*2c2f0*/  IMAD.IADD R7, R6, 0x1, R7 ;  /* 0x0000000106077824 */ /* 0x000fc800078e0207 */
[----:B------:R-:W-:-:S07]  /*2c300*/  IMAD.MOV.U32 R13, RZ, RZ, R7 ;  /* 0x000000ffff0d7224 */ /* 0x000fce00078e0007 */
[----:B------:R-:W-:Y:S05]  /*2c310*/  WARPSYNC.COLLECTIVE R15, `(.L_x_860) ;  /* 0x000000000f087348 */ /* 0x000fea0003c00000 */
[----:B------:R0:W1:Y:S02]  /*2c320*/  SHFL.UP P6, R14, R13, R12, R11 ;  /* 0x0400000c0d0e7389 */ /* 0x00006400000c000b */
[----:B01----:R-:W-:Y:S01]  /*2c330*/  ENDCOLLECTIVE ;  /* 0x000000000000791b */ /* 0x003fe20003800000 */
.L_x_860:
[----:B------:R-:W-:Y:S01]  /*2c340*/  IMAD.MOV.U32 R12, RZ, RZ, 0x10 ;  /* 0x00000010ff0c7424 */ /* 0x000fe200078e00ff */
[----:B------:R-:W-:-:S04]  /*2c350*/  SEL R14, R14, RZ, P4 ;  /* 0x000000ff0e0e7207 */ /* 0x000fc80002000000 */
[----:B------:R-:W-:-:S05]  /*2c360*/  IADD3 R5, R7, R14, RZ ;  /* 0x0000000e07057210 */ /* 0x000fca0007ffe0ff */
[----:B------:R-:W-:-:S07]  /*2c370*/  IMAD.MOV.U32 R13, RZ, RZ, R5 ;  /* 0x000000ffff0d7224 */ /* 0x000fce00078e0005 */
[----:B------:R-:W-:Y:S05]  /*2c380*/  WARPSYNC.COLLECTIVE R15, `(.L_x_861) ;  /* 0x000000000f087348 */ /* 0x000fea0003c00000 */
[----:B------:R0:W1:Y:S02]  /*2c390*/  SHFL.UP P6, R14, R13, R12, R11 ;  /* 0x0400000c0d0e7389 */ /* 0x00006400000c000b */
[----:B01----:R-:W-:Y:S01]  /*2c3a0*/  ENDCOLLECTIVE ;  /* 0x000000000000791b */ /* 0x003fe20003800000 */
.L_x_861:
[----:B------:R-:W-:Y:S02]  /*2c3b0*/  IMAD.MOV.U32 R12, RZ, RZ, 0x1f ;  /* 0x0000001fff0c7424 */ /* 0x000fe400078e00ff */
[----:B------:R-:W-:Y:S01]  /*2c3c0*/  IMAD.MOV.U32 R11, RZ, RZ, 0x1f ;  /* 0x0000001fff0b7424 */ /* 0x000fe200078e00ff */
[----:B------:R-:W-:-:S05]  /*2c3d0*/  SEL R14, R14, RZ, P5 ;  /* 0x000000ff0e0e7207 */ /* 0x000fca0002800000 */
[----:B------:R-:W-:-:S05]  /*2c3e0*/  IMAD.IADD R3, R5, 0x1, R14 ;  /* 0x0000000105037824 */ /* 0x000fca00078e020e */
[----:B------:R-:W-:-:S07]  /*2c3f0*/  MOV R13, R3 ;  /* 0x00000003000d7202 */ /* 0x000fce0000000f00 */
[----:B------:R-:W-:Y:S05]  /*2c400*/  WARPSYNC.COLLECTIVE R15, `(.L_x_862) ;  /* 0x000000000f087348 */ /* 0x000fea0003c00000 */
[----:B------:R0:W1:Y:S02]  /*2c410*/  SHFL.IDX P6, R14, R13, R12, R11 ;  /* 0x0000000c0d0e7389 */ /* 0x00006400000c000b */
[----:B01----:R-:W-:Y:S01]  /*2c420*/  ENDCOLLECTIVE ;  /* 0x000000000000791b */ /* 0x003fe20003800000 */
.L_x_862:
[----:B------:R-:W-:Y:S05]  /*2c430*/  BRA `(.L_x_863) ;  /* 0xffffffc800007947 */ /* 0x000fea000383ffff */
.L_x_726:
[----:B------:R-:W-:Y:S01]  /*2c440*/  BSSY B0, `(.L_x_864) ;  /* 0x0000008000007945 */ /* 0x000fe20003800000 */
[----:B-----5:R-:W-:Y:S01]  /*2c450*/  IMAD.MOV.U32 R13, RZ, RZ, R2 ;  /* 0x000000ffff0d7224 */ /* 0x020fe200078e0002 */
[----:B------:R-:W-:Y:S01]  /*2c460*/  MOV R12, 0x1 ;  /* 0x00000001000c7802 */ /* 0x000fe20000000f00 */
[----:B------:R-:W-:Y:S02]  /*2c470*/  IMAD.MOV.U32 R11, RZ, RZ, RZ ;  /* 0x000000ffff0b7224 */ /* 0x000fe400078e00ff */
[----:B------:R-:W-:-:S07]  /*2c480*/  IMAD.MOV.U32 R15, RZ, RZ, -0x1 ;  /* 0xffffffffff0f7424 */ /* 0x000fce00078e00ff */
[----:B01----:R-:W-:Y:S05]  /*2c490*/  WARPSYNC.COLLECTIVE R15, `(.L_x_865) ;  /* 0x000000000f087348 */ /* 0x003fea0003c00000 */
[----:B------:R2:W3:Y:S02]  /*2c4a0*/  SHFL.UP P6, R14, R13, R12, R11 ;  /* 0x0400000c0d0e7389 */ /* 0x0004e400000c000b */
[----:B0123--:R-:W-:Y:S01]  /*2c4b0*/  ENDCOLLECTIVE ;  /* 0x000000000000791b */ /* 0x00ffe20003800000 */
.L_x_865:
[----:B------:R-:W-:Y:S05]  /*2c4c0*/  BSYNC B0 ;  /* 0x0000000000007941 */ /* 0x000fea0003800000 */
.L_x_864:
[----:B------:R-:W-:Y:S01]  /*2c4d0*/  SEL R13, R14, RZ, P1 ;  /* 0x000000ff0e0d7207 */ /* 0x000fe20000800000 */
[----:B------:R-:W-:Y:S01]  /*2c4e0*/  IMAD.MOV.U32 R11, RZ, RZ, RZ ;  /* 0x000000ffff0b7224 */ /* 0x000fe200078e00ff */
[----:B------:R-:W-:Y:S01]  /*2c4f0*/  MOV R12, 0x2 ;  /* 0x00000002000c7802 */ /* 0x000fe20000000f00 */
[----:B------:R-:W-:Y:S02]  /*2c500*/  IMAD.MOV.U32 R15, RZ, RZ, -0x1 ;  /* 0xffffffffff0f7424 */ /* 0x000fe400078e00ff */
[----:B------:R-:W-:-:S07]  /*2c510*/  IMAD.IADD R13, R2, 0x1, R13 ;  /* 0x00000001020d7824 */ /* 0x000fce00078e020d */
[----:B------:R-:W-:Y:S05]  /*2c520*/  WARPSYNC.COLLECTIVE R15, `(.L_x_866) ;  /* 0x000000000f087348 */ /* 0x000fea0003c00000 */
[----:B------:R0:W1:Y:S02]  /*2c530*/  SHFL.UP P6, R14, R13, R12, R11 ;  /* 0x0400000c0d0e7389 */ /* 0x00006400000c000b */
[----:B01----:R-:W-:Y:S01]  /*2c540*/  ENDCOLLECTIVE ;  /* 0x000000000000791b */ /* 0x003fe20003800000 */
.L_x_866:
[----:B------:R-:W-:Y:S01]  /*2c550*/  IMAD.MOV.U32 R12, RZ, RZ, 0x4 ;  /* 0x00000004ff0c7424 */ /* 0x000fe200078e00ff */
[----:B------:R-:W-:-:S05]  /*2c560*/  SEL R14, R14, RZ, P2 ;  /* 0x000000ff0e0e7207 */ /* 0x000fca0001000000 */
[----:B------:R-:W-:-:S05]  /*2c570*/  IMAD.IADD R5, R13, 0x1, R14 ;  /* 0x000000010d057824 */ /* 0x000fca00078e020e */
[----:B------:R-:W-:-:S07]  /*2c580*/  MOV R13, R5 ;  /* 0x00000005000d7202 */ /* 0x000fce0000000f00 */
[----:B------:R-:W-:Y:S05]  /*2c590*/  WARPSYNC.COLLECTIVE R15, `(.L_x_867) ;  /* 0x000000000f087348 */ /* 0x000fea0003c00000 */
[----:B------:R0:W1:Y:S02]  /*2c5a0*/  SHFL.UP P6, R14, R13, R12, R11 ;  /* 0x0400000c0d0e7389 */ /* 0x00006400000c000b */
[----:B01----:R-:W-:Y:S01]  /*2c5b0*/  ENDCOLLECTIVE ;  /* 0x000000000000791b */ /* 0x003fe20003800000 */
.L_x_867:
[----:B------:R-:W-:Y:S02]  /*2c5c0*/  MOV R12, 0x8 ;  /* 0x00000008000c7802 */ /* 0x000fe40000000f00 */
[----:B------:R-:W-:-:S05]  /*2c5d0*/  SEL R6, R14, RZ, P3 ;  /* 0x000000ff0e067207 */ /* 0x000fca0001800000 */
[----:B------:R-:W-:-:S04]  /*2c5e0*/  IMAD.IADD R6, R5, 0x1, R6 ;  /* 0x0000000105067824 */ /* 0x000fc800078e0206 */
[----:B------:R-:W-:-:S07]  /*2c5f0*/  IMAD.MOV.U32 R13, RZ, RZ, R6 ;  /* 0x000000ffff0d7224 */ /* 0x000fce00078e0006 */
[----:B------:R-:W-:Y:S05]  /*2c600*/  WARPSYNC.COLLECTIVE R15, `(.L_x_868) ;  /* 0x000000000f087348 */ /* 0x000fea0003c00000 */
[----:B------:R0:W1:Y:S02]  /*2c610*/  SHFL.UP P6, R14, R13, R12, R11 ;  /* 0x0400000c0d0e7389 */ /* 0x00006400000c000b */
[----:B01----:R-:W-:Y:S01]  /*2c620*/  ENDCOLLECTIVE ;  /* 0x000000000000791b */ /* 0x003fe20003800000 */
.L_x_868:
[----:B------:R-:W-:Y:S01]  /*2c630*/  IMAD.MOV.U32 R12, RZ, RZ, 0x10 ;  /* 0x00000010ff0c7424 */ /* 0x000fe200078e00ff */
[----:B------:R-:W-:-:S05]  /*2c640*/  SEL R7, R14, RZ, P4 ;  /* 0x000000ff0e077207 */ /* 0x000fca0002000000 */
[----:B------:R-:W-:-:S04]  /*2c650*/  IMAD.IADD R7, R6, 0x1, R7 ;  /* 0x0000000106077824 */ /* 0x000fc800078e0207 */
[----:B------:R-:W-:-:S07]  /*2c660*/  IMAD.MOV.U32 R13, RZ, RZ, R7 ;  /* 0x000000ffff0d7224 */ /* 0x000fce00078e0007 */
[----:B------:R-:W-:Y:S05]  /*2c670*/  WARPSYNC.COLLECTIVE R15, `(.L_x_869) ;  /* 0x000000000f087348 */ /* 0x000fea0003c00000 */
[----:B------:R0:W1:Y:S02]  /*2c680*/  SHFL.UP P6, R14, R13, R12, R11 ;  /* 0x0400000c0d0e7389 */ /* 0x00006400000c000b */
[----:B01----:R-:W-:Y:S01]  /*2c690*/  ENDCOLLECTIVE ;  /* 0x000000000000791b */ /* 0x003fe20003800000 */
.L_x_869:
[----:B------:R-:W-:Y:S02]  /*2c6a0*/  IMAD.MOV.U32 R12, RZ, RZ, 0x1f ;  /* 0x0000001fff0c7424 */ /* 0x000fe400078e00ff */
[----:B------:R-:W-:Y:S01]  /*2c6b0*/  IMAD.MOV.U32 R11, RZ, RZ, 0x1f ;  /* 0x0000001fff0b7424 */ /* 0x000fe200078e00ff */
[----:B------:R-:W-:-:S04]  /*2c6c0*/  SEL R14, R14, RZ, P5 ;  /* 0x000000ff0e0e7207 */ /* 0x000fc80002800000 */
[----:B------:R-:W-:-:S05]  /*2c6d0*/  IADD3 R3, R7, R14, RZ ;  /* 0x0000000e07037210 */ /* 0x000fca0007ffe0ff */
[----:B------:R-:W-:-:S07]  /*2c6e0*/  IMAD.MOV.U32 R13, RZ, RZ, R3 ;  /* 0x000000ffff0d7224 */ /* 0x000fce00078e0003 */
[----:B------:R-:W-:Y:S05]  /*2c6f0*/  WARPSYNC.COLLECTIVE R15, `(.L_x_870) ;  /* 0x000000000f087348 */ /* 0x000fea0003c00000 */
[----:B------:R0:W1:Y:S02]  /*2c700*/  SHFL.IDX P6, R14, R13, R12, R11 ;  /* 0x0000000c0d0e7389 */ /* 0x00006400000c000b */
[----:B01----:R-:W-:Y:S01]  /*2c710*/  ENDCOLLECTIVE ;  /* 0x000000000000791b */ /* 0x003fe20003800000 */
.L_x_870:
[----:B------:R-:W-:Y:S05]  /*2c720*/  BRA `(.L_x_871) ;  /* 0xffffffc400e07947 */ /* 0x000fea000383ffff */
.L_x_728:
[----:B------:R-:W-:Y:S01]  /*2c730*/  BSSY B0, `(.L_x_872) ;  /* 0x0000006000007945 */ /* 0x000fe20003800000 */
[----:B------:R-:W-:Y:S02]  /*2c740*/  PLOP3.LUT P6, PT, P6, PT, PT, 0x8, 0x0 ;  /* 0x000000000000781c */ /* 0x000fe400037ce170 */
[----:B------:R-:W-:-:S11]  /*2c750*/  MOV R15, 0xffffffff ;  /* 0xffffffff000f7802 */ /* 0x000fd60000000f00 */
[----:B0-----:R-:W-:Y:S05]  /*2c760*/  WARPSYNC.COLLECTIVE R15, `(.L_x_873) ;  /* 0x000000000f087348 */ /* 0x001fea0003c00000 */
[----:B------:R-:W-:Y:S01]  /*2c770*/  VOTE.ANY R14, PT, P6 ;  /* 0x00000000000e7806 */ /* 0x000fe200030e0100 */
[----:B0-----:R-:W-:Y:S06]  /*2c780*/  ENDCOLLECTIVE ;  /* 0x000000000000791b */ /* 0x001fec0003800000 */
.L_x_873:
[----:B------:R-:W-:Y:S05]  /*2c790*/  BSYNC B0 ;  /* 0x0000000000007941 */ /* 0x000fea0003800000 */
.L_x_872:
[----:B------:R-:W-:Y:S01]  /*2c7a0*/  IMAD.MOV.U32 R5, RZ, RZ, R14 ;  /* 0x000000ffff057224 */ /* 0x000fe200078e000e */
[----:B------:R-:W-:Y:S01]  /*2c7b0*/  MOV R11, 0x1f ;  /* 0x0000001f000b7802 */ /* 0x000fe20000000f00 */
[----:B------:R-:W-:Y:S02]  /*2c7c0*/  IMAD.MOV.U32 R13, RZ, RZ, R2 ;  /* 0x000000ffff0d7224 */ /* 0x000fe400078e0002 */
[----:B------:R-:W0:Y:S01]  /*2c7d0*/  POPC R4, R5 ;  /* 0x0000000500047309 */ /* 0x000e220000000000 */
[----:B------:R-:W-:Y:S02]  /*2c7e0*/  IMAD.MOV.U32 R15, RZ, RZ, -0x1 ;  /* 0xffffffffff0f7424 */ /* 0x000fe400078e00ff */
[----:B0-----:R-:W-:-:S07]  /*2c7f0*/  IMAD.MOV.U32 R12, RZ, RZ, R4 ;  /* 0x000000ffff0c7224 */ /* 0x001fce00078e0004 */
[----:B------:R-:W-:Y:S05]  /*2c800*/  WARPSYNC.COLLECTIVE R15, `(.L_x_874) ;  /* 0x000000000f087348 */ /* 0x000fea0003c00000 */
[----:B------:R0:W1:Y:S02]  /*2c810*/  SHFL.IDX P6, R14, R13, R12, R11 ;  /* 0x0000000c0d0e7389 */ /* 0x00006400000c000b */
[----:B01----:R-:W-:Y:S01]  /*2c820*/  ENDCOLLECTIVE ;  /* 0x000000000000791b */ /* 0x003fe20003800000 */
.L_x_874:
[----:B------:R-:W-:Y:S01]  /*2c830*/  IMAD.MOV.U32 R17, RZ, RZ, R14 ;  /* 0x000000ffff117224 */ /* 0x000fe200078e000e */
[----:B------:R-:W-:Y:S06]  /*2c840*/  BRA `(.L_x_875) ;  /* 0xffffffc400d07947 */ /* 0x000fec000383ffff */
.L_x_730:
[----:B------:R-:W-:Y:S01]  /*2c850*/  BSSY B0, `(.L_x_876) ;  /* 0x0000007000007945 */ /* 0x000fe20003800000 */
[----:B------:R-:W-:Y:S01]  /*2c860*/  IMAD.MOV.U32 R13, RZ, RZ, R3 ;  /* 0x000000ffff0d7224 */ /* 0x000fe200078e0003 */
[----:B------:R-:W-:Y:S01]  /*2c870*/  MOV R11, 0x1f ;  /* 0x0000001f000b7802 */ /* 0x000fe20000000f00 */
[----:B------:R-:W-:-:S07]  /*2c880*/  IMAD.MOV.U32 R15, RZ, RZ, -0x1 ;  /* 0xffffffffff0f7424 */ /* 0x000fce00078e00ff */
[----:B012---:R-:W-:Y:S05]  /*2c890*/  WARPSYNC.COLLECTIVE R15, `(.L_x_877) ;  /* 0x000000000f087348 */ /* 0x007fea0003c00000 */
[----:B------:R3:W4:Y:S02]  /*2c8a0*/  SHFL.IDX P6, R14, R13, R12, R11 ;  /* 0x0000000c0d0e7389 */ /* 0x00072400000c000b */
[----:B01234-:R-:W-:Y:S01]  /*2c8b0*/  ENDCOLLECTIVE ;  /* 0x000000000000791b */ /* 0x01ffe20003800000 */
.L_x_877:
[----:B------:R-:W-:Y:S05]  /*2c8c0*/  BSYNC B0 ;  /* 0x0000000000007941 */ /* 0x000fea0003800000 */
.L_x_876:
[----:B------:R-:W-:Y:S05]  /*2c8d0*/  BRA `(.L_x_729) ;  /* 0xffffffc400c87947 */ /* 0x000fea000383ffff */
.L_x_734:
[----:B0-----:R0:W1:Y:S02]  /*2c8e0*/  SYNCS.PHASECHK.TRANS64.TRYWAIT P0, [R0+URZ+0x33420], R3 ;  /* 0x03342003000075a7 */ /* 0x001064000800017f */
[----:B-1----:R-:W-:Y:S05]  /*2c8f0*/  @!P0 NANOSLEEP.SYNCS 0x989680 ;  /* 0x009896800000895d */ /* 0x002fea0003900000 */
[----:B------:R-:W1:Y:S02]  /*2c900*/  @!P0 SYNCS.PHASECHK.TRANS64 P0, [R0+URZ+0x33420], R3 ;  /* 0x03342003000085a7 */ /* 0x000e64000800007f */
[----:B-1----:R-:W-:Y:S05]  /*2c910*/  @!P0 BRA `(.L_x_734) ;  /* 0xfffffffc00f08947 */ /* 0x002fea000383ffff */
[----:B------:R-:W-:Y:S05]  /*2c920*/  BRA `(.L_x_878) ;  /* 0xffffffc800b47947 */ /* 0x000fea000383ffff */
.L_x_735:
[----:B------:R-:W1:Y:S01]  /*2c930*/  S2R R2, SR_TID.X ;  /* 0x0000000000027919 */ /* 0x000e620000002100 */
[----:B------:R-:W-:Y:S01]  /*2c940*/  BSSY B0, `(.L_x_879) ;  /* 0x000000a000007945 */ /* 0x000fe20003800000 */
[----:B------:R-:W-:Y:S01]  /*2c950*/  IMAD.MOV.U32 R12, RZ, RZ, RZ ;  /* 0x000000ffff0c7224 */ /* 0x000fe200078e00ff */
[----:B------:R-:W-:Y:S01]  /*2c960*/  MOV R11, 0x1f ;  /* 0x0000001f000b7802 */ /* 0x000fe20000000f00 */
[----:B------:R-:W-:Y:S01]  /*2c970*/  IMAD.MOV.U32 R15, RZ, RZ, -0x1 ;  /* 0xffffffffff0f7424 */ /* 0x000fe200078e00ff */
[----:B-1----:R-:W-:-:S04]  /*2c980*/  SHF.R.U32.HI R2, RZ, 0x5, R2 ;  /* 0x00000005ff027819 */ /* 0x002fc80000011602 */
[----:B------:R-:W-:-:S05]  /*2c990*/  LOP3.LUT R2, R2, 0x3, RZ, 0xc0, !PT ;  /* 0x0000000302027812 */ /* 0x000fca00078ec0ff */
[----:B------:R-:W-:-:S07]  /*2c9a0*/  IMAD.MOV.U32 R13, RZ, RZ, R2 ;  /* 0x000000ffff0d7224 */ /* 0x000fce00078e0002 */
[----:B0-----:R-:W-:Y:S05]  /*2c9b0*/  WARPSYNC.COLLECTIVE R15, `(.L_x_880) ;  /* 0x000000000f087348 */ /* 0x001fea0003c00000 */
[----:B------:R1:W2:Y:S02]  /*2c9c0*/  SHFL.IDX P6, R14, R13, R12, R11 ;  /* 0x0000000c0d0e7389 */ /* 0x0002a400000c000b */
[----:B012---:R-:W-:Y:S01]  /*2c9d0*/  ENDCOLLECTIVE ;  /* 0x000000000000791b */ /* 0x007fe20003800000 */
.L_x_880:
[----:B------:R-:W-:Y:S05]  /*2c9e0*/  BSYNC B0 ;  /* 0x0000000000007941 */ /* 0x000fea0003800000 */
.L_x_879:
[----:B------:R-:W-:Y:S05]  /*2c9f0*/  BRA `(.L_x_881) ;  /* 0xffffffc8009c7947 */ /* 0x000fea000383ffff */
.L_x_736:
[----:B------:R-:W-:Y:S01]  /*2ca00*/  BSSY B0, `(.L_x_882) ;  /* 0x0000006000007945 */ /* 0x000fe20003800000 */
[----:B------:R-:W-:-:S07]  /*2ca10*/  IMAD.MOV.U32 R15, RZ, RZ, -0x1 ;  /* 0xffffffffff0f7424 */ /* 0x000fce00078e00ff */
[----:B01----:R-:W-:Y:S05]  /*2ca20*/  WARPSYNC.COLLECTIVE R15, `(.L_x_883) ;  /* 0x000000000f0c7348 */ /* 0x003fea0003c00000 */
[----:B------:R-:W-:Y:S02]  /*2ca30*/  ELECT P6, UR62, PT ;  /* 0x00000000003e782f */ /* 0x000fe400038c0000 */
[----:B------:R-:W-:Y:S01]  /*2ca40*/  MOV R14, UR62 ;  /* 0x0000003e000e7c02 */ /* 0x000fe20008000f00 */
[----:B01----:R-:W-:Y:S10]  /*2ca50*/  ENDCOLLECTIVE ;  /* 0x000000000000791b */ /* 0x003ff40003800000 */
.L_x_883:
[----:B------:R-:W-:Y:S05]  /*2ca60*/  BSYNC B0 ;  /* 0x0000000000007941 */ /* 0x000fea0003800000 */
.L_x_882:
[----:B------:R-:W-:Y:S05]  /*2ca70*/  BRA `(.L_x_884) ;  /* 0xffffffc800907947 */ /* 0x000fea000383ffff */
.L_x_738:
[----:B0-----:R0:W1:Y:S02]  /*2ca80*/  SYNCS.PHASECHK.TRANS64.TRYWAIT P1, [R6+URZ], R5 ;  /* 0x00000005060075a7 */ /* 0x001064000802017f */
[----:B-1----:R-:W-:Y:S05]  /*2ca90*/  @!P1 NANOSLEEP.SYNCS 0x989680 ;  /* 0x009896800000995d */ /* 0x002fea0003900000 */
[----:B------:R-:W1:Y:S02]  /*2caa0*/  @!P1 SYNCS.PHASECHK.TRANS64 P1, [R6+URZ], R5 ;  /* 0x00000005060095a7 */ /* 0x000e64000802007f */
[----:B-1----:R-:W-:Y:S05]  /*2cab0*/  @!P1 BRA `(.L_x_738) ;  /* 0xfffffffc00f09947 */ /* 0x002fea000383ffff */
[----:B------:R-:W-:Y:S05]  /*2cac0*/  BRA `(.L_x_885) ;  /* 0xffffffc800cc7947 */ /* 0x000fea000383ffff */
.L_x_739:
[----:B-1----:R1:W2:Y:S02]  /*2cad0*/  SYNCS.PHASECHK.TRANS64.TRYWAIT P1, [R7+URZ], R2 ;  /* 0x00000002070075a7 */ /* 0x0022a4000802017f */
[----:B--2---:R-:W-:Y:S05]  /*2cae0*/  @!P1 NANOSLEEP.SYNCS 0x989680 ;  /* 0x009896800000995d */ /* 0x004fea0003900000 */
[----:B------:R-:W2:Y:S02]  /*2caf0*/  @!P1 SYNCS.PHASECHK.TRANS64 P1, [R7+URZ], R2 ;  /* 0x00000002070095a7 */ /* 0x000ea4000802007f */
[----:B--2---:R-:W-:Y:S05]  /*2cb00*/  @!P1 BRA `(.L_x_739) ;  /* 0xfffffffc00f09947 */ /* 0x004fea000383ffff */
[----:B------:R-:W-:Y:S05]  /*2cb10*/  BRA `(.L_x_886) ;  /* 0xffffffc800c07947 */ /* 0x000fea000383ffff */
.L_x_741:
[----:B--2---:R2:W3:Y:S02]  /*2cb20*/  SYNCS.PHASECHK.TRANS64.TRYWAIT P1, [R4+URZ+0x33460], R5 ;  /* 0x03346005040075a7 */ /* 0x0044e4000802017f */
[----:B---3--:R-:W-:Y:S05]  /*2cb30*/  @!P1 NANOSLEEP.SYNCS 0x989680 ;  /* 0x009896800000995d */ /* 0x008fea0003900000 */
[----:B------:R-:W3:Y:S02]  /*2cb40*/  @!P1 SYNCS.PHASECHK.TRANS64 P1, [R4+URZ+0x33460], R5 ;  /* 0x03346005040095a7 */ /* 0x000ee4000802007f */
[----:B---3--:R-:W-:Y:S05]  /*2cb50*/  @!P1 BRA `(.L_x_741) ;  /* 0xfffffffc00f09947 */ /* 0x008fea000383ffff */
[----:B------:R-:W-:Y:S05]  /*2cb60*/  BRA `(.L_x_887) ;  /* 0xffffffc800c47947 */ /* 0x000fea000383ffff */
.L_x_743:
[----:B---3--:R3:W4:Y:S02]  /*2cb70*/  SYNCS.PHASECHK.TRANS64.TRYWAIT P1, [R3+URZ+0x33460], R2 ;  /* 0x03346002030075a7 */ /* 0x008724000802017f */
[----:B----4-:R-:W-:Y:S05]  /*2cb80*/  @!P1 NANOSLEEP.SYNCS 0x989680 ;  /* 0x009896800000995d */ /* 0x010fea0003900000 */
[----:B------:R-:W4:Y:S02]  /*2cb90*/  @!P1 SYNCS.PHASECHK.TRANS64 P1, [R3+URZ+0x33460], R2 ;  /* 0x03346002030095a7 */ /* 0x000f24000802007f */
[----:B----4-:R-:W-:Y:S05]  /*2cba0*/  @!P1 BRA `(.L_x_743) ;  /* 0xfffffffc00f09947 */ /* 0x010fea000383ffff */
[----:B------:R-:W-:Y:S05]  /*2cbb0*/  BRA `(.L_x_888) ;  /* 0xffffffc800c47947 */ /* 0x000fea000383ffff */
.L_x_745:
[----:B----4-:R4:W0:Y:S02]  /*2cbc0*/  SYNCS.PHASECHK.TRANS64.TRYWAIT P0, [R4+URZ+0x33480], R5 ;  /* 0x03348005040075a7 */ /* 0x010824000800017f */
[----:B0-----:R-:W-:Y:S05]  /*2cbd0*/  @!P0 NANOSLEEP.SYNCS 0x989680 ;  /* 0x009896800000895d */ /* 0x001fea0003900000 */
[----:B------:R-:W0:Y:S02]  /*2cbe0*/  @!P0 SYNCS.PHASECHK.TRANS64 P0, [R4+URZ+0x33480], R5 ;  /* 0x03348005040085a7 */ /* 0x000e24000800007f */
[----:B0-----:R-:W-:Y:S05]  /*2cbf0*/  @!P0 BRA `(.L_x_745) ;  /* 0xfffffffc00f08947 */ /* 0x001fea000383ffff */
[----:B------:R-:W-:Y:S05]  /*2cc00*/  BRA `(.L_x_746) ;  /* 0xffffffc800c07947 */ /* 0x000fea000383ffff */
.L_x_889:
        /* <DEDUP_REMOVED lines=15> */
.L_x_2703:


//--------------------- .text._ZN7cutlass13device_kernelIN5flash11enable_sm90INS1_16FlashAttnFwdSm90INS1_25CollectiveMainloopFwdSm90ILi2EN4cute5tupleIJNS5_1CILi1EEES8_S8_EEENS6_IJNS7_ILi128EEESA_NS7_ILi192EEEEEELi192ENS_12float_e4m3_tEfNS_4arch4Sm90ELb0ELb1ELb1ELb0ELb0ELb0ELb0ELb1ELb1ELb0ELb0ELb0EEENS1_21CollectiveEpilogueFwdINS6_IJSA_SB_SA_EEES9_NS_10bfloat16_tESF_Li256ELb0ELb0ELb0ELb1EEENS1_30DynamicPersistentTileSchedulerILi256ELi128ELb0ELb0ELb1EEEEEEEEEvNT_6ParamsE --------------------------
	.section	.text._ZN7cutlass13device_kernelIN5flash11enable_sm90INS1_16FlashAttnFwdSm90INS1_25CollectiveMainloopFwdSm90ILi2EN4cute5tupleIJNS5_1CILi1EEES8_S8_EEENS6_IJNS7_ILi128EEESA_NS7_ILi192EEEEEELi192ENS_12float_e4m3_tEfNS_4arch4Sm90ELb0ELb1ELb1ELb0ELb0ELb0ELb0ELb1ELb1ELb0ELb0ELb0EEENS1_21CollectiveEpilogueFwdINS6_IJSA_SB_SA_EEES9_NS_10bfloat16_tESF_Li256ELb0ELb0ELb0ELb1EEENS1_30DynamicPersistentTileSchedulerILi256ELi128ELb0ELb0ELb1EEEEEEEEEvNT_6ParamsE,"ax",@progbits
	.align	128
.text._ZN7cutlass13device_kernelIN5flash11enable_sm90INS1_16FlashAttnFwdSm90INS1_25CollectiveMainloopFwdSm90ILi2EN4cute5tupleIJNS5_1CILi1EEES8_S8_EEENS6_IJNS7_ILi128EEESA_NS7_ILi192EEEEEELi192ENS_12float_e4m3_tEfNS_4arch4Sm90ELb0ELb1ELb1ELb0ELb0ELb0ELb0ELb1ELb1ELb0ELb0ELb0EEENS1_21CollectiveEpilogueFwdINS6_IJSA_SB_SA_EEES9_NS_10bfloat16_tESF_Li256ELb0ELb0ELb0ELb1EEENS1_30DynamicPersistentTileSchedulerILi256ELi128ELb0ELb0ELb1EEEEEEEEEvNT_6ParamsE:
        .type           _ZN7cutlass13device_kernelIN5flash11enable_sm90INS1_16FlashAttnFwdSm90INS1_25CollectiveMainloopFwdSm90ILi2EN4cute5tupleIJNS5_1CILi1EEES8_S8_EEENS6_IJNS7_ILi128EEESA_NS7_ILi192EEEEEELi192ENS_12float_e4m3_tEfNS_4arch4Sm90ELb0ELb1ELb1ELb0ELb0ELb0ELb0ELb1ELb1ELb0ELb0ELb0EEENS1_21CollectiveEpilogueFwdINS6_IJSA_SB_SA_EEES9_NS_10bfloat16_tESF_Li256ELb0ELb0ELb0ELb1EEENS1_30DynamicPersistentTileSchedulerILi256ELi128ELb0ELb0ELb1EEEEEEEEEvNT_6ParamsE,@function
        .size           _ZN7cutlass13device_kernelIN5flash11enable_sm90INS1_16FlashAttnFwdSm90INS1_25CollectiveMainloopFwdSm90ILi2EN4cute5tupleIJNS5_1CILi1EEES8_S8_EEENS6_IJNS7_ILi128EEESA_NS7_ILi192EEEEEELi192ENS_12float_e4m3_tEfNS_4arch4Sm90ELb0ELb1ELb1ELb0ELb0ELb0ELb0ELb1ELb1ELb0ELb0ELb0EEENS1_21CollectiveEpilogueFwdINS6_IJSA_SB_SA_EEES9_NS_10bfloat16_tESF_Li256ELb0ELb0ELb0ELb1EEENS1_30DynamicPersistentTileSchedulerILi256ELi128ELb0ELb0ELb1EEEEEEEEEvNT_6ParamsE,(.L_x_2704 - _ZN7cutlass13device_kernelIN5flash11enable_sm90INS1_16FlashAttnFwdSm90INS1_25CollectiveMainloopFwdSm90ILi2EN4cute5tupleIJNS5_1CILi1EEES8_S8_EEENS6_IJNS7_ILi128EEESA_NS7_ILi192EEEEEELi192ENS_12float_e4m3_tEfNS_4arch4Sm90ELb0ELb1ELb1ELb0ELb0ELb0ELb0ELb1ELb1ELb0ELb0ELb0EEENS1_21CollectiveEpilogueFwdINS6_IJSA_SB_SA_EEES9_NS_10bfloat16_tESF_Li256ELb0ELb0ELb0ELb1EEENS1_30DynamicPersistentTileSchedulerILi256ELi128ELb0ELb0ELb1EEEEEEEEEvNT_6ParamsE)
        .other          _ZN7cutlass13device_kernelIN5flash11enable_sm90INS1_16FlashAttnFwdSm90INS1_25CollectiveMainloopFwdSm90ILi2EN4cute5tupleIJNS5_1CILi1EEES8_S8_EEENS6_IJNS7_ILi128EEESA_NS7_ILi192EEEEEELi192ENS_12float_e4m3_tEfNS_4arch4Sm90ELb0ELb1ELb1ELb0ELb0ELb0ELb0ELb1ELb1ELb0ELb0ELb0EEENS1_21CollectiveEpilogueFwdINS6_IJSA_SB_SA_EEES9_NS_10bfloat16_tESF_Li256ELb0ELb0ELb0ELb1EEENS1_30DynamicPersistentTileSchedulerILi256ELi128ELb0ELb0ELb1EEEEEEEEEvNT_6ParamsE,@"STO_CUDA_ENTRY STV_DEFAULT"
_ZN7cutlass13device_kernelIN5flash11enable_sm90INS1_16FlashAttnFwdSm90INS1_25CollectiveMainloopFwdSm90ILi2EN4cute5tupleIJNS5_1CILi1EEES8_S8_EEENS6_IJNS7_ILi128EEESA_NS7_ILi192EEEEEELi192ENS_12float_e4m3_tEfNS_4arch4Sm90ELb0ELb1ELb1ELb0ELb0ELb0ELb0ELb1ELb1ELb0ELb0ELb0EEENS1_21CollectiveEpilogueFwdINS6_IJSA_SB_SA_EEES9_NS_10bfloat16_tESF_Li256ELb0ELb0ELb0ELb1EEENS1_30DynamicPersistentTileSchedulerILi256ELi128ELb0ELb0ELb1EEEEEEEEEvNT_6ParamsE:
        /* <DEDUP_REMOVED lines=24> */
.L_x_891:
[----:B------:R-:W-:Y:S05]  /*0180*/  BSYNC B0 ;  /* 0x0000000000007941 */ /* 0x000fea0003800000 */
.L_x_890:
        /* <DEDUP_REMOVED lines=37> */
.L_x_892:
        /* <DEDUP_REMOVED lines=22> */
.L_x_893:
        /* <DEDUP_REMOVED lines=18> */
.L_x_894:
        /* <DEDUP_REMOVED lines=22> */
.L_x_895:
        /* <DEDUP_REMOVED lines=22> */
.L_x_896:
[----:B------:R-:W-:Y:S01]  /*0920*/  PLOP3.LUT P0, PT, PT, PT, UP0, 0x80, 0x0 ;  /* 0x000000000000781c */ /* 0x000fe20003f0f008 */
[----:B------:R-:W-:Y:S01]  /*0930*/  UMOV UR46, 0x1 ;  /* 0x00000001002e7882 */ /* 0x000fe20000000000 */
[----:B------:R-:W-:Y:S01]  /*0940*/  NOP ;  /* 0x0000000000007918 */ /* 0x000fe20000000000 */
[----:B------:R-:W-:Y:S01]  /*0950*/  USEL UR46, UR46, 0x2, !UP0 ;  /* 0x000000022e2e7887 */ /* 0x000fe2000c000000 */
[----:B------:R-:W-:Y:S01]  /*0960*/  ULDC.64 UR50, c[0x0][0x208] ;  /* 0x0000820000327ab9 */ /* 0x000fe20000000a00 */
[----:B-123--:R-:W-:Y:S08]  /*0970*/  BAR.SYNC.DEFER_BLOCKING 0x0 ;  /* 0x0000000000007b1d */ /* 0x00eff00000010000 */
[----:B------:R-:W-:Y:S05]  /*0980*/  @!P0 BRA `(.L_x_897) ;  /* 0x0000011400c48947 */ /* 0x000fea0003800000 */
.L_x_898:
[----:B------:R-:W-:-:S08]  /*0990*/  NOP ;  /* 0x0000000000007918 */ /* 0x000fd00000000000 */
[----:B------:R-:W1:Y:S02]  /*09a0*/  USETMAXREG.TRY_ALLOC.CTAPOOL UP0, 0xf0 ;  /* 0x000000f0000079c8 */ /* 0x000e640008000600 */
[----:B-1----:R-:W-:-:S13]  /*09b0*/  PLOP3.LUT P0, PT, PT, PT, UP0, 0x80, 0x0 ;  /* 0x000000000000781c */ /* 0x002fda0003f0f008 */
[----:B------:R-:W-:Y:S05]  /*09c0*/  @!P0 BRA `(.L_x_898) ;  /* 0xfffffffc00f08947 */ /* 0x000fea000383ffff */
[----:B------:R-:W1:Y:S01]  /*09d0*/  S2R R2, SR_TID.X ;  /* 0x0000000000027919 */ /* 0x000e620000002100 */
[----:B------:R-:W2:Y:S08]  /*09e0*/  S2UR UR7, SR_CTAID.X ;  /* 0x00000000000779c3 */ /* 0x000eb00000002500 */
[----:B------:R-:W-:Y:S08]  /*09f0*/  BAR.ARV 0x4, 0x180 ;  /* 0x0106000000007b1d */ /* 0x000ff00000002000 */
        /* <DEDUP_REMOVED lines=19> */
[----:B------:R-:W-:-:S02]  /*0b30*/  SHF.R.S32.HI R7, RZ, 0x4, R0 ;  /* 0x00000004ff077819 */ /* 0x000fc40000011400 */
[----:B------:R-:W-:Y:S02]  /*0b40*/  LOP3.LUT R9, R5, 0xffffff80, RZ, 0xc0, !PT ;  /* 0xffffff8005097812 */ /* 0x000fe400078ec0ff */
[----:B------:R-:W-:Y:S02]  /*0b50*/  LEA.HI R2, R0, R7, RZ, 0x1 ;  /* 0x0000000700027211 */ /* 0x000fe400078f08ff */
[----:B------:R-:W-:Y:S01]  /*0b60*/  LEA.HI R207, R3, R208, RZ, 0x5 ;  /* 0x000000d003cf7211 */ /* 0x000fe200078f28ff */
[----:B------:R-:W-:Y:S01]  /*0b70*/  IMAD.IADD R204, R208, 0x1, -R9 ;  /* 0x00000001d0cc7824 */ /* 0x000fe200078e0a09 */
[----:B------:R-:W-:Y:S02]  /*0b80*/  LOP3.LUT R2, R2, 0x1ffffffe, RZ, 0xc0, !PT ;  /* 0x1ffffffe02027812 */ /* 0x000fe400078ec0ff */
[----:B------:R-:W-:Y:S02]  /*0b90*/  SHF.R.S32.HI R207, RZ, 0x5, R207 ;  /* 0x00000005ffcf7819 */ /* 0x000fe400000114cf */
[----:B------:R-:W-:Y:S01]  /*0ba0*/  SHF.R.S32.HI R9, RZ, 0x1f, R204 ;  /* 0x0000001fff097819 */ /* 0x000fe200000114cc */
[----:B------:R-:W-:Y:S01]  /*0bb0*/  IMAD.IADD R2, R7, 0x1, -R2 ;  /* 0x0000000107027824 */ /* 0x000fe200078e0a02 */
[----:B------:R-:W-:Y:S01]  /*0bc0*/  LOP3.LUT R7, R0, 0x3fffff0, RZ, 0xc0, !PT ;  /* 0x03fffff000077812 */ /* 0x000fe200078ec0ff */
[----:B-1----:R-:W-:Y:S01]  /*0bd0*/  ULEA UR39, UR47, UR39, 0x18 ;  /* 0x000000272f277291 */ /* 0x002fe2000f8ec03f */
[----:B------:R-:W-:-:S02]  /*0be0*/  LEA.HI R4, R9, R204, RZ, 0x2 ;  /* 0x000000cc09047211 */ /* 0x000fc400078f10ff */
[----:B------:R-:W-:Y:S01]  /*0bf0*/  SHF.R.S32.HI R206, RZ, 0x7, R5 ;  /* 0x00000007ffce7819 */ /* 0x000fe20000011405 */
[----:B------:R-:W-:Y:S01]  /*0c00*/  IMAD.IADD R0, R208, 0x1, -R7 ;  /* 0x00000001d0007824 */ /* 0x000fe200078e0a07 */
[--C-:B------:R-:W-:Y:S02]  /*0c10*/  SHF.R.S32.HI R6, RZ, 0x2, R4.reuse ;  /* 0x00000002ff067819 */ /* 0x100fe40000011404 */
[----:B------:R-:W-:Y:S01]  /*0c20*/  SHF.R.S32.HI R7, RZ, 0x1f, R4 ;  /* 0x0000001fff077819 */ /* 0x000fe20000011404 */
[----:B------:R-:W-:Y:S01]  /*0c30*/  IMAD R11, R207, 0x10, R0 ;  /* 0x00000010cf0b7824 */ /* 0x000fe200078e0200 */
[----:B------:R-:W-:Y:S01]  /*0c40*/  LEA.HI R9, R9, R204, RZ, 0x5 ;  /* 0x000000cc09097211 */ /* 0x000fe200078f28ff */
        /* <DEDUP_REMOVED lines=8> */
[----:B------:R-:W-:Y:S01]  /*0cd0*/  SHF.R.S32.HI R9, RZ, 0x5, R9 ;  /* 0x00000005ff097819 */ /* 0x000fe20000011409 */
[----:B------:R-:W-:Y:S01]  /*0ce0*/  UMOV UR4, UR7 ;  /* 0x0000000700047c82 */ /* 0x000fe20008000000 */
[----:B------:R-:W-:Y:S01]  /*0cf0*/  LEA.HI R3, R3, R208, RZ, 0x3 ;  /* 0x000000d003037211 */ /* 0x000fe200078f18ff */
[----:B------:R-:W-:Y:S01]  /*0d00*/  IMAD.IADD R6, R6, 0x1, -R7 ;  /* 0x0000000106067824 */ /* 0x000fe200078e0a07 */
[----:B------:R-:W-:Y:S01]  /*0d10*/  LOP3.LUT R7, R5, 0x3fffffe, RZ, 0xc0, !PT ;  /* 0x03fffffe05077812 */ /* 0x000fe200078ec0ff */
[----:B------:R-:W-:Y:S01]  /*0d20*/  IMAD.SHL.U32 R5, R2, 0x8, RZ ;  /* 0x0000000802057824 */ /* 0x000fe200078e00ff */
[----:B------:R-:W-:Y:S01]  /*0d30*/  SHF.R.S32.HI R202, RZ, 0x3, R3 ;  /* 0x00000003ffca7819 */ /* 0x000fe20000011403 */
[----:B------:R-:W-:-:S02]  /*0d40*/  IMAD R6, R9, 0x10, R6 ;  /* 0x0000001009067824 */ /* 0x000fc400078e0206 */
[----:B------:R-:W-:Y:S02]  /*0d50*/  IMAD.IADD R7, R206, 0x1, -R7 ;  /* 0x00000001ce077824 */ /* 0x000fe400078e0a07 */
[----:B------:R-:W-:Y:S01]  /*0d60*/  IMAD.WIDE R18, R5, 0x2, R18 ;  /* 0x0000000205127825 */ /* 0x000fe200078e0212 */
[----:B------:R-:W-:-:S03]  /*0d70*/  LOP3.LUT R5, R3, 0x1ffffff8, RZ, 0xc0, !PT ;  /* 0x1ffffff803057812 */ /* 0x000fc600078ec0ff */
[----:B------:R-:W-:Y:S01]  /*0d80*/  IMAD R205, R7, 0x40, R6 ;  /* 0x0000004007cd7824 */ /* 0x000fe200078e0206 */
[----:B------:R-:W-:Y:S01]  /*0d90*/  LOP3.LUT R7, R4, 0x7ffffffc, RZ, 0xc0, !PT ;  /* 0x7ffffffc04077812 */ /* 0x000fe200078ec0ff */
[----:B------:R-:W-:-:S04]  /*0da0*/  IMAD.IADD R5, R208, 0x1, -R5 ;  /* 0x00000001d0057824 */ /* 0x000fc800078e0a05 */
[----:B------:R-:W-:Y:S02]  /*0db0*/  IMAD.SHL.U32 R22, R5, 0x8, RZ ;  /* 0x0000000805167824 */ /* 0x000fe400078e00ff */
[----:B------:R-:W-:-:S07]  /*0dc0*/  IMAD.IADD R16, R204, 0x1, -R7 ;  /* 0x00000001cc107824 */ /* 0x000fce00078e0a07 */
.L_x_995:
[----:B------:R-:W-:Y:S01]  /*0dd0*/  ULDC UR5, c[0x0][0xdd0] ;  /* 0x0003740000057ab9 */ /* 0x000fe20000000800 */
[----:B-1----:R-:W1:Y:S01]  /*0de0*/  LDC R0, c[0x0][0xde8] ;  /* 0x00037a00ff007b82 */ /* 0x002e620000000800 */
[----:B------:R-:W-:Y:S01]  /*0df0*/  UISETP.NE.AND UP0, UPT, UR5, 0x1, UPT ;  /* 0x000000010500788c */ /* 0x000fe2000bf05270 */
[----:B------:R-:W-:-:S10]  /*0e00*/  UMOV UR8, UR4 ;  /* 0x0000000400087c82 */ /* 0x000fd40008000000 */
[----:B------:R-:W-:Y:S01]  /*0e10*/  @UP0 ULDC UR6, c[0x0][0xdd4] ;  /* 0x0003750000060ab9 */ /* 0x000fe20000000800 */
[----:B------:R-:W-:Y:S01]  /*0e20*/  @UP0 ULDC UR9, c[0x0][0xdd8] ;  /* 0x0003760000090ab9 */ /* 0x000fe20000000800 */
[----:B------:R-:W-:-:S04]  /*0e30*/  UIMAD.WIDE.U32 UR6, UR4, UR6, URZ ;  /* 0x00000006040672a5 */ /* 0x000fc8000f8e003f */
[----:B------:R-:W-:-:S04]  /*0e40*/  @UP0 USHF.R.U32.HI UR8, URZ, UR9, UR7 ;  /* 0x000000093f080299 */ /* 0x000fc80008011607 */
[----:B------:R-:W-:Y:S02]  /*0e50*/  UIADD3 UR6, -UR8, URZ, URZ ;  /* 0x0000003f08067290 */ /* 0x000fe4000fffe13f */
[----:B-1----:R-:W-:Y:S02]  /*0e60*/  ISETP.LE.AND P0, PT, R0, UR8, PT ;  /* 0x0000000800007c0c */ /* 0x002fe4000bf03270 */
[----:B------:R-:W-:-:S11]  /*0e70*/  UIMAD UR7, UR5, UR6, UR4 ;  /* 0x00000006050772a4 */ /* 0x000fd6000f8e0204 */
[----:B--2-4-:R-:W-:Y:S05]  /*0e80*/  @!P0 BRA `(.L_x_899) ;  /* 0x0000000000208947 */ /* 0x014fea0003800000 */
[----:B------:R-:W-:Y:S01]  /*0e90*/  ULDC UR6, c[0x0][0xddc] ;  /* 0x0003770000067ab9 */ /* 0x000fe20000000800 */
[----:B------:R-:W-:Y:S01]  /*0ea0*/  UMOV UR48, UR7 ;  /* 0x0000000700307c82 */ /* 0x000fe20008000000 */
[----:B------:R-:W-:-:S11]  /*0eb0*/  UISETP.NE.AND UP0, UPT, UR6, 0x1, UPT ;  /* 0x000000010600788c */ /* 0x000fd6000bf05270 */
[----:B------:R-:W-:Y:S02]  /*0ec0*/  @UP0 ULDC.64 UR10, c[0x0][0xde0] ;  /* 0x00037800000a0ab9 */ /* 0x000fe40000000a00 */
[----:B------:R-:W-:-:S04]  /*0ed0*/  UIMAD.WIDE.U32 UR4, UR7, UR10, URZ ;  /* 0x0000000a070472a5 */ /* 0x000fc8000f8e003f */
[----:B------:R-:W-:-:S04]  /*0ee0*/  @UP0 USHF.R.U32.HI UR48, URZ, UR11, UR5 ;  /* 0x0000000b3f300299 */ /* 0x000fc80008011605 */
[----:B------:R-:W-:Y:S01]  /*0ef0*/  UIMAD UR4, UR48, UR6, URZ ;  /* 0x00000006300472a4 */ /* 0x000fe2000f8e023f */
[----:B------:R-:W-:Y:S11]  /*0f00*/  BRA `(.L_x_900) ;  /* 0x00000000001c7947 */ /* 0x000ff60003800000 */
.L_x_899:
[----:B------:R-:W-:Y:S01]  /*0f10*/  ULDC UR6, c[0x0][0xdc4] ;  /* 0x0003710000067ab9 */ /* 0x000fe20000000800 */
[----:B------:R-:W-:Y:S01]  /*0f20*/  UMOV UR48, UR7 ;  /* 0x0000000700307c82 */ /* 0x000fe20008000000 */
[----:B------:R-:W-:-:S11]  /*0f30*/  UISETP.NE.AND UP0, UPT, UR6, 0x1, UPT ;  /* 0x000000010600788c */ /* 0x000fd6000bf05270 */
[----:B------:R-:W-:Y:S02]  /*0f40*/  @UP0 ULDC.64 UR10, c[0x0][0xdc8] ;  /* 0x00037200000a0ab9 */ /* 0x000fe40000000a00 */
[----:B------:R-:W-:-:S04]  /*0f50*/  UIMAD.WIDE.U32 UR4, UR7, UR10, URZ ;  /* 0x0000000a070472a5 */ /* 0x000fc8000f8e003f */
[----:B------:R-:W-:-:S04]  /*0f60*/  @UP0 USHF.R.U32.HI UR48, URZ, UR11, UR5 ;  /* 0x0000000b3f300299 */ /* 0x000fc80008011605 */
[----:B------:R-:W-:-:S12]  /*0f70*/  UIMAD UR4, UR48, UR6, URZ ;  /* 0x00000006300472a4 */ /* 0x000fd8000f8e023f */
.L_x_900:
[----:B------:R-:W1:Y:S01]  /*0f80*/  LDC.64 R10, c[0x0][0x9e0] ;  /* 0x00027800ff0a7b82 */ /* 0x000e620000000a00 */
[----:B------:R-:W-:Y:S01]  /*0f90*/  ULDC UR43, c[0x0][0xdb8] ;  /* 0x00036e00002b7ab9 */ /* 0x000fe20000000800 */
[----:B------:R-:W-:Y:S02]  /*0fa0*/  UIADD3 UR4, UR7, -UR4, URZ ;  /* 0x8000000407047290 */ /* 0x000fe4000fffe03f */
[----:B------:R-:W-:Y:S01]  /*0fb0*/  UISETP.NE.AND UP0, UPT, UR43, 0x1, UPT ;  /* 0x000000012b00788c */ /* 0x000fe2000bf05270 */
[----:B------:R-:W-:Y:S01]  /*0fc0*/  ULDC UR5, c[0x0][0xdc4] ;  /* 0x0003710000057ab9 */ /* 0x000fe20000000800 */
[----:B------:R-:W-:Y:S02]  /*0fd0*/  ULDC UR6, c[0x0][0x428] ;  /* 0x00010a0000067ab9 */ /* 0x000fe40000000800 */
[----:B------:R-:W2:Y:S01]  /*0fe0*/  LDC R6, c[0x0][0x288] ;  /* 0x0000a200ff067b82 */ /* 0x000ea20000000800 */
[----:B------:R-:W-:Y:S01]  /*0ff0*/  UIMAD UR8, UR8, UR5, UR4 ;  /* 0x00000005080872a4 */ /* 0x000fe2000f8e0204 */
[----:B------:R-:W-:Y:S01]  /*1000*/  ULDC.64 UR10, c[0x0][0x3f8] ;  /* 0x0000fe00000a7ab9 */ /* 0x000fe20000000a00 */
[----:B------:R-:W-:Y:S01]  /*1010*/  UISETP.NE.AND UP1, UPT, UR6, 0x1, UPT ;  /* 0x000000010600788c */ /* 0x000fe2000bf25270 */
[----:B------:R-:W-:Y:S01]  /*1020*/  ISETP.NE.U32.AND P0, PT, RZ, UR10, PT ;  /* 0x0000000aff007c0c */ /* 0x000fe2000bf05070 */
[----:B------:R-:W-:-:S02]  /*1030*/  ULDC UR42, c[0x0][0xdac] ;  /* 0x00036b00002a7ab9 */ /* 0x000fc40000000800 */
[----:B------:R-:W-:Y:S01]  /*1040*/  @UP0 ULDC UR4, c[0x0][0xdbc] ;  /* 0x00036f0000040ab9 */ /* 0x000fe20000000800 */
[----:B------:R-:W3:Y:S01]  /*1050*/  LDC R17, c[0x0][0x404] ;  /* 0x00010100ff117b82 */ /* 0x000ee20000000800 */
[----:B------:R-:W-:Y:S01]  /*1060*/  UIMAD.WIDE.U32 UR4, UR8, UR4, URZ ;  /* 0x00000004080472a5 */ /* 0x000fe2000f8e003f */
[----:B------:R-:W-:Y:S01]  /*1070*/  ISETP.NE.AND.EX P0, PT, RZ, UR11, PT, P0 ;  /* 0x0000000bff007c0c */ /* 0x000fe2000bf05300 */
[----:B------:R-:W-:Y:S01]  /*1080*/  @UP0 ULDC UR6, c[0x0][0xdc0] ;  /* 0x0003700000060ab9 */ /* 0x000fe20000000800 */
[----:B------:R-:W-:Y:S01]  /*1090*/  UMOV UR44, UR8 ;  /* 0x00000008002c7c82 */ /* 0x000fe20008000000 */
[----:B------:R-:W-:Y:S02]  /*10a0*/  @UP0 USHF.R.U32.HI UR44, URZ, UR6, UR5 ;  /* 0x000000063f2c0299 */ /* 0x000fe40008011605 */
[----:B------:R-:W-:Y:S01]  /*10b0*/  ULOP3.LUT UR4, URZ, UR48, URZ, 0x33, !UPT ;  /* 0x000000303f047292 */ /* 0x000fe2000f8e333f */
[----:B------:R-:W4:Y:S01]  /*10c0*/  LDC R8, c[0x0][0x2e0] ;  /* 0x0000b800ff087b82 */ /* 0x000f220000000800 */
[----:B------:R-:W-:Y:S01]  /*10d0*/  UIADD3 UR5, -UR44, URZ, URZ ;  /* 0x0000003f2c057290 */ /* 0x000fe2000fffe13f */
[----:B-1----:R-:W-:Y:S01]  /*10e0*/  ISETP.GE.AND P1, PT, R11, 0x1, PT ;  /* 0x000000010b00780c */ /* 0x002fe20003f26270 */
[----:B------:R-:W-:-:S02]  /*10f0*/  UIADD3 UR42, UR4, UR42, URZ ;  /* 0x0000002a042a7290 */ /* 0x000fc4000fffe03f */
[----:B------:R-:W-:Y:S02]  /*1100*/  UIMAD UR43, UR43, UR5, UR8 ;  /* 0x000000052b2b72a4 */ /* 0x000fe4000f8e0208 */
[----:B------:R-:W-:Y:S01]  /*1110*/  USHF.L.U32 UR42, UR42, 0x7, URZ ;  /* 0x000000072a2a7899 */ /* 0x000fe2000800063f */
[----:B--2---:R-:W-:Y:S01]  /*1120*/  IADD3 R0, -R6, 0x80, RZ ;  /* 0x0000008006007810 */ /* 0x004fe20007ffe1ff */
[----:B------:R-:W-:Y:S01]  /*1130*/  @UP1 ULDC UR4, c[0x0][0x42c] ;  /* 0x00010b0000041ab9 */ /* 0x000fe20000000800 */
[----:B------:R-:W-:Y:S01]  /*1140*/  @UP1 ULDC UR6, c[0x0][0x430] ;  /* 0x00010c0000061ab9 */ /* 0x000fe20000000800 */
[----:B------:R-:W-:Y:S02]  /*1150*/  UIMAD.WIDE.U32 UR4, UR43, UR4, URZ ;  /* 0x000000042b0472a5 */ /* 0x000fe4000f8e003f */
[----:B------:R-:W-:Y:S02]  /*1160*/  UMOV UR45, UR43 ;  /* 0x0000002b002d7c82 */ /* 0x000fe40008000000 */
[----:B------:R-:W-:Y:S01]  /*1170*/  @UP1 USHF.R.U32.HI UR45, URZ, UR6, UR5 ;  /* 0x000000063f2d1299 */ /* 0x000fe20008011605 */
[----:B---3--:R-:W-:-:S05]  /*1180*/  SEL R17, R17, 0x1, P0 ;  /* 0x0000000111117807 */ /* 0x008fca0000000000 */
[----:B----4-:R-:W-:-:S04]  /*1190*/  IMAD R0, R17, R8, R0 ;  /* 0x0000000811007224 */ /* 0x010fc800078e0200 */
[----:B------:R-:W-:-:S04]  /*11a0*/  VIADD R200, R0, UR42 ;  /* 0x0000002a00c87c36 */ /* 0x000fc80008000000 */
[----:B------:R-:W-:Y:S01]  /*11b0*/  IMAD.IADD R0, R200, 0x1, R10 ;  /* 0x00000001c8007824 */ /* 0x000fe200078e020a */
[----:B------:R-:W-:Y:S06]  /*11c0*/  @!P1 BRA `(.L_x_901) ;  /* 0x0000000000409947 */ /* 0x000fec0003800000 */
[C---:B------:R-:W-:Y:S01]  /*11d0*/  ISETP.GT.AND P0, PT, R200.reuse, RZ, PT ;  /* 0x000000ffc800720c */ /* 0x040fe20003f04270 */
[----:B------:R-:W-:-:S12]  /*11e0*/  VIADD R2, R200, 0xffffffff ;  /* 0xffffffffc8027836 */ /* 0x000fd80000000000 */
[----:B------:R-:W-:Y:S05]  /*11f0*/  @P0 BRA `(.L_x_902) ;  /* 0x00000000001c0947 */ /* 0x000fea0003800000 */
[----:B------:R-:W-:Y:S01]  /*1200*/  ISETP.NE.AND P0, PT, R11, 0x1, PT ;  /* 0x000000010b00780c */ /* 0x000fe20003f05270 */
[----:B------:R-:W-:-:S12]  /*1210*/  IMAD.MOV R3, RZ, RZ, -R200 ;  /* 0x000000ffff037224 */ /* 0x000fd800078e0ac8 */
[----:B------:R-:W1:Y:S02]  /*1220*/  @P0 LDC.64 R4, c[0x0][0x9e8] ;  /* 0x00027a00ff040b82 */ /* 0x000e640000000a00 */
[----:B-1----:R-:W-:-:S05]  /*1230*/  @P0 IMAD.HI.U32 R2, R3, R4, RZ ;  /* 0x0000000403020227 */ /* 0x002fca00078e00ff */
[----:B------:R-:W-:-:S04]  /*1240*/  @P0 SHF.R.U32.HI R3, RZ, R5, R2 ;  /* 0x00000005ff030219 */ /* 0x000fc80000011602 */
[----:B------:R-:W-:Y:S01]  /*1250*/  LOP3.LUT R2, RZ, R3, RZ, 0x33, !PT ;  /* 0x00000003ff027212 */ /* 0x000fe200078e33ff */
[----:B------:R-:W-:Y:S06]  /*1260*/  BRA `(.L_x_903) ;  /* 0x0000000000107947 */ /* 0x000fec0003800000 */
.L_x_902:
[----:B------:R-:W-:-:S13]  /*1270*/  ISETP.NE.AND P0, PT, R11, 0x1, PT ;  /* 0x000000010b00780c */ /* 0x000fda0003f05270 */
[----:B------:R-:W1:Y:S02]  /*1280*/  @P0 LDC.64 R4, c[0x0][0x9e8] ;  /* 0x00027a00ff040b82 */ /* 0x000e640000000a00 */
[----:B-1----:R-:W-:-:S05]  /*1290*/  @P0 IMAD.HI.U32 R4, R2, R4, RZ ;  /* 0x0000000402040227 */ /* 0x002fca00078e00ff */
[----:B------:R-:W-:-:S07]  /*12a0*/  @P0 SHF.R.U32.HI R2, RZ, R5, R4 ;  /* 0x00000005ff020219 */ /* 0x000fce0000011604 */
.L_x_903:
[----:B------:R-:W-:-:S05]  /*12b0*/  IMAD R3, R2, R11, R11 ;  /* 0x0000000b02037224 */ /* 0x000fca00078e020b */
[----:B------:R-:W-:-:S07]  /*12c0*/  VIMNMX R0, R0, R3, PT ;  /* 0x0000000300007248 */ /* 0x000fce0003fe0100 */
.L_x_901:
[----:B------:R-:W-:Y:S01]  /*12d0*/  VIADD R2, R0, 0x7f ;  /* 0x0000007f00027836 */ /* 0x000fe20000000000 */
[----:B------:R-:W-:Y:S01]  /*12e0*/  ULDC UR4, c[0x0][0x9dc] ;  /* 0x0002770000047ab9 */ /* 0x000fe20000000800 */
[CC--:B------:R-:W-:Y:S02]  /*12f0*/  IMAD R0, R17.reuse, R8.reuse, 0x7f ;  /* 0x0000007f11007424 */ /* 0x0c0fe400078e0208 */
[----:B------:R-:W-:Y:S01]  /*1300*/  IMAD R201, R17, R8, -R6 ;  /* 0x0000000811c97224 */ /* 0x000fe200078e0a06 */
[----:B------:R-:W-:Y:S02]  /*1310*/  SHF.R.S32.HI R5, RZ, 0x1f, R2 ;  /* 0x0000001fff057819 */ /* 0x000fe40000011402 */
[----:B------:R-:W-:Y:S01]  /*1320*/  SHF.R.S32.HI R3, RZ, 0x1f, R0 ;  /* 0x0000001fff037819 */ /* 0x000fe20000011400 */
[----:B------:R-:W-:Y:S01]  /*1330*/  VIADD R89, R201, UR42 ;  /* 0x0000002ac9597c36 */ /* 0x000fe20008000000 */
[----:B------:R-:W-:Y:S02]  /*1340*/  LEA.HI R5, R5, R2, RZ, 0x7 ;  /* 0x0000000205057211 */ /* 0x000fe400078f38ff */
[----:B------:R-:W-:Y:S01]  /*1350*/  LEA.HI R3, R3, R0, RZ, 0x7 ;  /* 0x0000000003037211 */ /* 0x000fe200078f38ff */
[----:B------:R-:W-:Y:S01]  /*1360*/  VIADD R4, R89, -UR4 ;  /* 0x8000000459047c36 */ /* 0x000fe20008000000 */
[----:B------:R-:W-:-:S02]  /*1370*/  SHF.R.S32.HI R88, RZ, 0x7, R5 ;  /* 0x00000007ff587819 */ /* 0x000fc40000011405 */
[----:B------:R-:W-:Y:S02]  /*1380*/  SHF.R.S32.HI R3, RZ, 0x7, R3 ;  /* 0x00000007ff037819 */ /* 0x000fe40000011403 */
[----:B------:R-:W-:Y:S02]  /*1390*/  R2UR UR4, R4 ;  /* 0x00000000040472ca */ /* 0x000fe400000e0000 */
[----:B------:R-:W-:Y:S01]  /*13a0*/  VIMNMX R88, R3, R88, PT ;  /* 0x0000005803587248 */ /* 0x000fe20003fe0100 */
[----:B------:R-:W-:-:S12]  /*13b0*/  @!P1 BRA `(.L_x_904) ;  /* 0x0000000000489947 */ /* 0x000fd80003800000 */
[----:B------:R-:W-:-:S13]  /*13c0*/  ISETP.GT.AND P0, PT, R89, -0x1, PT ;  /* 0xffffffff5900780c */ /* 0x000fda0003f04270 */
[----:B------:R-:W-:Y:S05]  /*13d0*/  @P0 BRA `(.L_x_905) ;  /* 0x00000000001c0947 */ /* 0x000fea0003800000 */
[----:B------:R-:W-:Y:S02]  /*13e0*/  ISETP.NE.AND P0, PT, R11, 0x1, PT ;  /* 0x000000010b00780c */ /* 0x000fe40003f05270 */
[----:B------:R-:W-:-:S11]  /*13f0*/  LOP3.LUT R3, RZ, R89, RZ, 0x33, !PT ;  /* 0x00000059ff037212 */ /* 0x000fd600078e33ff */
[----:B------:R-:W1:Y:S02]  /*1400*/  @P0 LDC.64 R4, c[0x0][0x9e8] ;  /* 0x00027a00ff040b82 */ /* 0x000e640000000a00 */
[----:B-1----:R-:W-:-:S05]  /*1410*/  @P0 IMAD.HI.U32 R0, R3, R4, RZ ;  /* 0x0000000403000227 */ /* 0x002fca00078e00ff */
[----:B------:R-:W-:-:S04]  /*1420*/  @P0 SHF.R.U32.HI R3, RZ, R5, R0 ;  /* 0x00000005ff030219 */ /* 0x000fc80000011600 */
[----:B------:R-:W-:Y:S01]  /*1430*/  LOP3.LUT R0, RZ, R3, RZ, 0x33, !PT ;  /* 0x00000003ff007212 */ /* 0x000fe200078e33ff */
[----:B------:R-:W-:Y:S06]  /*1440*/  BRA `(.L_x_906) ;  /* 0x0000000000147947 */ /* 0x000fec0003800000 */
.L_x_905:
[----:B------:R-:W-:Y:S01]  /*1450*/  ISETP.NE.AND P0, PT, R11, 0x1, PT ;  /* 0x000000010b00780c */ /* 0x000fe20003f05270 */
[----:B------:R-:W-:-:S12]  /*1460*/  IMAD.MOV.U32 R0, RZ, RZ, R89 ;  /* 0x000000ffff007224 */ /* 0x000fd800078e0059 */
[----:B------:R-:W1:Y:S02]  /*1470*/  @P0 LDC.64 R2, c[0x0][0x9e8] ;  /* 0x00027a00ff020b82 */ /* 0x000e640000000a00 */
[----:B-1----:R-:W-:-:S05]  /*1480*/  @P0 IMAD.HI.U32 R2, R89, R2, RZ ;  /* 0x0000000259020227 */ /* 0x002fca00078e00ff */
[----:B------:R-:W-:-:S07]  /*1490*/  @P0 SHF.R.U32.HI R0, RZ, R3, R2 ;  /* 0x00000003ff000219 */ /* 0x000fce0000011602 */
.L_x_906:
[----:B------:R-:W-:-:S05]  /*14a0*/  IMAD R0, R0, R11, RZ ;  /* 0x0000000b00007224 */ /* 0x000fca00078e02ff */
[----:B------:R-:W-:-:S13]  /*14b0*/  R2UR UR5, R0 ;  /* 0x00000000000572ca */ /* 0x000fda00000e0000 */
[----:B------:R-:W-:-:S04]  /*14c0*/  UISETP.LT.AND UP0, UPT, UR4, UR5, UPT ;  /* 0x000000050400728c */ /* 0x000fc8000bf01270 */
[----:B------:R-:W-:-:S12]  /*14d0*/  USEL UR4, UR4, UR5, !UP0 ;  /* 0x0000000504047287 */ /* 0x000fd8000c000000 */
.L_x_904:
[----:B------:R-:W-:Y:S01]  /*14e0*/  USHF.R.S32.HI UR5, URZ, 0x1f, UR4 ;  /* 0x0000001f3f057899 */ /* 0x000fe20008011404 */
[----:B------:R-:W-:Y:S01]  /*14f0*/  PLOP3.LUT P0, PT, PT, PT, PT, 0x80, 0x0 ;  /* 0x000000000000781c */ /* 0x000fe20003f0f070 */
[----:B------:R-:W-:Y:S01]  /*1500*/  IMAD.MOV.U32 R2, RZ, RZ, RZ ;  /* 0x000000ffff027224 */ /* 0x000fe200078e00ff */
[----:B------:R-:W-:Y:S01]  /*1510*/  CS2R R118, SRZ ;  /* 0x0000000000767805 */ /* 0x000fe2000001ff00 */
[----:B------:R-:W-:Y:S01]  /*1520*/  ULEA.HI UR5, UR5, UR4, URZ, 0x7 ;  /* 0x0000000405057291 */ /* 0x000fe2000f8f383f */
[----:B------:R-:W-:Y:S01]  /*1530*/  IMAD.MOV.U32 R0, RZ, RZ, RZ ;  /* 0x000000ffff007224 */ /* 0x000fe200078e00ff */
[----:B------:R-:W-:Y:S02]  /*1540*/  CS2R R6, SRZ ;  /* 0x0000000000067805 */ /* 0x000fe4000001ff00 */
[----:B------:R-:W-:Y:S01]  /*1550*/  CS2R R116, SRZ ;  /* 0x0000000000747805 */ /* 0x000fe2000001ff00 */
[----:B------:R-:W-:Y:S01]  /*1560*/  USHF.R.S32.HI UR5, URZ, 0x7, UR5 ;  /* 0x000000073f057899 */ /* 0x000fe20008011405 */
[----:B------:R-:W-:-:S02]  /*1570*/  CS2R R8, SRZ ;  /* 0x0000000000087805 */ /* 0x000fc4000001ff00 */
[----:B------:R-:W-:Y:S02]  /*1580*/  CS2R R110, SRZ ;  /* 0x00000000006e7805 */ /* 0x000fe4000001ff00 */
[----:B------:R-:W-:Y:S01]  /*1590*/  CS2R R10, SRZ ;  /* 0x00000000000a7805 */ /* 0x000fe2000001ff00 */
[----:B------:R-:W-:Y:S01]  /*15a0*/  UISETP.LT.AND UP0, UPT, URZ, UR5, UPT ;  /* 0x000000053f00728c */ /* 0x000fe2000bf01270 */
[----:B------:R-:W-:Y:S02]  /*15b0*/  CS2R R108, SRZ ;  /* 0x00000000006c7805 */ /* 0x000fe4000001ff00 */
[----:B------:R-:W-:Y:S02]  /*15c0*/  CS2R R12, SRZ ;  /* 0x00000000000c7805 */ /* 0x000fe4000001ff00 */
[----:B------:R-:W-:Y:S01]  /*15d0*/  CS2R R102, SRZ ;  /* 0x0000000000667805 */ /* 0x000fe2000001ff00 */
[----:B------:R-:W-:Y:S01]  /*15e0*/  USEL UR40, URZ, UR5, !UP0 ;  /* 0x000000053f287287 */ /* 0x000fe2000c000000 */
[----:B------:R-:W-:-:S02]  /*15f0*/  CS2R R14, SRZ ;  /* 0x00000000000e7805 */ /* 0x000fc4000001ff00 */
[----:B------:R-:W-:Y:S02]  /*1600*/  CS2R R100, SRZ ;  /* 0x0000000000647805 */ /* 0x000fe4000001ff00 */
[----:B------:R-:W-:Y:S02]  /*1610*/  CS2R R20, SRZ ;  /* 0x0000000000147805 */ /* 0x000fe4000001ff00 */
[----:B------:R-:W-:Y:S02]  /*1620*/  CS2R R94, SRZ ;  /* 0x00000000005e7805 */ /* 0x000fe4000001ff00 */
[----:B------:R-:W-:Y:S02]  /*1630*/  CS2R R24, SRZ ;  /* 0x0000000000187805 */ /* 0x000fe4000001ff00 */
[----:B------:R-:W-:Y:S02]  /*1640*/  ISETP.GT.AND P1, PT, R88, UR40, PT ;  /* 0x0000002858007c0c */ /* 0x000fe4000bf24270 */
        /* <DEDUP_REMOVED lines=33> */
[----:B------:R-:W-:Y:S02]  /*1860*/  IMAD.MOV.U32 R96, RZ, RZ, RZ ;  /* 0x000000ffff607224 */ /* 0x000fe400078e00ff */
[----:B------:R-:W-:Y:S01]  /*1870*/  IMAD.MOV.U32 R133, RZ, RZ, RZ ;  /* 0x000000ffff857224 */ /* 0x000fe200078e00ff */
[----:B------:R-:W-:Y:S06]  /*1880*/  @!P1 BRA `(.L_x_907) ;  /* 0x000000e8001c9947 */ /* 0x000fec0003800000 */
[----:B------:R-:W1:Y:S01]  /*1890*/  SHFL.IDX PT, R0, R206, RZ, 0x1f ;  /* 0x00001fffce007589 */ /* 0x000e6200000e0000 */
[----:B------:R-:W-:-:S04]  /*18a0*/  UIADD3 UR5, UR39, 0x18400, URZ ;  /* 0x0001840027057890 */ /* 0x000fc8000fffe03f */
[----:B------:R-:W-:-:S06]  /*18b0*/  ULOP3.LUT UP0, URZ, UR5, 0x3ff, URZ, 0xc0, !UPT ;  /* 0x000003ff053f7892 */ /* 0x000fcc000f80c03f */
[----:B------:R-:W-:Y:S02]  /*18c0*/  PLOP3.LUT P0, PT, PT, PT, UP0, 0x80, 0x0 ;  /* 0x000000000000781c */ /* 0x000fe40003f0f008 */
[----:B-1----:R-:W-:-:S13]  /*18d0*/  R2UR UR41, R0 ;  /* 0x00000000002972ca */ /* 0x002fda00000e0000 */
[----:B------:R-:W-:-:S04]  /*18e0*/  ULEA.HI UR4, UR41, UR41, URZ, 0x1 ;  /* 0x0000002929047291 */ /* 0x000fc8000f8f083f */
        /* <DEDUP_REMOVED lines=22> */
.L_x_908:
        /* <DEDUP_REMOVED lines=44> */
[----:B------:R-:W-:Y:S01]  /*1d10*/  ULEA.HI UR4, UR37, UR37, URZ, 0x1 ;  /* 0x0000002525047291 */ /* 0x000fe2000f8f083f */
[----:B------:R-:W-:-:S03]  /*1d20*/  IMAD.U32 R8, RZ, RZ, UR38 ;  /* 0x00000026ff087e24 */ /* 0x000fc6000f8e00ff */
[----:B------:R-:W-:Y:S02]  /*1d30*/  ULOP3.LUT UR4, UR4, 0xfffffffe, URZ, 0xc0, !UPT ;  /* 0xfffffffe04047892 */ /* 0x000fe4000f8ec03f */
[----:B------:R-:W-:Y:S02]  /*1d40*/  ISETP.NE.AND P0, PT, R8, 0x3, PT ;  /* 0x000000030800780c */ /* 0x000fe40003f05270 */
[----:B------:R-:W-:-:S06]  /*1d50*/  UIADD3 UR4, UR37, -UR4, URZ ;  /* 0x8000000425047290 */ /* 0x000fcc000fffe03f */
[----:B------:R-:W-:Y:S01]  /*1d60*/  IMAD.U32 R6, RZ, RZ, UR4 ;  /* 0x00000004ff067e24 */ /* 0x000fe2000f8e00ff */
[----:B------:R-:W-:-:S04]  /*1d70*/  ULDC UR4, c[0x0][0x9d8] ;  /* 0x0002760000047ab9 */ /* 0x000fc80000000800 */
[----:B------:R-:W-:-:S04]  /*1d80*/  SHF.L.U32 R6, R6, 0x1f, RZ ;  /* 0x0000001f06067819 */ /* 0x000fc800000006ff */
[----:B------:R-:W1:Y:S01]  /*1d90*/  SYNCS.PHASECHK.TRANS64.TRYWAIT P1, [UR39+0x2a800], R6 ;  /* 0x02a80006ff0075a7 */ /* 0x000e620008020167 */
[----:B--2---:R-:W-:-:S04]  /*1da0*/  FMUL.FTZ R0, R7, R0 ;  /* 0x0000000007007220 */ /* 0x004fc80000410000 */
[----:B------:R-:W-:Y:S01]  /*1db0*/  FMUL.FTZ R0, R0, UR4 ;  /* 0x0000000400007c20 */ /* 0x000fe20008410000 */
[----:B-1----:R-:W-:Y:S06]  /*1dc0*/  @!P1 BRA `(.L_x_909) ;  /* 0x0000014000049947 */ /* 0x002fec0003800000 */
.L_x_1075:
[----:B------:R-:W-:Y:S05]  /*1dd0*/  @!P0 BRA `(.L_x_910) ;  /* 0x0000000000048947 */ /* 0x000fea0003800000 */
[----:B------:R-:W-:Y:S01]  /*1de0*/  BPT.TRAP 0x1 ;  /* 0x000000040000795c */ /* 0x000fe20000300000 */
.L_x_910:
[----:B-1----:R-:W-:Y:S02]  /*1df0*/  IMAD.U32 R3, RZ, RZ, UR49 ;  /* 0x00000031ff037e24 */ /* 0x002fe4000f8e00ff */
[----:B------:R-:W-:-:S03]  /*1e00*/  IMAD.U32 R2, RZ, RZ, UR36 ;  /* 0x00000024ff027e24 */ /* 0x000fc6000f8e00ff */
[----:B------:R-:W-:Y:S02]  /*1e10*/  LEA R3, R3, UR39, 0x3 ;  /* 0x0000002703037c11 */ /* 0x000fe4000f8e18ff */
[----:B------:R-:W-:-:S04]  /*1e20*/  SHF.L.U32 R2, R2, 0x1f, RZ ;  /* 0x0000001f02027819 */ /* 0x000fc800000006ff */
[----:B------:R1:W2:Y:S01]  /*1e30*/  SYNCS.PHASECHK.TRANS64.TRYWAIT P2, [R3+URZ+0x2a830], R2 ;  /* 0x02a83002030075a7 */ /* 0x0002a2000804017f */
[----:B------:R-:W-:Y:S05]  /*1e40*/  @!P0 BRA `(.L_x_911) ;  /* 0x0000000000048947 */ /* 0x000fea0003800000 */
[----:B------:R-:W-:Y:S01]  /*1e50*/  BPT.TRAP 0x1 ;  /* 0x000000040000795c */ /* 0x000fe20000300000 */
.L_x_911:
[----:B------:R-:W3:Y:S02]  /*1e60*/  S2R R4, SR_TID.X ;  /* 0x0000000000047919 */ /* 0x000ee40000002100 */
[----:B---3--:R-:W-:Y:S01]  /*1e70*/  LOP3.LUT P1, RZ, R4, 0x7f, RZ, 0xc0, !PT ;  /* 0x0000007f04ff7812 */ /* 0x008fe2000782c0ff */
[----:B--2---:R-:W-:-:S12]  /*1e80*/  @P2 BRA `(.L_x_912) ;  /* 0x0000000000082947 */ /* 0x004fd80003800000 */
[----:B------:R-:W2:Y:S02]  /*1e90*/  SYNCS.PHASECHK.TRANS64.TRYWAIT P2, [R3+URZ+0x2a830], R2 ;  /* 0x02a83002030075a7 */ /* 0x000ea4000804017f */
[----:B--2---:R-:W-:Y:S05]  /*1ea0*/  @!P2 BRA `(.L_x_913) ;  /* 0x0000013c00e4a947 */ /* 0x004fea0003800000 */
.L_x_912:
[----:B------:R-:W-:Y:S05]  /*1eb0*/  WARPSYNC.ALL ;  /* 0x0000000000007948 */ /* 0x000fea0003800000 */
[----:B------:R-:W-:Y:S01]  /*1ec0*/  UIADD3 UR4, UR39, 0x1e400, URZ ;  /* 0x0001e40027047890 */ /* 0x000fe2000fffe03f */
[----:B------:R-:W-:Y:S01]  /*1ed0*/  WARPGROUP.ARRIVE ;  /* 0x00000000000079c5 */ /* 0x000fe20000000000 */
[----:B------:R-:W-:Y:S01]  /*1ee0*/  ULOP3.LUT UR24, UR54, 0x10000, URZ, 0xfc, !UPT ;  /* 0x0001000036187892 */ /* 0x000fe2000f8efc3f */
[----:B------:R-:W3:Y:S01]  /*1ef0*/  LDC R108, c[0x0][0x288] ;  /* 0x0000a200ff6c7b82 */ /* 0x000ee20000000800 */
[----:B------:R-:W-:Y:S01]  /*1f00*/  USHF.R.U32.HI UR4, URZ, 0x4, UR4 ;  /* 0x000000043f047899 */ /* 0x000fe20008011604 */
[----:B------:R-:W-:Y:S01]  /*1f10*/  IMAD.MOV.U32 R5, RZ, RZ, -0x80 ;  /* 0xffffff80ff057424 */ /* 0x000fe200078e00ff */
[----:B------:R-:W-:Y:S01]  /*1f20*/  UMOV UR25, 0x80000020 ;  /* 0x8000002000197882 */ /* 0x000fe20000000000 */
[----:B------:R-:W-:Y:S01]  /*1f30*/  UMOV UR27, 0x80000020 ;  /* 0x80000020001b7882 */ /* 0x000fe20000000000 */
[----:B------:R-:W-:Y:S01]  /*1f40*/  ULOP3.LUT UR4, UR4, 0x3fff, URZ, 0xc0, !UPT ;  /* 0x00003fff04047892 */ /* 0x000fe2000f8ec03f */
[----:B-12---:R-:W-:Y:S01]  /*1f50*/  @!P1 VIADD R3, R3, 0x2a840 ;  /* 0x0002a84003039836 */ /* 0x006fe20000000000 */
[----:B------:R-:W-:Y:S01]  /*1f60*/  UMOV UR5, 0x80000020 ;  /* 0x8000002000057882 */ /* 0x000fe20000000000 */
[----:B------:R-:W-:Y:S01]  /*1f70*/  UMOV UR7, 0x80000020 ;  /* 0x8000002000077882 */ /* 0x000fe20000000000 */
[----:B------:R-:W-:Y:S01]  /*1f80*/  ULOP3.LUT UR28, UR4, 0x10000, URZ, 0xfc, !UPT ;  /* 0x00010000041c7892 */ /* 0x000fe2000f8efc3f */
[----:B------:R-:W-:Y:S01]  /*1f90*/  IMAD R98, R88, R5, 0x80 ;  /* 0x0000008058627424 */ /* 0x000fe200078e0205 */
[----:B------:R-:W-:Y:S01]  /*1fa0*/  UIADD3 UR4, UR24, 0x2, URZ ;  /* 0x0000000218047890 */ /* 0x000fe2000fffe03f */
[----:B------:R-:W-:Y:S01]  /*1fb0*/  @!P1 PRMT R3, RZ, 0x654, R3 ;  /* 0x00000654ff039816 */ /* 0x000fe20000000003 */
[----:B------:R-:W-:-:S02]  /*1fc0*/  UIMAD UR26, UR49, 0x600, UR28 ;  /* 0x00000600311a78a4 */ /* 0x000fc4000f8e021c */
[----:B------:R-:W-:Y:S02]  /*1fd0*/  UIADD3 UR8, UR24, 0x200, URZ ;  /* 0x0000020018087890 */ /* 0x000fe4000fffe03f */
[----:B------:R-:W-:Y:S02]  /*1fe0*/  UIADD3 UR6, UR26, 0x2, URZ ;  /* 0x000000021a067890 */ /* 0x000fe4000fffe03f */
[----:B------:R-:W-:Y:S01]  /*1ff0*/  UIADD3 UR10, UR26, 0x200, URZ ;  /* 0x000002001a0a7890 */ /* 0x000fe2000fffe03f */
[----:B------:R-:W-:Y:S02]  /*2000*/  UMOV UR9, 0x80000020 ;  /* 0x8000002000097882 */ /* 0x000fe40000000000 */
[----:B------:R-:W-:Y:S01]  /*2010*/  QGMMA.64x128x32.F32.E4M3.E4M3 R24, gdesc[UR24], RZ, !UPT, gsb0 ;  /* 0x01e00000181879f3 */ /* 0x000fe2000c0008ff */
[----:B------:R-:W-:Y:S01]  /*2020*/  UMOV UR11, 0x80000020 ;  /* 0x80000020000b7882 */ /* 0x000fe20000000000 */
[----:B------:R-:W-:Y:S02]  /*2030*/  UIADD3 UR12, UR24, 0x202, URZ ;  /* 0x00000202180c7890 */ /* 0x000fe4000fffe03f */
[----:B------:R-:W-:Y:S01]  /*2040*/  UIADD3 UR14, UR26, 0x202, URZ ;  /* 0x000002021a0e7890 */ /* 0x000fe2000fffe03f */
[----:B------:R-:W-:Y:S01]  /*2050*/  UMOV UR13, 0x80000020 ;  /* 0x80000020000d7882 */ /* 0x000fe20000000000 */
[----:B------:R-:W-:Y:S01]  /*2060*/  UMOV UR15, 0x80000020 ;  /* 0x80000020000f7882 */ /* 0x000fe20000000000 */
[----:B------:R-:W-:-:S02]  /*2070*/  UIADD3 UR16, UR24, 0x400, URZ ;  /* 0x0000040018107890 */ /* 0x000fc4000fffe03f */
[----:B------:R-:W-:Y:S01]  /*2080*/  UIADD3 UR18, UR26, 0x400, URZ ;  /* 0x000004001a127890 */ /* 0x000fe2000fffe03f */
[----:B------:R-:W-:Y:S01]  /*2090*/  UMOV UR17, 0x80000020 ;  /* 0x8000002000117882 */ /* 0x000fe20000000000 */
[----:B------:R-:W-:Y:S01]  /*20a0*/  UMOV UR19, 0x80000020 ;  /* 0x8000002000137882 */ /* 0x000fe20000000000 */
[----:B------:R-:W-:Y:S02]  /*20b0*/  UIADD3 UR20, UR24, 0x402, URZ ;  /* 0x0000040218147890 */ /* 0x000fe4000fffe03f */
[----:B------:R-:W-:Y:S01]  /*20c0*/  UIADD3 UR22, UR26, 0x402, URZ ;  /* 0x000004021a167890 */ /* 0x000fe2000fffe03f */
[----:B------:R-:W-:Y:S01]  /*20d0*/  UMOV UR21, 0x80000020 ;  /* 0x8000002000157882 */ /* 0x000fe20000000000 */
[----:B------:R-:W-:Y:S01]  /*20e0*/  UMOV UR23, 0x80000020 ;  /* 0x8000002000177882 */ /* 0x000fe20000000000 */
[----:B------:R-:W-:Y:S02]  /*20f0*/  ULDC UR29, c[0x0][0x9dc] ;  /* 0x00027700001d7ab9 */ /* 0x000fe40000000800 */
[----:B------:R-:W-:Y:S01]  /*2100*/  ULOP3.LUT UR29, URZ, UR29, URZ, 0x33, !UPT ;  /* 0x0000001d3f1d7292 */ /* 0x000fe2000f8e333f */
[----:B------:R-:W-:-:S02]  /*2110*/  WARPGROUP.DEPBAR.LE gsb0, 0x0 ;  /* 0x00008000000079c5 */ /* 0x000fc40000010000 */
[----:B------:R-:W-:-:S06]  /*2120*/  WARPGROUP.ARRIVE ;  /* 0x00000000000079c5 */ /* 0x000fcc0000000000 */
[----:B------:R-:W-:Y:S01]  /*2130*/  QGMMA.64x128x32.F32.E4M3.E4M3 R24, gdesc[UR4], R24, gsb0 ;  /* 0x01e00000041879f3 */ /* 0x000fe20008000818 */
[----:B------:R-:W-:Y:S02]  /*2140*/  ULDC.64 UR6, c[0x0][0x9e0] ;  /* 0x0002780000067ab9 */ /* 0x000fe40000000a00 */
[----:B------:R-:W-:-:S06]  /*2150*/  UISETP.GE.AND UP0, UPT, UR7, 0x1, UPT ;  /* 0x000000010700788c */ /* 0x000fcc000bf06270 */
[----:B------:R-:W-:Y:S01]  /*2160*/  PLOP3.LUT P2, PT, PT, PT, UP0, 0x40, 0x0 ;  /* 0x000000000000781c */ /* 0x000fe20003f4e808 */
[----:B------:R-:W-:Y:S02]  /*2170*/  WARPGROUP.DEPBAR.LE gsb0, 0x0 ;  /* 0x00008000000079c5 */ /* 0x000fe40000010000 */
[----:B------:R-:W-:-:S06]  /*2180*/  WARPGROUP.ARRIVE ;  /* 0x00000000000079c5 */ /* 0x000fcc0000000000 */
[----:B------:R-:W-:Y:S01]  /*2190*/  QGMMA.64x128x32.F32.E4M3.E4M3 R24, gdesc[UR8], R24, gsb0 ;  /* 0x01e00000081879f3 */ /* 0x000fe20008000818 */
[----:B------:R-:W-:Y:S02]  /*21a0*/  ULDC UR10, c[0x0][0x2e0] ;  /* 0x0000b800000a7ab9 */ /* 0x000fe40000000800 */
[----:B------:R-:W-:Y:S01]  /*21b0*/  IMAD R5, R17, UR10, R98 ;  /* 0x0000000a11057c24 */ /* 0x000fe2000f8e0262 */
[----:B------:R-:W-:Y:S02]  /*21c0*/  WARPGROUP.DEPBAR.LE gsb0, 0x0 ;  /* 0x00008000000079c5 */ /* 0x000fe40000010000 */
[----:B------:R-:W-:-:S06]  /*21d0*/  WARPGROUP.ARRIVE ;  /* 0x00000000000079c5 */ /* 0x000fcc0000000000 */
[----:B------:R-:W-:Y:S03]  /*21e0*/  QGMMA.64x128x32.F32.E4M3.E4M3 R24, gdesc[UR12], R24, gsb0 ;  /* 0x01e000000c1879f3 */ /* 0x000fe60008000818 */
[----:B------:R-:W-:Y:S02]  /*21f0*/  WARPGROUP.DEPBAR.LE gsb0, 0x0 ;  /* 0x00008000000079c5 */ /* 0x000fe40000010000 */
[----:B------:R-:W-:-:S07]  /*2200*/  WARPGROUP.ARRIVE ;  /* 0x00000000000079c5 */ /* 0x000fce0000000000 */
[----:B------:R-:W-:Y:S03]  /*2210*/  QGMMA.64x128x32.F32.E4M3.E4M3 R24, gdesc[UR16], R24, gsb0 ;  /* 0x01e00000101879f3 */ /* 0x000fe60008000818 */
[----:B------:R-:W-:Y:S02]  /*2220*/  WARPGROUP.DEPBAR.LE gsb0, 0x0 ;  /* 0x00008000000079c5 */ /* 0x000fe40000010000 */
[----:B------:R-:W-:-:S07]  /*2230*/  WARPGROUP.ARRIVE ;  /* 0x00000000000079c5 */ /* 0x000fce0000000000 */
[----:B------:R-:W-:Y:S03]  /*2240*/  QGMMA.64x128x32.F32.E4M3.E4M3 R24, gdesc[UR20], R24, gsb0 ;  /* 0x01e00000141879f3 */ /* 0x000fe60008000818 */
[----:B------:R-:W-:Y:S02]  /*2250*/  WARPGROUP.DEPBAR.LE gsb0, 0x0 ;  /* 0x00008000000079c5 */ /* 0x000fe40000010000 */
[C---:B------:R-:W-:Y:S01]  /*2260*/  FMUL.FTZ R25, R0.reuse, R25 ;  /* 0x0000001900197220 */ /* 0x040fe20000410000 */
        /* <DEDUP_REMOVED lines=8> */
[----:B------:R1:W2:Y:S01]  /*22f0*/  MUFU.TANH R8, R25 ;  /* 0x0000001900087308 */ /* 0x0002a20000002400 */
        /* <DEDUP_REMOVED lines=8> */
[C---:B-1----:R-:W-:Y:S01]  /*2380*/  FMUL.FTZ R25, R0.reuse, R42 ;  /* 0x0000002a00197220 */ /* 0x042fe20000410000 */
[C---:B------:R-:W-:Y:S01]  /*2390*/  FMUL.FTZ R20, R0.reuse, R35 ;  /* 0x0000002300147220 */ /* 0x040fe20000410000 */
[C---:B------:R-:W-:Y:S01]  /*23a0*/  FMUL.FTZ R26, R0.reuse, R43 ;  /* 0x0000002b001a7220 */ /* 0x040fe20000410000 */
[C---:B------:R-:W-:Y:S01]  /*23b0*/  FMUL.FTZ R31, R0.reuse, R54 ;  /* 0x00000036001f7220 */ /* 0x040fe20000410000 */
[C---:B------:R-:W-:Y:S01]  /*23c0*/  FMUL.FTZ R37, R0.reuse, R37 ;  /* 0x0000002500257220 */ /* 0x040fe20000410000 */
[C---:B------:R-:W-:Y:S01]  /*23d0*/  FMUL.FTZ R21, R0.reuse, R38 ;  /* 0x0000002600157220 */ /* 0x040fe20000410000 */
[C---:B------:R-:W-:Y:S01]  /*23e0*/  FMUL.FTZ R24, R0.reuse, R39 ;  /* 0x0000002700187220 */ /* 0x040fe20000410000 */
[----:B------:R1:W2:Y:S01]  /*23f0*/  MUFU.TANH R11, R32 ;  /* 0x00000020000b7308 */ /* 0x0002a20000002400 */
[C---:B----4-:R-:W-:Y:S01]  /*2400*/  FMUL.FTZ R28, R0.reuse, R47 ;  /* 0x0000002f001c7220 */ /* 0x050fe20000410000 */
        /* <DEDUP_REMOVED lines=42> */
[----:B------:R3:W-:Y:S01]  /*26b0*/  @!P1 SYNCS.ARRIVE.TRANS64.RED.A1T0 RZ, [R3+URZ], RZ ;  /* 0x000000ff03ff99a7 */ /* 0x0007e2000810043f */
[----:B------:R-:W-:Y:S01]  /*26c0*/  FMUL.FTZ R75, R0, R75 ;  /* 0x0000004b004b7220 */ /* 0x000fe20000410000 */
[----:B------:R-:W-:-:S02]  /*26d0*/  LEA R82, R88, 0xffffff80, 0x7 ;  /* 0xffffff8058527811 */ /* 0x000fc400078e38ff */
[----:B------:R1:W2:Y:S01]  /*26e0*/  MUFU.TANH R47, R57 ;  /* 0x00000039002f7308 */ /* 0x0002a20000002400 */
[----:B----4-:R-:W-:Y:S01]  /*26f0*/  FMUL.FTZ R56, R0, R86 ;  /* 0x0000005600387220 */ /* 0x010fe20000410000 */
[----:B---3--:R-:W-:-:S06]  /*2700*/  IADD3 R3, R5, 0x1, -R108 ;  /* 0x0000000105037810 */ /* 0x008fcc0007ffe86c */
[----:B------:R-:W3:Y:S01]  /*2710*/  MUFU.TANH R4, R4 ;  /* 0x0000000400047308 */ /* 0x000ee20000002400 */
[----:B-1----:R-:W-:Y:S01]  /*2720*/  FMUL.FTZ R57, R0, R87 ;  /* 0x0000005700397220 */ /* 0x002fe20000410000 */
[----:B------:R-:W-:Y:S02]  /*2730*/  IMAD R6, R16, -0x2, R3 ;  /* 0xfffffffe10067824 */ /* 0x000fe400078e0203 */
[----:B------:R-:W-:Y:S02]  /*2740*/  VIADD R3, R205, UR42 ;  /* 0x0000002acd037c36 */ /* 0x000fe40008000000 */
[C---:B------:R-:W-:Y:S02]  /*2750*/  VIADD R86, R6.reuse, UR6 ;  /* 0x0000000606567c36 */ /* 0x040fe40008000000 */
[----:B------:R-:W1:Y:S01]  /*2760*/  MUFU.TANH R2, R2 ;  /* 0x0000000200027308 */ /* 0x000e620000002400 */
[----:B------:R-:W-:-:S04]  /*2770*/  VIADD R79, R6, UR29 ;  /* 0x0000001d064f7c36 */ /* 0x000fc80008000000 */
[----:B------:R-:W-:-:S03]  /*2780*/  IMAD.IADD R7, R79, 0x1, R3 ;  /* 0x000000014f077824 */ /* 0x000fc600078e0203 */
[----:B------:R-:W4:Y:S08]  /*2790*/  MUFU.TANH R12, R12 ;  /* 0x0000000c000c7308 */ /* 0x000f300000002400 */
[----:B------:R-:W1:Y:S08]  /*27a0*/  MUFU.TANH R13, R13 ;  /* 0x0000000d000d7308 */ /* 0x000e700000002400 */
        /* <DEDUP_REMOVED lines=50> */
[----:B------:R5:W1:Y:S02]  /*2ad0*/  MUFU.TANH R97, R75 ;  /* 0x0000004b00617308 */ /* 0x000a640000002400 */
[----:B-----5:R-:W-:-:S05]  /*2ae0*/  IMAD R75, R16, -0x2, R5 ;  /* 0xfffffffe104b7824 */ /* 0x020fca00078e0205 */
[----:B------:R-:W-:Y:S01]  /*2af0*/  VIADDMNMX R6, R3, R86, R75, PT ;  /* 0x0000005603067246 */ /* 0x000fe2000380014b */
[----:B--234-:R-:W-:Y:S06]  /*2b00*/  @P2 BRA `(.L_x_914) ;  /* 0x00000000005c2947 */ /* 0x01cfec0003800000 */
[----:B------:R-:W-:Y:S01]  /*2b10*/  IMAD R5, R17, UR10, R3 ;  /* 0x0000000a11057c24 */ /* 0x000fe2000f8e0203 */
[----:B------:R-:W-:Y:S03]  /*2b20*/  BSSY B0, `(.L_x_915) ;  /* 0x0000011000007945 */ /* 0x000fe60003800000 */
[----:B------:R-:W-:-:S05]  /*2b30*/  IMAD.IADD R5, R5, 0x1, -R108 ;  /* 0x0000000105057824 */ /* 0x000fca00078e0a6c */
[----:B------:R-:W-:-:S13]  /*2b40*/  ISETP.GT.AND P2, PT, R5, -0x1, PT ;  /* 0xffffffff0500780c */ /* 0x000fda0003f44270 */
[----:B------:R-:W-:Y:S05]  /*2b50*/  @P2 BRA `(.L_x_916) ;  /* 0x0000000000202947 */ /* 0x000fea0003800000 */
[----:B------:R-:W-:Y:S01]  /*2b60*/  UISETP.NE.AND UP1, UPT, UR7, 0x1, UPT ;  /* 0x000000010700788c */ /* 0x000fe2000bf25270 */
[----:B------:R-:W-:-:S05]  /*2b70*/  LOP3.LUT R5, RZ, R5, RZ, 0x33, !PT ;  /* 0x00000005ff057212 */ /* 0x000fca00078e33ff */
[----:B------:R-:W-:-:S05]  /*2b80*/  PLOP3.LUT P2, PT, PT, PT, UP1, 0x80, 0x0 ;  /* 0x000000000000781c */ /* 0x000fca0003f4f018 */
[----:B------:R-:W-:-:S08]  /*2b90*/  @UP1 ULDC.64 UR14, c[0x0][0x9e8] ;  /* 0x00027a00000e1ab9 */ /* 0x000fd00000000a00 */
[----:B------:R-:W-:-:S05]  /*2ba0*/  @P2 IMAD.HI.U32 R48, R5, UR14, RZ ;  /* 0x0000000e05302c27 */ /* 0x000fca000f8e00ff */
[----:B------:R-:W-:-:S04]  /*2bb0*/  @P2 SHF.R.U32.HI R5, RZ, UR15, R48 ;  /* 0x0000000fff052c19 */ /* 0x000fc80008011630 */
[----:B------:R-:W-:Y:S01]  /*2bc0*/  LOP3.LUT R5, RZ, R5, RZ, 0x33, !PT ;  /* 0x00000005ff057212 */ /* 0x000fe200078e33ff */
[----:B------:R-:W-:Y:S06]  /*2bd0*/  BRA `(.L_x_917) ;  /* 0x0000000000147947 */ /* 0x000fec0003800000 */
.L_x_916:
[----:B------:R-:W-:-:S06]  /*2be0*/  UISETP.NE.AND UP1, UPT, UR7, 0x1, UPT ;  /* 0x000000010700788c */ /* 0x000fcc000bf25270 */
[----:B------:R-:W-:-:S05]  /*2bf0*/  PLOP3.LUT P2, PT, PT, PT, UP1, 0x80, 0x0 ;  /* 0x000000000000781c */ /* 0x000fca0003f4f018 */
[----:B------:R-:W-:-:S08]  /*2c00*/  @UP1 ULDC.64 UR14, c[0x0][0x9e8] ;  /* 0x00027a00000e1ab9 */ /* 0x000fd00000000a00 */
[----:B------:R-:W-:-:S05]  /*2c10*/  @P2 IMAD.HI.U32 R48, R5, UR14, RZ ;  /* 0x0000000e05302c27 */ /* 0x000fca000f8e00ff */
[----:B------:R-:W-:-:S07]  /*2c20*/  @P2 SHF.R.U32.HI R5, RZ, UR15, R48 ;  /* 0x0000000fff052c19 */ /* 0x000fce0008011630 */
.L_x_917:
[----:B------:R-:W-:Y:S05]  /*2c30*/  BSYNC B0 ;  /* 0x0000000000007941 */ /* 0x000fea0003800000 */
.L_x_915:
[----:B------:R-:W-:-:S04]  /*2c40*/  IMAD R5, R5, UR7, -R82 ;  /* 0x0000000705057c24 */ /* 0x000fc8000f8e0a52 */
[----:B------:R-:W-:-:S05]  /*2c50*/  IMAD R5, R16, -0x2, R5 ;  /* 0xfffffffe10057824 */ /* 0x000fca00078e0205 */
[----:B------:R-:W-:Y:S02]  /*2c60*/  VIMNMX R7, R7, R5, !PT ;  /* 0x0000000507077248 */ /* 0x000fe40007fe0100 */
[----:B------:R-:W-:-:S07]  /*2c70*/  VIADDMNMX R6, R5, UR7, R6, PT ;  /* 0x0000000705067c46 */ /* 0x000fce000b800106 */
.L_x_914:
[C---:B------:R-:W-:Y:S02]  /*2c80*/  ISETP.GE.AND P2, PT, R98.reuse, 0x2, PT ;  /* 0x000000026200780c */ /* 0x040fe40003f46270 */
[C---:B------:R-:W-:Y:S02]  /*2c90*/  ISETP.GE.AND P5, PT, R98.reuse, 0xa, PT ;  /* 0x0000000a6200780c */ /* 0x040fe40003fa6270 */
[----:B------:R-:W-:Y:S02]  /*2ca0*/  ISETP.GT.AND P3, PT, R7, 0x1, !P2 ;  /* 0x000000010700780c */ /* 0x000fe40005764270 */
[----:B------:R-:W-:Y:S02]  /*2cb0*/  ISETP.GE.AND P4, PT, R98, 0x9, PT ;  /* 0x000000096200780c */ /* 0x000fe40003f86270 */
[----:B------:R-:W-:Y:S02]  /*2cc0*/  ISETP.LT.OR P3, PT, R6, 0x2, P3 ;  /* 0x000000020600780c */ /* 0x000fe40001f61670 */
[----:B------:R-:W-:-:S02]  /*2cd0*/  P2R R83, PR, RZ, 0x10 ;  /* 0x00000010ff537803 */ /* 0x000fc40000000000 */
[----:B------:R-:W-:Y:S02]  /*2ce0*/  FSEL R100, R8, -INF , !P3 ;  /* 0xff80000008647808 */ /* 0x000fe40005800000 */
[C---:B------:R-:W-:Y:S02]  /*2cf0*/  ISETP.GT.AND P3, PT, R7.reuse, 0x9, !P5 ;  /* 0x000000090700780c */ /* 0x040fe40006f64270 */
[----:B------:R-:W-:Y:S02]  /*2d00*/  P2R R87, PR, RZ, 0x20 ;  /* 0x00000020ff577803 */ /* 0x000fe40000000000 */
[----:B------:R-:W-:Y:S02]  /*2d10*/  ISETP.LT.OR P3, PT, R6, 0xa, P3 ;  /* 0x0000000a0600780c */ /* 0x000fe40001f61670 */
[----:B------:R-:W-:Y:S02]  /*2d20*/  ISETP.GT.AND P4, PT, R7, 0x8, !P4 ;  /* 0x000000080700780c */ /* 0x000fe40006784270 */
[----:B------:R-:W-:-:S02]  /*2d30*/  ISETP.GE.AND P5, PT, R98, 0x11, PT ;  /* 0x000000116200780c */ /* 0x000fc40003fa6270 */
[----:B------:R-:W-:Y:S02]  /*2d40*/  FSEL R104, R10, -INF , !P3 ;  /* 0xff8000000a687808 */ /* 0x000fe40005800000 */
[C---:B------:R-:W-:Y:S02]  /*2d50*/  ISETP.LT.OR P4, PT, R6.reuse, 0x9, P4 ;  /* 0x000000090600780c */ /* 0x040fe40002781670 */
[----:B------:R-:W-:Y:S02]  /*2d60*/  ISETP.GT.AND P3, PT, R7, 0x10, !P5 ;  /* 0x000000100700780c */ /* 0x000fe40006f64270 */
[----:B------:R-:W-:Y:S02]  /*2d70*/  FSEL R102, R9, -INF , !P4 ;  /* 0xff80000009667808 */ /* 0x000fe40006000000 */
[----:B------:R-:W-:Y:S02]  /*2d80*/  ISETP.LT.OR P3, PT, R6, 0x11, P3 ;  /* 0x000000110600780c */ /* 0x000fe40001f61670 */
[----:B------:R-:W-:-:S02]  /*2d90*/  ISETP.GE.AND P4, PT, R98, 0x12, PT ;  /* 0x000000126200780c */ /* 0x000fc40003f86270 */
[----:B------:R-:W-:Y:S02]  /*2da0*/  FSEL R106, R11, -INF , !P3 ;  /* 0xff8000000b6a7808 */ /* 0x000fe40005800000 */
[----:B------:R-:W-:Y:S02]  /*2db0*/  ISETP.GT.AND P3, PT, R7, 0x11, !P4 ;  /* 0x000000110700780c */ /* 0x000fe40006764270 */
[----:B------:R-:W-:Y:S02]  /*2dc0*/  P2R R101, PR, RZ, 0x10 ;  /* 0x00000010ff657803 */ /* 0x000fe40000000000 */
[----:B------:R-:W-:Y:S02]  /*2dd0*/  ISETP.LT.OR P3, PT, R6, 0x12, P3 ;  /* 0x000000120600780c */ /* 0x000fe40001f61670 */
[----:B------:R-:W-:Y:S02]  /*2de0*/  ISETP.GE.AND P4, PT, R98, 0x19, PT ;  /* 0x000000196200780c */ /* 0x000fe40003f86270 */
[----:B------:R-:W-:-:S02]  /*2df0*/  FSEL R90, R90, -INF , !P3 ;  /* 0xff8000005a5a7808 */ /* 0x000fc40005800000 */
[----:B------:R-:W-:Y:S02]  /*2e00*/  ISETP.GT.AND P3, PT, R7, 0x18, !P4 ;  /* 0x000000180700780c */ /* 0x000fe40006764270 */
[----:B------:R-:W-:Y:S02]  /*2e10*/  P2R R103, PR, RZ, 0x10 ;  /* 0x00000010ff677803 */ /* 0x000fe40000000000 */
[----:B------:R-:W-:Y:S02]  /*2e20*/  ISETP.LT.OR P3, PT, R6, 0x19, P3 ;  /* 0x000000190600780c */ /* 0x000fe40001f61670 */
[----:B------:R-:W-:Y:S02]  /*2e30*/  ISETP.GE.AND P4, PT, R98, 0x1a, PT ;  /* 0x0000001a6200780c */ /* 0x000fe40003f86270 */
[----:B------:R-:W-:Y:S02]  /*2e40*/  FSEL R48, R91, -INF , !P3 ;  /* 0xff8000005b307808 */ /* 0x000fe40005800000 */
[----:B------:R-:W-:-:S02]  /*2e50*/  ISETP.GT.AND P3, PT, R7, 0x19, !P4 ;  /* 0x000000190700780c */ /* 0x000fc40006764270 */
[----:B------:R-:W-:Y:S02]  /*2e60*/  P2R R91, PR, RZ, 0x10 ;  /* 0x00000010ff5b7803 */ /* 0x000fe40000000000 */
[----:B------:R-:W-:Y:S02]  /*2e70*/  ISETP.LT.OR P3, PT, R6, 0x1a, P3 ;  /* 0x0000001a0600780c */ /* 0x000fe40001f61670 */
[----:B------:R-:W-:Y:S02]  /*2e80*/  ISETP.GE.AND P4, PT, R98, 0x21, PT ;  /* 0x000000216200780c */ /* 0x000fe40003f86270 */
[----:B-1----:R-:W-:Y:S02]  /*2e90*/  FSEL R69, R37, -INF , !P3 ;  /* 0xff80000025457808 */ /* 0x002fe40005800000 */
[----:B------:R-:W-:Y:S02]  /*2ea0*/  ISETP.GT.AND P3, PT, R7, 0x20, !P4 ;  /* 0x000000200700780c */ /* 0x000fe40006764270 */
[----:B------:R-:W-:-:S02]  /*2eb0*/  P2R R37, PR, RZ, 0x10 ;  /* 0x00000010ff257803 */ /* 0x000fc40000000000 */
[----:B------:R-:W-:Y:S02]  /*2ec0*/  ISETP.LT.OR P3, PT, R6, 0x21, P3 ;  /* 0x000000210600780c */ /* 0x000fe40001f61670 */
[----:B------:R-:W-:Y:S02]  /*2ed0*/  ISETP.GE.AND P4, PT, R98, 0x22, PT ;  /* 0x000000226200780c */ /* 0x000fe40003f86270 */
[----:B------:R-:W-:Y:S02]  /*2ee0*/  FSEL R50, R40, -INF , !P3 ;  /* 0xff80000028327808 */ /* 0x000fe40005800000 */
[----:B------:R-:W-:Y:S02]  /*2ef0*/  ISETP.GT.AND P3, PT, R7, 0x21, !P4 ;  /* 0x000000210700780c */ /* 0x000fe40006764270 */
[----:B------:R-:W-:Y:S02]  /*2f00*/  P2R R105, PR, RZ, 0x10 ;  /* 0x00000010ff697803 */ /* 0x000fe40000000000 */
[----:B------:R-:W-:-:S02]  /*2f10*/  ISETP.LT.OR P3, PT, R6, 0x22, P3 ;  /* 0x000000220600780c */ /* 0x000fc40001f61670 */
[----:B------:R-:W-:Y:S02]  /*2f20*/  ISETP.GE.AND P4, PT, R98, 0x29, PT ;  /* 0x000000296200780c */ /* 0x000fe40003f86270 */
[----:B------:R-:W-:Y:S02]  /*2f30*/  FSEL R51, R41, -INF , !P3 ;  /* 0xff80000029337808 */ /* 0x000fe40005800000 */
[----:B------:R-:W-:Y:S02]  /*2f40*/  ISETP.GT.AND P3, PT, R7, 0x28, !P4 ;  /* 0x000000280700780c */ /* 0x000fe40006764270 */
[----:B------:R-:W-:Y:S02]  /*2f50*/  P2R R41, PR, RZ, 0x10 ;  /* 0x00000010ff297803 */ /* 0x000fe40000000000 */
        /* <DEDUP_REMOVED lines=8> */
[C---:B------:R-:W-:Y:S02]  /*2fe0*/  ISETP.GT.AND P3, PT, R7.reuse, 0x30, !P4 ;  /* 0x000000300700780c */ /* 0x040fe40006764270 */
        /* <DEDUP_REMOVED lines=8> */
[----:B------:R-:W-:Y:S02]  /*3070*/  FSEL R71, R49, -INF , !P3 ;  /* 0xff80000031477808 */ /* 0x000fe40005800000 */
        /* <DEDUP_REMOVED lines=68> */
[----:B------:R-:W-:Y:S02]  /*34c0*/  P2R R99, PR, RZ, 0x20 ;  /* 0x00000020ff637803 */ /* 0x000fe40000000000 */
[----:B------:R-:W-:Y:S02]  /*34d0*/  FSEL R10, R77, -INF , !P3 ;  /* 0xff8000004d0a7808 */ /* 0x000fe40005800000 */
[----:B------:R-:W-:-:S04]  /*34e0*/  ISETP.GE.AND P3, PT, R98, 0x71, PT ;  /* 0x000000716200780c */ /* 0x000fc80003f66270 */
[----:B------:R-:W-:-:S04]  /*34f0*/  ISETP.GT.AND P4, PT, R7, 0x70, !P3 ;  /* 0x000000700700780c */ /* 0x000fc80005f84270 */
[----:B------:R-:W-:-:S04]  /*3500*/  ISETP.LT.OR P4, PT, R6, 0x71, P4 ;  /* 0x000000710600780c */ /* 0x000fc80002781670 */
        /* <DEDUP_REMOVED lines=10> */
[----:B------:R-:W-:Y:S02]  /*35b0*/  P2R R40, PR, RZ, 0x40 ;  /* 0x00000040ff287803 */ /* 0x000fe40000000000 */
[----:B------:R-:W-:-:S04]  /*35c0*/  ISETP.GT.AND P6, PT, R7, RZ, !P6 ;  /* 0x000000ff0700720c */ /* 0x000fc800077c4270 */
[----:B------:R-:W-:-:S04]  /*35d0*/  ISETP.LT.OR P6, PT, R6, 0x1, P6 ;  /* 0x000000010600780c */ /* 0x000fc800037c1670 */
[----:B------:R-:W-:Y:S01]  /*35e0*/  FSEL R76, R4, -INF , !P6 ;  /* 0xff800000044c7808 */ /* 0x000fe20007000000 */
[----:B------:R-:W-:Y:S01]  /*35f0*/  VIADD R4, R3, 0x8 ;  /* 0x0000000803047836 */ /* 0x000fe20000000000 */
[----:B------:R-:W-:-:S04]  /*3600*/  ISETP.GE.AND P6, PT, R98, 0x7a, PT ;  /* 0x0000007a6200780c */ /* 0x000fc80003fc6270 */
[----:B------:R-:W-:Y:S02]  /*3610*/  P2R R77, PR, RZ, 0x40 ;  /* 0x00000040ff4d7803 */ /* 0x000fe40000000000 */
[----:B------:R-:W-:Y:S02]  /*3620*/  ISETP.GT.AND P6, PT, R7, 0x79, !P6 ;  /* 0x000000790700780c */ /* 0x000fe400077c4270 */
[----:B------:R-:W-:Y:S01]  /*3630*/  VIADDMNMX R72, R4, R86, R75, PT ;  /* 0x0000005604487246 */ /* 0x000fe2000380014b */
[----:B------:R-:W-:Y:S01]  /*3640*/  IMAD.IADD R75, R79, 0x1, R4 ;  /* 0x000000014f4b7824 */ /* 0x000fe200078e0204 */
[----:B------:R-:W-:-:S04]  /*3650*/  ISETP.LT.OR P6, PT, R6, 0x7a, P6 ;  /* 0x0000007a0600780c */ /* 0x000fc800037c1670 */
[----:B------:R-:W-:Y:S02]  /*3660*/  FSEL R6, R85, -INF , !P6 ;  /* 0xff80000055067808 */ /* 0x000fe40007000000 */
[----:B------:R-:W-:-:S13]  /*3670*/  PLOP3.LUT P6, PT, PT, PT, UP0, 0x40, 0x0 ;  /* 0x000000000000781c */ /* 0x000fda0003fce808 */
[----:B------:R-:W-:Y:S05]  /*3680*/  @P6 BRA `(.L_x_918) ;  /* 0x0000000000646947 */ /* 0x000fea0003800000 */
        /* <DEDUP_REMOVED lines=9> */
[----:B------:R-:W-:Y:S01]  /*3720*/  @P6 IMAD.HI.U32 R79, R7, UR10, RZ ;  /* 0x0000000a074f6c27 */ /* 0x000fe2000f8e00ff */
[----:B------:R-:W-:-:S13]  /*3730*/  PLOP3.LUT P6, PT, PT, PT, UP1, 0x80, 0x0 ;  /* 0x000000000000781c */ /* 0x000fda0003fcf018 */
[----:B------:R-:W-:-:S04]  /*3740*/  @P6 SHF.R.U32.HI R7, RZ, UR11, R79 ;  /* 0x0000000bff076c19 */ /* 0x000fc8000801164f */
[----:B------:R-:W-:Y:S01]  /*3750*/  LOP3.LUT R7, RZ, R7, RZ, 0x33, !PT ;  /* 0x00000007ff077212 */ /* 0x000fe200078e33ff */
[----:B------:R-:W-:Y:S06]  /*3760*/  BRA `(.L_x_921) ;  /* 0x0000000000187947 */ /* 0x000fec0003800000 */
.L_x_920:
[----:B------:R-:W-:-:S06]  /*3770*/  UISETP.NE.AND UP1, UPT, UR7, 0x1, UPT ;  /* 0x000000010700788c */ /* 0x000fcc000bf25270 */
[----:B------:R-:W-:-:S05]  /*3780*/  PLOP3.LUT P6, PT, PT, PT, UP1, 0x80, 0x0 ;  /* 0x000000000000781c */ /* 0x000fca0003fcf018 */
[----:B------:R-:W-:-:S08]  /*3790*/  @UP1 ULDC.64 UR10, c[0x0][0x9e8] ;  /* 0x00027a00000a1ab9 */ /* 0x000fd00000000a00 */
[----:B------:R-:W-:Y:S01]  /*37a0*/  @P6 IMAD.HI.U32 R79, R7, UR10, RZ ;  /* 0x0000000a074f6c27 */ /* 0x000fe2000f8e00ff */
[----:B------:R-:W-:-:S13]  /*37b0*/  PLOP3.LUT P6, PT, PT, PT, UP1, 0x80, 0x0 ;  /* 0x000000000000781c */ /* 0x000fda0003fcf018 */
[----:B------:R-:W-:-:S07]  /*37c0*/  @P6 SHF.R.U32.HI R7, RZ, UR11, R79 ;  /* 0x0000000bff076c19 */ /* 0x000fce000801164f */
.L_x_921:
[----:B------:R-:W-:Y:S05]  /*37d0*/  BSYNC B0 ;  /* 0x0000000000007941 */ /* 0x000fea0003800000 */
.L_x_919:
[----:B------:R-:W-:-:S04]  /*37e0*/  IMAD R7, R7, UR7, -R82 ;  /* 0x0000000707077c24 */ /* 0x000fc8000f8e0a52 */
[----:B------:R-:W-:-:S05]  /*37f0*/  IMAD R7, R16, -0x2, R7 ;  /* 0xfffffffe10077824 */ /* 0x000fca00078e0207 */
[----:B------:R-:W-:Y:S02]  /*3800*/  VIMNMX R75, R75, R7, !PT ;  /* 0x000000074b4b7248 */ /* 0x000fe40007fe0100 */
[----:B------:R-:W-:-:S07]  /*3810*/  VIADDMNMX R72, R7, UR7, R72, PT ;  /* 0x0000000707487c46 */ /* 0x000fce000b800148 */
.L_x_918:
[----:B------:R-:W-:Y:S01]  /*3820*/  ISETP.GT.AND P2, PT, R75, 0x1, !P2 ;  /* 0x000000014b00780c */ /* 0x000fe20005744270 */
[----:B------:R-:W-:Y:S01]  /*3830*/  ULDC UR10, c[0x0][0x988] ;  /* 0x00026200000a7ab9 */ /* 0x000fe20000000800 */
[----:B------:R-:W-:Y:S02]  /*3840*/  ISETP.NE.AND P6, PT, R99, RZ, PT ;  /* 0x000000ff6300720c */ /* 0x000fe40003fc5270 */
[----:B------:R-:W-:Y:S02]  /*3850*/  ISETP.LT.OR P2, PT, R72, 0x2, P2 ;  /* 0x000000024800780c */ /* 0x000fe40001741670 */
[----:B------:R-:W-:Y:S02]  /*3860*/  FMNMX.FTZ R7, R76, R100, !PT ;  /* 0x000000644c077209 */ /* 0x000fe40007810000 */
[----:B------:R-:W-:Y:S02]  /*3870*/  FSEL R12, R12, -INF , !P2 ;  /* 0xff8000000c0c7808 */ /* 0x000fe40005000000 */
[----:B------:R-:W-:-:S02]  /*3880*/  ISETP.NE.AND P2, PT, R83, RZ, PT ;  /* 0x000000ff5300720c */ /* 0x000fc40003f45270 */
[----:B------:R-:W-:Y:S02]  /*3890*/  FMNMX.FTZ R7, R102, R7, !PT ;  /* 0x0000000766077209 */ /* 0x000fe40007810000 */
[----:B------:R-:W-:Y:S02]  /*38a0*/  ISETP.GT.AND P2, PT, R75, 0x8, !P2 ;  /* 0x000000084b00780c */ /* 0x000fe40005744270 */
[----:B------:R-:W-:Y:S02]  /*38b0*/  FMNMX.FTZ R7, R104, R7, !PT ;  /* 0x0000000768077209 */ /* 0x000fe40007810000 */
[----:B------:R-:W-:Y:S02]  /*38c0*/  ISETP.LT.OR P2, PT, R72, 0x9, P2 ;  /* 0x000000094800780c */ /* 0x000fe40001741670 */
[----:B------:R-:W-:Y:S02]  /*38d0*/  FMNMX.FTZ R7, R106, R7, !PT ;  /* 0x000000076a077209 */ /* 0x000fe40007810000 */
[----:B------:R-:W-:-:S02]  /*38e0*/  FSEL R13, R13, -INF , !P2 ;  /* 0xff8000000d0d7808 */ /* 0x000fc40005000000 */
[----:B------:R-:W-:Y:S02]  /*38f0*/  ISETP.NE.AND P2, PT, R87, RZ, PT ;  /* 0x000000ff5700720c */ /* 0x000fe40003f45270 */
[----:B------:R-:W-:Y:S02]  /*3900*/  FMNMX.FTZ R7, R90, R7, !PT ;  /* 0x000000075a077209 */ /* 0x000fe40007810000 */
[C---:B------:R-:W-:Y:S02]  /*3910*/  ISETP.GT.AND P2, PT, R75.reuse, 0x9, !P2 ;  /* 0x000000094b00780c */ /* 0x040fe40005744270 */
[C---:B------:R-:W-:Y:S02]  /*3920*/  ISETP.GT.AND P3, PT, R75.reuse, 0x70, !P3 ;  /* 0x000000704b00780c */ /* 0x040fe40005f64270 */
[----:B------:R-:W-:Y:S02]  /*3930*/  ISETP.LT.OR P2, PT, R72, 0xa, P2 ;  /* 0x0000000a4800780c */ /* 0x000fe40001741670 */
[----:B------:R-:W-:-:S02]  /*3940*/  ISETP.GT.AND P4, PT, R75, 0x71, !P4 ;  /* 0x000000714b00780c */ /* 0x000fc40006784270 */
[----:B------:R-:W-:Y:S02]  /*3950*/  FSEL R14, R14, -INF , !P2 ;  /* 0xff8000000e0e7808 */ /* 0x000fe40005000000 */
[----:B------:R-:W-:Y:S02]  /*3960*/  ISETP.GT.AND P2, PT, R75, 0x10, !P6 ;  /* 0x000000104b00780c */ /* 0x000fe40007744270 */
[----:B------:R-:W-:Y:S02]  /*3970*/  ISETP.NE.AND P6, PT, R39, RZ, PT ;  /* 0x000000ff2700720c */ /* 0x000fe40003fc5270 */
[C---:B------:R-:W-:Y:S02]  /*3980*/  ISETP.LT.OR P2, PT, R72.reuse, 0x11, P2 ;  /* 0x000000114800780c */ /* 0x040fe40001741670 */
[----:B------:R-:W-:Y:S02]  /*3990*/  ISETP.LT.OR P3, PT, R72, 0x71, P3 ;  /* 0x000000714800780c */ /* 0x000fe40001f61670 */
[----:B------:R-:W-:-:S02]  /*39a0*/  FSEL R15, R15, -INF , !P2 ;  /* 0xff8000000f0f7808 */ /* 0x000fc40005000000 */
[----:B------:R-:W-:Y:S02]  /*39b0*/  ISETP.NE.AND P2, PT, R101, RZ, PT ;  /* 0x000000ff6500720c */ /* 0x000fe40003f45270 */
[C---:B------:R-:W-:Y:S02]  /*39c0*/  ISETP.GT.AND P5, PT, R75.reuse, 0x78, !P5 ;  /* 0x000000784b00780c */ /* 0x040fe40006fa4270 */
[----:B------:R-:W-:Y:S02]  /*39d0*/  ISETP.GT.AND P2, PT, R75, 0x11, !P2 ;  /* 0x000000114b00780c */ /* 0x000fe40005744270 */
[C---:B------:R-:W-:Y:S02]  /*39e0*/  ISETP.LT.OR P4, PT, R72.reuse, 0x72, P4 ;  /* 0x000000724800780c */ /* 0x040fe40002781670 */
[----:B------:R-:W-:Y:S02]  /*39f0*/  ISETP.LT.OR P2, PT, R72, 0x12, P2 ;  /* 0x000000124800780c */ /* 0x000fe40001741670 */
[----:B------:R-:W-:-:S02]  /*3a00*/  FSEL R55, R55, -INF , !P3 ;  /* 0xff80000037377808 */ /* 0x000fc40005800000 */
[----:B------:R-:W-:Y:S02]  /*3a10*/  FSEL R20, R20, -INF , !P2 ;  /* 0xff80000014147808 */ /* 0x000fe40005000000 */
[----:B------:R-:W-:Y:S02]  /*3a20*/  ISETP.NE.AND P2, PT, R103, RZ, PT ;  /* 0x000000ff6700720c */ /* 0x000fe40003f45270 */
[----:B------:R-:W-:Y:S02]  /*3a30*/  ISETP.LT.OR P5, PT, R72, 0x79, P5 ;  /* 0x000000794800780c */ /* 0x000fe40002fa1670 */
[----:B------:R-:W-:Y:S02]  /*3a40*/  ISETP.GT.AND P2, PT, R75, 0x18, !P2 ;  /* 0x000000184b00780c */ /* 0x000fe40005744270 */
[----:B------:R-:W-:Y:S02]  /*3a50*/  FSEL R54, R54, -INF , !P4 ;  /* 0xff80000036367808 */ /* 0x000fe40006000000 */
[----:B------:R-:W-:-:S02]  /*3a60*/  ISETP.LT.OR P2, PT, R72, 0x19, P2 ;  /* 0x000000194800780c */ /* 0x000fc40001741670 */
[----:B------:R-:W-:Y:S02]  /*3a70*/  FSEL R56, R56, -INF , !P5 ;  /* 0xff80000038387808 */ /* 0x000fe40006800000 */
[----:B------:R-:W-:Y:S02]  /*3a80*/  FSEL R21, R21, -INF , !P2 ;  /* 0xff80000015157808 */ /* 0x000fe40005000000 */
[----:B------:R-:W-:Y:S02]  /*3a90*/  ISETP.NE.AND P2, PT, R91, RZ, PT ;  /* 0x000000ff5b00720c */ /* 0x000fe40003f45270 */
[----:B------:R-:W-:Y:S02]  /*3aa0*/  R2UR UR14, R89 ;  /* 0x00000000590e72ca */ /* 0x000fe400000e0000 */
[----:B------:R-:W-:-:S04]  /*3ab0*/  ISETP.GT.AND P2, PT, R75, 0x19, !P2 ;  /* 0x000000194b00780c */ /* 0x000fc80005744270 */
[----:B------:R-:W-:-:S04]  /*3ac0*/  ISETP.LT.OR P2, PT, R72, 0x1a, P2 ;  /* 0x0000001a4800780c */ /* 0x000fc80001741670 */
[----:B------:R-:W-:Y:S02]  /*3ad0*/  FSEL R24, R24, -INF , !P2 ;  /* 0xff80000018187808 */ /* 0x000fe40005000000 */
[----:B------:R-:W-:Y:S01]  /*3ae0*/  ISETP.NE.AND P2, PT, R37, RZ, PT ;  /* 0x000000ff2500720c */ /* 0x000fe20003f45270 */
[----:B------:R-:W-:-:S03]  /*3af0*/  UIADD3 UR6, UR14, UR6, URZ ;  /* 0x000000060e067290 */ /* 0x000fc6000fffe03f */
[----:B------:R-:W-:-:S04]  /*3b00*/  ISETP.GT.AND P2, PT, R75, 0x20, !P2 ;  /* 0x000000204b00780c */ /* 0x000fc80005744270 */
[----:B------:R-:W-:-:S04]  /*3b10*/  ISETP.LT.OR P2, PT, R72, 0x21, P2 ;  /* 0x000000214800780c */ /* 0x000fc80001741670 */
[----:B------:R-:W-:Y:S02]  /*3b20*/  FSEL R25, R25, -INF , !P2 ;  /* 0xff80000019197808 */ /* 0x000fe40005000000 */
[----:B------:R-:W-:-:S04]  /*3b30*/  ISETP.NE.AND P2, PT, R105, RZ, PT ;  /* 0x000000ff6900720c */ /* 0x000fc80003f45270 */
[----:B------:R-:W-:-:S04]  /*3b40*/  ISETP.GT.AND P2, PT, R75, 0x21, !P2 ;  /* 0x000000214b00780c */ /* 0x000fc80005744270 */
[----:B------:R-:W-:-:S04]  /*3b50*/  ISETP.LT.OR P2, PT, R72, 0x22, P2 ;  /* 0x000000224800780c */ /* 0x000fc80001741670 */
[----:B------:R-:W-:Y:S02]  /*3b60*/  FSEL R26, R26, -INF , !P2 ;  /* 0xff8000001a1a7808 */ /* 0x000fe40005000000 */
[----:B------:R-:W-:-:S04]  /*3b70*/  ISETP.NE.AND P2, PT, R41, RZ, PT ;  /* 0x000000ff2900720c */ /* 0x000fc80003f45270 */
[----:B------:R-:W-:-:S04]  /*3b80*/  ISETP.GT.AND P2, PT, R75, 0x28, !P2 ;  /* 0x000000284b00780c */ /* 0x000fc80005744270 */
[----:B------:R-:W-:-:S04]  /*3b90*/  ISETP.LT.OR P2, PT, R72, 0x29, P2 ;  /* 0x000000294800780c */ /* 0x000fc80001741670 */
[----:B------:R-:W-:Y:S02]  /*3ba0*/  FSEL R27, R27, -INF , !P2 ;  /* 0xff8000001b1b7808 */ /* 0x000fe40005000000 */
[----:B------:R-:W-:Y:S02]  /*3bb0*/  ISETP.NE.AND P2, PT, R44, RZ, PT ;  /* 0x000000ff2c00720c */ /* 0x000fe40003f45270 */
[----:B------:R-:W-:Y:S02]  /*3bc0*/  FMNMX.FTZ R44, R48, R7, !PT ;  /* 0x00000007302c7209 */ /* 0x000fe40007810000 */
[----:B------:R-:W-:Y:S02]  /*3bd0*/  ISETP.GT.AND P2, PT, R75, 0x29, !P2 ;  /* 0x000000294b00780c */ /* 0x000fe40005744270 */
[----:B------:R-:W-:Y:S02]  /*3be0*/  FMNMX.FTZ R7, R69, R44, !PT ;  /* 0x0000002c45077209 */ /* 0x000fe40007810000 */
[----:B------:R-:W-:-:S02]  /*3bf0*/  ISETP.LT.OR P2, PT, R72, 0x2a, P2 ;  /* 0x0000002a4800780c */ /* 0x000fc40001741670 */
[----:B------:R-:W-:Y:S02]  /*3c00*/  FMNMX.FTZ R44, R50, R7, !PT ;  /* 0x00000007322c7209 */ /* 0x000fe40007810000 */
[----:B------:R-:W-:Y:S02]  /*3c10*/  FSEL R28, R28, -INF , !P2 ;  /* 0xff8000001c1c7808 */ /* 0x000fe40005000000 */
[----:B------:R-:W-:Y:S02]  /*3c20*/  ISETP.NE.AND P2, PT, R45, RZ, PT ;  /* 0x000000ff2d00720c */ /* 0x000fe40003f45270 */
[----:B------:R-:W-:Y:S02]  /*3c30*/  FMNMX.FTZ R7, R51, R44, !PT ;  /* 0x0000002c33077209 */ /* 0x000fe40007810000 */
[----:B------:R-:W-:Y:S02]  /*3c40*/  ISETP.GT.AND P2, PT, R75, 0x30, !P2 ;  /* 0x000000304b00780c */ /* 0x000fe40005744270 */
[----:B------:R-:W-:-:S02]  /*3c50*/  FMNMX.FTZ R44, R74, R7, !PT ;  /* 0x000000074a2c7209 */ /* 0x000fc40007810000 */
[----:B------:R-:W-:Y:S02]  /*3c60*/  ISETP.LT.OR P2, PT, R72, 0x31, P2 ;  /* 0x000000314800780c */ /* 0x000fe40001741670 */
[----:B------:R-:W-:Y:S02]  /*3c70*/  FMNMX.FTZ R7, R73, R44, !PT ;  /* 0x0000002c49077209 */ /* 0x000fe40007810000 */
[----:B------:R-:W-:Y:S02]  /*3c80*/  FSEL R29, R29, -INF , !P2 ;  /* 0xff8000001d1d7808 */ /* 0x000fe40005000000 */
[----:B------:R-:W-:Y:S02]  /*3c90*/  ISETP.NE.AND P2, PT, R38, RZ, PT ;  /* 0x000000ff2600720c */ /* 0x000fe40003f45270 */
[----:B------:R-:W-:Y:S02]  /*3ca0*/  FMNMX.FTZ R44, R52, R7, !PT ;  /* 0x00000007342c7209 */ /* 0x000fe40007810000 */
[----:B------:R-:W-:-:S02]  /*3cb0*/  ISETP.GT.AND P2, PT, R75, 0x31, !P2 ;  /* 0x000000314b00780c */ /* 0x000fc40005744270 */
[----:B------:R-:W-:Y:S02]  /*3cc0*/  FMNMX.FTZ R7, R71, R44, !PT ;  /* 0x0000002c47077209 */ /* 0x000fe40007810000 */
[----:B------:R-:W-:Y:S02]  /*3cd0*/  ISETP.LT.OR P2, PT, R72, 0x32, P2 ;  /* 0x000000324800780c */ /* 0x000fe40001741670 */
[----:B------:R-:W-:Y:S02]  /*3ce0*/  FMNMX.FTZ R7, R70, R7, !PT ;  /* 0x0000000746077209 */ /* 0x000fe40007810000 */
[----:B------:R-:W-:Y:S02]  /*3cf0*/  FSEL R30, R30, -INF , !P2 ;  /* 0xff8000001e1e7808 */ /* 0x000fe40005000000 */
[----:B------:R-:W-:Y:S02]  /*3d00*/  ISETP.NE.AND P2, PT, R49, RZ, PT ;  /* 0x000000ff3100720c */ /* 0x000fe40003f45270 */
[----:B------:R-:W-:-:S02]  /*3d10*/  FMNMX.FTZ R44, R68, R7, !PT ;  /* 0x00000007442c7209 */ /* 0x000fc40007810000 */
[----:B------:R-:W-:Y:S02]  /*3d20*/  ISETP.GT.AND P2, PT, R75, 0x38, !P2 ;  /* 0x000000384b00780c */ /* 0x000fe40005744270 */
[----:B------:R-:W-:Y:S02]  /*3d30*/  FMNMX.FTZ R7, R67, R44, !PT ;  /* 0x0000002c43077209 */ /* 0x000fe40007810000 */
[----:B------:R-:W-:Y:S02]  /*3d40*/  ISETP.LT.OR P2, PT, R72, 0x39, P2 ;  /* 0x000000394800780c */ /* 0x000fe40001741670 */
[----:B------:R-:W-:Y:S02]  /*3d50*/  FMNMX.FTZ R44, R66, R7, !PT ;  /* 0x00000007422c7209 */ /* 0x000fe40007810000 */
[----:B------:R-:W-:Y:S02]  /*3d60*/  FSEL R31, R31, -INF , !P2 ;  /* 0xff8000001f1f7808 */ /* 0x000fe40005000000 */
        /* <DEDUP_REMOVED lines=21> */
[----:B------:R-:W-:Y:S02]  /*3ec0*/  ISETP.GT.AND P2, PT, R75, 0x48, !P2 ;  /* 0x000000484b00780c */ /* 0x000fe40005744270 */
[----:B------:R-:W-:Y:S02]  /*3ed0*/  FMNMX.FTZ R44, R10, R7, !PT ;  /* 0x000000070a2c7209 */ /* 0x000fe40007810000 */
[----:B------:R-:W-:Y:S02]  /*3ee0*/  ISETP.LT.OR P2, PT, R72, 0x49, P2 ;  /* 0x000000494800780c */ /* 0x000fe40001741670 */
[----:B------:R-:W-:-:S02]  /*3ef0*/  FMNMX.FTZ R7, R9, R44, !PT ;  /* 0x0000002c09077209 */ /* 0x000fc40007810000 */
        /* <DEDUP_REMOVED lines=8> */
[----:B------:R-:W-:Y:S01]  /*3f80*/  ISETP.NE.AND P2, PT, R109, RZ, PT ;  /* 0x000000ff6d00720c */ /* 0x000fe20003f45270 */
[----:B------:R-:W1:Y:S01]  /*3f90*/  SHFL.BFLY PT, R7, R44, 0x2, 0x1f ;  /* 0x0c401f002c077f89 */ /* 0x000e6200000e0000 */
[----:B------:R-:W-:Y:S02]  /*3fa0*/  ISETP.NE.AND P6, PT, R95, RZ, PT ;  /* 0x000000ff5f00720c */ /* 0x000fe40003fc5270 */
[----:B------:R-:W-:-:S04]  /*3fb0*/  ISETP.GT.AND P2, PT, R75, 0x50, !P2 ;  /* 0x000000504b00780c */ /* 0x000fc80005744270 */
[----:B------:R-:W-:-:S04]  /*3fc0*/  ISETP.LT.OR P2, PT, R72, 0x51, P2 ;  /* 0x000000514800780c */ /* 0x000fc80001741670 */
[----:B------:R-:W-:Y:S02]  /*3fd0*/  FSEL R43, R43, -INF , !P2 ;  /* 0xff8000002b2b7808 */ /* 0x000fe40005000000 */
[----:B------:R-:W-:-:S04]  /*3fe0*/  ISETP.NE.AND P2, PT, R110, RZ, PT ;  /* 0x000000ff6e00720c */ /* 0x000fc80003f45270 */
[----:B------:R-:W-:-:S04]  /*3ff0*/  ISETP.GT.AND P2, PT, R75, 0x51, !P2 ;  /* 0x000000514b00780c */ /* 0x000fc80005744270 */
[----:B------:R-:W-:Y:S02]  /*4000*/  ISETP.LT.OR P2, PT, R72, 0x52, P2 ;  /* 0x000000524800780c */ /* 0x000fe40001741670 */
[----:B-1----:R-:W-:Y:S02]  /*4010*/  FMNMX.FTZ R45, R44, R7, !PT ;  /* 0x000000072c2d7209 */ /* 0x002fe40007810000 */
[----:B------:R-:W-:Y:S02]  /*4020*/  FSEL R42, R92, -INF , !P2 ;  /* 0xff8000005c2a7808 */ /* 0x000fe40005000000 */
[----:B------:R-:W-:Y:S01]  /*4030*/  ISETP.NE.AND P2, PT, R111, RZ, PT ;  /* 0x000000ff6f00720c */ /* 0x000fe20003f45270 */
[----:B------:R-:W1:Y:S03]  /*4040*/  SHFL.BFLY PT, R46, R45, 0x1, 0x1f ;  /* 0x0c201f002d2e7f89 */ /* 0x000e6600000e0000 */
[----:B------:R-:W-:-:S04]  /*4050*/  ISETP.GT.AND P2, PT, R75, 0x58, !P2 ;  /* 0x000000584b00780c */ /* 0x000fc80005744270 */
[----:B------:R-:W-:-:S04]  /*4060*/  ISETP.LT.OR P2, PT, R72, 0x59, P2 ;  /* 0x000000594800780c */ /* 0x000fc80001741670 */
[----:B------:R-:W-:Y:S02]  /*4070*/  FSEL R38, R93, -INF , !P2 ;  /* 0xff8000005d267808 */ /* 0x000fe40005000000 */
[----:B------:R-:W-:-:S04]  /*4080*/  ISETP.NE.AND P2, PT, R112, RZ, PT ;  /* 0x000000ff7000720c */ /* 0x000fc80003f45270 */
[----:B------:R-:W-:-:S04]  /*4090*/  ISETP.GT.AND P2, PT, R75, 0x59, !P2 ;  /* 0x000000594b00780c */ /* 0x000fc80005744270 */
[----:B------:R-:W-:Y:S02]  /*40a0*/  ISETP.LT.OR P2, PT, R72, 0x5a, P2 ;  /* 0x0000005a4800780c */ /* 0x000fe40001741670 */
[----:B-1----:R-:W-:Y:S01]  /*40b0*/  FMNMX.FTZ R7, R45, R46, !PT ;  /* 0x0000002e2d077209 */ /* 0x002fe20007810000 */
[----:B------:R-:W-:Y:S01]  /*40c0*/  IMAD.U32 R46, RZ, RZ, UR10 ;  /* 0x0000000aff2e7e24 */ /* 0x000fe2000f8e00ff */
[----:B------:R-:W-:Y:S02]  /*40d0*/  FSEL R37, R94, -INF , !P2 ;  /* 0xff8000005e257808 */ /* 0x000fe40005000000 */
[----:B------:R-:W-:Y:S01]  /*40e0*/  ISETP.NE.AND P2, PT, R113, RZ, PT ;  /* 0x000000ff7100720c */ /* 0x000fe20003f45270 */
[----:B------:R-:W-:-:S03]  /*40f0*/  FFMA.FTZ R46, R7, R46, -8 ;  /* 0xc1000000072e7423 */ /* 0x000fc6000001002e */
[----:B------:R-:W-:-:S04]  /*4100*/  ISETP.GT.AND P2, PT, R75, 0x60, !P2 ;  /* 0x000000604b00780c */ /* 0x000fc80005744270 */
[----:B------:R-:W-:-:S04]  /*4110*/  ISETP.LT.OR P2, PT, R72, 0x61, P2 ;  /* 0x000000614800780c */ /* 0x000fc80001741670 */
[----:B------:R-:W-:Y:S02]  /*4120*/  FSEL R41, R96, -INF , !P2 ;  /* 0xff80000060297808 */ /* 0x000fe40005000000 */
[----:B------:R-:W-:-:S04]  /*4130*/  ISETP.NE.AND P2, PT, R114, RZ, PT ;  /* 0x000000ff7200720c */ /* 0x000fc80003f45270 */
[----:B------:R-:W-:-:S04]  /*4140*/  ISETP.GT.AND P2, PT, R75, 0x61, !P2 ;  /* 0x000000614b00780c */ /* 0x000fc80005744270 */
[----:B------:R-:W-:-:S04]  /*4150*/  ISETP.LT.OR P2, PT, R72, 0x62, P2 ;  /* 0x000000624800780c */ /* 0x000fc80001741670 */
[----:B------:R-:W-:Y:S02]  /*4160*/  FSEL R39, R97, -INF , !P2 ;  /* 0xff80000061277808 */ /* 0x000fe40005000000 */
[----:B------:R-:W-:Y:S02]  /*4170*/  ISETP.GT.AND P2, PT, R75, 0x68, !P6 ;  /* 0x000000684b00780c */ /* 0x000fe40007744270 */
[----:B------:R-:W-:Y:S02]  /*4180*/  ISETP.NE.AND P6, PT, R40, RZ, PT ;  /* 0x000000ff2800720c */ /* 0x000fe40003fc5270 */
[----:B------:R-:W-:-:S04]  /*4190*/  ISETP.LT.OR P2, PT, R72, 0x69, P2 ;  /* 0x000000694800780c */ /* 0x000fc80001741670 */
[----:B------:R-:W-:Y:S02]  /*41a0*/  FSEL R40, R78, -INF , !P2 ;  /* 0xff8000004e287808 */ /* 0x000fe40005000000 */
[----:B------:R-:W-:-:S04]  /*41b0*/  FSETP.NEU.FTZ.AND P2, PT, R7, -INF , PT ;  /* 0xff8000000700780b */ /* 0x000fc80003f5d000 */
[----:B------:R-:W-:Y:S02]  /*41c0*/  FSEL R81, R46, RZ, P2 ;  /* 0x000000ff2e517208 */ /* 0x000fe40001000000 */
[----:B------:R-:W-:Y:S02]  /*41d0*/  ISETP.GT.AND P2, PT, R75, RZ, !P6 ;  /* 0x000000ff4b00720c */ /* 0x000fe40007744270 */
[----:B------:R-:W-:Y:S01]  /*41e0*/  ISETP.NE.AND P6, PT, R77, RZ, PT ;  /* 0x000000ff4d00720c */ /* 0x000fe20003fc5270 */
[----:B------:R-:W-:-:S01]  /*41f0*/  FFMA.FTZ R78, R106, UR10, -R81 ;  /* 0x0000000a6a4e7c23 */ /* 0x000fc20008010851 */
[----:B------:R-:W-:Y:S01]  /*4200*/  ISETP.LT.OR P2, PT, R72, 0x1, P2 ;  /* 0x000000014800780c */ /* 0x000fe20001741670 */
[----:B------:R-:W-:-:S01]  /*4210*/  FFMA.FTZ R64, R64, UR10, -R81 ;  /* 0x0000000a40407c23 */ /* 0x000fc20008010851 */
[----:B------:R-:W-:Y:S01]  /*4220*/  ISETP.GT.AND P6, PT, R75, 0x79, !P6 ;  /* 0x000000794b00780c */ /* 0x000fe200077c4270 */
[----:B------:R-:W-:-:S01]  /*4230*/  FFMA.FTZ R45, R100, UR10, -R81 ;  /* 0x0000000a642d7c23 */ /* 0x000fc20008010851 */
[----:B------:R-:W-:Y:S01]  /*4240*/  FSEL R77, R2, -INF , !P2 ;  /* 0xff800000024d7808 */ /* 0x000fe20005000000 */
[----:B------:R-:W-:-:S01]  /*4250*/  FFMA.FTZ R2, R76, UR10, -R81 ;  /* 0x0000000a4c027c23 */ /* 0x000fc20008010851 */
[----:B------:R-:W-:Y:S01]  /*4260*/  ISETP.NE.AND P2, PT, R115, RZ, PT ;  /* 0x000000ff7300720c */ /* 0x000fe20003f45270 */
[----:B------:R-:W-:-:S01]  /*4270*/  FFMA.FTZ R46, R102, UR10, -R81 ;  /* 0x0000000a662e7c23 */ /* 0x000fc20008010851 */
[----:B------:R-:W-:Y:S01]  /*4280*/  FMNMX.FTZ R44, R77, R12, !PT ;  /* 0x0000000c4d2c7209 */ /* 0x000fe20007810000 */
[----:B------:R-:W-:Y:S01]  /*4290*/  MUFU.EX2 R45, R45 ;  /* 0x0000002d002d7308 */ /* 0x000fe20000000800 */
[----:B------:R-:W-:Y:S01]  /*42a0*/  ISETP.GT.AND P2, PT, R75, 0x69, !P2 ;  /* 0x000000694b00780c */ /* 0x000fe20005744270 */
[--C-:B------:R-:W-:Y:S01]  /*42b0*/  FFMA.FTZ R47, R104, UR10, -R81.reuse ;  /* 0x0000000a682f7c23 */ /* 0x100fe20008010851 */
[----:B------:R-:W-:Y:S01]  /*42c0*/  FMNMX.FTZ R49, R13, R44, !PT ;  /* 0x0000002c0d317209 */ /* 0x000fe20007810000 */
[--C-:B------:R-:W-:Y:S01]  /*42d0*/  FFMA.FTZ R48, R48, UR10, -R81.reuse ;  /* 0x0000000a30307c23 */ /* 0x100fe20008010851 */
[----:B------:R-:W-:Y:S01]  /*42e0*/  ISETP.LT.OR P2, PT, R72, 0x6a, P2 ;  /* 0x0000006a4800780c */ /* 0x000fe20001741670 */
[--C-:B------:R-:W-:Y:S01]  /*42f0*/  FFMA.FTZ R69, R69, UR10, -R81.reuse ;  /* 0x0000000a45457c23 */ /* 0x100fe20008010851 */
[----:B------:R-:W-:Y:S01]  /*4300*/  FMNMX.FTZ R76, R14, R49, !PT ;  /* 0x000000310e4c7209 */ /* 0x000fe20007810000 */
[----:B------:R1:W-:Y:S01]  /*4310*/  MUFU.EX2 R44, R78 ;  /* 0x0000004e002c7308 */ /* 0x0003e20000000800 */
[----:B------:R-:W-:Y:S01]  /*4320*/  FSEL R53, R53, -INF , !P2 ;  /* 0xff80000035357808 */ /* 0x000fe20005000000 */
[--C-:B------:R-:W-:Y:S01]  /*4330*/  FFMA.FTZ R49, R90, UR10, -R81.reuse ;  /* 0x0000000a5a317c23 */ /* 0x100fe20008010851 */
[----:B------:R-:W-:Y:S01]  /*4340*/  FMNMX.FTZ R79, R15, R76, !PT ;  /* 0x0000004c0f4f7209 */ /* 0x000fe20007810000 */
[--C-:B------:R-:W-:Y:S01]  /*4350*/  FFMA.FTZ R50, R50, UR10, -R81.reuse ;  /* 0x0000000a32327c23 */ /* 0x100fe20008010851 */
[----:B------:R-:W-:Y:S01]  /*4360*/  ISETP.LT.OR P6, PT, R72, 0x7a, P6 ;  /* 0x0000007a4800780c */ /* 0x000fe200037c1670 */
[--C-:B------:R-:W-:Y:S01]  /*4370*/  FFMA.FTZ R51, R51, UR10, -R81.reuse ;  /* 0x0000000a33337c23 */ /* 0x100fe20008010851 */
[----:B------:R-:W-:Y:S01]  /*4380*/  FMNMX.FTZ R76, R20, R79, !PT ;  /* 0x0000004f144c7209 */ /* 0x000fe20007810000 */
[----:B------:R-:W2:Y:S01]  /*4390*/  MUFU.EX2 R2, R2 ;  /* 0x0000000200027308 */ /* 0x000ea20000000800 */
[----:B-1----:R-:W-:-:S01]  /*43a0*/  FFMA.FTZ R78, R74, UR10, -R81 ;  /* 0x0000000a4a4e7c23 */ /* 0x002fc20008010851 */
[----:B------:R-:W-:Y:S01]  /*43b0*/  FSEL R57, R57, -INF , !P6 ;  /* 0xff80000039397808 */ /* 0x000fe20007000000 */
[----:B------:R-:W-:-:S01]  /*43c0*/  FFMA.FTZ R52, R52, UR10, -R81 ;  /* 0x0000000a34347c23 */ /* 0x000fc20008010851 */
[----:B------:R-:W-:Y:S01]  /*43d0*/  FMNMX.FTZ R79, R21, R76, !PT ;  /* 0x0000004c154f7209 */ /* 0x000fe20007810000 */
[----:B------:R-:W-:-:S01]  /*43e0*/  FFMA.FTZ R71, R71, UR10, -R81 ;  /* 0x0000000a47477c23 */ /* 0x000fc20008010851 */
[--C-:B------:R-:W-:Y:S01]  /*43f0*/  FFMA.FTZ R63, R63, UR10, -R81.reuse ;  /* 0x0000000a3f3f7c23 */ /* 0x100fe20008010851 */
[----:B------:R-:W-:-:S01]  /*4400*/  FFMA.FTZ R62, R62, UR10, -R81 ;  /* 0x0000000a3e3e7c23 */ /* 0x000fc20008010851 */
[----:B------:R-:W-:Y:S01]  /*4410*/  FMNMX.FTZ R76, R24, R79, !PT ;  /* 0x0000004f184c7209 */ /* 0x000fe20007810000 */
[----:B------:R-:W1:Y:S01]  /*4420*/  MUFU.EX2 R46, R46 ;  /* 0x0000002e002e7308 */ /* 0x000e620000000800 */
[----:B------:R-:W-:-:S01]  /*4430*/  FFMA.FTZ R61, R61, UR10, -R81 ;  /* 0x0000000a3d3d7c23 */ /* 0x000fc20008010851 */
[--C-:B------:R-:W-:Y:S01]  /*4440*/  FFMA.FTZ R60, R60, UR10, -R81.reuse ;  /* 0x0000000a3c3c7c23 */ /* 0x100fe20008010851 */
[----:B------:R-:W-:Y:S01]  /*4450*/  FMNMX.FTZ R79, R25, R76, !PT ;  /* 0x0000004c194f7209 */ /* 0x000fe20007810000 */
[--C-:B------:R-:W-:Y:S01]  /*4460*/  FFMA.FTZ R59, R59, UR10, -R81.reuse ;  /* 0x0000000a3b3b7c23 */ /* 0x100fe20008010851 */
[----:B------:R-:W-:-:S01]  /*4470*/  FFMA.FTZ R5, R5, UR10, -R81 ;  /* 0x0000000a05057c23 */ /* 0x000fc20008010851 */
[----:B------:R-:W-:Y:S01]  /*4480*/  FFMA.FTZ R6, R6, UR10, -R81 ;  /* 0x0000000a06067c23 */ /* 0x000fe20008010851 */
[----:B------:R-:W-:Y:S01]  /*4490*/  FMNMX.FTZ R76, R26, R79, !PT ;  /* 0x0000004f1a4c7209 */ /* 0x000fe20007810000 */
[----:B------:R-:W3:Y:S03]  /*44a0*/  MUFU.EX2 R47, R47 ;  /* 0x0000002f002f7308 */ /* 0x000ee60000000800 */
[----:B------:R-:W-:-:S04]  /*44b0*/  FMNMX.FTZ R79, R27, R76, !PT ;  /* 0x0000004c1b4f7209 */ /* 0x000fc80007810000 */
[----:B------:R-:W-:Y:S01]  /*44c0*/  FMNMX.FTZ R76, R28, R79, !PT ;  /* 0x0000004f1c4c7209 */ /* 0x000fe20007810000 */
[----:B------:R-:W4:Y:S03]  /*44d0*/  MUFU.EX2 R49, R49 ;  /* 0x0000003100317308 */ /* 0x000f260000000800 */
[----:B------:R-:W-:-:S04]  /*44e0*/  FMNMX.FTZ R79, R29, R76, !PT ;  /* 0x0000004c1d4f7209 */ /* 0x000fc80007810000 */
[----:B------:R-:W-:Y:S01]  /*44f0*/  FMNMX.FTZ R76, R30, R79, !PT ;  /* 0x0000004f1e4c7209 */ /* 0x000fe20007810000 */
[----:B------:R-:W5:Y:S03]  /*4500*/  MUFU.EX2 R48, R48 ;  /* 0x0000003000307308 */ /* 0x000f660000000800 */
[----:B------:R-:W-:Y:S01]  /*4510*/  FMNMX.FTZ R79, R31, R76, !PT ;  /* 0x0000004c1f4f7209 */ /* 0x000fe20007810000 */
[----:B------:R-:W-:-:S03]  /*4520*/  FFMA.FTZ R76, R73, UR10, -R81 ;  /* 0x0000000a494c7c23 */ /* 0x000fc60008010851 */
[----:B------:R-:W-:Y:S01]  /*4530*/  FMNMX.FTZ R74, R32, R79, !PT ;  /* 0x0000004f204a7209 */ /* 0x000fe20007810000 */
[----:B------:R-:W5:Y:S03]  /*4540*/  MUFU.EX2 R69, R69 ;  /* 0x0000004500457308 */ /* 0x000f660000000800 */
[----:B------:R-:W-:-:S04]  /*4550*/  FMNMX.FTZ R73, R33, R74, !PT ;  /* 0x0000004a21497209 */ /* 0x000fc80007810000 */
[----:B------:R-:W-:Y:S01]  /*4560*/  FMNMX.FTZ R74, R34, R73, !PT ;  /* 0x00000049224a7209 */ /* 0x000fe20007810000 */
[----:B------:R2:W-:Y:S03]  /*4570*/  MUFU.EX2 R79, R76 ;  /* 0x0000004c004f7308 */ /* 0x0005e60000000800 */
[----:B------:R-:W-:-:S04]  /*4580*/  FMNMX.FTZ R73, R35, R74, !PT ;  /* 0x0000004a23497209 */ /* 0x000fc80007810000 */
[----:B------:R-:W-:Y:S01]  /*4590*/  FMNMX.FTZ R74, R36, R73, !PT ;  /* 0x00000049244a7209 */ /* 0x000fe20007810000 */
[----:B------:R-:W5:Y:S01]  /*45a0*/  MUFU.EX2 R50, R50 ;  /* 0x0000003200327308 */ /* 0x000f620000000800 */
[----:B--2---:R-:W-:-:S02]  /*45b0*/  FFMA.FTZ R76, R68, UR10, -R81 ;  /* 0x0000000a444c7c23 */ /* 0x004fc40008010851 */
[----:B------:R-:W-:Y:S01]  /*45c0*/  FMNMX.FTZ R73, R43, R74, !PT ;  /* 0x0000004a2b497209 */ /* 0x000fe20007810000 */
[----:B------:R-:W-:-:S03]  /*45d0*/  FFMA.FTZ R74, R70, UR10, -R81 ;  /* 0x0000000a464a7c23 */ /* 0x000fc60008010851 */
[----:B------:R-:W-:Y:S01]  /*45e0*/  FMNMX.FTZ R73, R42, R73, !PT ;  /* 0x000000492a497209 */ /* 0x000fe20007810000 */
[----:B------:R-:W-:Y:S03]  /*45f0*/  MUFU.EX2 R75, R76 ;  /* 0x0000004c004b7308 */ /* 0x000fe60000000800 */
[----:B------:R-:W-:-:S04]  /*4600*/  FMNMX.FTZ R70, R38, R73, !PT ;  /* 0x0000004926467209 */ /* 0x000fc80007810000 */
[----:B------:R-:W-:Y:S01]  /*4610*/  FMNMX.FTZ R70, R37, R70, !PT ;  /* 0x0000004625467209 */ /* 0x000fe20007810000 */
[----:B------:R-:W-:Y:S03]  /*4620*/  MUFU.EX2 R51, R51 ;  /* 0x0000003300337308 */ /* 0x000fe60000000800 */
[----:B------:R-:W-:-:S04]  /*4630*/  FMNMX.FTZ R70, R41, R70, !PT ;  /* 0x0000004629467209 */ /* 0x000fc80007810000 */
[----:B------:R-:W-:Y:S01]  /*4640*/  FMNMX.FTZ R73, R39, R70, !PT ;  /* 0x0000004627497209 */ /* 0x000fe20007810000 */
[----:B------:R-:W-:-:S01]  /*4650*/  FFMA.FTZ R70, R67, UR10, -R81 ;  /* 0x0000000a43467c23 */ /* 0x000fc20008010851 */
[----:B------:R-:W-:Y:S02]  /*4660*/  MUFU.EX2 R78, R78 ;  /* 0x0000004e004e7308 */ /* 0x000fe40000000800 */
[----:B------:R-:W-:Y:S01]  /*4670*/  FMNMX.FTZ R68, R40, R73, !PT ;  /* 0x0000004928447209 */ /* 0x000fe20007810000 */
[----:B------:R-:W-:-:S03]  /*4680*/  FFMA.FTZ R73, R66, UR10, -R81 ;  /* 0x0000000a42497c23 */ /* 0x000fc60008010851 */
[----:B------:R-:W-:Y:S02]  /*4690*/  FMNMX.FTZ R68, R53, R68, !PT ;  /* 0x0000004435447209 */ /* 0x000fe40007810000 */
[----:B------:R-:W-:Y:S02]  /*46a0*/  MUFU.EX2 R52, R52 ;  /* 0x0000003400347308 */ /* 0x000fe40000000800 */
[----:B------:R-:W-:Y:S01]  /*46b0*/  FMNMX.FTZ R67, R55, R68, !PT ;  /* 0x0000004437437209 */ /* 0x000fe20007810000 */
[----:B------:R-:W-:-:S03]  /*46c0*/  FFMA.FTZ R68, R65, UR10, -R81 ;  /* 0x0000000a41447c23 */ /* 0x000fc60008010851 */
[----:B------:R-:W-:Y:S02]  /*46d0*/  FMNMX.FTZ R67, R54, R67, !PT ;  /* 0x0000004336437209 */ /* 0x000fe40007810000 */
[----:B------:R-:W-:Y:S02]  /*46e0*/  MUFU.EX2 R71, R71 ;  /* 0x0000004700477308 */ /* 0x000fe40000000800 */
[----:B------:R-:W-:-:S04]  /*46f0*/  FMNMX.FTZ R66, R56, R67, !PT ;  /* 0x0000004338427209 */ /* 0x000fc80007810000 */
[----:B------:R-:W-:Y:S02]  /*4700*/  FMNMX.FTZ R66, R57, R66, !PT ;  /* 0x0000004239427209 */ /* 0x000fe40007810000 */
[----:B------:R2:W-:Y:S03]  /*4710*/  MUFU.EX2 R67, R64 ;  /* 0x0000004000437308 */ /* 0x0005e60000000800 */
[----:B------:R-:W1:Y:S05]  /*4720*/  SHFL.BFLY PT, R65, R66, 0x2, 0x1f ;  /* 0x0c401f0042417f89 */ /* 0x000e6a00000e0000 */
[----:B------:R-:W-:Y:S01]  /*4730*/  MUFU.EX2 R74, R74 ;  /* 0x0000004a004a7308 */ /* 0x000fe20000000800 */
[----:B--2---:R-:W-:-:S07]  /*4740*/  FFMA.FTZ R64, R58, UR10, -R81 ;  /* 0x0000000a3a407c23 */ /* 0x004fce0008010851 */
[----:B------:R-:W-:Y:S08]  /*4750*/  MUFU.EX2 R70, R70 ;  /* 0x0000004600467308 */ /* 0x000ff00000000800 */
[----:B------:R-:W-:Y:S01]  /*4760*/  MUFU.EX2 R73, R73 ;  /* 0x0000004900497308 */ /* 0x000fe20000000800 */
[----:B-1----:R-:W-:Y:S01]  /*4770*/  FMNMX.FTZ R65, R66, R65, !PT ;  /* 0x0000004142417209 */ /* 0x002fe20007810000 */
[--C-:B------:R-:W-:Y:S01]  /*4780*/  FFMA.FTZ R66, R11, UR10, -R81.reuse ;  /* 0x0000000a0b427c23 */ /* 0x100fe20008010851 */
[----:B------:R-:W-:-:S01]  /*4790*/  FFMA.FTZ R11, R10, UR10, -R81 ;  /* 0x0000000a0a0b7c23 */ /* 0x000fc20008010851 */
[--C-:B------:R-:W-:Y:S01]  /*47a0*/  FFMA.FTZ R10, R9, UR10, -R81.reuse ;  /* 0x0000000a090a7c23 */ /* 0x100fe20008010851 */
[----:B------:R-:W-:-:S01]  /*47b0*/  FFMA.FTZ R9, R8, UR10, -R81 ;  /* 0x0000000a08097c23 */ /* 0x000fc20008010851 */
[----:B------:R-:W1:Y:S02]  /*47c0*/  SHFL.BFLY PT, R58, R65, 0x1, 0x1f ;  /* 0x0c201f00413a7f89 */ /* 0x000e6400000e0000 */
[----:B------:R-:W-:Y:S08]  /*47d0*/  MUFU.EX2 R68, R68 ;  /* 0x0000004400447308 */ /* 0x000ff00000000800 */
[----:B------:R-:W-:Y:S08]  /*47e0*/  MUFU.EX2 R61, R61 ;  /* 0x0000003d003d7308 */ /* 0x000ff00000000800 */
[----:B------:R-:W-:Y:S01]  /*47f0*/  MUFU.EX2 R60, R60 ;  /* 0x0000003c003c7308 */ /* 0x000fe20000000800 */
[----:B-1----:R-:W-:Y:S01]  /*4800*/  FMNMX.FTZ R8, R65, R58, !PT ;  /* 0x0000003a41087209 */ /* 0x002fe20007810000 */
[----:B------:R-:W-:-:S06]  /*4810*/  IMAD.U32 R65, RZ, RZ, UR10 ;  /* 0x0000000aff417e24 */ /* 0x000fcc000f8e00ff */
[----:B------:R-:W-:Y:S01]  /*4820*/  MUFU.EX2 R63, R63 ;  /* 0x0000003f003f7308 */ /* 0x000fe20000000800 */
[C---:B------:R-:W-:Y:S01]  /*4830*/  FSETP.NEU.FTZ.AND P2, PT, R8.reuse, -INF , PT ;  /* 0xff8000000800780b */ /* 0x040fe20003f5d000 */
[----:B------:R-:W-:Y:S01]  /*4840*/  FFMA.FTZ R58, R8, R65, -8 ;  /* 0xc1000000083a7423 */ /* 0x000fe20000010041 */
[----:B------:R-:W-:-:S04]  /*4850*/  FADD.FTZ R65, R2, R45 ;  /* 0x0000002d02417221 */ /* 0x000fc80000010000 */
[----:B------:R-:W-:Y:S01]  /*4860*/  FSEL R58, R58, RZ, P2 ;  /* 0x000000ff3a3a7208 */ /* 0x000fe20001000000 */
[----:B------:R-:W-:-:S01]  /*4870*/  FADD.FTZ R72, R46, R65 ;  /* 0x000000412e487221 */ /* 0x000fc20000010000 */
[----:B------:R-:W-:Y:S01]  /*4880*/  MUFU.EX2 R62, R62 ;  /* 0x0000003e003e7308 */ /* 0x000fe20000000800 */
[----:B------:R-:W-:Y:S02]  /*4890*/  PLOP3.LUT P2, PT, PT, PT, UP0, 0x40, 0x0 ;  /* 0x000000000000781c */ /* 0x000fe40003f4e808 */
        /* <DEDUP_REMOVED lines=8> */
[----:B---3--:R-:W-:Y:S01]  /*4920*/  FADD.FTZ R65, R47, R72 ;  /* 0x000000482f417221 */ /* 0x008fe20000010000 */
[----:B------:R-:W-:-:S01]  /*4930*/  FFMA.FTZ R24, R24, UR10, -R58 ;  /* 0x0000000a18187c23 */ /* 0x000fc2000801083a */
[--C-:B------:R-:W-:Y:S01]  /*4940*/  FFMA.FTZ R25, R25, UR10, -R58.reuse ;  /* 0x0000000a19197c23 */ /* 0x100fe2000801083a */
[----:B------:R-:W-:-:S01]  /*4950*/  FFMA.FTZ R26, R26, UR10, -R58 ;  /* 0x0000000a1a1a7c23 */ /* 0x000fc2000801083a */
[----:B------:R-:W-:Y:S01]  /*4960*/  FADD.FTZ R76, R44, R65 ;  /* 0x000000412c4c7221 */ /* 0x000fe20000010000 */
[----:B------:R-:W-:-:S01]  /*4970*/  FFMA.FTZ R27, R27, UR10, -R58 ;  /* 0x0000000a1b1b7c23 */ /* 0x000fc2000801083a */
[----:B------:R-:W1:Y:S01]  /*4980*/  MUFU.EX2 R12, R12 ;  /* 0x0000000c000c7308 */ /* 0x000e620000000800 */
[----:B------:R-:W-:-:S01]  /*4990*/  FFMA.FTZ R28, R28, UR10, -R58 ;  /* 0x0000000a1c1c7c23 */ /* 0x000fc2000801083a */
[----:B----4-:R-:W-:Y:S01]  /*49a0*/  FADD.FTZ R81, R49, R76 ;  /* 0x0000004c31517221 */ /* 0x010fe20000010000 */
[----:B------:R-:W-:-:S01]  /*49b0*/  FFMA.FTZ R29, R29, UR10, -R58 ;  /* 0x0000000a1d1d7c23 */ /* 0x000fc2000801083a */
[--C-:B------:R-:W-:Y:S01]  /*49c0*/  FFMA.FTZ R30, R30, UR10, -R58.reuse ;  /* 0x0000000a1e1e7c23 */ /* 0x100fe2000801083a */
[----:B------:R-:W-:-:S01]  /*49d0*/  FFMA.FTZ R31, R31, UR10, -R58 ;  /* 0x0000000a1f1f7c23 */ /* 0x000fc2000801083a */
[----:B-----5:R-:W-:Y:S01]  /*49e0*/  FADD.FTZ R76, R48, R81 ;  /* 0x00000051304c7221 */ /* 0x020fe20000010000 */
[----:B------:R-:W-:-:S01]  /*49f0*/  FFMA.FTZ R32, R32, UR10, -R58 ;  /* 0x0000000a20207c23 */ /* 0x000fc2000801083a */
[----:B------:R-:W2:Y:S01]  /*4a00*/  MUFU.EX2 R13, R13 ;  /* 0x0000000d000d7308 */ /* 0x000ea20000000800 */
[----:B------:R-:W-:-:S01]  /*4a10*/  FFMA.FTZ R33, R33, UR10, -R58 ;  /* 0x0000000a21217c23 */ /* 0x000fc2000801083a */
[C---:B------:R-:W-:Y:S01]  /*4a20*/  FADD.FTZ R81, R69.reuse, R76 ;  /* 0x0000004c45517221 */ /* 0x040fe20000010000 */
[----:B------:R-:W-:Y:S01]  /*4a30*/  F2FP.SATFINITE.E4M3.F32.PACK_AB_MERGE_C R69, R69, R48, RZ ;  /* 0x000000304545723e */ /* 0x000fe200048070ff */
[--C-:B------:R-:W-:Y:S01]  /*4a40*/  FFMA.FTZ R34, R34, UR10, -R58.reuse ;  /* 0x0000000a22227c23 */ /* 0x100fe2000801083a */
[----:B------:R-:W-:-:S01]  /*4a50*/  FFMA.FTZ R35, R35, UR10, -R58 ;  /* 0x0000000a23237c23 */ /* 0x000fc2000801083a */
[----:B------:R-:W-:Y:S01]  /*4a60*/  FADD.FTZ R76, R50, R81 ;  /* 0x00000051324c7221 */ /* 0x000fe20000010000 */
[----:B------:R-:W-:Y:S01]  /*4a70*/  F2FP.SATFINITE.E4M3.F32.PACK_AB_MERGE_C R198, R49, R44, R69 ;  /* 0x0000002c31c6723e */ /* 0x000fe20004807045 */
[----:B------:R-:W3:Y:S01]  /*4a80*/  MUFU.EX2 R14, R14 ;  /* 0x0000000e000e7308 */ /* 0x000ee20000000800 */
[----:B-1----:R-:W-:-:S01]  /*4a90*/  FADD.FTZ R72, R77, R12 ;  /* 0x0000000c4d487221 */ /* 0x002fc20000010000 */
[----:B------:R-:W-:Y:S01]  /*4aa0*/  FADD.FTZ R81, R51, R76 ;  /* 0x0000004c33517221 */ /* 0x000fe20000010000 */
[----:B------:R-:W-:Y:S01]  /*4ab0*/  F2FP.SATFINITE.E4M3.F32.PACK_AB_MERGE_C R76, R47, R46, RZ ;  /* 0x0000002e2f4c723e */ /* 0x000fe200048070ff */
[--C-:B------:R-:W-:Y:S01]  /*4ac0*/  FFMA.FTZ R36, R36, UR10, -R58.reuse ;  /* 0x0000000a24247c23 */ /* 0x100fe2000801083a */
[----:B------:R-:W-:-:S01]  /*4ad0*/  FFMA.FTZ R43, R43, UR10, -R58 ;  /* 0x0000000a2b2b7c23 */ /* 0x000fc2000801083a */
[----:B------:R-:W-:Y:S01]  /*4ae0*/  FFMA.FTZ R39, R39, UR10, -R58 ;  /* 0x0000000a27277c23 */ /* 0x000fe2000801083a */
[----:B------:R-:W-:Y:S01]  /*4af0*/  F2FP.SATFINITE.E4M3.F32.PACK_AB_MERGE_C R196, R45, R2, R76 ;  /* 0x000000022dc4723e */ /* 0x000fe2000480704c */
        /* <DEDUP_REMOVED lines=13> */
[----:B------:R-:W-:-:S03]  /*4bd0*/  FFMA.FTZ R57, R57, UR10, -R58 ;  /* 0x0000000a39397c23 */ /* 0x000fc6000801083a */
[----:B------:R-:W3:Y:S01]  /*4be0*/  MUFU.EX2 R21, R21 ;  /* 0x0000001500157308 */ /* 0x000ee20000000800 */
[----:B-1----:R-:W-:-:S07]  /*4bf0*/  FADD.FTZ R65, R15, R72 ;  /* 0x000000480f417221 */ /* 0x002fce0000010000 */
[----:B------:R-:W1:Y:S01]  /*4c00*/  MUFU.EX2 R24, R24 ;  /* 0x0000001800187308 */ /* 0x000e620000000800 */
[----:B--2---:R-:W-:-:S07]  /*4c10*/  FADD.FTZ R72, R20, R65 ;  /* 0x0000004114487221 */ /* 0x004fce0000010000 */
[----:B------:R-:W2:Y:S01]  /*4c20*/  MUFU.EX2 R25, R25 ;  /* 0x0000001900197308 */ /* 0x000ea20000000800 */
[----:B---3--:R-:W-:-:S01]  /*4c30*/  FADD.FTZ R65, R21, R72 ;  /* 0x0000004815417221 */ /* 0x008fc20000010000 */
[----:B------:R-:W-:Y:S01]  /*4c40*/  FADD.FTZ R72, R78, R81 ;  /* 0x000000514e487221 */ /* 0x000fe20000010000 */
[----:B------:R-:W-:-:S04]  /*4c50*/  F2FP.SATFINITE.E4M3.F32.PACK_AB_MERGE_C R78, R79, R78, RZ ;  /* 0x0000004e4f4e723e */ /* 0x000fc800048070ff */
[----:B------:R-:W-:Y:S01]  /*4c60*/  F2FP.SATFINITE.E4M3.F32.PACK_AB_MERGE_C R192, R51, R50, R78 ;  /* 0x0000003233c0723e */ /* 0x000fe2000480704e */
[----:B------:R-:W3:Y:S01]  /*4c70*/  MUFU.EX2 R26, R26 ;  /* 0x0000001a001a7308 */ /* 0x000ee20000000800 */
[----:B-1----:R-:W-:-:S01]  /*4c80*/  FADD.FTZ R46, R24, R65 ;  /* 0x00000041182e7221 */ /* 0x002fc20000010000 */
[----:B------:R-:W-:Y:S01]  /*4c90*/  FADD.FTZ R65, R79, R72 ;  /* 0x000000484f417221 */ /* 0x000fe20000010000 */
[----:B------:R-:W-:-:S03]  /*4ca0*/  F2FP.SATFINITE.E4M3.F32.PACK_AB_MERGE_C R21, R24, R21, RZ ;  /* 0x000000151815723e */ /* 0x000fc600048070ff */
[----:B------:R-:W-:Y:S01]  /*4cb0*/  FADD.FTZ R48, R52, R65 ;  /* 0x0000004134307221 */ /* 0x000fe20000010000 */
[----:B------:R-:W-:Y:S01]  /*4cc0*/  F2FP.SATFINITE.E4M3.F32.PACK_AB_MERGE_C R199, R20, R15, R21 ;  /* 0x0000000f14c7723e */ /* 0x000fe20004807015 */
[----:B------:R-:W1:Y:S01]  /*4cd0*/  MUFU.EX2 R27, R27 ;  /* 0x0000001b001b7308 */ /* 0x000e620000000800 */
[----:B--2---:R-:W-:-:S07]  /*4ce0*/  FADD.FTZ R47, R25, R46 ;  /* 0x0000002e192f7221 */ /* 0x004fce0000010000 */
[----:B------:R-:W2:Y:S01]  /*4cf0*/  MUFU.EX2 R28, R28 ;  /* 0x0000001c001c7308 */ /* 0x000ea20000000800 */
[----:B---3--:R-:W-:-:S01]  /*4d00*/  FADD.FTZ R46, R26, R47 ;  /* 0x0000002f1a2e7221 */ /* 0x008fc20000010000 */
[----:B------:R-:W-:-:S04]  /*4d10*/  FADD.FTZ R47, R71, R48 ;  /* 0x00000030472f7221 */ /* 0x000fc80000010000 */
[----:B------:R-:W-:Y:S01]  /*4d20*/  FADD.FTZ R44, R74, R47 ;  /* 0x0000002f4a2c7221 */ /* 0x000fe20000010000 */
[----:B------:R-:W-:Y:S01]  /*4d30*/  F2FP.SATFINITE.E4M3.F32.PACK_AB_MERGE_C R74, R75, R74, RZ ;  /* 0x0000004a4b4a723e */ /* 0x000fe200048070ff */
[----:B------:R-:W3:Y:S01]  /*4d40*/  MUFU.EX2 R29, R29 ;  /* 0x0000001d001d7308 */ /* 0x000ee20000000800 */
[----:B-1----:R-:W-:-:S01]  /*4d50*/  FADD.FTZ R45, R27, R46 ;  /* 0x0000002e1b2d7221 */ /* 0x002fc20000010000 */
[----:B------:R-:W-:Y:S01]  /*4d60*/  FADD.FTZ R75, R75, R44 ;  /* 0x0000002c4b4b7221 */ /* 0x000fe20000010000 */
[----:B------:R-:W-:-:S03]  /*4d70*/  F2FP.SATFINITE.E4M3.F32.PACK_AB_MERGE_C R194, R71, R52, R74 ;  /* 0x0000003447c2723e */ /* 0x000fc6000480704a */
[----:B------:R-:W-:Y:S02]  /*4d80*/  FADD.FTZ R46, R70, R75 ;  /* 0x0000004b462e7221 */ /* 0x000fe40000010000 */
[----:B------:R-:W1:Y:S01]  /*4d90*/  MUFU.EX2 R30, R30 ;  /* 0x0000001e001e7308 */ /* 0x000e620000000800 */
[----:B--2---:R-:W-:-:S01]  /*4da0*/  FADD.FTZ R2, R28, R45 ;  /* 0x0000002d1c027221 */ /* 0x004fc20000010000 */
[----:B------:R-:W-:Y:S01]  /*4db0*/  FADD.FTZ R47, R73, R46 ;  /* 0x0000002e492f7221 */ /* 0x000fe20000010000 */
[----:B------:R-:W-:Y:S02]  /*4dc0*/  F2FP.SATFINITE.E4M3.F32.PACK_AB_MERGE_C R46, R67, R68, RZ ;  /* 0x00000044432e723e */ /* 0x000fe400048070ff */
[----:B------:R-:W-:Y:S01]  /*4dd0*/  F2FP.SATFINITE.E4M3.F32.PACK_AB_MERGE_C R27, R28, R27, RZ ;  /* 0x0000001b1c1b723e */ /* 0x000fe200048070ff */
[----:B------:R-:W-:-:S01]  /*4de0*/  FADD.FTZ R68, R68, R47 ;  /* 0x0000002f44447221 */ /* 0x000fc20000010000 */
[----:B------:R-:W-:Y:S01]  /*4df0*/  F2FP.SATFINITE.E4M3.F32.PACK_AB_MERGE_C R188, R73, R70, R46 ;  /* 0x0000004649bc723e */ /* 0x000fe2000480702e */
[----:B------:R-:W2:Y:S01]  /*4e00*/  MUFU.EX2 R31, R31 ;  /* 0x0000001f001f7308 */ /* 0x000ea20000000800 */
[----:B---3--:R-:W-:-:S01]  /*4e10*/  FADD.FTZ R45, R29, R2 ;  /* 0x000000021d2d7221 */ /* 0x008fc20000010000 */
[----:B------:R-:W-:Y:S01]  /*4e20*/  FADD.FTZ R68, R67, R68 ;  /* 0x0000004443447221 */ /* 0x000fe20000010000 */
[----:B------:R-:W-:-:S05]  /*4e30*/  F2FP.SATFINITE.E4M3.F32.PACK_AB_MERGE_C R193, R26, R25, R27 ;  /* 0x000000191ac1723e */ /* 0x000fca000480701b */
[----:B------:R-:W3:Y:S01]  /*4e40*/  MUFU.EX2 R32, R32 ;  /* 0x0000002000207308 */ /* 0x000ee20000000800 */
[----:B-1----:R-:W-:-:S07]  /*4e50*/  FADD.FTZ R44, R30, R45 ;  /* 0x0000002d1e2c7221 */ /* 0x002fce0000010000 */
[----:B------:R-:W1:Y:S01]  /*4e60*/  MUFU.EX2 R33, R33 ;  /* 0x0000002100217308 */ /* 0x000e620000000800 */
[----:B--2---:R-:W-:-:S07]  /*4e70*/  FADD.FTZ R45, R31, R44 ;  /* 0x0000002c1f2d7221 */ /* 0x004fce0000010000 */
[----:B------:R-:W2:Y:S01]  /*4e80*/  MUFU.EX2 R34, R34 ;  /* 0x0000002200227308 */ /* 0x000ea20000000800 */
[----:B---3--:R-:W-:-:S01]  /*4e90*/  FADD.FTZ R44, R32, R45 ;  /* 0x0000002d202c7221 */ /* 0x008fc20000010000 */
[----:B------:R-:W-:Y:S02]  /*4ea0*/  F2FP.SATFINITE.E4M3.F32.PACK_AB_MERGE_C R45, R60, R61, RZ ;  /* 0x0000003d3c2d723e */ /* 0x000fe400048070ff */
[----:B------:R-:W-:Y:S02]  /*4eb0*/  F2FP.SATFINITE.E4M3.F32.PACK_AB_MERGE_C R31, R32, R31, RZ ;  /* 0x0000001f201f723e */ /* 0x000fe400048070ff */
[----:B------:R-:W-:Y:S01]  /*4ec0*/  F2FP.SATFINITE.E4M3.F32.PACK_AB_MERGE_C R190, R62, R63, R45 ;  /* 0x0000003f3ebe723e */ /* 0x000fe2000480702d */
[----:B------:R-:W-:-:S01]  /*4ed0*/  FADD.FTZ R63, R63, R68 ;  /* 0x000000443f3f7221 */ /* 0x000fc20000010000 */
[----:B------:R-:W3:Y:S01]  /*4ee0*/  MUFU.EX2 R35, R35 ;  /* 0x0000002300237308 */ /* 0x000ee20000000800 */
[----:B------:R-:W-:Y:S02]  /*4ef0*/  F2FP.SATFINITE.E4M3.F32.PACK_AB_MERGE_C R195, R30, R29, R31 ;  /* 0x0000001d1ec3723e */ /* 0x000fe4000480701f */
[----:B------:R-:W-:-:S04]  /*4f00*/  FADD.FTZ R62, R62, R63 ;  /* 0x0000003f3e3e7221 */ /* 0x000fc80000010000 */
[----:B------:R-:W-:Y:S01]  /*4f10*/  FADD.FTZ R61, R61, R62 ;  /* 0x0000003e3d3d7221 */ /* 0x000fe20000010000 */
[----:B------:R-:W4:Y:S03]  /*4f20*/  MUFU.EX2 R36, R36 ;  /* 0x0000002400247308 */ /* 0x000f260000000800 */
[----:B------:R-:W-:-:S05]  /*4f30*/  FADD.FTZ R60, R60, R61 ;  /* 0x0000003d3c3c7221 */ /* 0x000fca0000010000 */
[----:B------:R-:W5:Y:S08]  /*4f40*/  MUFU.EX2 R43, R43 ;  /* 0x0000002b002b7308 */ /* 0x000f700000000800 */
[----:B------:R1:W-:Y:S08]  /*4f50*/  MUFU.EX2 R2, R39 ;  /* 0x0000002700027308 */ /* 0x0003f00000000800 */
[----:B------:R-:W5:Y:S01]  /*4f60*/  MUFU.EX2 R42, R42 ;  /* 0x0000002a002a7308 */ /* 0x000f620000000800 */
[----:B-1----:R-:W-:-:S04]  /*4f70*/  FADD.FTZ R39, R33, R44 ;  /* 0x0000002c21277221 */ /* 0x002fc80000010000 */
[----:B--2---:R-:W-:-:S03]  /*4f80*/  FADD.FTZ R44, R34, R39 ;  /* 0x00000027222c7221 */ /* 0x004fc60000010000 */
[----:B------:R-:W1:Y:S01]  /*4f90*/  MUFU.EX2 R38, R38 ;  /* 0x0000002600267308 */ /* 0x000e620000000800 */
[----:B---3--:R-:W-:-:S01]  /*4fa0*/  FADD.FTZ R39, R35, R44 ;  /* 0x0000002c23277221 */ /* 0x008fc20000010000 */
[----:B----4-:R-:W-:-:S03]  /*4fb0*/  F2FP.SATFINITE.E4M3.F32.PACK_AB_MERGE_C R35, R36, R35, RZ ;  /* 0x000000232423723e */ /* 0x010fc600048070ff */
[----:B------:R-:W-:Y:S01]  /*4fc0*/  FADD.FTZ R44, R36, R39 ;  /* 0x00000027242c7221 */ /* 0x000fe20000010000 */
[----:B------:R-:W-:Y:S02]  /*4fd0*/  F2FP.SATFINITE.E4M3.F32.PACK_AB_MERGE_C R39, R14, R13, RZ ;  /* 0x0000000d0e27723e */ /* 0x000fe400048070ff */
[----:B------:R-:W-:Y:S01]  /*4fe0*/  MUFU.EX2 R66, R66 ;  /* 0x0000004200427308 */ /* 0x000fe20000000800 */
[----:B-----5:R-:W-:-:S01]  /*4ff0*/  FADD.FTZ R13, R43, R44 ;  /* 0x0000002c2b0d7221 */ /* 0x020fc20000010000 */
[----:B------:R-:W-:Y:S02]  /*5000*/  F2FP.SATFINITE.E4M3.F32.PACK_AB_MERGE_C R197, R12, R77, R39 ;  /* 0x0000004d0cc5723e */ /* 0x000fe40004807027 */
[----:B------:R-:W-:Y:S01]  /*5010*/  F2FP.SATFINITE.E4M3.F32.PACK_AB_MERGE_C R189, R34, R33, R35 ;  /* 0x0000002122bd723e */ /* 0x000fe20004807023 */
[----:B------:R-:W-:-:S03]  /*5020*/  FADD.FTZ R13, R42, R13 ;  /* 0x0000000d2a0d7221 */ /* 0x000fc60000010000 */
[----:B------:R-:W2:Y:S01]  /*5030*/  MUFU.EX2 R11, R11 ;  /* 0x0000000b000b7308 */ /* 0x000ea20000000800 */
[----:B-1----:R-:W-:-:S07]  /*5040*/  FADD.FTZ R14, R38, R13 ;  /* 0x0000000d260e7221 */ /* 0x002fce0000010000 */
[----:B------:R-:W1:Y:S08]  /*5050*/  MUFU.EX2 R37, R37 ;  /* 0x0000002500257308 */ /* 0x000e700000000800 */
[----:B------:R-:W-:Y:S01]  /*5060*/  MUFU.EX2 R59, R59 ;  /* 0x0000003b003b7308 */ /* 0x000fe20000000800 */
[----:B--2---:R-:W-:-:S07]  /*5070*/  F2FP.SATFINITE.E4M3.F32.PACK_AB_MERGE_C R24, R11, R66, RZ ;  /* 0x000000420b18723e */ /* 0x004fce00048070ff */
[----:B------:R-:W2:Y:S01]  /*5080*/  MUFU.EX2 R64, R64 ;  /* 0x0000004000407308 */ /* 0x000ea20000000800 */
[----:B-1----:R-:W-:-:S01]  /*5090*/  FADD.FTZ R14, R37, R14 ;  /* 0x0000000e250e7221 */ /* 0x002fc20000010000 */
[----:B------:R-:W-:-:S04]  /*50a0*/  F2FP.SATFINITE.E4M3.F32.PACK_AB_MERGE_C R37, R37, R38, RZ ;  /* 0x000000262525723e */ /* 0x000fc800048070ff */
[----:B------:R-:W-:Y:S02]  /*50b0*/  F2FP.SATFINITE.E4M3.F32.PACK_AB_MERGE_C R191, R42, R43, R37 ;  /* 0x0000002b2abf723e */ /* 0x000fe40004807025 */
[----:B------:R-:W1:Y:S08]  /*50c0*/  MUFU.EX2 R41, R41 ;  /* 0x0000002900297308 */ /* 0x000e700000000800 */
[----:B------:R-:W3:Y:S01]  /*50d0*/  MUFU.EX2 R40, R40 ;  /* 0x0000002800287308 */ /* 0x000ee20000000800 */
[----:B--2---:R-:W-:Y:S01]  /*50e0*/  F2FP.SATFINITE.E4M3.F32.PACK_AB_MERGE_C R184, R64, R59, R24 ;  /* 0x0000003b40b8723e */ /* 0x004fe20004807018 */
[----:B------:R-:W-:-:S04]  /*50f0*/  FADD.FTZ R59, R59, R60 ;  /* 0x0000003c3b3b7221 */ /* 0x000fc80000010000 */
[----:B------:R-:W-:Y:S02]  /*5100*/  FADD.FTZ R59, R64, R59 ;  /* 0x0000003b403b7221 */ /* 0x000fe40000010000 */
[----:B------:R-:W-:Y:S01]  /*5110*/  MUFU.EX2 R5, R5 ;  /* 0x0000000500057308 */ /* 0x000fe20000000800 */
[----:B-1----:R-:W-:-:S01]  /*5120*/  FADD.FTZ R13, R41, R14 ;  /* 0x0000000e290d7221 */ /* 0x002fc20000010000 */
[----:B------:R-:W-:-:S03]  /*5130*/  FADD.FTZ R66, R66, R59 ;  /* 0x0000003b42427221 */ /* 0x000fc60000010000 */
[----:B------:R-:W-:Y:S01]  /*5140*/  FADD.FTZ R13, R2, R13 ;  /* 0x0000000d020d7221 */ /* 0x000fe20000010000 */
[----:B------:R-:W-:-:S02]  /*5150*/  FADD.FTZ R11, R11, R66 ;  /* 0x000000420b0b7221 */ /* 0x000fc40000010000 */
[----:B------:R-:W1:Y:S01]  /*5160*/  MUFU.EX2 R6, R6 ;  /* 0x0000000600067308 */ /* 0x000e620000000800 */
[----:B---3--:R-:W-:-:S07]  /*5170*/  FADD.FTZ R12, R40, R13 ;  /* 0x0000000d280c7221 */ /* 0x008fce0000010000 */
[----:B------:R-:W2:Y:S08]  /*5180*/  MUFU.EX2 R53, R53 ;  /* 0x0000003500357308 */ /* 0x000eb00000000800 */
[----:B------:R-:W-:Y:S01]  /*5190*/  MUFU.EX2 R10, R10 ;  /* 0x0000000a000a7308 */ /* 0x000fe20000000800 */
[----:B-1----:R-:W-:-:S07]  /*51a0*/  F2FP.SATFINITE.E4M3.F32.PACK_AB_MERGE_C R13, R6, R5, RZ ;  /* 0x00000005060d723e */ /* 0x002fce00048070ff */
[----:B------:R-:W1:Y:S01]  /*51b0*/  MUFU.EX2 R9, R9 ;  /* 0x0000000900097308 */ /* 0x000e620000000800 */
[----:B--2---:R-:W-:-:S01]  /*51c0*/  FADD.FTZ R12, R53, R12 ;  /* 0x0000000c350c7221 */ /* 0x004fc20000010000 */
[----:B------:R-:W-:-:S04]  /*51d0*/  F2FP.SATFINITE.E4M3.F32.PACK_AB_MERGE_C R40, R53, R40, RZ ;  /* 0x000000283528723e */ /* 0x000fc800048070ff */
[----:B------:R-:W-:Y:S01]  /*51e0*/  F2FP.SATFINITE.E4M3.F32.PACK_AB_MERGE_C R185, R2, R41, R40 ;  /* 0x0000002902b9723e */ /* 0x000fe20004807028 */
[----:B------:R-:W-:Y:S01]  /*51f0*/  VIADD R2, R88, 0xfffffffe ;  /* 0xfffffffe58027836 */ /* 0x000fe20000000000 */
[----:B------:R-:W2:Y:S08]  /*5200*/  MUFU.EX2 R55, R55 ;  /* 0x0000003700377308 */ /* 0x000eb00000000800 */
[----:B------:R-:W3:Y:S01]  /*5210*/  MUFU.EX2 R54, R54 ;  /* 0x0000003600367308 */ /* 0x000ee20000000800 */
[----:B-1----:R-:W-:Y:S01]  /*5220*/  F2FP.SATFINITE.E4M3.F32.PACK_AB_MERGE_C R186, R9, R10, R13 ;  /* 0x0000000a09ba723e */ /* 0x002fe2000480700d */
[----:B------:R-:W-:-:S04]  /*5230*/  FADD.FTZ R10, R10, R11 ;  /* 0x0000000b0a0a7221 */ /* 0x000fc80000010000 */
[----:B------:R-:W-:Y:S02]  /*5240*/  FADD.FTZ R10, R9, R10 ;  /* 0x0000000a090a7221 */ /* 0x000fe40000010000 */
[----:B------:R-:W-:Y:S01]  /*5250*/  MUFU.EX2 R56, R56 ;  /* 0x0000003800387308 */ /* 0x000fe20000000800 */
[----:B--2---:R-:W-:-:S01]  /*5260*/  FADD.FTZ R11, R55, R12 ;  /* 0x0000000c370b7221 */ /* 0x004fc20000010000 */
[----:B------:R-:W-:-:S04]  /*5270*/  FADD.FTZ R5, R5, R10 ;  /* 0x0000000a05057221 */ /* 0x000fc80000010000 */
[----:B------:R-:W-:Y:S02]  /*5280*/  FADD.FTZ R6, R6, R5 ;  /* 0x0000000506067221 */ /* 0x000fe40000010000 */
[----:B------:R-:W1:Y:S01]  /*5290*/  MUFU.EX2 R57, R57 ;  /* 0x0000003900397308 */ /* 0x000e620000000800 */
[----:B---3--:R-:W-:-:S01]  /*52a0*/  FADD.FTZ R11, R54, R11 ;  /* 0x0000000b360b7221 */ /* 0x008fc20000010000 */
[----:B-1----:R-:W-:-:S03]  /*52b0*/  F2FP.SATFINITE.E4M3.F32.PACK_AB_MERGE_C R9, R57, R56, RZ ;  /* 0x000000383909723e */ /* 0x002fc600048070ff */
[----:B------:R-:W-:Y:S01]  /*52c0*/  FADD.FTZ R56, R56, R11 ;  /* 0x0000000b38387221 */ /* 0x000fe20000010000 */
[----:B------:R-:W-:-:S03]  /*52d0*/  F2FP.SATFINITE.E4M3.F32.PACK_AB_MERGE_C R187, R54, R55, R9 ;  /* 0x0000003736bb723e */ /* 0x000fc60004807009 */
[----:B------:R-:W-:Y:S01]  /*52e0*/  FADD.FTZ R5, R57, R56 ;  /* 0x0000003839057221 */ /* 0x000fe20000010000 */
[----:B------:R-:W-:Y:S06]  /*52f0*/  @P2 BRA `(.L_x_922) ;  /* 0x0000000000482947 */ /* 0x000fec0003800000 */
[C---:B------:R-:W-:Y:S01]  /*5300*/  ISETP.GT.AND P2, PT, R89.reuse, RZ, PT ;  /* 0x000000ff5900720c */ /* 0x040fe20003f44270 */
[----:B------:R-:W-:-:S05]  /*5310*/  VIADD R9, R89, 0xffffffff ;  /* 0xffffffff59097836 */ /* 0x000fca0000000000 */
[----:B------:R-:W-:-:S07]  /*5320*/  R2UR UR11, R9 ;  /* 0x00000000090b72ca */ /* 0x000fce00000e0000 */
[----:B------:R-:W-:Y:S08]  /*5330*/  @P2 BRA `(.L_x_923) ;  /* 0x00000000001c2947 */ /* 0x000ff00003800000 */
[----:B------:R-:W-:Y:S02]  /*5340*/  UISETP.NE.AND UP1, UPT, UR7, 0x1, UPT ;  /* 0x000000010700788c */ /* 0x000fe4000bf25270 */
[----:B------:R-:W-:-:S09]  /*5350*/  UIADD3 UR11, -UR14, URZ, URZ ;  /* 0x0000003f0e0b7290 */ /* 0x000fd2000fffe13f */
[----:B------:R-:W-:Y:S02]  /*5360*/  @UP1 ULDC.64 UR14, c[0x0][0x9e8] ;  /* 0x00027a00000e1ab9 */ /* 0x000fe40000000a00 */
[----:B------:R-:W-:-:S04]  /*5370*/  UIMAD.WIDE.U32 UR18, UR11, UR14, URZ ;  /* 0x0000000e0b1272a5 */ /* 0x000fc8000f8e003f */
[----:B------:R-:W-:-:S04]  /*5380*/  @UP1 USHF.R.U32.HI UR11, URZ, UR15, UR19 ;  /* 0x0000000f3f0b1299 */ /* 0x000fc80008011613 */
[----:B------:R-:W-:Y:S01]  /*5390*/  ULOP3.LUT UR11, URZ, UR11, URZ, 0x33, !UPT ;  /* 0x0000000b3f0b7292 */ /* 0x000fe2000f8e333f */
[----:B------:R-:W-:Y:S11]  /*53a0*/  BRA `(.L_x_924) ;  /* 0x0000000000107947 */ /* 0x000ff60003800000 */
.L_x_923:
[----:B------:R-:W-:-:S11]  /*53b0*/  UISETP.NE.AND UP1, UPT, UR7, 0x1, UPT ;  /* 0x000000010700788c */ /* 0x000fd6000bf25270 */
[----:B------:R-:W-:Y:S02]  /*53c0*/  @UP1 ULDC.64 UR14, c[0x0][0x9e8] ;  /* 0x00027a00000e1ab9 */ /* 0x000fe40000000a00 */
[----:B------:R-:W-:-:S04]  /*53d0*/  UIMAD.WIDE.U32 UR18, UR11, UR14, URZ ;  /* 0x0000000e0b1272a5 */ /* 0x000fc8000f8e003f */
[----:B------:R-:W-:-:S12]  /*53e0*/  @UP1 USHF.R.U32.HI UR11, URZ, UR15, UR19 ;  /* 0x0000000f3f0b1299 */ /* 0x000fd80008011613 */
.L_x_924:
[----:B------:R-:W-:-:S04]  /*53f0*/  UIMAD UR7, UR11, UR7, UR7 ;  /* 0x000000070b0772a4 */ /* 0x000fc8000f8e0207 */
[----:B------:R-:W-:-:S04]  /*5400*/  UISETP.LT.AND UP1, UPT, UR6, UR7, UPT ;  /* 0x000000070600728c */ /* 0x000fc8000bf21270 */
[----:B------:R-:W-:-:S12]  /*5410*/  USEL UR6, UR6, UR7, UP1 ;  /* 0x0000000706067287 */ /* 0x000fd80008800000 */
.L_x_922:
[----:B------:R-:W-:Y:S01]  /*5420*/  USHF.R.S32.HI UR7, URZ, 0x1f, UR6 ;  /* 0x0000001f3f077899 */ /* 0x000fe20008011406 */
[----:B------:R-:W-:Y:S02]  /*5430*/  CS2R R118, SRZ ;  /* 0x0000000000767805 */ /* 0x000fe4000001ff00 */
[----:B------:R-:W-:Y:S02]  /*5440*/  CS2R R116, SRZ ;  /* 0x0000000000747805 */ /* 0x000fe4000001ff00 */
[----:B------:R-:W-:Y:S01]  /*5450*/  CS2R R114, SRZ ;  /* 0x0000000000727805 */ /* 0x000fe2000001ff00 */
[----:B------:R-:W-:Y:S01]  /*5460*/  ULEA.HI UR7, UR7, UR6, URZ, 0x7 ;  /* 0x0000000607077291 */ /* 0x000fe2000f8f383f */
[----:B------:R-:W-:Y:S02]  /*5470*/  CS2R R112, SRZ ;  /* 0x0000000000707805 */ /* 0x000fe4000001ff00 */
[----:B------:R-:W-:Y:S02]  /*5480*/  CS2R R110, SRZ ;  /* 0x00000000006e7805 */ /* 0x000fe4000001ff00 */
[----:B------:R-:W-:Y:S01]  /*5490*/  CS2R R108, SRZ ;  /* 0x00000000006c7805 */ /* 0x000fe2000001ff00 */
[----:B------:R-:W-:Y:S01]  /*54a0*/  USHF.R.S32.HI UR7, URZ, 0x7, UR7 ;  /* 0x000000073f077899 */ /* 0x000fe20008011407 */
[----:B------:R-:W-:-:S02]  /*54b0*/  CS2R R106, SRZ ;  /* 0x00000000006a7805 */ /* 0x000fc4000001ff00 */
[----:B------:R-:W-:Y:S02]  /*54c0*/  CS2R R104, SRZ ;  /* 0x0000000000687805 */ /* 0x000fe4000001ff00 */
[----:B------:R-:W-:Y:S01]  /*54d0*/  CS2R R102, SRZ ;  /* 0x0000000000667805 */ /* 0x000fe2000001ff00 */
[----:B------:R-:W-:Y:S01]  /*54e0*/  UISETP.LT.AND UP1, UPT, UR40, UR7, UPT ;  /* 0x000000072800728c */ /* 0x000fe2000bf21270 */
[----:B------:R-:W-:Y:S02]  /*54f0*/  CS2R R100, SRZ ;  /* 0x0000000000647805 */ /* 0x000fe4000001ff00 */
[----:B------:R-:W-:Y:S02]  /*5500*/  CS2R R98, SRZ ;  /* 0x0000000000627805 */ /* 0x000fe4000001ff00 */
[----:B------:R-:W-:Y:S01]  /*5510*/  CS2R R96, SRZ ;  /* 0x0000000000607805 */ /* 0x000fe2000001ff00 */
[----:B------:R-:W-:Y:S01]  /*5520*/  USEL UR55, UR40, UR7, !UP1 ;  /* 0x0000000728377287 */ /* 0x000fe2000c800000 */
[----:B------:R-:W-:-:S02]  /*5530*/  CS2R R94, SRZ ;  /* 0x00000000005e7805 */ /* 0x000fc4000001ff00 */
[----:B------:R-:W-:Y:S02]  /*5540*/  CS2R R92, SRZ ;  /* 0x00000000005c7805 */ /* 0x000fe4000001ff00 */
[----:B------:R-:W-:Y:S02]  /*5550*/  CS2R R90, SRZ ;  /* 0x00000000005a7805 */ /* 0x000fe4000001ff00 */
[----:B------:R-:W-:Y:S02]  /*5560*/  CS2R R88, SRZ ;  /* 0x0000000000587805 */ /* 0x000fe4000001ff00 */
[----:B------:R-:W-:Y:S02]  /*5570*/  CS2R R86, SRZ ;  /* 0x0000000000567805 */ /* 0x000fe4000001ff00 */
[----:B------:R-:W-:Y:S02]  /*5580*/  ISETP.GE.AND P2, PT, R2, UR55, PT ;  /* 0x0000003702007c0c */ /* 0x000fe4000bf46270 */
        /* <DEDUP_REMOVED lines=31> */
[----:B------:R-:W-:Y:S06]  /*5780*/  @!P2 BRA `(.L_x_925) ;  /* 0x000000380040a947 */ /* 0x000fec0003800000 */
[----:B------:R-:W-:Y:S01]  /*5790*/  IMAD.IADD R9, R201, 0x1, R3 ;  /* 0x00000001c9097824 */ /* 0x000fe200078e0203 */
[----:B------:R-:W-:Y:S01]  /*57a0*/  ULDC UR31, c[0x0][0x9e4] ;  /* 0x00027900001f7ab9 */ /* 0x000fe20000000800 */
[----:B------:R-:W-:Y:S01]  /*57b0*/  IMAD.MOV.U32 R119, RZ, RZ, RZ ;  /* 0x000000ffff777224 */ /* 0x000fe200078e00ff */
[----:B------:R-:W-:Y:S01]  /*57c0*/  ULDC UR34, c[0x0][0x2e0] ;  /* 0x0000b80000227ab9 */ /* 0x000fe20000000800 */
[----:B------:R-:W-:Y:S01]  /*57d0*/  ULDC UR33, c[0x0][0x288] ;  /* 0x0000a20000217ab9 */ /* 0x000fe20000000800 */
[----:B------:R-:W-:Y:S01]  /*57e0*/  ULDC UR30, c[0x0][0x988] ;  /* 0x00026200001e7ab9 */ /* 0x000fe20000000800 */
[----:B------:R-:W-:-:S05]  /*57f0*/  ULDC UR32, c[0x0][0x9e0] ;  /* 0x0002780000207ab9 */ /* 0x000fca0000000800 */
.L_x_943:
[----:B------:R-:W-:Y:S01]  /*5800*/  UIADD3 UR54, UR49, 0x1, URZ ;  /* 0x0000000131367890 */ /* 0x000fe2000fffe03f */
[----:B------:R-:W-:-:S03]  /*5810*/  ISETP.NE.AND P3, PT, RZ, UR41, PT ;  /* 0x00000029ff007c0c */ /* 0x000fc6000bf65270 */
[----:B------:R-:W-:-:S04]  /*5820*/  UISETP.NE.AND UP1, UPT, UR54, 0x2, UPT ;  /* 0x000000023600788c */ /* 0x000fc8000bf25270 */
[----:B------:R-:W-:Y:S02]  /*5830*/  USEL UR35, URZ, 0x1, UP1 ;  /* 0x000000013f237887 */ /* 0x000fe40008800000 */
[----:B------:R-:W-:Y:S02]  /*5840*/  USEL UR54, UR54, URZ, UP1 ;  /* 0x0000003f36367287 */ /* 0x000fe40008800000 */
[----:B------:R-:W-:Y:S02]  /*5850*/  ULOP3.LUT UR35, UR36, UR35, URZ, 0x3c, !UPT ;  /* 0x0000002324237292 */ /* 0x000fe4000f8e3c3f */
[----:B------:R-:W-:Y:S10]  /*5860*/  @P3 BRA `(.L_x_926) ;  /* 0x00000000002c3947 */ /* 0x000ff40003800000 */
[----:B------:R-:W-:Y:S05]  /*5870*/  @!P0 BRA `(.L_x_927) ;  /* 0x0000000000048947 */ /* 0x000fea0003800000 */
[----:B------:R-:W-:Y:S01]  /*5880*/  BPT.TRAP 0x1 ;  /* 0x000000040000795c */ /* 0x000fe20000300000 */
.L_x_927:
[----:B------:R-:W-:Y:S01]  /*5890*/  ULEA UR6, UR54, UR39, 0x3 ;  /* 0x0000002736067291 */ /* 0x000fe2000f8e183f */
[----:B------:R-:W-:-:S05]  /*58a0*/  IMAD.U32 R10, RZ, RZ, UR35 ;  /* 0x00000023ff0a7e24 */ /* 0x000fca000f8e00ff */
[----:B------:R-:W-:-:S04]  /*58b0*/  SHF.L.U32 R10, R10, 0x1f, RZ ;  /* 0x0000001f0a0a7819 */ /* 0x000fc800000006ff */
[----:B------:R1:W2:Y:S01]  /*58c0*/  SYNCS.PHASECHK.TRANS64.TRYWAIT P2, [UR6+0x2a830], R10 ;  /* 0x02a8300aff0075a7 */ /* 0x0002a20008040146 */
[----:B------:R-:W-:Y:S05]  /*58d0*/  @!P0 BRA `(.L_x_928) ;  /* 0x0000000000048947 */ /* 0x000fea0003800000 */
[----:B------:R-:W-:Y:S01]  /*58e0*/  BPT.TRAP 0x1 ;  /* 0x000000040000795c */ /* 0x000fe20000300000 */
.L_x_928:
[----:B--2---:R-:W-:Y:S05]  /*58f0*/  @P2 BRA `(.L_x_926) ;  /* 0x0000000000082947 */ /* 0x004fea0003800000 */
[----:B------:R-:W2:Y:S02]  /*5900*/  SYNCS.PHASECHK.TRANS64.TRYWAIT P2, [UR6+0x2a830], R10 ;  /* 0x02a8300aff0075a7 */ /* 0x000ea40008040146 */
[----:B--2---:R-:W-:Y:S05]  /*5910*/  @!P2 BRA `(.L_x_929) ;  /* 0x00000104005ca947 */ /* 0x004fea0003800000 */
.L_x_926:
[----:B--2---:R-:W2:Y:S01]  /*5920*/  S2R R11, SR_TID.X ;  /* 0x00000000000b7919 */ /* 0x004ea20000002100 */
[----:B------:R-:W-:Y:S01]  /*5930*/  UIMAD UR26, UR54, 0x600, UR28 ;  /* 0x00000600361a78a4 */ /* 0x000fe2000f8e021c */
[----:B------:R-:W-:Y:S01]  /*5940*/  UMOV UR27, 0x80000020 ;  /* 0x80000020001b7882 */ /* 0x000fe20000000000 */
[----:B------:R-:W-:Y:S02]  /*5950*/  UMOV UR7, 0x80000020 ;  /* 0x8000002000077882 */ /* 0x000fe40000000000 */
[----:B------:R-:W-:Y:S02]  /*5960*/  UIADD3 UR6, UR26, 0x2, URZ ;  /* 0x000000021a067890 */ /* 0x000fe4000fffe03f */
[----:B------:R-:W-:Y:S01]  /*5970*/  UIADD3 UR10, UR26, 0x200, URZ ;  /* 0x000002001a0a7890 */ /* 0x000fe2000fffe03f */
[----:B------:R-:W-:Y:S01]  /*5980*/  UMOV UR11, 0x80000020 ;  /* 0x80000020000b7882 */ /* 0x000fe20000000000 */
[----:B------:R-:W-:Y:S01]  /*5990*/  UIADD3 UR14, UR26, 0x202, URZ ;  /* 0x000002021a0e7890 */ /* 0x000fe2000fffe03f */
[----:B------:R-:W-:Y:S01]  /*59a0*/  UMOV UR15, 0x80000020 ;  /* 0x80000020000f7882 */ /* 0x000fe20000000000 */
[----:B------:R-:W-:Y:S01]  /*59b0*/  UIADD3 UR18, UR26, 0x400, URZ ;  /* 0x000004001a127890 */ /* 0x000fe2000fffe03f */
[----:B------:R-:W-:Y:S01]  /*59c0*/  UMOV UR19, 0x80000020 ;  /* 0x8000002000137882 */ /* 0x000fe20000000000 */
[----:B------:R-:W-:Y:S01]  /*59d0*/  UIADD3 UR22, UR26, 0x402, URZ ;  /* 0x000004021a167890 */ /* 0x000fe2000fffe03f */
[----:B------:R-:W-:Y:S01]  /*59e0*/  UMOV UR23, 0x80000020 ;  /* 0x8000002000177882 */ /* 0x000fe20000000000 */
[----:B--2---:R-:W-:-:S05]  /*59f0*/  SHF.R.U32.HI R11, RZ, 0x7, R11 ;  /* 0x00000007ff0b7819 */ /* 0x004fca000001160b */
[----:B-1----:R-:W-:-:S05]  /*5a00*/  VIADD R10, R11, 0x8 ;  /* 0x000000080b0a7836 */ /* 0x002fca0000000000 */
[----:B------:R1:W-:Y:S06]  /*5a10*/  BAR.SYNC.DEFER_BLOCKING R10, 0x100 ;  /* 0x0004000a0000751d */ /* 0x0003ec0000010000 */
[----:B------:R-:W-:-:S06]  /*5a20*/  WARPGROUP.ARRIVE ;  /* 0x00000000000079c5 */ /* 0x000fcc0000000000 */
[----:B------:R-:W-:Y:S03]  /*5a30*/  QGMMA.64x128x32.F32.E4M3.E4M3 R120, gdesc[UR24], RZ, !UPT, gsb0 ;  /* 0x01e00000187879f3 */ /* 0x000fe6000c0008ff */
[----:B------:R-:W-:Y:S02]  /*5a40*/  WARPGROUP.DEPBAR.LE gsb0, 0x0 ;  /* 0x00008000000079c5 */ /* 0x000fe40000010000 */
[----:B------:R-:W-:-:S07]  /*5a50*/  WARPGROUP.ARRIVE ;  /* 0x00000000000079c5 */ /* 0x000fce0000000000 */
        /* <DEDUP_REMOVED lines=14> */
[----:B-1----:R-:W-:Y:S05]  /*5b40*/  @P3 BRA `(.L_x_930) ;  /* 0x00000000002c3947 */ /* 0x002fea0003800000 */
[----:B------:R-:W-:Y:S05]  /*5b50*/  @!P0 BRA `(.L_x_931) ;  /* 0x0000000000048947 */ /* 0x000fea0003800000 */
[----:B------:R-:W-:Y:S01]  /*5b60*/  BPT.TRAP 0x1 ;  /* 0x000000040000795c */ /* 0x000fe20000300000 */
.L_x_931:
[----:B------:R-:W-:Y:S01]  /*5b70*/  ULEA UR6, UR49, UR39, 0x3 ;  /* 0x0000002731067291 */ /* 0x000fe2000f8e183f */
[----:B------:R-:W-:-:S05]  /*5b80*/  IMAD.U32 R10, RZ, RZ, UR36 ;  /* 0x00000024ff0a7e24 */ /* 0x000fca000f8e00ff */
[----:B------:R-:W-:-:S04]  /*5b90*/  SHF.L.U32 R10, R10, 0x1f, RZ ;  /* 0x0000001f0a0a7819 */ /* 0x000fc800000006ff */
[----:B------:R1:W2:Y:S01]  /*5ba0*/  SYNCS.PHASECHK.TRANS64.TRYWAIT P2, [UR6+0x2a850], R10 ;  /* 0x02a8500aff0075a7 */ /* 0x0002a20008040146 */
[----:B------:R-:W-:Y:S05]  /*5bb0*/  @!P0 BRA `(.L_x_932) ;  /* 0x0000000000048947 */ /* 0x000fea0003800000 */
[----:B------:R-:W-:Y:S01]  /*5bc0*/  BPT.TRAP 0x1 ;  /* 0x000000040000795c */ /* 0x000fe20000300000 */
.L_x_932:
[----:B--2---:R-:W-:Y:S05]  /*5bd0*/  @P2 BRA `(.L_x_930) ;  /* 0x0000000000082947 */ /* 0x004fea0003800000 */
[----:B------:R-:W2:Y:S02]  /*5be0*/  SYNCS.PHASECHK.TRANS64.TRYWAIT P2, [UR6+0x2a850], R10 ;  /* 0x02a8500aff0075a7 */ /* 0x000ea40008040146 */
[----:B--2---:R-:W-:Y:S05]  /*5bf0*/  @!P2 BRA `(.L_x_933) ;  /* 0x0000010000bca947 */ /* 0x004fea0003800000 */
.L_x_930:
[----:B------:R-:W-:Y:S01]  /*5c00*/  UIADD3 UR6, UR39, 0x400, URZ ;  /* 0x0000040027067890 */ /* 0x000fe2000fffe03f */
[----:B------:R-:W-:Y:S01]  /*5c10*/  WARPGROUP.ARRIVE ;  /* 0x00000000000079c5 */ /* 0x000fe20000000000 */
[----:B------:R-:W-:-:S05]  /*5c20*/  UMOV UR7, 0x40000040 ;  /* 0x4000004000077882 */ /* 0x000fca0000000000 */
[----:B------:R-:W3:Y:S01]  /*5c30*/  S2R R209, SR_TID.X ;  /* 0x0000000000d17919 */ /* 0x000ee20000002100 */
[----:B------:R-:W-:Y:S01]  /*5c40*/  USHF.R.U32.HI UR6, URZ, 0x4, UR6 ;  /* 0x000000043f067899 */ /* 0x000fe20008011606 */
[C---:B-12---:R-:W-:Y:S01]  /*5c50*/  FMUL.FTZ R10, R0.reuse, R122 ;  /* 0x0000007a000a7220 */ /* 0x046fe20000410000 */
[C---:B------:R-:W-:Y:S01]  /*5c60*/  FMUL.FTZ R122, R0.reuse, R138 ;  /* 0x0000008a007a7220 */ /* 0x040fe20000410000 */
[C---:B------:R-:W-:Y:S01]  /*5c70*/  FMUL.FTZ R138, R0.reuse, R162 ;  /* 0x000000a2008a7220 */ /* 0x040fe20000410000 */
[----:B------:R-:W-:Y:S01]  /*5c80*/  ULOP3.LUT UR6, UR6, 0x3fff, URZ, 0xc0, !UPT ;  /* 0x00003fff06067892 */ /* 0x000fe2000f8ec03f */
[----:B------:R-:W-:Y:S01]  /*5c90*/  FMUL.FTZ R162, R0, R168 ;  /* 0x000000a800a27220 */ /* 0x000fe20000410000 */
[----:B------:R-:W-:Y:S02]  /*5ca0*/  IMAD.SHL.U32 R168, R2, 0x80, RZ ;  /* 0x0000008002a87824 */ /* 0x000fe400078e00ff */
[C---:B------:R-:W-:Y:S01]  /*5cb0*/  FMUL.FTZ R13, R0.reuse, R121 ;  /* 0x00000079000d7220 */ /* 0x040fe20000410000 */
[----:B------:R-:W-:Y:S01]  /*5cc0*/  ULOP3.LUT UR6, UR6, 0x10000, URZ, 0xfc, !UPT ;  /* 0x0001000006067892 */ /* 0x000fe2000f8efc3f */
[C---:B------:R-:W-:Y:S01]  /*5cd0*/  FMUL.FTZ R12, R0.reuse, R120 ;  /* 0x00000078000c7220 */ /* 0x040fe20000410000 */
[C---:B------:R-:W-:Y:S01]  /*5ce0*/  FMUL.FTZ R121, R0.reuse, R135 ;  /* 0x0000008700797220 */ /* 0x040fe20000410000 */
[C---:B------:R-:W-:Y:S01]  /*5cf0*/  FMUL.FTZ R120, R0.reuse, R134 ;  /* 0x0000008600787220 */ /* 0x040fe20000410000 */
[----:B------:R-:W-:Y:S01]  /*5d00*/  UIMAD UR10, UR49, 0x600, UR6 ;  /* 0x00000600310a78a4 */ /* 0x000fe2000f8e0206 */
[C---:B------:R-:W-:Y:S01]  /*5d10*/  FMUL.FTZ R135, R0.reuse, R155 ;  /* 0x0000009b00877220 */ /* 0x040fe20000410000 */
        /* <DEDUP_REMOVED lines=9> */
[----:B------:R-:W-:Y:S01]  /*5db0*/  IADD3 R156, -R168, 0x1, RZ ;  /* 0x00000001a89c7810 */ /* 0x000fe20007ffe1ff */
[----:B------:R-:W-:Y:S01]  /*5dc0*/  UMOV UR7, 0x40000040 ;  /* 0x4000004000077882 */ /* 0x000fe20000000000 */
[C---:B------:R-:W-:Y:S01]  /*5dd0*/  FMUL.FTZ R15, R0.reuse, R127 ;  /* 0x0000007f000f7220 */ /* 0x040fe20000410000 */
[C---:B------:R-:W-:Y:S01]  /*5de0*/  FMUL.FTZ R20, R0.reuse, R130 ;  /* 0x0000008200147220 */ /* 0x040fe20000410000 */
[C---:B------:R-:W-:Y:S01]  /*5df0*/  FMUL.FTZ R21, R0.reuse, R131 ;  /* 0x0000008300157220 */ /* 0x040fe20000410000 */
[C---:B------:R-:W-:Y:S01]  /*5e00*/  FMUL.FTZ R126, R0.reuse, R142 ;  /* 0x0000008e007e7220 */ /* 0x040fe20000410000 */
[C---:B------:R-:W-:Y:S01]  /*5e10*/  FMUL.FTZ R157, R0.reuse, R161 ;  /* 0x000000a1009d7220 */ /* 0x040fe20000410000 */
[C---:B------:R-:W-:Y:S01]  /*5e20*/  FMUL.FTZ R139, R0.reuse, R163 ;  /* 0x000000a3008b7220 */ /* 0x040fe20000410000 */
[----:B---3--:R-:W-:Y:S01]  /*5e30*/  SHF.R.U32.HI R209, RZ, 0x7, R209 ;  /* 0x00000007ffd17819 */ /* 0x008fe200000116d1 */
        /* <DEDUP_REMOVED lines=14> */
[----:B------:R-:W-:Y:S01]  /*5f20*/  FMUL.FTZ R170, R0, R181 ;  /* 0x000000b500aa7220 */ /* 0x000fe20000410000 */
[----:B------:R-:W-:Y:S01]  /*5f30*/  IMAD R156, R17, UR34, R156 ;  /* 0x00000022119c7c24 */ /* 0x000fe2000f8e029c */
[----:B------:R-:W-:Y:S01]  /*5f40*/  PLOP3.LUT P2, PT, PT, PT, UP0, 0x40, 0x0 ;  /* 0x000000000000781c */ /* 0x000fe20003f4e808 */
[----:B------:R-:W1:Y:S08]  /*5f50*/  MUFU.TANH R12, R12 ;  /* 0x0000000c000c7308 */ /* 0x000e700000002400 */
[----:B------:R-:W2:Y:S08]  /*5f60*/  MUFU.TANH R13, R13 ;  /* 0x0000000d000d7308 */ /* 0x000eb00000002400 */
[----:B------:R-:W3:Y:S08]  /*5f70*/  MUFU.TANH R10, R10 ;  /* 0x0000000a000a7308 */ /* 0x000ef00000002400 */
        /* <DEDUP_REMOVED lines=19> */
[----:B------:R-:W1:Y:S01]  /*60b0*/  MUFU.TANH R154, R154 ;  /* 0x0000009a009a7308 */ /* 0x000e620000002400 */
[----:B------:R-:W-:-:S02]  /*60c0*/  WARPGROUP.DEPBAR.LE gsb0, 0x0 ;  /* 0x00008000000079c5 */ /* 0x000fc40000010000 */
[----:B------:R-:W-:Y:S01]  /*60d0*/  WARPGROUP.ARRIVE ;  /* 0x00000000000079c5 */ /* 0x000fe20000000000 */
[C---:B------:R-:W-:Y:S01]  /*60e0*/  FMUL.FTZ R196, R0.reuse, R137 ;  /* 0x0000008900c47220 */ /* 0x040fe20000410000 */
[C---:B------:R-:W-:Y:S01]  /*60f0*/  FMUL.FTZ R137, R0.reuse, R159 ;  /* 0x0000009f00897220 */ /* 0x040fe20000410000 */
[C---:B------:R-:W-:Y:S01]  /*6100*/  FMUL.FTZ R159, R0.reuse, R160 ;  /* 0x000000a0009f7220 */ /* 0x040fe20000410000 */
[C---:B------:R-:W-:Y:S01]  /*6110*/  FMUL.FTZ R197, R0.reuse, R136 ;  /* 0x0000008800c57220 */ /* 0x040fe20000410000 */
[C---:B------:R-:W-:Y:S01]  /*6120*/  FMUL.FTZ R199, R0.reuse, R148 ;  /* 0x0000009400c77220 */ /* 0x040fe20000410000 */
[----:B------:R-:W-:Y:S01]  /*6130*/  QGMMA.64x192x32.F32.E4M3.E4M3 R24, R192, gdesc[UR4], R24, gsb0 ;  /* 0x02e00004c0187df3 */ /* 0x000fe20008000818 */
[----:B------:R-:W-:Y:S01]  /*6140*/  UIADD3 UR6, UR10, 0x4, URZ ;  /* 0x000000040a067890 */ /* 0x000fe2000fffe03f */
[C---:B------:R-:W-:Y:S01]  /*6150*/  FMUL.FTZ R198, R0.reuse, R149 ;  /* 0x0000009500c67220 */ /* 0x040fe20000410000 */
[----:B------:R-:W-:Y:S01]  /*6160*/  UMOV UR7, 0x40000040 ;  /* 0x4000004000077882 */ /* 0x000fe20000000000 */
[C---:B------:R-:W-:Y:S01]  /*6170*/  FMUL.FTZ R160, R0.reuse, R164 ;  /* 0x000000a400a07220 */ /* 0x040fe20000410000 */
[C---:B------:R-:W-:Y:S01]  /*6180*/  FMUL.FTZ R136, R0.reuse, R158 ;  /* 0x0000009e00887220 */ /* 0x040fe20000410000 */
[C---:B------:R-:W-:Y:S01]  /*6190*/  FMUL.FTZ R164, R0.reuse, R172 ;  /* 0x000000ac00a47220 */ /* 0x040fe20000410000 */
[C---:B------:R-:W-:Y:S01]  /*61a0*/  FMUL.FTZ R148, R0.reuse, R182 ;  /* 0x000000b600947220 */ /* 0x040fe20000410000 */
[----:B------:R-:W-:Y:S01]  /*61b0*/  FMUL.FTZ R149, R0, R183 ;  /* 0x000000b700957220 */ /* 0x000fe20000410000 */
        /* <DEDUP_REMOVED lines=27> */
[----:B------:R-:W-:Y:S02]  /*6370*/  IMAD.U32 R129, RZ, RZ, UR54 ;  /* 0x00000036ff817e24 */ /* 0x000fe4000f8e00ff */
[C---:B------:R-:W-:Y:S01]  /*6380*/  FMUL.FTZ R192, R0.reuse, R128 ;  /* 0x0000008000c07220 */ /* 0x040fe20000410000 */
[C---:B------:R-:W-:Y:S01]  /*6390*/  FMUL.FTZ R195, R0.reuse, R132 ;  /* 0x0000008400c37220 */ /* 0x040fe20000410000 */
[C---:B------:R-:W-:Y:S01]  /*63a0*/  FMUL.FTZ R194, R0.reuse, R133 ;  /* 0x0000008500c27220 */ /* 0x040fe20000410000 */
[----:B------:R-:W-:Y:S01]  /*63b0*/  QGMMA.64x192x32.F32.E4M3.E4M3 R24, R188, gdesc[UR4], R24, gsb0 ;  /* 0x02e00004bc187df3 */ /* 0x000fe20008000818 */
[----:B------:R-:W-:Y:S01]  /*63c0*/  UIADD3 UR6, UR10, 0x6, URZ ;  /* 0x000000060a067890 */ /* 0x000fe2000fffe03f */
[----:B------:R-:W-:Y:S01]  /*63d0*/  @!P1 LEA R129, R129, UR39, 0x3 ;  /* 0x0000002781819c11 */ /* 0x000fe2000f8e18ff */
[----:B------:R-:W-:Y:S01]  /*63e0*/  UMOV UR7, 0x40000040 ;  /* 0x4000004000077882 */ /* 0x000fe20000000000 */
[C---:B------:R-:W-:Y:S01]  /*63f0*/  FMUL.FTZ R132, R0.reuse, R150 ;  /* 0x0000009600847220 */ /* 0x040fe20000410000 */
[----:B------:R-:W-:Y:S01]  /*6400*/  IADD3 R128, -R209, 0xb, RZ ;  /* 0x0000000bd1807810 */ /* 0x000fe20007ffe1ff */
[----:B------:R-:W-:Y:S01]  /*6410*/  FMUL.FTZ R133, R0, R151 ;  /* 0x0000009700857220 */ /* 0x000fe20000410000 */
[----:B------:R-:W-:-:S02]  /*6420*/  @!P1 VIADD R129, R129, 0x2a840 ;  /* 0x0002a84081819836 */ /* 0x000fc40000000000 */
[----:B------:R-:W-:Y:S01]  /*6430*/  FMUL.FTZ R150, R0, R153 ;  /* 0x0000009900967220 */ /* 0x000fe20000410000 */
[----:B------:R-:W1:Y:S02]  /*6440*/  MUFU.TANH R192, R192 ;  /* 0x000000c000c07308 */ /* 0x000e640000002400 */
[----:B------:R-:W-:-:S06]  /*6450*/  @!P1 PRMT R129, RZ, 0x654, R129 ;  /* 0x00000654ff819816 */ /* 0x000fcc0000000081 */
        /* <DEDUP_REMOVED lines=30> */
[----:B------:R1:W-:Y:S06]  /*6640*/  BAR.ARV R128, 0x100 ;  /* 0x000400800000751d */ /* 0x0003ec0000002000 */
[----:B------:R5:W-:Y:S02]  /*6650*/  @!P1 SYNCS.ARRIVE.TRANS64.RED.A1T0 RZ, [R129+URZ], RZ ;  /* 0x000000ff81ff99a7 */ /* 0x000be4000810043f */
[----:B-----5:R-:W-:-:S04]  /*6660*/  VIADD R129, R156, -UR33 ;  /* 0x800000219c817c36 */ /* 0x020fc80008000000 */
[----:B------:R-:W-:-:S04]  /*6670*/  IMAD R129, R16, -0x2, R129 ;  /* 0xfffffffe10817824 */ /* 0x000fc800078e0281 */
[C---:B------:R-:W-:Y:S02]  /*6680*/  VIADD R176, R129.reuse, UR32 ;  /* 0x0000002081b07c36 */ /* 0x040fe40008000000 */
[----:B------:R-:W-:Y:S02]  /*6690*/  VIADD R178, R129, UR29 ;  /* 0x0000001d81b27c36 */ /* 0x000fe40008000000 */
[C---:B------:R-:W-:Y:S02]  /*66a0*/  IMAD.IADD R172, R3.reuse, 0x1, R176 ;  /* 0x0000000103ac7824 */ /* 0x040fe400078e02b0 */
[----:B------:R-:W-:Y:S01]  /*66b0*/  IMAD.IADD R174, R3, 0x1, R178 ;  /* 0x0000000103ae7824 */ /* 0x000fe200078e02b2 */
[----:B-1234-:R-:W-:Y:S06]  /*66c0*/  @P2 BRA `(.L_x_934) ;  /* 0x00000000005c2947 */ /* 0x01efec0003800000 */
[----:B------:R-:W-:Y:S01]  /*66d0*/  ISETP.GT.AND P2, PT, R9, -0x1, PT ;  /* 0xffffffff0900780c */ /* 0x000fe20003f44270 */
[----:B------:R-:W-:-:S12]  /*66e0*/  BSSY B0, `(.L_x_935) ;  /* 0x0000011000007945 */ /* 0x000fd80003800000 */
[----:B------:R-:W-:Y:S05]  /*66f0*/  @P2 BRA `(.L_x_936) ;  /* 0x0000000000202947 */ /* 0x000fea0003800000 */
[----:B------:R-:W-:Y:S01]  /*6700*/  IMAD.U32 R153, RZ, RZ, UR31 ;  /* 0x0000001fff997e24 */ /* 0x000fe2000f8e00ff */
[----:B------:R-:W-:-:S04]  /*6710*/  LOP3.LUT R151, RZ, R9, RZ, 0x33, !PT ;  /* 0x00000009ff977212 */ /* 0x000fc800078e33ff */
[----:B------:R-:W-:-:S13]  /*6720*/  ISETP.NE.AND P2, PT, R153, 0x1, PT ;  /* 0x000000019900780c */ /* 0x000fda0003f45270 */
[----:B------:R-:W1:Y:S02]  /*6730*/  @P2 LDC.64 R128, c[0x0][0x9e8] ;  /* 0x00027a00ff802b82 */ /* 0x000e640000000a00 */
[----:B-1----:R-:W-:-:S05]  /*6740*/  @P2 IMAD.HI.U32 R128, R151, R128, RZ ;  /* 0x0000008097802227 */ /* 0x002fca00078e00ff */
[----:B------:R-:W-:-:S04]  /*6750*/  @P2 SHF.R.U32.HI R151, RZ, R129, R128 ;  /* 0x00000081ff972219 */ /* 0x000fc80000011680 */
[----:B------:R-:W-:Y:S01]  /*6760*/  LOP3.LUT R151, RZ, R151, RZ, 0x33, !PT ;  /* 0x00000097ff977212 */ /* 0x000fe200078e33ff */
[----:B------:R-:W-:Y:S06]  /*6770*/  BRA `(.L_x_937) ;  /* 0x00000000001c7947 */ /* 0x000fec0003800000 */
.L_x_936:
[----:B------:R-:W-:-:S05]  /*6780*/  IMAD.U32 R153, RZ, RZ, UR31 ;  /* 0x0000001fff997e24 */ /* 0x000fca000f8e00ff */
[----:B------:R-:W-:-:S13]  /*6790*/  ISETP.NE.AND P2, PT, R153, 0x1, PT ;  /* 0x000000019900780c */ /* 0x000fda0003f45270 */
[----:B------:R-:W1:Y:S01]  /*67a0*/  @P2 LDC.64 R128, c[0x0][0x9e8] ;  /* 0x00027a00ff802b82 */ /* 0x000e620000000a00 */
[----:B------:R-:W-:-:S04]  /*67b0*/  @P2 IMAD.IADD R151, R201, 0x1, R3 ;  /* 0x00000001c9972824 */ /* 0x000fc800078e0203 */
[----:B-1----:R-:W-:-:S04]  /*67c0*/  @P2 IMAD.HI.U32 R128, R151, R128, RZ ;  /* 0x0000008097802227 */ /* 0x002fc800078e00ff */
[----:B------:R-:W-:Y:S01]  /*67d0*/  IMAD.MOV.U32 R151, RZ, RZ, R9 ;  /* 0x000000ffff977224 */ /* 0x000fe200078e0009 */
[----:B------:R-:W-:-:S07]  /*67e0*/  @P2 SHF.R.U32.HI R151, RZ, R129, R128 ;  /* 0x00000081ff972219 */ /* 0x000fce0000011680 */
.L_x_937:
[----:B------:R-:W-:Y:S05]  /*67f0*/  BSYNC B0 ;  /* 0x0000000000007941 */ /* 0x000fea0003800000 */
.L_x_935:
[----:B------:R-:W-:-:S04]  /*6800*/  IMAD R129, R151, R153, -R168 ;  /* 0x0000009997817224 */ /* 0x000fc800078e0aa8 */
[----:B------:R-:W-:-:S05]  /*6810*/  IMAD R129, R16, -0x2, R129 ;  /* 0xfffffffe10817824 */ /* 0x000fca00078e0281 */
[----:B------:R-:W-:Y:S02]  /*6820*/  VIADDMNMX R172, R129, R153, R172, PT ;  /* 0x0000009981ac7246 */ /* 0x000fe400038001ac */
[----:B------:R-:W-:-:S07]  /*6830*/  VIMNMX R174, R174, R129, !PT ;  /* 0x00000081aeae7248 */ /* 0x000fce0007fe0100 */
.L_x_934:
[----:B------:R-:W-:-:S04]  /*6840*/  ISETP.GT.AND P2, PT, R2, -0x1, PT ;  /* 0xffffffff0200780c */ /* 0x000fc80003f44270 */
[C---:B------:R-:W-:Y:S02]  /*6850*/  ISETP.GT.AND P5, PT, R174.reuse, RZ, P2 ;  /* 0x000000ffae00720c */ /* 0x040fe400017a4270 */
[----:B------:R-:W-:Y:S02]  /*6860*/  ISETP.GT.AND P4, PT, R174, 0x1, P2 ;  /* 0x00000001ae00780c */ /* 0x000fe40001784270 */
[C---:B------:R-:W-:Y:S02]  /*6870*/  ISETP.LT.OR P5, PT, R172.reuse, 0x1, P5 ;  /* 0x00000001ac00780c */ /* 0x040fe40002fa1670 */
[----:B------:R-:W-:Y:S02]  /*6880*/  ISETP.LT.OR P4, PT, R172, 0x2, P4 ;  /* 0x00000002ac00780c */ /* 0x000fe40002781670 */
[----:B------:R-:W-:Y:S02]  /*6890*/  FSEL R179, R12, -INF , !P5 ;  /* 0xff8000000cb37808 */ /* 0x000fe40006800000 */
[----:B------:R-:W-:-:S02]  /*68a0*/  ISETP.GT.AND P5, PT, R174, 0x10, P2 ;  /* 0x00000010ae00780c */ /* 0x000fc400017a4270 */
[----:B------:R-:W-:Y:S02]  /*68b0*/  ISETP.GT.AND P6, PT, R174, 0x8, P2 ;  /* 0x00000008ae00780c */ /* 0x000fe400017c4270 */
[----:B------:R-:W-:Y:S02]  /*68c0*/  ISETP.LT.OR P5, PT, R172, 0x11, P5 ;  /* 0x00000011ac00780c */ /* 0x000fe40002fa1670 */
[C---:B------:R-:W-:Y:S02]  /*68d0*/  ISETP.GT.AND P3, PT, R174.reuse, 0x9, P2 ;  /* 0x00000009ae00780c */ /* 0x040fe40001764270 */
[----:B------:R-:W-:Y:S02]  /*68e0*/  FSEL R177, R13, -INF , !P4 ;  /* 0xff8000000db17808 */ /* 0x000fe40006000000 */
[----:B------:R-:W-:Y:S02]  /*68f0*/  ISETP.GT.AND P4, PT, R174, 0x11, P2 ;  /* 0x00000011ae00780c */ /* 0x000fe40001784270 */
[----:B------:R-:W-:-:S02]  /*6900*/  FSEL R171, R192, -INF , !P5 ;  /* 0xff800000c0ab7808 */ /* 0x000fc40006800000 */
[----:B------:R-:W-:Y:S02]  /*6910*/  ISETP.GT.AND P5, PT, R174, 0x20, P2 ;  /* 0x00000020ae00780c */ /* 0x000fe400017a4270 */
[C---:B------:R-:W-:Y:S02]  /*6920*/  ISETP.LT.OR P6, PT, R172.reuse, 0x9, P6 ;  /* 0x00000009ac00780c */ /* 0x040fe400037c1670 */
[C---:B------:R-:W-:Y:S02]  /*6930*/  ISETP.LT.OR P3, PT, R172.reuse, 0xa, P3 ;  /* 0x0000000aac00780c */ /* 0x040fe40001f61670 */
[C---:B------:R-:W-:Y:S02]  /*6940*/  ISETP.LT.OR P4, PT, R172.reuse, 0x12, P4 ;  /* 0x00000012ac00780c */ /* 0x040fe40002781670 */
[----:B------:R-:W-:Y:S02]  /*6950*/  ISETP.LT.OR P5, PT, R172, 0x21, P5 ;  /* 0x00000021ac00780c */ /* 0x000fe40002fa1670 */
[----:B------:R-:W-:-:S02]  /*6960*/  FSEL R175, R124, -INF , !P6 ;  /* 0xff8000007caf7808 */ /* 0x000fc40007000000 */
[----:B------:R-:W-:Y:S02]  /*6970*/  FSEL R173, R125, -INF , !P3 ;  /* 0xff8000007dad7808 */ /* 0x000fe40005800000 */
[C---:B------:R-:W-:Y:S02]  /*6980*/  ISETP.GT.AND P6, PT, R174.reuse, 0x18, P2 ;  /* 0x00000018ae00780c */ /* 0x040fe400017c4270 */
        /* <DEDUP_REMOVED lines=12> */
[----:B------:R-:W-:Y:S02]  /*6a50*/  ISETP.GT.AND P3, PT, R174, 0x29, P2 ;  /* 0x00000029ae00780c */ /* 0x000fe40001764270 */
        /* <DEDUP_REMOVED lines=37> */
[----:B------:R-:W-:Y:S02]  /*6cb0*/  FSEL R157, R162, -INF , !P5 ;  /* 0xff800000a29d7808 */ /* 0x000fe40006800000 */
[----:B------:R-:W-:-:S02]  /*6cc0*/  ISETP.GT.AND P5, PT, R174, 0x70, P2 ;  /* 0x00000070ae00780c */ /* 0x000fc400017a4270 */
[C---:B------:R-:W-:Y:S02]  /*6cd0*/  ISETP.LT.OR P6, PT, R172.reuse, 0x59, P6 ;  /* 0x00000059ac00780c */ /* 0x040fe400037c1670 */
[C---:B------:R-:W-:Y:S02]  /*6ce0*/  ISETP.LT.OR P3, PT, R172.reuse, 0x5a, P3 ;  /* 0x0000005aac00780c */ /* 0x040fe40001f61670 */
[----:B------:R-:W-:Y:S02]  /*6cf0*/  ISETP.LT.OR P5, PT, R172, 0x71, P5 ;  /* 0x00000071ac00780c */ /* 0x000fe40002fa1670 */
[----:B------:R-:W-:Y:S02]  /*6d00*/  ISETP.GT.AND P4, PT, R174, 0x61, P2 ;  /* 0x00000061ae00780c */ /* 0x000fe40001784270 */
[----:B------:R-:W-:Y:S02]  /*6d10*/  FSEL R154, R160, -INF , !P6 ;  /* 0xff800000a09a7808 */ /* 0x000fe40007000000 */
[----:B------:R-:W-:-:S02]  /*6d20*/  FSEL R155, R161, -INF , !P3 ;  /* 0xff800000a19b7808 */ /* 0x000fc40005800000 */
[C---:B------:R-:W-:Y:S02]  /*6d30*/  ISETP.GT.AND P6, PT, R174.reuse, 0x68, P2 ;  /* 0x00000068ae00780c */ /* 0x040fe400017c4270 */
[----:B------:R-:W-:Y:S02]  /*6d40*/  ISETP.GT.AND P3, PT, R174, 0x69, P2 ;  /* 0x00000069ae00780c */ /* 0x000fe40001764270 */
[----:B------:R-:W-:Y:S02]  /*6d50*/  FSEL R162, R167, -INF , !P5 ;  /* 0xff800000a7a27808 */ /* 0x000fe40006800000 */
[----:B------:R-:W-:Y:S02]  /*6d60*/  PLOP3.LUT P5, PT, PT, PT, UP0, 0x40, 0x0 ;  /* 0x000000000000781c */ /* 0x000fe40003fae808 */
[C---:B------:R-:W-:Y:S02]  /*6d70*/  ISETP.LT.OR P4, PT, R172.reuse, 0x62, P4 ;  /* 0x00000062ac00780c */ /* 0x040fe40002781670 */
[----:B------:R-:W-:-:S02]  /*6d80*/  ISETP.LT.OR P6, PT, R172, 0x69, P6 ;  /* 0x00000069ac00780c */ /* 0x000fc400037c1670 */
[----:B------:R-:W-:Y:S02]  /*6d90*/  ISETP.LT.OR P3, PT, R172, 0x6a, P3 ;  /* 0x0000006aac00780c */ /* 0x000fe40001f61670 */
[----:B------:R-:W-:Y:S01]  /*6da0*/  FSEL R159, R163, -INF , !P4 ;  /* 0xff800000a39f7808 */ /* 0x000fe20006000000 */
[----:B------:R-:W-:Y:S01]  /*6db0*/  IMAD.IADD R163, R4, 0x1, R176 ;  /* 0x0000000104a37824 */ /* 0x000fe200078e02b0 */
[----:B------:R-:W-:Y:S02]  /*6dc0*/  ISETP.GT.AND P4, PT, R174, 0x71, P2 ;  /* 0x00000071ae00780c */ /* 0x000fe40001784270 */
[----:B------:R-:W-:Y:S01]  /*6dd0*/  FSEL R160, R164, -INF , !P6 ;  /* 0xff800000a4a07808 */ /* 0x000fe20007000000 */
[----:B------:R-:W-:Y:S01]  /*6de0*/  IMAD.IADD R164, R4, 0x1, R178 ;  /* 0x0000000104a47824 */ /* 0x000fe200078e02b2 */
[----:B------:R-:W-:Y:S02]  /*6df0*/  FSEL R161, R165, -INF , !P3 ;  /* 0xff800000a5a17808 */ /* 0x000fe40005800000 */
[----:B------:R-:W-:-:S02]  /*6e00*/  ISETP.GT.AND P6, PT, R174, 0x78, P2 ;  /* 0x00000078ae00780c */ /* 0x000fc400017c4270 */
[----:B------:R-:W-:Y:S02]  /*6e10*/  ISETP.GT.AND P3, PT, R174, 0x79, P2 ;  /* 0x00000079ae00780c */ /* 0x000fe40001764270 */
[C---:B------:R-:W-:Y:S02]  /*6e20*/  ISETP.LT.OR P4, PT, R172.reuse, 0x72, P4 ;  /* 0x00000072ac00780c */ /* 0x040fe40002781670 */
[C---:B------:R-:W-:Y:S02]  /*6e30*/  ISETP.LT.OR P6, PT, R172.reuse, 0x79, P6 ;  /* 0x00000079ac00780c */ /* 0x040fe400037c1670 */
[----:B------:R-:W-:Y:S02]  /*6e40*/  ISETP.LT.OR P3, PT, R172, 0x7a, P3 ;  /* 0x0000007aac00780c */ /* 0x000fe40001f61670 */
[----:B------:R-:W-:Y:S02]  /*6e50*/  FSEL R165, R166, -INF , !P4 ;  /* 0xff800000a6a57808 */ /* 0x000fe40006000000 */
[----:B------:R-:W-:-:S02]  /*6e60*/  FSEL R166, R169, -INF , !P6 ;  /* 0xff800000a9a67808 */ /* 0x000fc40007000000 */
[----:B------:R-:W-:Y:S01]  /*6e70*/  FSEL R167, R170, -INF , !P3 ;  /* 0xff800000aaa77808 */ /* 0x000fe20005800000 */
[----:B------:R-:W-:Y:S06]  /*6e80*/  @P5 BRA `(.L_x_938) ;  /* 0x0000000000585947 */ /* 0x000fec0003800000 */
[----:B------:R-:W-:Y:S01]  /*6e90*/  IMAD.IADD R169, R201, 0x1, R4 ;  /* 0x00000001c9a97824 */ /* 0x000fe200078e0204 */
[----:B------:R-:W-:Y:S04]  /*6ea0*/  BSSY B0, `(.L_x_939) ;  /* 0x0000010000007945 */ /* 0x000fe80003800000 */
[----:B------:R-:W-:-:S13]  /*6eb0*/  ISETP.GT.AND P3, PT, R169, -0x1, PT ;  /* 0xffffffffa900780c */ /* 0x000fda0003f64270 */
        /* <DEDUP_REMOVED lines=9> */
.L_x_940:
[----:B------:R-:W-:-:S05]  /*6f50*/  IMAD.U32 R170, RZ, RZ, UR31 ;  /* 0x0000001fffaa7e24 */ /* 0x000fca000f8e00ff */
[----:B------:R-:W-:-:S13]  /*6f60*/  ISETP.NE.AND P3, PT, R170, 0x1, PT ;  /* 0x00000001aa00780c */ /* 0x000fda0003f65270 */
[----:B------:R-:W1:Y:S02]  /*6f70*/  @P3 LDC.64 R12, c[0x0][0x9e8] ;  /* 0x00027a00ff0c3b82 */ /* 0x000e640000000a00 */
[----:B-1----:R-:W-:-:S05]  /*6f80*/  @P3 IMAD.HI.U32 R12, R169, R12, RZ ;  /* 0x0000000ca90c3227 */ /* 0x002fca00078e00ff */
[----:B------:R-:W-:-:S07]  /*6f90*/  @P3 SHF.R.U32.HI R169, RZ, R13, R12 ;  /* 0x0000000dffa93219 */ /* 0x000fce000001160c */
.L_x_941:
[----:B------:R-:W-:Y:S05]  /*6fa0*/  BSYNC B0 ;  /* 0x0000000000007941 */ /* 0x000fea0003800000 */
.L_x_939:
[----:B------:R-:W-:-:S04]  /*6fb0*/  IMAD R169, R169, R170, -R168 ;  /* 0x000000aaa9a97224 */ /* 0x000fc800078e0aa8 */
[----:B------:R-:W-:-:S05]  /*6fc0*/  IMAD R169, R16, -0x2, R169 ;  /* 0xfffffffe10a97824 */ /* 0x000fca00078e02a9 */
[----:B------:R-:W-:Y:S02]  /*6fd0*/  VIADDMNMX R163, R169, R170, R163, PT ;  /* 0x000000aaa9a37246 */ /* 0x000fe400038001a3 */
[----:B------:R-:W-:-:S07]  /*6fe0*/  VIMNMX R164, R164, R169, !PT ;  /* 0x000000a9a4a47248 */ /* 0x000fce0007fe0100 */
.L_x_938:
[----:B------:R-:W-:Y:S01]  /*6ff0*/  FMNMX.FTZ R12, R179, R7, !PT ;  /* 0x00000007b30c7209 */ /* 0x000fe20007810000 */
[----:B------:R-:W-:Y:S01]  /*7000*/  UMOV UR10, UR30 ;  /* 0x0000001e000a7c82 */ /* 0x000fe20008000000 */
[----:B------:R-:W-:Y:S01]  /*7010*/  ISETP.GT.AND P5, PT, R164, 0x8, P2 ;  /* 0x00000008a400780c */ /* 0x000fe200017a4270 */
[----:B------:R-:W-:Y:S01]  /*7020*/  IMAD.U32 R181, RZ, RZ, UR10 ;  /* 0x0000000affb57e24 */ /* 0x000fe2000f8e00ff */
[----:B------:R-:W-:Y:S02]  /*7030*/  FMNMX.FTZ R12, R177, R12, !PT ;  /* 0x0000000cb10c7209 */ /* 0x000fe40007810000 */
[----:B------:R-:W-:Y:S02]  /*7040*/  ISETP.LT.OR P5, PT, R163, 0x9, P5 ;  /* 0x00000009a300780c */ /* 0x000fe40002fa1670 */
[----:B------:R-:W-:Y:S02]  /*7050*/  FMNMX.FTZ R12, R175, R12, !PT ;  /* 0x0000000caf0c7209 */ /* 0x000fe40007810000 */
[----:B------:R-:W-:-:S02]  /*7060*/  FSEL R14, R14, -INF , !P5 ;  /* 0xff8000000e0e7808 */ /* 0x000fc40006800000 */
[----:B------:R-:W-:Y:S02]  /*7070*/  FMNMX.FTZ R12, R173, R12, !PT ;  /* 0x0000000cad0c7209 */ /* 0x000fe40007810000 */
[C---:B------:R-:W-:Y:S02]  /*7080*/  ISETP.GT.AND P5, PT, R164.reuse, 0x11, P2 ;  /* 0x00000011a400780c */ /* 0x040fe400017a4270 */
[----:B------:R-:W-:Y:S02]  /*7090*/  FMNMX.FTZ R12, R171, R12, !PT ;  /* 0x0000000cab0c7209 */ /* 0x000fe40007810000 */
[----:B------:R-:W-:Y:S02]  /*70a0*/  ISETP.LT.OR P5, PT, R163, 0x12, P5 ;  /* 0x00000012a300780c */ /* 0x000fe40002fa1670 */
[----:B------:R-:W-:Y:S02]  /*70b0*/  FMNMX.FTZ R12, R193, R12, !PT ;  /* 0x0000000cc10c7209 */ /* 0x000fe40007810000 */
[----:B------:R-:W-:-:S02]  /*70c0*/  ISETP.GT.AND P4, PT, R164, 0x1, P2 ;  /* 0x00000001a400780c */ /* 0x000fc40001784270 */
[----:B------:R-:W-:Y:S02]  /*70d0*/  FMNMX.FTZ R13, R195, R12, !PT ;  /* 0x0000000cc30d7209 */ /* 0x000fe40007810000 */
[----:B------:R-:W-:Y:S02]  /*70e0*/  FSEL R21, R21, -INF , !P5 ;  /* 0xff80000015157808 */ /* 0x000fe40006800000 */
[----:B------:R-:W-:Y:S02]  /*70f0*/  FMNMX.FTZ R12, R194, R13, !PT ;  /* 0x0000000dc20c7209 */ /* 0x000fe40007810000 */
[----:B------:R-:W-:Y:S02]  /*7100*/  ISETP.GT.AND P5, PT, R164, 0x20, P2 ;  /* 0x00000020a400780c */ /* 0x000fe400017a4270 */
[----:B------:R-:W-:Y:S02]  /*7110*/  FMNMX.FTZ R13, R197, R12, !PT ;  /* 0x0000000cc50d7209 */ /* 0x000fe40007810000 */
[----:B------:R-:W-:-:S02]  /*7120*/  ISETP.LT.OR P4, PT, R163, 0x2, P4 ;  /* 0x00000002a300780c */ /* 0x000fc40002781670 */
[----:B------:R-:W-:Y:S02]  /*7130*/  FMNMX.FTZ R12, R196, R13, !PT ;  /* 0x0000000dc40c7209 */ /* 0x000fe40007810000 */
[----:B------:R-:W-:Y:S02]  /*7140*/  ISETP.LT.OR P5, PT, R163, 0x21, P5 ;  /* 0x00000021a300780c */ /* 0x000fe40002fa1670 */
[----:B------:R-:W-:Y:S02]  /*7150*/  FMNMX.FTZ R13, R189, R12, !PT ;  /* 0x0000000cbd0d7209 */ /* 0x000fe40007810000 */
[----:B------:R-:W-:Y:S02]  /*7160*/  FSEL R11, R11, -INF , !P4 ;  /* 0xff8000000b0b7808 */ /* 0x000fe40006000000 */
[----:B------:R-:W-:Y:S02]  /*7170*/  FMNMX.FTZ R13, R188, R13, !PT ;  /* 0x0000000dbc0d7209 */ /* 0x000fe40007810000 */
[----:B------:R-:W-:-:S02]  /*7180*/  ISETP.GT.AND P4, PT, R164, 0x10, P2 ;  /* 0x00000010a400780c */ /* 0x000fc40001784270 */
[----:B------:R-:W-:Y:S02]  /*7190*/  FMNMX.FTZ R13, R158, R13, !PT ;  /* 0x0000000d9e0d7209 */ /* 0x000fe40007810000 */
[----:B------:R-:W-:Y:S02]  /*71a0*/  FSEL R122, R122, -INF , !P5 ;  /* 0xff8000007a7a7808 */ /* 0x000fe40006800000 */
[----:B------:R-:W-:Y:S02]  /*71b0*/  FMNMX.FTZ R12, R156, R13, !PT ;  /* 0x0000000d9c0c7209 */ /* 0x000fe40007810000 */
[----:B------:R-:W-:Y:S02]  /*71c0*/  ISETP.GT.AND P5, PT, R164, RZ, P2 ;  /* 0x000000ffa400720c */ /* 0x000fe400017a4270 */
        /* <DEDUP_REMOVED lines=9> */
[C---:B------:R-:W-:Y:S02]  /*7260*/  ISETP.LT.OR P4, PT, R163.reuse, 0x1a, P4 ;  /* 0x0000001aa300780c */ /* 0x040fe40002781670 */
[----:B------:R-:W-:Y:S02]  /*7270*/  FMNMX.FTZ R13, R128, R13, !PT ;  /* 0x0000000d800d7209 */ /* 0x000fe40007810000 */
[----:B------:R-:W-:Y:S02]  /*7280*/  ISETP.GT.AND P3, PT, R164, 0x9, P2 ;  /* 0x00000009a400780c */ /* 0x000fe40001764270 */
[----:B------:R-:W-:Y:S02]  /*7290*/  FMNMX.FTZ R13, R150, R13, !PT ;  /* 0x0000000d960d7209 */ /* 0x000fe40007810000 */
[----:B------:R-:W-:-:S02]  /*72a0*/  ISETP.LT.OR P3, PT, R163, 0xa, P3 ;  /* 0x0000000aa300780c */ /* 0x000fc40001f61670 */
[----:B------:R-:W-:Y:S02]  /*72b0*/  FMNMX.FTZ R13, R152, R13, !PT ;  /* 0x0000000d980d7209 */ /* 0x000fe40007810000 */
[----:B------:R-:W-:Y:S02]  /*72c0*/  FSEL R15, R15, -INF , !P3 ;  /* 0xff8000000f0f7808 */ /* 0x000fe40005800000 */
        /* <DEDUP_REMOVED lines=14> */
[----:B------:R-:W-:-:S04]  /*73b0*/  FMNMX.FTZ R13, R165, R12, !PT ;  /* 0x0000000ca50d7209 */ /* 0x000fc80007810000 */
[----:B------:R-:W-:-:S04]  /*73c0*/  FMNMX.FTZ R12, R166, R13, !PT ;  /* 0x0000000da60c7209 */ /* 0x000fc80007810000 */
[----:B------:R-:W-:-:S05]  /*73d0*/  FMNMX.FTZ R13, R167, R12, !PT ;  /* 0x0000000ca70d7209 */ /* 0x000fca0007810000 */
[----:B------:R-:W1:Y:S02]  /*73e0*/  SHFL.BFLY PT, R12, R13, 0x2, 0x1f ;  /* 0x0c401f000d0c7f89 */ /* 0x000e6400000e0000 */
[----:B-1----:R-:W-:-:S05]  /*73f0*/  FMNMX.FTZ R168, R13, R12, !PT ;  /* 0x0000000c0da87209 */ /* 0x002fca0007810000 */
[----:B------:R-:W1:Y:S02]  /*7400*/  SHFL.BFLY PT, R169, R168, 0x1, 0x1f ;  /* 0x0c201f00a8a97f89 */ /* 0x000e6400000e0000 */
[----:B-1----:R-:W-:-:S04]  /*7410*/  FMNMX.FTZ R12, R168, R169, !PT ;  /* 0x000000a9a80c7209 */ /* 0x002fc80007810000 */
[C---:B------:R-:W-:Y:S01]  /*7420*/  FSETP.NEU.FTZ.AND P6, PT, R12.reuse, -INF , PT ;  /* 0xff8000000c00780b */ /* 0x040fe20003fdd000 */
[----:B------:R-:W-:-:S05]  /*7430*/  FFMA.FTZ R169, R12, R181, -8 ;  /* 0xc10000000ca97423 */ /* 0x000fca00000100b5 */
[----:B------:R-:W-:Y:S02]  /*7440*/  FSEL R168, R169, RZ, P6 ;  /* 0x000000ffa9a87208 */ /* 0x000fe40003000000 */
[----:B------:R-:W-:Y:S02]  /*7450*/  FSEL R169, R121, -INF , !P4 ;  /* 0xff80000079a97808 */ /* 0x000fe40006000000 */
[----:B------:R-:W-:Y:S01]  /*7460*/  ISETP.GT.AND P4, PT, R164, 0x28, P2 ;  /* 0x00000028a400780c */ /* 0x000fe20001784270 */
[----:B------:R-:W-:-:S01]  /*7470*/  FFMA.FTZ R176, R171, UR10, -R168 ;  /* 0x0000000aabb07c23 */ /* 0x000fc200080108a8 */
[----:B------:R-:W-:Y:S01]  /*7480*/  FSEL R171, R10, -INF , !P5 ;  /* 0xff8000000aab7808 */ /* 0x000fe20006800000 */
[----:B------:R-:W-:-:S01]  /*7490*/  FFMA.FTZ R175, R175, UR10, -R168 ;  /* 0x0000000aafaf7c23 */ /* 0x000fc200080108a8 */
[--C-:B------:R-:W-:Y:S01]  /*74a0*/  FFMA.FTZ R170, R177, UR10, -R168.reuse ;  /* 0x0000000ab1aa7c23 */ /* 0x100fe200080108a8 */
[----:B------:R-:W-:Y:S01]  /*74b0*/  MUFU.EX2 R10, R176 ;  /* 0x000000b0000a7308 */ /* 0x000fe20000000800 */
[----:B------:R-:W-:Y:S01]  /*74c0*/  FMNMX.FTZ R174, R171, R8, !PT ;  /* 0x00000008abae7209 */ /* 0x000fe20007810000 */
[--C-:B------:R-:W-:Y:S01]  /*74d0*/  FFMA.FTZ R13, R179, UR10, -R168.reuse ;  /* 0x0000000ab30d7c23 */ /* 0x100fe200080108a8 */
[C---:B------:R-:W-:Y:S01]  /*74e0*/  ISETP.LT.OR P4, PT, R163.reuse, 0x29, P4 ;  /* 0x00000029a300780c */ /* 0x040fe20002781670 */
[--C-:B------:R-:W-:Y:S01]  /*74f0*/  FFMA.FTZ R182, R158, UR10, -R168.reuse ;  /* 0x0000000a9eb67c23 */ /* 0x100fe200080108a8 */
[----:B------:R-:W-:Y:S01]  /*7500*/  ISETP.LT.OR P5, PT, R163, 0x2a, P3 ;  /* 0x0000002aa300780c */ /* 0x000fe20001fa1670 */
[--C-:B------:R-:W-:Y:S01]  /*7510*/  FFMA.FTZ R183, R156, UR10, -R168.reuse ;  /* 0x0000000a9cb77c23 */ /* 0x100fe200080108a8 */
[----:B------:R-:W-:Y:S01]  /*7520*/  FSEL R126, R126, -INF , !P4 ;  /* 0xff8000007e7e7808 */ /* 0x000fe20006000000 */
[----:B------:R1:W-:Y:S01]  /*7530*/  MUFU.EX2 R121, R175 ;  /* 0x000000af00797308 */ /* 0x0003e20000000800 */
[C---:B------:R-:W-:Y:S01]  /*7540*/  ISETP.GT.AND P4, PT, R164.reuse, 0x30, P2 ;  /* 0x00000030a400780c */ /* 0x040fe20001784270 */
[--C-:B------:R-:W-:Y:S01]  /*7550*/  FFMA.FTZ R172, R173, UR10, -R168.reuse ;  /* 0x0000000aadac7c23 */ /* 0x100fe200080108a8 */
[----:B------:R-:W-:Y:S01]  /*7560*/  ISETP.GT.AND P3, PT, R164, 0x31, P2 ;  /* 0x00000031a400780c */ /* 0x000fe20001764270 */
[--C-:B------:R-:W-:Y:S01]  /*7570*/  FFMA.FTZ R173, R193, UR10, -R168.reuse ;  /* 0x0000000ac1ad7c23 */ /* 0x100fe200080108a8 */
[----:B------:R-:W-:Y:S01]  /*7580*/  FSEL R127, R127, -INF , !P5 ;  /* 0xff8000007f7f7808 */ /* 0x000fe20006800000 */
[--C-:B------:R-:W-:Y:S01]  /*7590*/  FFMA.FTZ R195, R195, UR10, -R168.reuse ;  /* 0x0000000ac3c37c23 */ /* 0x100fe200080108a8 */
[----:B------:R-:W-:Y:S01]  /*75a0*/  ISETP.LT.OR P4, PT, R163, 0x31, P4 ;  /* 0x00000031a300780c */ /* 0x000fe20002781670 */
[--C-:B------:R-:W-:Y:S01]  /*75b0*/  FFMA.FTZ R194, R194, UR10, -R168.reuse ;  /* 0x0000000ac2c27c23 */ /* 0x100fe200080108a8 */
[----:B-1----:R-:W-:Y:S01]  /*75c0*/  FMNMX.FTZ R175, R11, R174, !PT ;  /* 0x000000ae0baf7209 */ /* 0x002fe20007810000 */
[--C-:B------:R-:W-:Y:S01]  /*75d0*/  FFMA.FTZ R197, R197, UR10, -R168.reuse ;  /* 0x0000000ac5c57c23 */ /* 0x100fe200080108a8 */
[----:B------:R-:W-:Y:S01]  /*75e0*/  ISETP.GT.AND P5, PT, R164, 0x38, P2 ;  /* 0x00000038a400780c */ /* 0x000fe200017a4270 */
[--C-:B------:R-:W-:Y:S01]  /*75f0*/  FFMA.FTZ R196, R196, UR10, -R168.reuse ;  /* 0x0000000ac4c47c23 */ /* 0x100fe200080108a8 */
[----:B------:R-:W-:Y:S01]  /*7600*/  FMNMX.FTZ R174, R14, R175, !PT ;  /* 0x000000af0eae7209 */ /* 0x000fe20007810000 */
[--C-:B------:R-:W-:Y:S01]  /*7610*/  FFMA.FTZ R189, R189, UR10, -R168.reuse ;  /* 0x0000000abdbd7c23 */ /* 0x100fe200080108a8 */
[----:B------:R-:W-:Y:S01]  /*7620*/  ISETP.LT.OR P3, PT, R163, 0x32, P3 ;  /* 0x00000032a300780c */ /* 0x000fe20001f61670 */
[--C-:B------:R-:W-:Y:S01]  /*7630*/  FFMA.FTZ R188, R188, UR10, -R168.reuse ;  /* 0x0000000abcbc7c23 */ /* 0x100fe200080108a8 */
[----:B------:R-:W-:Y:S01]  /*7640*/  FMNMX.FTZ R175, R15, R174, !PT ;  /* 0x000000ae0faf7209 */ /* 0x000fe20007810000 */
[--C-:B------:R-:W-:Y:S01]  /*7650*/  FFMA.FTZ R153, R153, UR10, -R168.reuse ;  /* 0x0000000a99997c23 */ /* 0x100fe200080108a8 */
[----:B------:R-:W-:Y:S01]  /*7660*/  FSEL R130, R130, -INF , !P4 ;  /* 0xff80000082827808 */ /* 0x000fe20006000000 */
[--C-:B------:R-:W-:Y:S01]  /*7670*/  FFMA.FTZ R129, R129, UR10, -R168.reuse ;  /* 0x0000000a81817c23 */ /* 0x100fe200080108a8 */
[----:B------:R-:W-:Y:S01]  /*7680*/  FMNMX.FTZ R176, R20, R175, !PT ;  /* 0x000000af14b07209 */ /* 0x000fe20007810000 */
[--C-:B------:R-:W-:Y:S01]  /*7690*/  FFMA.FTZ R124, R124, UR10, -R168.reuse ;  /* 0x0000000a7c7c7c23 */ /* 0x100fe200080108a8 */
[----:B------:R-:W-:Y:S01]  /*76a0*/  ISETP.GT.AND P4, PT, R164, 0x39, P2 ;  /* 0x00000039a400780c */ /* 0x000fe20001784270 */
[--C-:B------:R-:W-:Y:S01]  /*76b0*/  FFMA.FTZ R125, R125, UR10, -R168.reuse ;  /* 0x0000000a7d7d7c23 */ /* 0x100fe200080108a8 */
[----:B------:R-:W-:Y:S01]  /*76c0*/  FMNMX.FTZ R177, R21, R176, !PT ;  /* 0x000000b015b17209 */ /* 0x000fe20007810000 */
[--C-:B------:R-:W-:Y:S01]  /*76d0*/  FFMA.FTZ R128, R128, UR10, -R168.reuse ;  /* 0x0000000a80807c23 */ /* 0x100fe200080108a8 */
[----:B------:R-:W-:Y:S01]  /*76e0*/  FSEL R174, R131, -INF , !P3 ;  /* 0xff80000083ae7808 */ /* 0x000fe20005800000 */
[--C-:B------:R-:W-:Y:S01]  /*76f0*/  FFMA.FTZ R150, R150, UR10, -R168.reuse ;  /* 0x0000000a96967c23 */ /* 0x100fe200080108a8 */
[----:B------:R-:W-:Y:S01]  /*7700*/  FMNMX.FTZ R176, R120, R177, !PT ;  /* 0x000000b178b07209 */ /* 0x000fe20007810000 */
[--C-:B------:R-:W-:Y:S01]  /*7710*/  FFMA.FTZ R155, R155, UR10, -R168.reuse ;  /* 0x0000000a9b9b7c23 */ /* 0x100fe200080108a8 */
[----:B------:R-:W-:Y:S01]  /*7720*/  ISETP.LT.OR P5, PT, R163, 0x39, P5 ;  /* 0x00000039a300780c */ /* 0x000fe20002fa1670 */
[----:B------:R-:W-:Y:S01]  /*7730*/  FFMA.FTZ R167, R167, UR10, -R168 ;  /* 0x0000000aa7a77c23 */ /* 0x000fe200080108a8 */
[----:B------:R-:W-:Y:S01]  /*7740*/  FMNMX.FTZ R177, R169, R176, !PT ;  /* 0x000000b0a9b17209 */ /* 0x000fe20007810000 */
[----:B------:R-:W-:Y:S01]  /*7750*/  MUFU.EX2 R13, R13 ;  /* 0x0000000d000d7308 */ /* 0x000fe20000000800 */
[----:B------:R-:W-:-:S02]  /*7760*/  ISETP.GT.AND P3, PT, R164, 0x40, P2 ;  /* 0x00000040a400780c */ /* 0x000fc40001764270 */
[----:B------:R-:W-:Y:S02]  /*7770*/  FMNMX.FTZ R178, R122, R177, !PT ;  /* 0x000000b17ab27209 */ /* 0x000fe40007810000 */
[----:B------:R-:W-:Y:S02]  /*7780*/  ISETP.LT.OR P4, PT, R163, 0x3a, P4 ;  /* 0x0000003aa300780c */ /* 0x000fe40002781670 */
[----:B------:R-:W-:Y:S01]  /*7790*/  FMNMX.FTZ R179, R123, R178, !PT ;  /* 0x000000b27bb37209 */ /* 0x000fe20007810000 */
[----:B------:R-:W-:Y:S01]  /*77a0*/  MUFU.EX2 R170, R170 ;  /* 0x000000aa00aa7308 */ /* 0x000fe20000000800 */
[----:B------:R-:W-:Y:S02]  /*77b0*/  FSEL R175, R132, -INF , !P5 ;  /* 0xff80000084af7808 */ /* 0x000fe40006800000 */
[----:B------:R-:W-:Y:S02]  /*77c0*/  FMNMX.FTZ R178, R126, R179, !PT ;  /* 0x000000b37eb27209 */ /* 0x000fe40007810000 */
[----:B------:R-:W-:-:S02]  /*77d0*/  ISETP.GT.AND P5, PT, R164, 0x41, P2 ;  /* 0x00000041a400780c */ /* 0x000fc400017a4270 */
[----:B------:R-:W-:Y:S01]  /*77e0*/  FMNMX.FTZ R179, R127, R178, !PT ;  /* 0x000000b27fb37209 */ /* 0x000fe20007810000 */
[----:B------:R-:W-:Y:S01]  /*77f0*/  MUFU.EX2 R172, R172 ;  /* 0x000000ac00ac7308 */ /* 0x000fe20000000800 */
[----:B------:R-:W-:Y:S02]  /*7800*/  FSEL R133, R133, -INF , !P4 ;  /* 0xff80000085857808 */ /* 0x000fe40006000000 */
[----:B------:R-:W-:Y:S02]  /*7810*/  FMNMX.FTZ R179, R130, R179, !PT ;  /* 0x000000b382b37209 */ /* 0x000fe40007810000 */
[----:B------:R-:W-:Y:S02]  /*7820*/  ISETP.LT.OR P3, PT, R163, 0x41, P3 ;  /* 0x00000041a300780c */ /* 0x000fe40001f61670 */
[----:B------:R-:W-:Y:S01]  /*7830*/  FMNMX.FTZ R180, R174, R179, !PT ;  /* 0x000000b3aeb47209 */ /* 0x000fe20007810000 */
[----:B------:R-:W-:Y:S01]  /*7840*/  MUFU.EX2 R173, R173 ;  /* 0x000000ad00ad7308 */ /* 0x000fe20000000800 */
[----:B------:R-:W-:-:S02]  /*7850*/  ISETP.GT.AND P4, PT, R164, 0x48, P2 ;  /* 0x00000048a400780c */ /* 0x000fc40001784270 */
[----:B------:R-:W-:Y:S02]  /*7860*/  FMNMX.FTZ R180, R175, R180, !PT ;  /* 0x000000b4afb47209 */ /* 0x000fe40007810000 */
[----:B------:R-:W-:Y:S02]  /*7870*/  ISETP.LT.OR P5, PT, R163, 0x42, P5 ;  /* 0x00000042a300780c */ /* 0x000fe40002fa1670 */
[----:B------:R-:W-:Y:S01]  /*7880*/  FSEL R134, R134, -INF , !P3 ;  /* 0xff80000086867808 */ /* 0x000fe20005800000 */
[----:B------:R-:W-:Y:S01]  /*7890*/  MUFU.EX2 R131, R195 ;  /* 0x000000c300837308 */ /* 0x000fe20000000800 */
[----:B------:R-:W-:Y:S02]  /*78a0*/  FMNMX.FTZ R181, R133, R180, !PT ;  /* 0x000000b485b57209 */ /* 0x000fe40007810000 */
[----:B------:R-:W-:Y:S02]  /*78b0*/  ISETP.GT.AND P3, PT, R164, 0x49, P2 ;  /* 0x00000049a400780c */ /* 0x000fe40001764270 */
[----:B------:R-:W-:-:S02]  /*78c0*/  FSEL R177, R135, -INF , !P5 ;  /* 0xff80000087b17808 */ /* 0x000fc40006800000 */
[C---:B------:R-:W-:Y:S01]  /*78d0*/  ISETP.LT.OR P4, PT, R163.reuse, 0x49, P4 ;  /* 0x00000049a300780c */ /* 0x040fe20002781670 */
[----:B------:R-:W-:Y:S01]  /*78e0*/  MUFU.EX2 R132, R194 ;  /* 0x000000c200847308 */ /* 0x000fe20000000800 */
[----:B------:R-:W-:Y:S02]  /*78f0*/  FMNMX.FTZ R180, R134, R181, !PT ;  /* 0x000000b586b47209 */ /* 0x000fe40007810000 */
[----:B------:R-:W-:Y:S02]  /*7900*/  ISETP.GT.AND P5, PT, R164, 0x50, P2 ;  /* 0x00000050a400780c */ /* 0x000fe400017a4270 */
[----:B------:R-:W-:Y:S02]  /*7910*/  ISETP.LT.OR P3, PT, R163, 0x4a, P3 ;  /* 0x0000004aa300780c */ /* 0x000fe40001f61670 */
[----:B------:R-:W-:Y:S01]  /*7920*/  FSEL R178, R136, -INF , !P4 ;  /* 0xff80000088b27808 */ /* 0x000fe20006000000 */
[----:B------:R-:W-:Y:S01]  /*7930*/  MUFU.EX2 R176, R197 ;  /* 0x000000c500b07308 */ /* 0x000fe20000000800 */
[----:B------:R-:W-:-:S02]  /*7940*/  FMNMX.FTZ R181, R177, R180, !PT ;  /* 0x000000b4b1b57209 */ /* 0x000fc40007810000 */
[----:B------:R-:W-:Y:S02]  /*7950*/  ISETP.GT.AND P4, PT, R164, 0x51, P2 ;  /* 0x00000051a400780c */ /* 0x000fe40001784270 */
[----:B------:R-:W-:Y:S02]  /*7960*/  FSEL R137, R137, -INF , !P3 ;  /* 0xff80000089897808 */ /* 0x000fe40005800000 */
[C---:B------:R-:W-:Y:S01]  /*7970*/  ISETP.LT.OR P5, PT, R163.reuse, 0x51, P5 ;  /* 0x00000051a300780c */ /* 0x040fe20002fa1670 */
[----:B------:R-:W-:Y:S01]  /*7980*/  MUFU.EX2 R135, R196 ;  /* 0x000000c400877308 */ /* 0x000fe20000000800 */
[----:B------:R-:W-:Y:S02]  /*7990*/  FMNMX.FTZ R180, R178, R181, !PT ;  /* 0x000000b5b2b47209 */ /* 0x000fe40007810000 */
[----:B------:R-:W-:Y:S02]  /*79a0*/  ISETP.GT.AND P3, PT, R164, 0x58, P2 ;  /* 0x00000058a400780c */ /* 0x000fe40001764270 */
[----:B------:R-:W-:-:S02]  /*79b0*/  ISETP.LT.OR P4, PT, R163, 0x52, P4 ;  /* 0x00000052a300780c */ /* 0x000fc40002781670 */
[----:B------:R-:W-:Y:S01]  /*79c0*/  FSEL R138, R138, -INF , !P5 ;  /* 0xff8000008a8a7808 */ /* 0x000fe20006800000 */
[----:B------:R-:W-:Y:S01]  /*79d0*/  MUFU.EX2 R136, R189 ;  /* 0x000000bd00887308 */ /* 0x000fe20000000800 */
[----:B------:R-:W-:Y:S01]  /*79e0*/  FMNMX.FTZ R181, R137, R180, !PT ;  /* 0x000000b489b57209 */ /* 0x000fe20007810000 */
[----:B------:R-:W-:Y:S01]  /*79f0*/  FFMA.FTZ R180, R151, UR10, -R168 ;  /* 0x0000000a97b47c23 */ /* 0x000fe200080108a8 */
[----:B------:R-:W-:Y:S02]  /*7a00*/  ISETP.GT.AND P5, PT, R164, 0x59, P2 ;  /* 0x00000059a400780c */ /* 0x000fe400017a4270 */
[----:B------:R-:W-:Y:S02]  /*7a10*/  FSEL R158, R139, -INF , !P4 ;  /* 0xff8000008b9e7808 */ /* 0x000fe40006000000 */
[----:B------:R-:W-:Y:S01]  /*7a20*/  ISETP.LT.OR P3, PT, R163, 0x59, P3 ;  /* 0x00000059a300780c */ /* 0x000fe20001f61670 */
[----:B------:R1:W-:Y:S01]  /*7a30*/  MUFU.EX2 R139, R182 ;  /* 0x000000b6008b7308 */ /* 0x0003e20000000800 */
[----:B------:R-:W-:-:S02]  /*7a40*/  FMNMX.FTZ R181, R138, R181, !PT ;  /* 0x000000b58ab57209 */ /* 0x000fc40007810000 */
[----:B------:R-:W-:Y:S02]  /*7a50*/  ISETP.GT.AND P4, PT, R164, 0x60, P2 ;  /* 0x00000060a400780c */ /* 0x000fe40001784270 */
        /* <DEDUP_REMOVED lines=8> */
[----:B-1----:R-:W-:Y:S02]  /*7ae0*/  FMNMX.FTZ R182, R156, R181, !PT ;  /* 0x000000b59cb67209 */ /* 0x002fe40007810000 */
        /* <DEDUP_REMOVED lines=10> */
[----:B------:R-:W-:Y:S02]  /*7b90*/  ISETP.LT.OR P4, PT, R163, 0x6a, P4 ;  /* 0x0000006aa300780c */ /* 0x000fe40002781670 */
[----:B------:R-:W-:-:S02]  /*7ba0*/  ISETP.GT.AND P3, PT, R164, 0x70, P2 ;  /* 0x00000070a400780c */ /* 0x000fc40001764270 */
[----:B------:R-:W-:Y:S01]  /*7bb0*/  FSEL R144, R144, -INF , !P5 ;  /* 0xff80000090907808 */ /* 0x000fe20006800000 */
[----:B------:R-:W-:Y:S01]  /*7bc0*/  MUFU.EX2 R129, R129 ;  /* 0x0000008100817308 */ /* 0x000fe20000000800 */
[----:B------:R-:W-:Y:S02]  /*7bd0*/  FMNMX.FTZ R151, R143, R182, !PT ;  /* 0x000000b68f977209 */ /* 0x000fe40007810000 */
[----:B------:R-:W-:Y:S02]  /*7be0*/  FSEL R145, R145, -INF , !P4 ;  /* 0xff80000091917808 */ /* 0x000fe40006000000 */
[C---:B------:R-:W-:Y:S02]  /*7bf0*/  ISETP.GT.AND P5, PT, R164.reuse, 0x71, P2 ;  /* 0x00000071a400780c */ /* 0x040fe400017a4270 */
[C---:B------:R-:W-:Y:S01]  /*7c00*/  ISETP.GT.AND P4, PT, R164.reuse, 0x78, P2 ;  /* 0x00000078a400780c */ /* 0x040fe20001784270 */
[----:B------:R-:W-:Y:S01]  /*7c10*/  MUFU.EX2 R124, R124 ;  /* 0x0000007c007c7308 */ /* 0x000fe20000000800 */
[----:B------:R-:W-:-:S02]  /*7c20*/  ISETP.GT.AND P2, PT, R164, 0x79, P2 ;  /* 0x00000079a400780c */ /* 0x000fc40001744270 */
[C---:B------:R-:W-:Y:S02]  /*7c30*/  ISETP.LT.OR P3, PT, R163.reuse, 0x71, P3 ;  /* 0x00000071a300780c */ /* 0x040fe40001f61670 */
[----:B------:R-:W-:Y:S02]  /*7c40*/  FMNMX.FTZ R164, R144, R151, !PT ;  /* 0x0000009790a47209 */ /* 0x000fe40007810000 */
[----:B------:R-:W-:Y:S01]  /*7c50*/  ISETP.LT.OR P5, PT, R163, 0x72, P5 ;  /* 0x00000072a300780c */ /* 0x000fe20002fa1670 */
[----:B------:R-:W-:Y:S01]  /*7c60*/  MUFU.EX2 R125, R125 ;  /* 0x0000007d007d7308 */ /* 0x000fe20000000800 */
[----:B------:R-:W-:Y:S02]  /*7c70*/  FSEL R146, R146, -INF , !P3 ;  /* 0xff80000092927808 */ /* 0x000fe40005800000 */
[----:B------:R-:W-:Y:S02]  /*7c80*/  FMNMX.FTZ R151, R145, R164, !PT ;  /* 0x000000a491977209 */ /* 0x000fe40007810000 */
[----:B------:R-:W-:-:S02]  /*7c90*/  ISETP.LT.OR P4, PT, R163, 0x79, P4 ;  /* 0x00000079a300780c */ /* 0x000fc40002781670 */
[----:B------:R-:W-:Y:S01]  /*7ca0*/  FSEL R147, R147, -INF , !P5 ;  /* 0xff80000093937808 */ /* 0x000fe20006800000 */
[----:B------:R-:W-:Y:S01]  /*7cb0*/  MUFU.EX2 R128, R128 ;  /* 0x0000008000807308 */ /* 0x000fe20000000800 */
[----:B------:R-:W-:Y:S02]  /*7cc0*/  FMNMX.FTZ R164, R146, R151, !PT ;  /* 0x0000009792a47209 */ /* 0x000fe40007810000 */
[----:B------:R-:W-:Y:S01]  /*7cd0*/  ISETP.LT.OR P2, PT, R163, 0x7a, P2 ;  /* 0x0000007aa300780c */ /* 0x000fe20001741670 */
[----:B------:R-:W-:-:S01]  /*7ce0*/  FFMA.FTZ R163, R152, UR10, -R168 ;  /* 0x0000000a98a37c23 */ /* 0x000fc200080108a8 */
[----:B------:R-:W-:Y:S01]  /*7cf0*/  FSEL R148, R148, -INF , !P4 ;  /* 0xff80000094947808 */ /* 0x000fe20006000000 */
[----:B------:R-:W-:-:S01]  /*7d00*/  FFMA.FTZ R152, R154, UR10, -R168 ;  /* 0x0000000a9a987c23 */ /* 0x000fc200080108a8 */
[----:B------:R-:W-:Y:S01]  /*7d10*/  FMNMX.FTZ R151, R147, R164, !PT ;  /* 0x000000a493977209 */ /* 0x000fe20007810000 */
[----:B------:R-:W-:-:S01]  /*7d20*/  FFMA.FTZ R154, R157, UR10, -R168 ;  /* 0x0000000a9d9a7c23 */ /* 0x000fc200080108a8 */
[----:B------:R-:W-:Y:S01]  /*7d30*/  FSEL R149, R149, -INF , !P2 ;  /* 0xff80000095957808 */ /* 0x000fe20005000000 */
[----:B------:R-:W-:-:S01]  /*7d40*/  FFMA.FTZ R157, R159, UR10, -R168 ;  /* 0x0000000a9f9d7c23 */ /* 0x000fc200080108a8 */
[----:B------:R-:W-:Y:S01]  /*7d50*/  FMNMX.FTZ R164, R148, R151, !PT ;  /* 0x0000009794a47209 */ /* 0x000fe20007810000 */
[----:B------:R-:W-:-:S01]  /*7d60*/  FFMA.FTZ R159, R160, UR10, -R168 ;  /* 0x0000000aa09f7c23 */ /* 0x000fc200080108a8 */
[--C-:B------:R-:W-:Y:S01]  /*7d70*/  FFMA.FTZ R160, R161, UR10, -R168.reuse ;  /* 0x0000000aa1a07c23 */ /* 0x100fe200080108a8 */
[----:B------:R-:W-:-:S01]  /*7d80*/  FFMA.FTZ R161, R162, UR10, -R168 ;  /* 0x0000000aa2a17c23 */ /* 0x000fc200080108a8 */
[----:B------:R-:W-:Y:S01]  /*7d90*/  FMNMX.FTZ R164, R149, R164, !PT ;  /* 0x000000a495a47209 */ /* 0x000fe20007810000 */
[----:B------:R-:W-:-:S01]  /*7da0*/  FFMA.FTZ R162, R165, UR10, -R168 ;  /* 0x0000000aa5a27c23 */ /* 0x000fc200080108a8 */
[----:B------:R-:W-:Y:S03]  /*7db0*/  MUFU.EX2 R150, R150 ;  /* 0x0000009600967308 */ /* 0x000fe60000000800 */
[----:B------:R-:W1:Y:S05]  /*7dc0*/  SHFL.BFLY PT, R151, R164, 0x2, 0x1f ;  /* 0x0c401f00a4977f89 */ /* 0x000e6a00000e0000 */
[----:B------:R-:W-:Y:S08]  /*7dd0*/  MUFU.EX2 R163, R163 ;  /* 0x000000a300a37308 */ /* 0x000ff00000000800 */
[----:B------:R-:W-:Y:S08]  /*7de0*/  MUFU.EX2 R152, R152 ;  /* 0x0000009800987308 */ /* 0x000ff00000000800 */
[----:B------:R-:W-:Y:S01]  /*7df0*/  MUFU.EX2 R155, R155 ;  /* 0x0000009b009b7308 */ /* 0x000fe20000000800 */
[----:B-1----:R-:W-:Y:S01]  /*7e00*/  FMNMX.FTZ R151, R164, R151, !PT ;  /* 0x00000097a4977209 */ /* 0x002fe20007810000 */
[----:B------:R-:W-:Y:S01]  /*7e10*/  FFMA.FTZ R164, R166, UR10, -R168 ;  /* 0x0000000aa6a47c23 */ /* 0x000fe200080108a8 */
[----:B------:R-:W-:Y:S01]  /*7e20*/  IMAD.U32 R168, RZ, RZ, UR10 ;  /* 0x0000000affa87e24 */ /* 0x000fe2000f8e00ff */
[----:B------:R-:W-:-:S02]  /*7e30*/  FSEL R166, R12, RZ, P6 ;  /* 0x000000ff0ca67208 */ /* 0x000fc40003000000 */
[----:B------:R-:W1:Y:S02]  /*7e40*/  SHFL.BFLY PT, R182, R151, 0x1, 0x1f ;  /* 0x0c201f0097b67f89 */ /* 0x000e6400000e0000 */
[----:B------:R-:W-:Y:S01]  /*7e50*/  MUFU.EX2 R154, R154 ;  /* 0x0000009a009a7308 */ /* 0x000fe20000000800 */
[----:B------:R-:W-:-:S04]  /*7e60*/  FADD.FTZ R166, -R166, R7 ;  /* 0x00000007a6a67221 */ /* 0x000fc80000010100 */
[----:B------:R-:W-:-:S03]  /*7e70*/  FMUL.FTZ R166, R166, UR10 ;  /* 0x0000000aa6a67c20 */ /* 0x000fc60008410000 */
[----:B------:R2:W-:Y:S08]  /*7e80*/  MUFU.EX2 R7, R167 ;  /* 0x000000a700077308 */ /* 0x0005f00000000800 */
[----:B------:R-:W3:Y:S01]  /*7e90*/  MUFU.EX2 R166, R166 ;  /* 0x000000a600a67308 */ /* 0x000ee20000000800 */
[----:B-1----:R-:W-:-:S07]  /*7ea0*/  FMNMX.FTZ R151, R151, R182, !PT ;  /* 0x000000b697977209 */ /* 0x002fce0007810000 */
[----:B------:R-:W-:Y:S01]  /*7eb0*/  MUFU.EX2 R157, R157 ;  /* 0x0000009d009d7308 */ /* 0x000fe20000000800 */
[C---:B------:R-:W-:Y:S01]  /*7ec0*/  FSETP.NEU.FTZ.AND P2, PT, R151.reuse, -INF , PT ;  /* 0xff8000009700780b */ /* 0x040fe20003f5d000 */
[----:B------:R-:W-:-:S06]  /*7ed0*/  FFMA.FTZ R165, R151, R168, -8 ;  /* 0xc100000097a57423 */ /* 0x000fcc00000100a8 */
[----:B------:R-:W-:Y:S01]  /*7ee0*/  MUFU.EX2 R159, R159 ;  /* 0x0000009f009f7308 */ /* 0x000fe20000000800 */
[----:B------:R-:W-:-:S05]  /*7ef0*/  FSEL R165, R165, RZ, P2 ;  /* 0x000000ffa5a57208 */ /* 0x000fca0001000000 */
[--C-:B------:R-:W-:Y:S01]  /*7f00*/  FFMA.FTZ R168, R171, UR10, -R165.reuse ;  /* 0x0000000aaba87c23 */ /* 0x100fe200080108a5 */
[----:B------:R-:W-:Y:S01]  /*7f10*/  FSEL R171, R151, RZ, P2 ;  /* 0x000000ff97ab7208 */ /* 0x000fe20001000000 */
[--C-:B------:R-:W-:Y:S01]  /*7f20*/  FFMA.FTZ R11, R11, UR10, -R165.reuse ;  /* 0x0000000a0b0b7c23 */ /* 0x100fe200080108a5 */
[----:B------:R-:W-:-:S01]  /*7f30*/  FFMA.FTZ R14, R14, UR10, -R165 ;  /* 0x0000000a0e0e7c23 */ /* 0x000fc200080108a5 */
[--C-:B------:R-:W-:Y:S01]  /*7f40*/  FFMA.FTZ R15, R15, UR10, -R165.reuse ;  /* 0x0000000a0f0f7c23 */ /* 0x100fe200080108a5 */
[----:B------:R-:W-:-:S01]  /*7f50*/  FFMA.FTZ R20, R20, UR10, -R165 ;  /* 0x0000000a14147c23 */ /* 0x000fc200080108a5 */
[----:B------:R-:W-:Y:S01]  /*7f60*/  FADD.FTZ R171, -R171, R8 ;  /* 0x00000008abab7221 */ /* 0x000fe20000010100 */
[----:B------:R-:W-:Y:S01]  /*7f70*/  MUFU.EX2 R168, R168 ;  /* 0x000000a800a87308 */ /* 0x000fe20000000800 */
[----:B--2---:R-:W-:-:S01]  /*7f80*/  FFMA.FTZ R167, R169, UR10, -R165 ;  /* 0x0000000aa9a77c23 */ /* 0x004fc200080108a5 */
[--C-:B------:R-:W-:Y:S01]  /*7f90*/  FFMA.FTZ R169, R174, UR10, -R165.reuse ;  /* 0x0000000aaea97c23 */ /* 0x100fe200080108a5 */
[----:B------:R-:W-:Y:S01]  /*7fa0*/  FMUL.FTZ R171, R171, UR10 ;  /* 0x0000000aabab7c20 */ /* 0x000fe20008410000 */
[--C-:B------:R-:W-:Y:S01]  /*7fb0*/  FFMA.FTZ R21, R21, UR10, -R165.reuse ;  /* 0x0000000a15157c23 */ /* 0x100fe200080108a5 */
[----:B------:R-:W-:-:S01]  /*7fc0*/  FFMA.FTZ R174, R175, UR10, -R165 ;  /* 0x0000000aafae7c23 */ /* 0x000fc200080108a5 */
[----:B------:R-:W-:Y:S01]  /*7fd0*/  FFMA.FTZ R175, R177, UR10, -R165 ;  /* 0x0000000ab1af7c23 */ /* 0x000fe200080108a5 */
[----:B---3--:R-:W-:-:S01]  /*7fe0*/  FFMA.FTZ R177, R166, R6, R13 ;  /* 0x00000006a6b17223 */ /* 0x008fc2000001000d */
[----:B------:R-:W-:Y:S01]  /*7ff0*/  MUFU.EX2 R11, R11 ;  /* 0x0000000b000b7308 */ /* 0x000fe20000000800 */
[----:B------:R-:W-:-:S01]  /*8000*/  FFMA.FTZ R120, R120, UR10, -R165 ;  /* 0x0000000a78787c23 */ /* 0x000fc200080108a5 */
[----:B------:R-:W-:Y:S01]  /*8010*/  FFMA.FTZ R122, R122, UR10, -R165 ;  /* 0x0000000a7a7a7c23 */ /* 0x000fe200080108a5 */
[----:B------:R-:W-:-:S01]  /*8020*/  FADD.FTZ R182, R170, R177 ;  /* 0x000000b1aab67221 */ /* 0x000fc20000010000 */
[--C-:B------:R-:W-:Y:S01]  /*8030*/  FFMA.FTZ R178, R178, UR10, -R165.reuse ;  /* 0x0000000ab2b27c23 */ /* 0x100fe200080108a5 */
[----:B------:R-:W-:-:S01]  /*8040*/  FFMA.FTZ R123, R123, UR10, -R165 ;  /* 0x0000000a7b7b7c23 */ /* 0x000fc200080108a5 */
[----:B------:R-:W-:Y:S01]  /*8050*/  FFMA.FTZ R126, R126, UR10, -R165 ;  /* 0x0000000a7e7e7c23 */ /* 0x000fe200080108a5 */
[----:B------:R-:W-:-:S01]  /*8060*/  FADD.FTZ R177, R121, R182 ;  /* 0x000000b679b17221 */ /* 0x000fc20000010000 */
[----:B------:R-:W1:Y:S01]  /*8070*/  MUFU.EX2 R171, R171 ;  /* 0x000000ab00ab7308 */ /* 0x000e620000000800 */
[----:B------:R-:W-:-:S01]  /*8080*/  FFMA.FTZ R127, R127, UR10, -R165 ;  /* 0x0000000a7f7f7c23 */ /* 0x000fc200080108a5 */
[----:B------:R-:W-:Y:S01]  /*8090*/  FFMA.FTZ R130, R130, UR10, -R165 ;  /* 0x0000000a82827c23 */ /* 0x000fe200080108a5 */
[----:B------:R-:W-:-:S01]  /*80a0*/  FADD.FTZ R177, R172, R177 ;  /* 0x000000b1acb17221 */ /* 0x000fc20000010000 */
[--C-:B------:R-:W-:Y:S01]  /*80b0*/  FFMA.FTZ R133, R133, UR10, -R165.reuse ;  /* 0x0000000a85857c23 */ /* 0x100fe200080108a5 */
[----:B------:R-:W-:-:S01]  /*80c0*/  FFMA.FTZ R134, R134, UR10, -R165 ;  /* 0x0000000a86867c23 */ /* 0x000fc200080108a5 */
[--C-:B------:R-:W-:Y:S01]  /*80d0*/  FFMA.FTZ R137, R137, UR10, -R165.reuse ;  /* 0x0000000a89897c23 */ /* 0x100fe200080108a5 */
[----:B------:R-:W-:-:S01]  /*80e0*/  FFMA.FTZ R138, R138, UR10, -R165 ;  /* 0x0000000a8a8a7c23 */ /* 0x000fc200080108a5 */
        /* <DEDUP_REMOVED lines=9> */
[----:B-1----:R-:W-:-:S04]  /*8180*/  FFMA.FTZ R6, R171, R5, R168 ;  /* 0x00000005ab067223 */ /* 0x002fc800000100a8 */
[----:B------:R-:W-:-:S03]  /*8190*/  FADD.FTZ R5, R11, R6 ;  /* 0x000000060b057221 */ /* 0x000fc60000010000 */
[----:B------:R-:W1:Y:S01]  /*81a0*/  MUFU.EX2 R20, R20 ;  /* 0x0000001400147308 */ /* 0x000e620000000800 */
[----:B--2---:R-:W-:-:S07]  /*81b0*/  FADD.FTZ R6, R14, R5 ;  /* 0x000000050e067221 */ /* 0x004fce0000010000 */
[----:B------:R-:W2:Y:S01]  /*81c0*/  MUFU.EX2 R21, R21 ;  /* 0x0000001500157308 */ /* 0x000ea20000000800 */
[----:B---3--:R-:W-:-:S01]  /*81d0*/  FADD.FTZ R5, R15, R6 ;  /* 0x000000060f057221 */ /* 0x008fc20000010000 */
[----:B------:R-:W-:Y:S01]  /*81e0*/  FADD.FTZ R6, R10, R177 ;  /* 0x000000b10a067221 */ /* 0x000fe20000010000 */
[----:B------:R-:W-:-:S03]  /*81f0*/  FFMA.FTZ R177, R158, UR10, -R165 ;  /* 0x0000000a9eb17c23 */ /* 0x000fc600080108a5 */
[----:B------:R-:W-:Y:S02]  /*8200*/  FADD.FTZ R6, R173, R6 ;  /* 0x00000006ad067221 */ /* 0x000fe40000010000 */
[----:B------:R-:W3:Y:S02]  /*8210*/  MUFU.EX2 R120, R120 ;  /* 0x0000007800787308 */ /* 0x000ee40000000800 */
[----:B------:R-:W-:-:S04]  /*8220*/  FADD.FTZ R181, R131, R6 ;  /* 0x0000000683b57221 */ /* 0x000fc80000010000 */
[----:B------:R-:W-:Y:S02]  /*8230*/  FADD.FTZ R181, R132, R181 ;  /* 0x000000b584b57221 */ /* 0x000fe40000010000 */
[----:B------:R-:W4:Y:S08]  /*8240*/  MUFU.EX2 R167, R167 ;  /* 0x000000a700a77308 */ /* 0x000f300000000800 */
[----:B------:R-:W-:Y:S08]  /*8250*/  MUFU.EX2 R8, R174 ;  /* 0x000000ae00087308 */ /* 0x000ff00000000800 */
[----:B------:R-:W5:Y:S08]  /*8260*/  MUFU.EX2 R122, R122 ;  /* 0x0000007a007a7308 */ /* 0x000f700000000800 */
[----:B------:R1:W-:Y:S08]  /*8270*/  MUFU.EX2 R174, R178 ;  /* 0x000000b200ae7308 */ /* 0x0003f00000000800 */
[----:B------:R-:W5:Y:S01]  /*8280*/  MUFU.EX2 R123, R123 ;  /* 0x0000007b007b7308 */ /* 0x000f620000000800 */
[----:B-1----:R-:W-:-:S04]  /*8290*/  FADD.FTZ R178, R20, R5 ;  /* 0x0000000514b27221 */ /* 0x002fc80000010000 */
[----:B--2---:R-:W-:-:S03]  /*82a0*/  FADD.FTZ R5, R21, R178 ;  /* 0x000000b215057221 */ /* 0x004fc60000010000 */
[----:B------:R-:W1:Y:S01]  /*82b0*/  MUFU.EX2 R126, R126 ;  /* 0x0000007e007e7308 */ /* 0x000e620000000800 */
[----:B---3--:R-:W-:-:S04]  /*82c0*/  FADD.FTZ R6, R120, R5 ;  /* 0x0000000578067221 */ /* 0x008fc80000010000 */
[----:B----4-:R-:W-:Y:S01]  /*82d0*/  FADD.FTZ R5, R167, R6 ;  /* 0x00000006a7057221 */ /* 0x010fe20000010000 */
[----:B------:R-:W-:-:S02]  /*82e0*/  FADD.FTZ R6, R176, R181 ;  /* 0x000000b5b0067221 */ /* 0x000fc40000010000 */
[----:B------:R-:W2:Y:S01]  /*82f0*/  MUFU.EX2 R127, R127 ;  /* 0x0000007f007f7308 */ /* 0x000ea20000000800 */
[----:B-----5:R-:W-:-:S01]  /*8300*/  FADD.FTZ R158, R122, R5 ;  /* 0x000000057a9e7221 */ /* 0x020fc20000010000 */
[----:B------:R-:W-:-:S03]  /*8310*/  FADD.FTZ R5, R135, R6 ;  /* 0x0000000687057221 */ /* 0x000fc60000010000 */
[----:B------:R-:W-:Y:S01]  /*8320*/  FADD.FTZ R181, R123, R158 ;  /* 0x0000009e7bb57221 */ /* 0x000fe20000010000 */
[----:B------:R-:W-:-:S02]  /*8330*/  FADD.FTZ R6, R136, R5 ;  /* 0x0000000588067221 */ /* 0x000fc40000010000 */
[----:B------:R-:W3:Y:S01]  /*8340*/  MUFU.EX2 R130, R130 ;  /* 0x0000008200827308 */ /* 0x000ee20000000800 */
[----:B-1----:R-:W-:-:S01]  /*8350*/  FADD.FTZ R158, R126, R181 ;  /* 0x000000b57e9e7221 */ /* 0x002fc20000010000 */
[----:B------:R-:W-:-:S04]  /*8360*/  FADD.FTZ R6, R179, R6 ;  /* 0x00000006b3067221 */ /* 0x000fc80000010000 */
[----:B------:R-:W-:Y:S02]  /*8370*/  FADD.FTZ R181, R139, R6 ;  /* 0x000000068bb57221 */ /* 0x000fe40000010000 */
[----:B------:R-:W1:Y:S01]  /*8380*/  MUFU.EX2 R169, R169 ;  /* 0x000000a900a97308 */ /* 0x000e620000000800 */
[----:B--2---:R-:W-:-:S01]  /*8390*/  FADD.FTZ R5, R127, R158 ;  /* 0x0000009e7f057221 */ /* 0x004fc20000010000 */
[----:B------:R-:W-:-:S04]  /*83a0*/  FADD.FTZ R158, R140, R181 ;  /* 0x000000b58c9e7221 */ /* 0x000fc80000010000 */
[----:B------:R-:W-:Y:S02]  /*83b0*/  FADD.FTZ R181, R153, R158 ;  /* 0x0000009e99b57221 */ /* 0x000fe40000010000 */
[----:B------:R-:W2:Y:S01]  /*83c0*/  MUFU.EX2 R133, R133 ;  /* 0x0000008500857308 */ /* 0x000ea20000000800 */
[----:B---3--:R-:W-:-:S01]  /*83d0*/  FADD.FTZ R6, R130, R5 ;  /* 0x0000000582067221 */ /* 0x008fc20000010000 */
[----:B------:R-:W-:-:S04]  /*83e0*/  FADD.FTZ R158, R180, R181 ;  /* 0x000000b5b49e7221 */ /* 0x000fc80000010000 */
[----:B------:R-:W-:Y:S02]  /*83f0*/  FADD.FTZ R181, R129, R158 ;  /* 0x0000009e81b57221 */ /* 0x000fe40000010000 */
[----:B------:R-:W3:Y:S01]  /*8400*/  MUFU.EX2 R134, R134 ;  /* 0x0000008600867308 */ /* 0x000ee20000000800 */
[----:B-1----:R-:W-:-:S01]  /*8410*/  FADD.FTZ R5, R169, R6 ;  /* 0x00000006a9057221 */ /* 0x002fc20000010000 */
[----:B------:R-:W-:-:S03]  /*8420*/  FADD.FTZ R158, R124, R181 ;  /* 0x000000b57c9e7221 */ /* 0x000fc60000010000 */
[----:B------:R-:W-:-:S03]  /*8430*/  FADD.FTZ R6, R8, R5 ;  /* 0x0000000508067221 */ /* 0x000fc60000010000 */
[----:B------:R-:W1:Y:S01]  /*8440*/  MUFU.EX2 R175, R175 ;  /* 0x000000af00af7308 */ /* 0x000e620000000800 */
[----:B--2---:R-:W-:-:S07]  /*8450*/  FADD.FTZ R5, R133, R6 ;  /* 0x0000000685057221 */ /* 0x004fce0000010000 */
[----:B------:R-:W2:Y:S01]  /*8460*/  MUFU.EX2 R137, R137 ;  /* 0x0000008900897308 */ /* 0x000ea20000000800 */
[----:B---3--:R-:W-:-:S01]  /*8470*/  FADD.FTZ R6, R134, R5 ;  /* 0x0000000586067221 */ /* 0x008fc20000010000 */
[----:B------:R-:W-:Y:S01]  /*8480*/  FFMA.FTZ R5, R145, UR10, -R165 ;  /* 0x0000000a91057c23 */ /* 0x000fe200080108a5 */
[----:B------:R-:W-:-:S05]  /*8490*/  FADD.FTZ R145, R125, R158 ;  /* 0x0000009e7d917221 */ /* 0x000fca0000010000 */
[----:B------:R-:W3:Y:S01]  /*84a0*/  MUFU.EX2 R138, R138 ;  /* 0x0000008a008a7308 */ /* 0x000ee20000000800 */
[----:B-1----:R-:W-:-:S04]  /*84b0*/  FADD.FTZ R181, R175, R6 ;  /* 0x00000006afb57221 */ /* 0x002fc80000010000 */
[----:B------:R-:W-:Y:S01]  /*84c0*/  FADD.FTZ R6, R174, R181 ;  /* 0x000000b5ae067221 */ /* 0x000fe20000010000 */
[----:B------:R-:W-:-:S01]  /*84d0*/  FADD.FTZ R181, R128, R145 ;  /* 0x0000009180b57221 */ /* 0x000fc20000010000 */
[----:B------:R-:W-:Y:S01]  /*84e0*/  FFMA.FTZ R145, R146, UR10, -R165 ;  /* 0x0000000a92917c23 */ /* 0x000fe200080108a5 */
[----:B------:R-:W1:Y:S01]  /*84f0*/  MUFU.EX2 R177, R177 ;  /* 0x000000b100b17308 */ /* 0x000e620000000800 */
[----:B--2---:R-:W-:-:S01]  /*8500*/  FADD.FTZ R183, R137, R6 ;  /* 0x0000000689b77221 */ /* 0x004fc20000010000 */
[----:B------:R-:W-:-:S04]  /*8510*/  FADD.FTZ R6, R150, R181 ;  /* 0x000000b596067221 */ /* 0x000fc80000010000 */
[----:B------:R-:W-:Y:S02]  /*8520*/  FADD.FTZ R181, R163, R6 ;  /* 0x00000006a3b57221 */ /* 0x000fe40000010000 */
[----:B------:R-:W2:Y:S01]  /*8530*/  MUFU.EX2 R156, R156 ;  /* 0x0000009c009c7308 */ /* 0x000ea20000000800 */
[----:B---3--:R-:W-:-:S01]  /*8540*/  FADD.FTZ R146, R138, R183 ;  /* 0x000000b78a927221 */ /* 0x008fc20000010000 */
[----:B------:R-:W-:-:S06]  /*8550*/  FADD.FTZ R6, R152, R181 ;  /* 0x000000b598067221 */ /* 0x000fcc0000010000 */
[----:B------:R-:W3:Y:S01]  /*8560*/  MUFU.EX2 R141, R141 ;  /* 0x0000008d008d7308 */ /* 0x000ee20000000800 */
[----:B-1----:R-:W-:-:S01]  /*8570*/  FADD.FTZ R183, R177, R146 ;  /* 0x00000092b1b77221 */ /* 0x002fc20000010000 */
[----:B------:R-:W-:-:S06]  /*8580*/  FFMA.FTZ R146, R147, UR10, -R165 ;  /* 0x0000000a93927c23 */ /* 0x000fcc00080108a5 */
[----:B------:R-:W1:Y:S01]  /*8590*/  MUFU.EX2 R142, R142 ;  /* 0x0000008e008e7308 */ /* 0x000e620000000800 */
[----:B--2---:R-:W-:-:S07]  /*85a0*/  FADD.FTZ R158, R156, R183 ;  /* 0x000000b79c9e7221 */ /* 0x004fce0000010000 */
[----:B------:R-:W2:Y:S01]  /*85b0*/  MUFU.EX2 R143, R143 ;  /* 0x0000008f008f7308 */ /* 0x000ea20000000800 */
[----:B---3--:R-:W-:-:S07]  /*85c0*/  FADD.FTZ R147, R141, R158 ;  /* 0x0000009e8d937221 */ /* 0x008fce0000010000 */
[----:B------:R-:W3:Y:S01]  /*85d0*/  MUFU.EX2 R144, R144 ;  /* 0x0000009000907308 */ /* 0x000ee20000000800 */
[----:B-1----:R-:W-:-:S07]  /*85e0*/  FADD.FTZ R158, R142, R147 ;  /* 0x000000938e9e7221 */ /* 0x002fce0000010000 */
[----:B------:R-:W-:Y:S08]  /*85f0*/  MUFU.EX2 R160, R160 ;  /* 0x000000a000a07308 */ /* 0x000ff00000000800 */
[----:B------:R1:W4:Y:S08]  /*8600*/  MUFU.EX2 R178, R5 ;  /* 0x0000000500b27308 */ /* 0x0003300000000800 */
[----:B------:R-:W5:Y:S01]  /*8610*/  MUFU.EX2 R161, R161 ;  /* 0x000000a100a17308 */ /* 0x000f620000000800 */
[----:B-1----:R-:W-:-:S04]  /*8620*/  FADD.FTZ R5, R155, R6 ;  /* 0x000000069b057221 */ /* 0x002fc80000010000 */
[----:B------:R-:W-:Y:S01]  /*8630*/  FADD.FTZ R6, R154, R5 ;  /* 0x000000059a067221 */ /* 0x000fe20000010000 */
[----:B--2---:R-:W-:-:S02]  /*8640*/  FADD.FTZ R5, R143, R158 ;  /* 0x0000009e8f057221 */ /* 0x004fc40000010000 */
[----:B------:R-:W1:Y:S01]  /*8650*/  MUFU.EX2 R145, R145 ;  /* 0x0000009100917308 */ /* 0x000e620000000800 */
[----:B------:R-:W-:-:S01]  /*8660*/  FADD.FTZ R6, R157, R6 ;  /* 0x000000069d067221 */ /* 0x000fc20000010000 */
[----:B---3--:R-:W-:-:S03]  /*8670*/  FADD.FTZ R5, R144, R5 ;  /* 0x0000000590057221 */ /* 0x008fc60000010000 */
[----:B------:R-:W-:Y:S01]  /*8680*/  FADD.FTZ R147, R159, R6 ;  /* 0x000000069f937221 */ /* 0x000fe20000010000 */
[----:B----4-:R-:W-:-:S02]  /*8690*/  FADD.FTZ R158, R178, R5 ;  /* 0x00000005b29e7221 */ /* 0x010fc40000010000 */
[----:B------:R-:W2:Y:S01]  /*86a0*/  MUFU.EX2 R162, R162 ;  /* 0x000000a200a27308 */ /* 0x000ea20000000800 */
[----:B------:R-:W-:-:S04]  /*86b0*/  FADD.FTZ R6, R160, R147 ;  /* 0x00000093a0067221 */ /* 0x000fc80000010000 */
[----:B-----5:R-:W-:-:S03]  /*86c0*/  FADD.FTZ R5, R161, R6 ;  /* 0x00000006a1057221 */ /* 0x020fc60000010000 */
[----:B------:R-:W3:Y:S01]  /*86d0*/  MUFU.EX2 R146, R146 ;  /* 0x0000009200927308 */ /* 0x000ee20000000800 */
[----:B-1----:R-:W-:-:S07]  /*86e0*/  FADD.FTZ R147, R145, R158 ;  /* 0x0000009e91937221 */ /* 0x002fce0000010000 */
[----:B------:R-:W1:Y:S01]  /*86f0*/  MUFU.EX2 R164, R164 ;  /* 0x000000a400a47308 */ /* 0x000e620000000800 */
[----:B--2---:R-:W-:-:S07]  /*8700*/  FADD.FTZ R5, R162, R5 ;  /* 0x00000005a2057221 */ /* 0x004fce0000010000 */
[----:B------:R-:W2:Y:S01]  /*8710*/  MUFU.EX2 R148, R148 ;  /* 0x0000009400947308 */ /* 0x000ea20000000800 */
[----:B---3--:R-:W-:-:S07]  /*8720*/  FADD.FTZ R147, R146, R147 ;  /* 0x0000009392937221 */ /* 0x008fce0000010000 */
[----:B------:R-:W3:Y:S01]  /*8730*/  MUFU.EX2 R149, R149 ;  /* 0x0000009500957308 */ /* 0x000ee20000000800 */
[----:B-1----:R-:W-:-:S04]  /*8740*/  FADD.FTZ R6, R164, R5 ;  /* 0x00000005a4067221 */ /* 0x002fc80000010000 */
[----:B------:R-:W-:Y:S01]  /*8750*/  FADD.FTZ R6, R7, R6 ;  /* 0x0000000607067221 */ /* 0x000fe20000010000 */
[----:B--2---:R-:W-:-:S04]  /*8760*/  FADD.FTZ R147, R148, R147 ;  /* 0x0000009394937221 */ /* 0x004fc80000010000 */
[----:B---3--:R-:W-:Y:S01]  /*8770*/  FADD.FTZ R5, R149, R147 ;  /* 0x0000009395057221 */ /* 0x008fe20000010000 */
[----:B------:R-:W-:Y:S06]  /*8780*/  @!P0 BRA `(.L_x_942) ;  /* 0x0000000000048947 */ /* 0x000fec0003800000 */
[----:B------:R-:W-:Y:S01]  /*8790*/  BPT.TRAP 0x1 ;  /* 0x000000040000795c */ /* 0x000fe20000300000 */
.L_x_942:
[----:B------:R-:W-:Y:S01]  /*87a0*/  ULEA UR6, UR49, UR39, 0x3 ;  /* 0x0000002731067291 */ /* 0x000fe2000f8e183f */
[----:B------:R-:W-:Y:S01]  /*87b0*/  ISETP.GT.AND P2, PT, R2, UR55, PT ;  /* 0x0000003702007c0c */ /* 0x000fe2000bf44270 */
[----:B------:R-:W-:Y:S01]  /*87c0*/  UMOV UR36, UR35 ;  /* 0x0000002300247c82 */ /* 0x000fe20008000000 */
[----:B------:R-:W-:Y:S01]  /*87d0*/  F2FP.SATFINITE.E4M3.F32.PACK_AB_MERGE_C R14, R15, R14, RZ ;  /* 0x0000000e0f0e723e */ /* 0x000fe200048070ff */
[----:B------:R-:W-:Y:S01]  /*87e0*/  UIADD3 UR6, UR6, 0x2a860, URZ ;  /* 0x0002a86006067890 */ /* 0x000fe2000fffe03f */
[----:B------:R-:W-:Y:S01]  /*87f0*/  F2FP.SATFINITE.E4M3.F32.PACK_AB_MERGE_C R8, R133, R8, RZ ;  /* 0x000000088508723e */ /* 0x000fe200048070ff */
[----:B------:R-:W-:Y:S01]  /*8800*/  UMOV UR49, UR54 ;  /* 0x0000003600317c82 */ /* 0x000fe20008000000 */
[----:B------:R-:W-:Y:S01]  /*8810*/  F2FP.SATFINITE.E4M3.F32.PACK_AB_MERGE_C R7, R7, R164, RZ ;  /* 0x000000a40707723e */ /* 0x000fe200048070ff */
[----:B------:R-:W-:Y:S01]  /*8820*/  UPRMT UR6, UR47, 0x654, UR6 ;  /* 0x000006542f067896 */ /* 0x000fe20008000006 */
[----:B------:R-:W-:Y:S01]  /*8830*/  F2FP.SATFINITE.E4M3.F32.PACK_AB_MERGE_C R121, R172, R121, RZ ;  /* 0x00000079ac79723e */ /* 0x000fe200048070ff */
[-C--:B------:R-:W-:Y:S01]  /*8840*/  FMUL.FTZ R24, R24, R166.reuse ;  /* 0x000000a618187220 */ /* 0x080fe20000410000 */
[----:B------:R-:W-:Y:S01]  /*8850*/  F2FP.SATFINITE.E4M3.F32.PACK_AB_MERGE_C R131, R132, R131, RZ ;  /* 0x000000838483723e */ /* 0x000fe200048070ff */
[----:B------:R-:W-:Y:S01]  /*8860*/  FMUL.FTZ R25, R25, R166 ;  /* 0x000000a619197220 */ /* 0x000fe20000410000 */
[----:B------:R-:W-:Y:S01]  /*8870*/  F2FP.SATFINITE.E4M3.F32.PACK_AB_MERGE_C R120, R167, R120, RZ ;  /* 0x00000078a778723e */ /* 0x000fe200048070ff */
[----:B------:R-:W-:Y:S01]  /*8880*/  FMUL.FTZ R28, R28, R166 ;  /* 0x000000a61c1c7220 */ /* 0x000fe20000410000 */
[----:B------:R-:W-:Y:S01]  /*8890*/  F2FP.SATFINITE.E4M3.F32.PACK_AB_MERGE_C R136, R179, R136, RZ ;  /* 0x00000088b388723e */ /* 0x000fe200048070ff */
[----:B------:R-:W-:Y:S01]  /*88a0*/  FMUL.FTZ R29, R29, R166 ;  /* 0x000000a61d1d7220 */ /* 0x000fe20000410000 */
[----:B------:R-:W-:Y:S01]  /*88b0*/  F2FP.SATFINITE.E4M3.F32.PACK_AB_MERGE_C R126, R127, R126, RZ ;  /* 0x0000007e7f7e723e */ /* 0x000fe200048070ff */
[----:B------:R-:W-:Y:S01]  /*88c0*/  SYNCS.ARRIVE.TRANS64.RED.A1T0 RZ, [UR6], RZ ;  /* 0x000000ffffff79a7 */ /* 0x000fe20008100406 */
        /* <DEDUP_REMOVED lines=16> */
[----:B------:R-:W-:Y:S01]  /*89d0*/  F2FP.SATFINITE.E4M3.F32.PACK_AB_MERGE_C R195, R169, R130, R8 ;  /* 0x00000082a9c3723e */ /* 0x000fe20004807008 */
[-C--:B------:R-:W-:Y:S01]  /*89e0*/  FMUL.FTZ R48, R48, R166.reuse ;  /* 0x000000a630307220 */ /* 0x080fe20000410000 */
[----:B------:R-:W-:Y:S01]  /*89f0*/  F2FP.SATFINITE.E4M3.F32.PACK_AB_MERGE_C R186, R162, R161, R7 ;  /* 0x000000a1a2ba723e */ /* 0x000fe20004807007 */
[-C--:B------:R-:W-:Y:S01]  /*8a00*/  FMUL.FTZ R49, R49, R166.reuse ;  /* 0x000000a631317220 */ /* 0x080fe20000410000 */
[----:B------:R-:W-:Y:S01]  /*8a10*/  F2FP.SATFINITE.E4M3.F32.PACK_AB_MERGE_C R196, R170, R13, R121 ;  /* 0x0000000daac4723e */ /* 0x000fe20004807079 */
[----:B------:R-:W-:Y:S01]  /*8a20*/  FMUL.FTZ R52, R52, R166 ;  /* 0x000000a634347220 */ /* 0x000fe20000410000 */
        /* <DEDUP_REMOVED lines=94> */
[----:B------:R-:W-:-:S02]  /*9010*/  VIADD R2, R2, 0xffffffff ;  /* 0xffffffff02027836 */ /* 0x000fc40000000000 */
[----:B------:R-:W-:Y:S02]  /*9020*/  IMAD.MOV.U32 R8, RZ, RZ, R151 ;  /* 0x000000ffff087224 */ /* 0x000fe400078e0097 */
[----:B------:R-:W-:Y:S01]  /*9030*/  IMAD.MOV.U32 R7, RZ, RZ, R12 ;  /* 0x000000ffff077224 */ /* 0x000fe200078e000c */
[----:B------:R-:W-:Y:S06]  /*9040*/  @P2 BRA `(.L_x_943) ;  /* 0xffffffc400ec2947 */ /* 0x000fec000383ffff */
[----:B------:R-:W-:Y:S01]  /*9050*/  IMAD.MOV.U32 R8, RZ, RZ, R151 ;  /* 0x000000ffff087224 */ /* 0x000fe200078e0097 */
[----:B------:R-:W-:Y:S01]  /*9060*/  UMOV UR49, UR54 ;  /* 0x0000003600317c82 */ /* 0x000fe20008000000 */
[----:B------:R-:W-:Y:S01]  /*9070*/  IMAD.MOV.U32 R7, RZ, RZ, R12 ;  /* 0x000000ffff077224 */ /* 0x000fe200078e000c */
[----:B------:R-:W-:-:S06]  /*9080*/  UMOV UR36, UR35 ;  /* 0x0000002300247c82 */ /* 0x000fcc0008000000 */
.L_x_925:
[----:B------:R-:W1:Y:S01]  /*9090*/  LDC R11, c[0x0][0x9e4] ;  /* 0x00027900ff0b7b82 */ /* 0x000e620000000800 */
[----:B------:R-:W-:Y:S02]  /*90a0*/  ULDC UR6, c[0x0][0x9dc] ;  /* 0x0002770000067ab9 */ /* 0x000fe40000000800 */
[----:B------:R-:W-:-:S05]  /*90b0*/  VIADD R9, R200, -UR6 ;  /* 0x80000006c8097c36 */ /* 0x000fca0008000000 */
[----:B------:R-:W-:Y:S02]  /*90c0*/  R2UR UR6, R9 ;  /* 0x00000000090672ca */ /* 0x000fe400000e0000 */
[----:B-1----:R-:W-:-:S13]  /*90d0*/  ISETP.GE.AND P5, PT, R11, 0x1, PT ;  /* 0x000000010b00780c */ /* 0x002fda0003fa6270 */
[----:B------:R-:W-:Y:S05]  /*90e0*/  @!P5 BRA `(.L_x_944) ;  /* 0x000000000044d947 */ /* 0x000fea0003800000 */
        /* <DEDUP_REMOVED lines=9> */
.L_x_945:
[----:B------:R-:W-:-:S13]  /*9180*/  ISETP.NE.AND P2, PT, R11, 0x1, PT ;  /* 0x000000010b00780c */ /* 0x000fda0003f45270 */
[----:B------:R-:W1:Y:S02]  /*9190*/  @P2 LDC.64 R12, c[0x0][0x9e8] ;  /* 0x00027a00ff0c2b82 */ /* 0x000e640000000a00 */
[----:B-1----:R-:W-:-:S05]  /*91a0*/  @P2 IMAD.HI.U32 R10, R200, R12, RZ ;  /* 0x0000000cc80a2227 */ /* 0x002fca00078e00ff */
[----:B------:R-:W-:-:S07]  /*91b0*/  @P2 SHF.R.U32.HI R200, RZ, R13, R10 ;  /* 0x0000000dffc82219 */ /* 0x000fce000001160a */
.L_x_946:
[----:B------:R-:W-:-:S05]  /*91c0*/  IMAD R200, R200, R11, RZ ;  /* 0x0000000bc8c87224 */ /* 0x000fca00078e02ff */
[----:B------:R-:W-:-:S13]  /*91d0*/  R2UR UR7, R200 ;  /* 0x00000000c80772ca */ /* 0x000fda00000e0000 */
[----:B------:R-:W-:-:S04]  /*91e0*/  UISETP.LT.AND UP0, UPT, UR6, UR7, UPT ;  /* 0x000000070600728c */ /* 0x000fc8000bf01270 */
[----:B------:R-:W-:-:S12]  /*91f0*/  USEL UR6, UR6, UR7, !UP0 ;  /* 0x0000000706067287 */ /* 0x000fd8000c000000 */
.L_x_944:
[----:B------:R-:W-:-:S04]  /*9200*/  UIADD3 UR6, UR6, 0x7f, URZ ;  /* 0x0000007f06067890 */ /* 0x000fc8000fffe03f */
[----:B------:R-:W-:-:S04]  /*9210*/  USHF.R.S32.HI UR7, URZ, 0x1f, UR6 ;  /* 0x0000001f3f077899 */ /* 0x000fc80008011406 */
[----:B------:R-:W-:-:S04]  /*9220*/  ULEA.HI UR7, UR7, UR6, URZ, 0x7 ;  /* 0x0000000607077291 */ /* 0x000fc8000f8f383f */
[----:B------:R-:W-:-:S04]  /*9230*/  USHF.R.S32.HI UR7, URZ, 0x7, UR7 ;  /* 0x000000073f077899 */ /* 0x000fc80008011407 */
[----:B------:R-:W-:-:S04]  /*9240*/  UISETP.LT.AND UP0, UPT, UR40, UR7, UPT ;  /* 0x000000072800728c */ /* 0x000fc8000bf01270 */
[----:B------:R-:W-:-:S06]  /*9250*/  USEL UR30, UR40, UR7, !UP0 ;  /* 0x00000007281e7287 */ /* 0x000fcc000c000000 */
[----:B------:R-:W-:-:S13]  /*9260*/  ISETP.GE.AND P2, PT, R2, UR30, PT ;  /* 0x0000001e02007c0c */ /* 0x000fda000bf46270 */
[----:B------:R-:W-:Y:S05]  /*9270*/  @!P2 BRA `(.L_x_947) ;  /* 0x00000028002ca947 */ /* 0x000fea0003800000 */
[----:B------:R-:W-:Y:S01]  /*9280*/  IMAD.MOV.U32 R9, RZ, RZ, R8 ;  /* 0x000000ffff097224 */ /* 0x000fe200078e0008 */
[----:B------:R-:W-:Y:S01]  /*9290*/  UMOV UR33, UR36 ;  /* 0x0000002400217c82 */ /* 0x000fe20008000000 */
[----:B------:R-:W-:Y:S01]  /*92a0*/  IMAD.MOV.U32 R10, RZ, RZ, R7 ;  /* 0x000000ffff0a7224 */ /* 0x000fe200078e0007 */
[----:B------:R-:W-:Y:S01]  /*92b0*/  UMOV UR32, UR49 ;  /* 0x0000003100207c82 */ /* 0x000fe20008000000 */
[----:B------:R-:W-:-:S05]  /*92c0*/  ULDC UR31, c[0x0][0x988] ;  /* 0x00026200001f7ab9 */ /* 0x000fca0000000800 */
.L_x_957:
[----:B------:R-:W-:Y:S01]  /*92d0*/  ISETP.NE.AND P3, PT, RZ, UR41, PT ;  /* 0x00000029ff007c0c */ /* 0x000fe2000bf65270 */
[----:B------:R-:W-:-:S04]  /*92e0*/  UISETP.NE.AND UP0, UPT, UR32, 0x1, UPT ;  /* 0x000000012000788c */ /* 0x000fc8000bf05270 */
[----:B------:R-:W-:-:S04]  /*92f0*/  USEL UR36, URZ, 0x1, UP0 ;  /* 0x000000013f247887 */ /* 0x000fc80008000000 */
[----:B------:R-:W-:-:S04]  /*9300*/  ULOP3.LUT UR36, UR33, UR36, URZ, 0x3c, !UPT ;  /* 0x0000002421247292 */ /* 0x000fc8000f8e3c3f */
[----:B------:R-:W-:Y:S08]  /*9310*/  @P3 BRA `(.L_x_948) ;  /* 0x0000000000383947 */ /* 0x000ff00003800000 */
[----:B------:R-:W-:Y:S05]  /*9320*/  @!P0 BRA `(.L_x_949) ;  /* 0x0000000000048947 */ /* 0x000fea0003800000 */
[----:B------:R-:W-:Y:S01]  /*9330*/  BPT.TRAP 0x1 ;  /* 0x000000040000795c */ /* 0x000fe20000300000 */
.L_x_949:
        /* <DEDUP_REMOVED lines=9> */
.L_x_950:
[----:B--2---:R-:W-:Y:S05]  /*93d0*/  @P2 BRA `(.L_x_948) ;  /* 0x0000000000082947 */ /* 0x004fea0003800000 */
[----:B------:R-:W2:Y:S02]  /*93e0*/  SYNCS.PHASECHK.TRANS64.TRYWAIT P2, [UR6+0x2a830], R7 ;  /* 0x02a83007ff0075a7 */ /* 0x000ea40008040146 */
[----:B--2---:R-:W-:Y:S05]  /*93f0*/  @!P2 BRA `(.L_x_951) ;  /* 0x000000c800d4a947 */ /* 0x004fea0003800000 */
.L_x_948:
[----:B--2---:R-:W2:Y:S01]  /*9400*/  S2R R8, SR_TID.X ;  /* 0x0000000000087919 */ /* 0x004ea20000002100 */
[----:B------:R-:W-:Y:S01]  /*9410*/  UIADD3 UR49, UR32, 0x1, URZ ;  /* 0x0000000120317890 */ /* 0x000fe2000fffe03f */
[----:B------:R-:W-:Y:S01]  /*9420*/  UMOV UR27, 0x80000020 ;  /* 0x80000020001b7882 */ /* 0x000fe20000000000 */
[----:B------:R-:W-:Y:S02]  /*9430*/  UMOV UR7, 0x80000020 ;  /* 0x8000002000077882 */ /* 0x000fe40000000000 */
[----:B------:R-:W-:Y:S01]  /*9440*/  UISETP.NE.AND UP0, UPT, UR49, 0x2, UPT ;  /* 0x000000023100788c */ /* 0x000fe2000bf05270 */
[----:B------:R-:W-:Y:S01]  /*9450*/  UMOV UR11, 0x80000020 ;  /* 0x80000020000b7882 */ /* 0x000fe20000000000 */
[----:B------:R-:W-:Y:S02]  /*9460*/  UMOV UR15, 0x80000020 ;  /* 0x80000020000f7882 */ /* 0x000fe40000000000 */
[----:B------:R-:W-:Y:S01]  /*9470*/  USEL UR49, UR49, URZ, UP0 ;  /* 0x0000003f31317287 */ /* 0x000fe20008000000 */
[----:B------:R-:W-:Y:S01]  /*9480*/  UMOV UR19, 0x80000020 ;  /* 0x8000002000137882 */ /* 0x000fe20000000000 */
[----:B------:R-:W-:-:S02]  /*9490*/  UMOV UR23, 0x80000020 ;  /* 0x8000002000177882 */ /* 0x000fc40000000000 */
[----:B------:R-:W-:-:S04]  /*94a0*/  UIMAD UR26, UR49, 0x600, UR28 ;  /* 0x00000600311a78a4 */ /* 0x000fc8000f8e021c */
[----:B------:R-:W-:Y:S02]  /*94b0*/  UIADD3 UR6, UR26, 0x2, URZ ;  /* 0x000000021a067890 */ /* 0x000fe4000fffe03f */
[----:B------:R-:W-:Y:S02]  /*94c0*/  UIADD3 UR10, UR26, 0x200, URZ ;  /* 0x000002001a0a7890 */ /* 0x000fe4000fffe03f */
[----:B------:R-:W-:Y:S02]  /*94d0*/  UIADD3 UR14, UR26, 0x202, URZ ;  /* 0x000002021a0e7890 */ /* 0x000fe4000fffe03f */
[----:B------:R-:W-:Y:S02]  /*94e0*/  UIADD3 UR18, UR26, 0x400, URZ ;  /* 0x000004001a127890 */ /* 0x000fe4000fffe03f */
[----:B------:R-:W-:Y:S01]  /*94f0*/  UIADD3 UR22, UR26, 0x402, URZ ;  /* 0x000004021a167890 */ /* 0x000fe2000fffe03f */
        /* <DEDUP_REMOVED lines=24> */
.L_x_953:
[----:B------:R-:W-:Y:S01]  /*9680*/  ULEA UR6, UR32, UR39, 0x3 ;  /* 0x0000002720067291 */ /* 0x000fe2000f8e183f */
[----:B------:R-:W-:-:S05]  /*9690*/  IMAD.U32 R7, RZ, RZ, UR33 ;  /* 0x00000021ff077e24 */ /* 0x000fca000f8e00ff */
[----:B------:R-:W-:-:S04]  /*96a0*/  SHF.L.U32 R7, R7, 0x1f, RZ ;  /* 0x0000001f07077819 */ /* 0x000fc800000006ff */
[----:B------:R1:W2:Y:S01]  /*96b0*/  SYNCS.PHASECHK.TRANS64.TRYWAIT P2, [UR6+0x2a850], R7 ;  /* 0x02a85007ff0075a7 */ /* 0x0002a20008040146 */
[----:B------:R-:W-:Y:S05]  /*96c0*/  @!P0 BRA `(.L_x_954) ;  /* 0x0000000000048947 */ /* 0x000fea0003800000 */
[----:B------:R-:W-:Y:S01]  /*96d0*/  BPT.TRAP 0x1 ;  /* 0x000000040000795c */ /* 0x000fe20000300000 */
.L_x_954:
[----:B--2---:R-:W-:Y:S05]  /*96e0*/  @P2 BRA `(.L_x_952) ;  /* 0x0000000000082947 */ /* 0x004fea0003800000 */
[----:B------:R-:W2:Y:S02]  /*96f0*/  SYNCS.PHASECHK.TRANS64.TRYWAIT P2, [UR6+0x2a850], R7 ;  /* 0x02a85007ff0075a7 */ /* 0x000ea40008040146 */
[----:B--2---:R-:W-:Y:S05]  /*9700*/  @!P2 BRA `(.L_x_955) ;  /* 0x000000c80028a947 */ /* 0x004fea0003800000 */
.L_x_952:
[----:B------:R-:W-:Y:S01]  /*9710*/  UIADD3 UR6, UR39, 0x400, URZ ;  /* 0x0000040027067890 */ /* 0x000fe2000fffe03f */
[----:B------:R-:W-:Y:S01]  /*9720*/  WARPGROUP.ARRIVE ;  /* 0x00000000000079c5 */ /* 0x000fe20000000000 */
[----:B------:R-:W-:Y:S01]  /*9730*/  UMOV UR7, 0x40000040 ;  /* 0x4000004000077882 */ /* 0x000fe20000000000 */
[C---:B------:R-:W-:Y:S01]  /*9740*/  FMUL.FTZ R11, R0.reuse, R120 ;  /* 0x00000078000b7220 */ /* 0x040fe20000410000 */
[----:B------:R-:W-:Y:S01]  /*9750*/  USHF.R.U32.HI UR6, URZ, 0x4, UR6 ;  /* 0x000000043f067899 */ /* 0x000fe20008011606 */
[C---:B------:R-:W-:Y:S01]  /*9760*/  FMUL.FTZ R12, R0.reuse, R121 ;  /* 0x00000079000c7220 */ /* 0x040fe20000410000 */
[C---:B------:R-:W-:Y:S01]  /*9770*/  FMUL.FTZ R15, R0.reuse, R124 ;  /* 0x0000007c000f7220 */ /* 0x040fe20000410000 */
        /* <DEDUP_REMOVED lines=10> */
[----:B------:R-:W3:Y:S01]  /*9820*/  MUFU.TANH R12, R12 ;  /* 0x0000000c000c7308 */ /* 0x000ee20000002400 */
[C---:B------:R-:W-:Y:S01]  /*9830*/  FMUL.FTZ R125, R0.reuse, R132 ;  /* 0x00000084007d7220 */ /* 0x040fe20000410000 */
[C---:B------:R-:W-:Y:S01]  /*9840*/  FMUL.FTZ R143, R0.reuse, R150 ;  /* 0x00000096008f7220 */ /* 0x040fe20000410000 */
[C---:B------:R-:W-:Y:S01]  /*9850*/  FMUL.FTZ R150, R0.reuse, R157 ;  /* 0x0000009d00967220 */ /* 0x040fe20000410000 */
[C---:B------:R-:W-:Y:S01]  /*9860*/  FMUL.FTZ R157, R0.reuse, R164 ;  /* 0x000000a4009d7220 */ /* 0x040fe20000410000 */
[C---:B------:R-:W-:Y:S01]  /*9870*/  FMUL.FTZ R21, R0.reuse, R126 ;  /* 0x0000007e00157220 */ /* 0x040fe20000410000 */
[----:B------:R-:W-:Y:S01]  /*9880*/  UMOV UR6, UR11 ;  /* 0x0000000b00067c82 */ /* 0x000fe20008000000 */
[C---:B------:R-:W-:Y:S01]  /*9890*/  FMUL.FTZ R126, R0.reuse, R133 ;  /* 0x00000085007e7220 */ /* 0x040fe20000410000 */
[----:B------:R-:W-:Y:S01]  /*98a0*/  QGMMA.64x192x32.F32.E4M3.E4M3 R24, R196, gdesc[UR4], R24, gsb0 ;  /* 0x02e00004c4187df3 */ /* 0x000fe20008000818 */
[----:B------:R-:W-:Y:S01]  /*98b0*/  UIADD3 UR6, UR11, 0x2, URZ ;  /* 0x000000020b067890 */ /* 0x000fe2000fffe03f */
[----:B------:R-:W4:Y:S01]  /*98c0*/  MUFU.TANH R15, R15 ;  /* 0x0000000f000f7308 */ /* 0x000f220000002400 */
[----:B------:R-:W-:Y:S01]  /*98d0*/  UMOV UR7, 0x40000040 ;  /* 0x4000004000077882 */ /* 0x000fe20000000000 */
[----:B-12---:R-:W-:Y:S01]  /*98e0*/  FMNMX.FTZ R7, R11, R10, !PT ;  /* 0x0000000a0b077209 */ /* 0x006fe20007810000 */
[C---:B------:R-:W-:Y:S01]  /*98f0*/  FMUL.FTZ R124, R0.reuse, R131 ;  /* 0x00000083007c7220 */ /* 0x040fe20000410000 */
[C---:B------:R-:W-:Y:S01]  /*9900*/  FMUL.FTZ R131, R0.reuse, R138 ;  /* 0x0000008a00837220 */ /* 0x040fe20000410000 */
[C---:B------:R-:W-:Y:S01]  /*9910*/  FMUL.FTZ R138, R0.reuse, R145 ;  /* 0x00000091008a7220 */ /* 0x040fe20000410000 */
[----:B------:R-:W-:Y:S01]  /*9920*/  FMUL.FTZ R13, R0, R123 ;  /* 0x0000007b000d7220 */ /* 0x000fe20000410000 */
[----:B---3--:R-:W-:Y:S01]  /*9930*/  FMNMX.FTZ R164, R12, R7, !PT ;  /* 0x000000070ca47209 */ /* 0x008fe20007810000 */
        /* <DEDUP_REMOVED lines=9> */
[----:B----4-:R-:W-:Y:S01]  /*99d0*/  FMNMX.FTZ R7, R15, R164, !PT ;  /* 0x000000a40f077209 */ /* 0x010fe20007810000 */
        /* <DEDUP_REMOVED lines=35> */
[----:B------:R-:W-:Y:S01]  /*9c10*/  FMUL.FTZ R166, R0, R173 ;  /* 0x000000ad00a67220 */ /* 0x000fe20000410000 */
[----:B------:R-:W-:Y:S01]  /*9c20*/  UMOV UR10, UR31 ;  /* 0x0000001f000a7c82 */ /* 0x000fe20008000000 */
[----:B------:R-:W1:Y:S01]  /*9c30*/  S2R R200, SR_TID.X ;  /* 0x0000000000c87919 */ /* 0x000e620000002100 */
[----:B------:R-:W4:Y:S01]  /*9c40*/  MUFU.TANH R13, R13 ;  /* 0x0000000d000d7308 */ /* 0x000f220000002400 */
[----:B--2---:R-:W-:-:S07]  /*9c50*/  FMNMX.FTZ R8, R14, R9, !PT ;  /* 0x000000090e087209 */ /* 0x004fce0007810000 */
[----:B------:R-:W2:Y:S01]  /*9c60*/  MUFU.TANH R129, R129 ;  /* 0x0000008100817308 */ /* 0x000ea20000002400 */
[----:B---3--:R-:W-:-:S07]  /*9c70*/  FMNMX.FTZ R168, R126, R167, !PT ;  /* 0x000000a77ea87209 */ /* 0x008fce0007810000 */
[----:B------:R-:W3:Y:S01]  /*9c80*/  MUFU.TANH R21, R21 ;  /* 0x0000001500157308 */ /* 0x000ee20000002400 */
[----:B----4-:R-:W-:-:S07]  /*9c90*/  FMNMX.FTZ R8, R13, R8, !PT ;  /* 0x000000080d087209 */ /* 0x010fce0007810000 */
[----:B------:R-:W4:Y:S01]  /*9ca0*/  MUFU.TANH R130, R130 ;  /* 0x0000008200827308 */ /* 0x000f220000002400 */
[----:B--2---:R-:W-:Y:S02]  /*9cb0*/  FMNMX.FTZ R167, R129, R168, !PT ;  /* 0x000000a881a77209 */ /* 0x004fe40007810000 */
[----:B-1----:R-:W-:-:S05]  /*9cc0*/  SHF.R.U32.HI R200, RZ, 0x7, R200 ;  /* 0x00000007ffc87819 */ /* 0x002fca00000116c8 */
[----:B------:R-:W1:Y:S01]  /*9cd0*/  MUFU.TANH R120, R120 ;  /* 0x0000007800787308 */ /* 0x000e620000002400 */
[----:B---3--:R-:W-:-:S07]  /*9ce0*/  FMNMX.FTZ R7, R21, R8, !PT ;  /* 0x0000000815077209 */ /* 0x008fce0007810000 */
[----:B------:R-:W2:Y:S01]  /*9cf0*/  MUFU.TANH R133, R133 ;  /* 0x0000008500857308 */ /* 0x000ea20000002400 */
[----:B----4-:R-:W-:Y:S01]  /*9d00*/  FMNMX.FTZ R168, R130, R167, !PT ;  /* 0x000000a782a87209 */ /* 0x010fe20007810000 */
[----:B------:R-:W-:-:S06]  /*9d10*/  FMUL.FTZ R167, R0, R174 ;  /* 0x000000ae00a77220 */ /* 0x000fcc0000410000 */
[----:B------:R-:W3:Y:S01]  /*9d20*/  MUFU.TANH R123, R123 ;  /* 0x0000007b007b7308 */ /* 0x000ee20000002400 */
[----:B-1----:R-:W-:-:S07]  /*9d30*/  FMNMX.FTZ R8, R120, R7, !PT ;  /* 0x0000000778087209 */ /* 0x002fce0007810000 */
[----:B------:R-:W1:Y:S01]  /*9d40*/  MUFU.TANH R134, R134 ;  /* 0x0000008600867308 */ /* 0x000e620000002400 */
[----:B--2---:R-:W-:Y:S01]  /*9d50*/  FMNMX.FTZ R169, R133, R168, !PT ;  /* 0x000000a885a97209 */ /* 0x004fe20007810000 */
[C---:B------:R-:W-:Y:S01]  /*9d60*/  FMUL.FTZ R168, R0.reuse, R175 ;  /* 0x000000af00a87220 */ /* 0x040fe20000410000 */
[----:B------:R-:W-:-:S05]  /*9d70*/  FMUL.FTZ R175, R0, R180 ;  /* 0x000000b400af7220 */ /* 0x000fca0000410000 */
        /* <DEDUP_REMOVED lines=11> */
[----:B--2---:R-:W-:Y:S01]  /*9e30*/  FMNMX.FTZ R170, R138, R169, !PT ;  /* 0x000000a98aaa7209 */ /* 0x004fe20007810000 */
[----:B------:R-:W-:-:S06]  /*9e40*/  FMUL.FTZ R169, R0, R176 ;  /* 0x000000b000a97220 */ /* 0x000fcc0000410000 */
[----:B------:R-:W2:Y:S01]  /*9e50*/  MUFU.TANH R131, R131 ;  /* 0x0000008300837308 */ /* 0x000ea20000002400 */
[----:B---3--:R-:W-:-:S07]  /*9e60*/  FMNMX.FTZ R8, R128, R7, !PT ;  /* 0x0000000780087209 */ /* 0x008fce0007810000 */
[----:B------:R-:W3:Y:S01]  /*9e70*/  MUFU.TANH R142, R142 ;  /* 0x0000008e008e7308 */ /* 0x000ee20000002400 */
[----:B-1----:R-:W-:Y:S01]  /*9e80*/  FMNMX.FTZ R171, R141, R170, !PT ;  /* 0x000000aa8dab7209 */ /* 0x002fe20007810000 */
[C---:B------:R-:W-:Y:S01]  /*9e90*/  FMUL.FTZ R170, R0.reuse, R177 ;  /* 0x000000b100aa7220 */ /* 0x040fe20000410000 */
[----:B------:R-:W-:-:S05]  /*9ea0*/  FMUL.FTZ R177, R0, R181 ;  /* 0x000000b500b17220 */ /* 0x000fca0000410000 */
[----:B------:R-:W1:Y:S01]  /*9eb0*/  MUFU.TANH R132, R132 ;  /* 0x0000008400847308 */ /* 0x000e620000002400 */
[----:B--2---:R-:W-:-:S07]  /*9ec0*/  FMNMX.FTZ R7, R131, R8, !PT ;  /* 0x0000000883077209 */ /* 0x004fce0007810000 */
[----:B------:R-:W2:Y:S01]  /*9ed0*/  MUFU.TANH R145, R145 ;  /* 0x0000009100917308 */ /* 0x000ea20000002400 */
[----:B---3--:R-:W-:-:S07]  /*9ee0*/  FMNMX.FTZ R172, R142, R171, !PT ;  /* 0x000000ab8eac7209 */ /* 0x008fce0007810000 */
[----:B------:R-:W3:Y:S01]  /*9ef0*/  MUFU.TANH R135, R135 ;  /* 0x0000008700877308 */ /* 0x000ee20000002400 */
[----:B-1----:R-:W-:Y:S01]  /*9f00*/  FMNMX.FTZ R8, R132, R7, !PT ;  /* 0x0000000784087209 */ /* 0x002fe20007810000 */
[----:B------:R-:W-:Y:S02]  /*9f10*/  WARPGROUP.DEPBAR.LE gsb0, 0x0 ;  /* 0x00008000000079c5 */ /* 0x000fe40000010000 */
[----:B------:R-:W-:-:S04]  /*9f20*/  WARPGROUP.ARRIVE ;  /* 0x00000000000079c5 */ /* 0x000fc80000000000 */
[----:B------:R-:W1:Y:S01]  /*9f30*/  MUFU.TANH R146, R146 ;  /* 0x0000009200927308 */ /* 0x000e620000002400 */
[----:B--2---:R-:W-:Y:S01]  /*9f40*/  FMNMX.FTZ R171, R145, R172, !PT ;  /* 0x000000ac91ab7209 */ /* 0x004fe20007810000 */
[----:B------:R-:W-:Y:S01]  /*9f50*/  QGMMA.64x192x32.F32.E4M3.E4M3 R24, R192, gdesc[UR4], R24, gsb0 ;  /* 0x02e00004c0187df3 */ /* 0x000fe20008000818 */
[----:B------:R-:W-:Y:S01]  /*9f60*/  UIADD3 UR6, UR11, 0x4, URZ ;  /* 0x000000040b067890 */ /* 0x000fe2000fffe03f */
[----:B------:R-:W-:-:S04]  /*9f70*/  UMOV UR7, 0x40000040 ;  /* 0x4000004000077882 */ /* 0x000fc80000000000 */
[----:B------:R-:W2:Y:S01]  /*9f80*/  MUFU.TANH R136, R136 ;  /* 0x0000008800887308 */ /* 0x000ea20000002400 */
[----:B---3--:R-:W-:-:S07]  /*9f90*/  FMNMX.FTZ R7, R135, R8, !PT ;  /* 0x0000000887077209 */ /* 0x008fce0007810000 */
[----:B------:R-:W3:Y:S01]  /*9fa0*/  MUFU.TANH R149, R149 ;  /* 0x0000009500957308 */ /* 0x000ee20000002400 */
[----:B-1----:R-:W-:Y:S01]  /*9fb0*/  FMNMX.FTZ R172, R146, R171, !PT ;  /* 0x000000ab92ac7209 */ /* 0x002fe20007810000 */
[----:B------:R-:W-:-:S06]  /*9fc0*/  FMUL.FTZ R171, R0, R178 ;  /* 0x000000b200ab7220 */ /* 0x000fcc0000410000 */
[----:B------:R-:W1:Y:S01]  /*9fd0*/  MUFU.TANH R139, R139 ;  /* 0x0000008b008b7308 */ /* 0x000e620000002400 */
[----:B--2---:R-:W-:-:S07]  /*9fe0*/  FMNMX.FTZ R8, R136, R7, !PT ;  /* 0x0000000788087209 */ /* 0x004fce0007810000 */
[----:B------:R-:W2:Y:S01]  /*9ff0*/  MUFU.TANH R150, R150 ;  /* 0x0000009600967308 */ /* 0x000ea20000002400 */
[----:B---3--:R-:W-:Y:S01]  /*a000*/  FMNMX.FTZ R173, R149, R172, !PT ;  /* 0x000000ac95ad7209 */ /* 0x008fe20007810000 */
[----:B------:R-:W-:-:S06]  /*a010*/  FMUL.FTZ R172, R0, R179 ;  /* 0x000000b300ac7220 */ /* 0x000fcc0000410000 */
        /* <DEDUP_REMOVED lines=56> */
[----:B-1----:R-:W-:-:S07]  /*a3a0*/  FMNMX.FTZ R7, R163, R8, !PT ;  /* 0x00000008a3077209 */ /* 0x002fce0007810000 */
[----:B------:R-:W1:Y:S01]  /*a3b0*/  MUFU.TANH R167, R167 ;  /* 0x000000a700a77308 */ /* 0x000e620000002400 */
[----:B--2---:R-:W-:-:S05]  /*a3c0*/  FMNMX.FTZ R176, R177, R176, !PT ;  /* 0x000000b0b1b07209 */ /* 0x004fca0007810000 */
[----:B------:R-:W2:Y:S02]  /*a3d0*/  SHFL.BFLY PT, R179, R176, 0x2, 0x1f ;  /* 0x0c401f00b0b37f89 */ /* 0x000ea400000e0000 */
[----:B------:R-:W4:Y:S01]  /*a3e0*/  MUFU.TANH R168, R168 ;  /* 0x000000a800a87308 */ /* 0x000f220000002400 */
[----:B---3--:R-:W-:-:S07]  /*a3f0*/  FMNMX.FTZ R8, R164, R7, !PT ;  /* 0x00000007a4087209 */ /* 0x008fce0007810000 */
[----:B------:R-:W3:Y:S01]  /*a400*/  MUFU.TANH R171, R171 ;  /* 0x000000ab00ab7308 */ /* 0x000ee20000002400 */
[----:B-1----:R-:W-:-:S07]  /*a410*/  FMNMX.FTZ R7, R167, R8, !PT ;  /* 0x00000008a7077209 */ /* 0x002fce0007810000 */
[----:B------:R-:W1:Y:S01]  /*a420*/  MUFU.TANH R172, R172 ;  /* 0x000000ac00ac7308 */ /* 0x000e620000002400 */
[----:B----4-:R-:W-:Y:S02]  /*a430*/  FMNMX.FTZ R8, R168, R7, !PT ;  /* 0x00000007a8087209 */ /* 0x010fe40007810000 */
[----:B--2---:R-:W-:-:S05]  /*a440*/  FMNMX.FTZ R179, R176, R179, !PT ;  /* 0x000000b3b0b37209 */ /* 0x004fca0007810000 */
[----:B------:R-:W2:Y:S01]  /*a450*/  MUFU.TANH R173, R173 ;  /* 0x000000ad00ad7308 */ /* 0x000ea20000002400 */
[----:B---3--:R-:W-:-:S07]  /*a460*/  FMNMX.FTZ R7, R171, R8, !PT ;  /* 0x00000008ab077209 */ /* 0x008fce0007810000 */
[----:B------:R-:W3:Y:S01]  /*a470*/  MUFU.TANH R174, R174 ;  /* 0x000000ae00ae7308 */ /* 0x000ee20000002400 */
[----:B-1----:R-:W-:-:S04]  /*a480*/  FMNMX.FTZ R8, R172, R7, !PT ;  /* 0x00000007ac087209 */ /* 0x002fc80007810000 */
[----:B--2---:R-:W-:Y:S02]  /*a490*/  FMNMX.FTZ R7, R173, R8, !PT ;  /* 0x00000008ad077209 */ /* 0x004fe40007810000 */
[----:B------:R-:W-:Y:S02]  /*a4a0*/  SHFL.BFLY PT, R8, R179, 0x1, 0x1f ;  /* 0x0c201f00b3087f89 */ /* 0x000fe400000e0000 */
[----:B---3--:R-:W-:-:S05]  /*a4b0*/  FMNMX.FTZ R178, R174, R7, !PT ;  /* 0x00000007aeb27209 */ /* 0x008fca0007810000 */
[----:B------:R-:W1:Y:S02]  /*a4c0*/  SHFL.BFLY PT, R7, R178, 0x2, 0x1f ;  /* 0x0c401f00b2077f89 */ /* 0x000e6400000e0000 */
[----:B-1----:R-:W-:Y:S01]  /*a4d0*/  FMNMX.FTZ R180, R178, R7, !PT ;  /* 0x00000007b2b47209 */ /* 0x002fe20007810000 */
[----:B------:R-:W-:Y:S01]  /*a4e0*/  IMAD.U32 R178, RZ, RZ, UR10 ;  /* 0x0000000affb27e24 */ /* 0x000fe2000f8e00ff */
[----:B------:R-:W-:-:S03]  /*a4f0*/  FMNMX.FTZ R7, R179, R8, !PT ;  /* 0x00000008b3077209 */ /* 0x000fc60007810000 */
[----:B------:R-:W1:Y:S02]  /*a500*/  SHFL.BFLY PT, R181, R180, 0x1, 0x1f ;  /* 0x0c201f00b4b57f89 */ /* 0x000e6400000e0000 */
[----:B------:R-:W-:-:S01]  /*a510*/  FFMA.FTZ R178, R7, R178, -8 ;  /* 0xc100000007b27423 */ /* 0x000fc200000100b2 */
[----:B------:R-:W-:-:S03]  /*a520*/  FADD.FTZ R10, -R7, R10 ;  /* 0x0000000a070a7221 */ /* 0x000fc60000010100 */
        /* <DEDUP_REMOVED lines=30> */
[----:B-1----:R-:W-:Y:S01]  /*a710*/  FMNMX.FTZ R8, R180, R181, !PT ;  /* 0x000000b5b4087209 */ /* 0x002fe20007810000 */
[----:B------:R-:W-:-:S01]  /*a720*/  FFMA.FTZ R170, R175, UR10, -R178 ;  /* 0x0000000aafaa7c23 */ /* 0x000fc200080108b2 */
[----:B------:R-:W-:-:S02]  /*a730*/  IMAD.U32 R175, RZ, RZ, UR10 ;  /* 0x0000000affaf7e24 */ /* 0x000fc4000f8e00ff */
[----:B------:R-:W-:Y:S01]  /*a740*/  FMUL.FTZ R181, R10, UR10 ;  /* 0x0000000a0ab57c20 */ /* 0x000fe20008410000 */
[----:B------:R-:W-:Y:S01]  /*a750*/  MUFU.EX2 R176, R176 ;  /* 0x000000b000b07308 */ /* 0x000fe20000000800 */
[----:B------:R-:W-:-:S01]  /*a760*/  FADD.FTZ R10, -R8, R9 ;  /* 0x00000009080a7221 */ /* 0x000fc20000010100 */
[----:B------:R-:W-:Y:S01]  /*a770*/  FFMA.FTZ R175, R8, R175, -8 ;  /* 0xc100000008af7423 */ /* 0x000fe200000100af */
[----:B------:R-:W-:-:S01]  /*a780*/  FFMA.FTZ R177, R177, UR10, -R178 ;  /* 0x0000000ab1b17c23 */ /* 0x000fc200080108b2 */
[----:B------:R-:W-:Y:S01]  /*a790*/  IADD3 R180, -R200, 0xb, RZ ;  /* 0x0000000bc8b47810 */ /* 0x000fe20007ffe1ff */
[----:B------:R-:W-:Y:S01]  /*a7a0*/  FMUL.FTZ R10, R10, UR10 ;  /* 0x0000000a0a0a7c20 */ /* 0x000fe20008410000 */
        /* <DEDUP_REMOVED lines=29> */
[----:B------:R-:W-:-:S05]  /*a980*/  FFMA.FTZ R174, R174, UR10, -R175 ;  /* 0x0000000aaeae7c23 */ /* 0x000fca00080108af */
[----:B------:R-:W3:Y:S01]  /*a990*/  MUFU.EX2 R14, R14 ;  /* 0x0000000e000e7308 */ /* 0x000ee20000000800 */
[----:B--2---:R-:W-:-:S07]  /*a9a0*/  FFMA.FTZ R5, R10, R5, R179 ;  /* 0x000000050a057223 */ /* 0x004fce00000100b3 */
[----:B------:R-:W2:Y:S01]  /*a9b0*/  MUFU.EX2 R12, R12 ;  /* 0x0000000c000c7308 */ /* 0x000ea20000000800 */
[----:B-1----:R-:W-:-:S01]  /*a9c0*/  FADD.FTZ R151, R11, R6 ;  /* 0x000000060b977221 */ /* 0x002fc20000010000 */
[----:B------:R-:W-:Y:S02]  /*a9d0*/  WARPGROUP.DEPBAR.LE gsb0, 0x0 ;  /* 0x00008000000079c5 */ /* 0x000fe40000010000 */
[----:B------:R-:W-:-:S04]  /*a9e0*/  WARPGROUP.ARRIVE ;  /* 0x00000000000079c5 */ /* 0x000fc80000000000 */
[----:B------:R-:W1:Y:S01]  /*a9f0*/  MUFU.EX2 R13, R13 ;  /* 0x0000000d000d7308 */ /* 0x000e620000000800 */
[----:B---3--:R-:W-:-:S01]  /*aa00*/  FADD.FTZ R6, R14, R5 ;  /* 0x000000050e067221 */ /* 0x008fc20000010000 */
[----:B------:R-:W-:Y:S06]  /*aa10*/  QGMMA.64x192x32.F32.E4M3.E4M3 R24, R184, gdesc[UR4], R24, gsb0 ;  /* 0x02e00004b8187df3 */ /* 0x000fec0008000818 */
[----:B------:R-:W3:Y:S01]  /*aa20*/  MUFU.EX2 R15, R15 ;  /* 0x0000000f000f7308 */ /* 0x000ee20000000800 */
[----:B--2---:R-:W-:-:S01]  /*aa30*/  FADD.FTZ R178, R12, R151 ;  /* 0x000000970cb27221 */ /* 0x004fc20000010000 */
[----:B------:R-:W-:-:S06]  /*aa40*/  FFMA.FTZ R151, R155, UR10, -R175 ;  /* 0x0000000a9b977c23 */ /* 0x000fcc00080108af */
        /* <DEDUP_REMOVED lines=16> */
[----:B------:R-:W-:-:S06]  /*ab50*/  FFMA.FTZ R155, R159, UR10, -R175 ;  /* 0x0000000a9f9b7c23 */ /* 0x000fcc00080108af */
        /* <DEDUP_REMOVED lines=16> */
[----:B------:R-:W-:-:S06]  /*ac60*/  FFMA.FTZ R159, R163, UR10, -R175 ;  /* 0x0000000aa39f7c23 */ /* 0x000fcc00080108af */
        /* <DEDUP_REMOVED lines=16> */
[----:B------:R-:W-:-:S06]  /*ad70*/  FFMA.FTZ R163, R167, UR10, -R175 ;  /* 0x0000000aa7a37c23 */ /* 0x000fcc00080108af */
[----:B------:R-:W2:Y:S01]  /*ad80*/  MUFU.EX2 R144, R144 ;  /* 0x0000009000907308 */ /* 0x000ea20000000800 */
[----:B-1----:R-:W-:-:S01]  /*ad90*/  FADD.FTZ R5, R139, R6 ;  /* 0x000000068b057221 */ /* 0x002fc20000010000 */
[----:B------:R-:W-:Y:S02]  /*ada0*/  WARPGROUP.DEPBAR.LE gsb0, 0x0 ;  /* 0x00008000000079c5 */ /* 0x000fe40000010000 */
[----:B------:R1:W-:Y:S06]  /*adb0*/  BAR.ARV R180, 0x100 ;  /* 0x000400b40000751d */ /* 0x0003ec0000002000 */
[----:B------:R-:W4:Y:S01]  /*adc0*/  MUFU.EX2 R142, R142 ;  /* 0x0000008e008e7308 */ /* 0x000f220000000800 */
[----:B---3--:R-:W-:-:S01]  /*add0*/  FADD.FTZ R181, R141, R178 ;  /* 0x000000b28db57221 */ /* 0x008fc20000010000 */
[----:B--2---:R-:W-:-:S06]  /*ade0*/  FADD.FTZ R6, R144, R5 ;  /* 0x0000000590067221 */ /* 0x004fcc0000010000 */
[----:B------:R-:W2:Y:S08]  /*adf0*/  MUFU.EX2 R143, R143 ;  /* 0x0000008f008f7308 */ /* 0x000eb00000000800 */
[----:B------:R-:W3:Y:S01]  /*ae00*/  MUFU.EX2 R145, R145 ;  /* 0x0000009100917308 */ /* 0x000ee20000000800 */
[----:B----4-:R-:W-:-:S07]  /*ae10*/  FADD.FTZ R178, R142, R181 ;  /* 0x000000b58eb27221 */ /* 0x010fce0000010000 */
[----:B------:R-:W4:Y:S01]  /*ae20*/  MUFU.EX2 R148, R148 ;  /* 0x0000009400947308 */ /* 0x000f220000000800 */
[----:B--2---:R-:W-:-:S07]  /*ae30*/  FADD.FTZ R5, R143, R6 ;  /* 0x000000068f057221 */ /* 0x004fce0000010000 */
[----:B------:R-:W2:Y:S01]  /*ae40*/  MUFU.EX2 R146, R146 ;  /* 0x0000009200927308 */ /* 0x000ea20000000800 */
[----:B---3--:R-:W-:-:S01]  /*ae50*/  FADD.FTZ R167, R145, R178 ;  /* 0x000000b291a77221 */ /* 0x008fc20000010000 */
[----:B------:R-:W-:-:S06]  /*ae60*/  FFMA.FTZ R178, R168, UR10, -R175 ;  /* 0x0000000aa8b27c23 */ /* 0x000fcc00080108af */
[----:B------:R-:W3:Y:S01]  /*ae70*/  MUFU.EX2 R147, R147 ;  /* 0x0000009300937308 */ /* 0x000ee20000000800 */
[----:B----4-:R-:W-:-:S07]  /*ae80*/  FADD.FTZ R6, R148, R5 ;  /* 0x0000000594067221 */ /* 0x010fce0000010000 */
[----:B------:R-:W4:Y:S01]  /*ae90*/  MUFU.EX2 R149, R149 ;  /* 0x0000009500957308 */ /* 0x000f220000000800 */
[----:B--2---:R-:W-:-:S01]  /*aea0*/  FADD.FTZ R168, R146, R167 ;  /* 0x000000a792a87221 */ /* 0x004fc20000010000 */
[----:B------:R-:W-:-:S06]  /*aeb0*/  FFMA.FTZ R167, R171, UR10, -R175 ;  /* 0x0000000aaba77c23 */ /* 0x000fcc00080108af */
[----:B------:R-:W2:Y:S01]  /*aec0*/  MUFU.EX2 R152, R152 ;  /* 0x0000009800987308 */ /* 0x000ea20000000800 */
[----:B---3--:R-:W-:-:S07]  /*aed0*/  FADD.FTZ R5, R147, R6 ;  /* 0x0000000693057221 */ /* 0x008fce0000010000 */
[----:B------:R-:W3:Y:S01]  /*aee0*/  MUFU.EX2 R150, R150 ;  /* 0x0000009600967308 */ /* 0x000ee20000000800 */
[----:B----4-:R-:W-:-:S07]  /*aef0*/  FADD.FTZ R181, R149, R168 ;  /* 0x000000a895b57221 */ /* 0x010fce0000010000 */
[----:B------:R-:W4:Y:S01]  /*af00*/  MUFU.EX2 R151, R151 ;  /* 0x0000009700977308 */ /* 0x000f220000000800 */
[----:B--2---:R-:W-:-:S07]  /*af10*/  FADD.FTZ R6, R152, R5 ;  /* 0x0000000598067221 */ /* 0x004fce0000010000 */
[----:B------:R-:W2:Y:S01]  /*af20*/  MUFU.EX2 R153, R153 ;  /* 0x0000009900997308 */ /* 0x000ea20000000800 */
[----:B---3--:R-:W-:-:S01]  /*af30*/  FADD.FTZ R168, R150, R181 ;  /* 0x000000b596a87221 */ /* 0x008fc20000010000 */
[----:B------:R-:W-:-:S06]  /*af40*/  IMAD.U32 R181, RZ, RZ, UR49 ;  /* 0x00000031ffb57e24 */ /* 0x000fcc000f8e00ff */
        /* <DEDUP_REMOVED lines=12> */
[----:B---3--:R-:W-:-:S07]  /*b010*/  FADD.FTZ R171, R157, R172 ;  /* 0x000000ac9dab7221 */ /* 0x008fce0000010000 */
[----:B------:R-:W3:Y:S01]  /*b020*/  MUFU.EX2 R159, R159 ;  /* 0x0000009f009f7308 */ /* 0x000ee20000000800 */
[----:B----4-:R-:W-:-:S01]  /*b030*/  FADD.FTZ R6, R160, R5 ;  /* 0x00000005a0067221 */ /* 0x010fc20000010000 */
[----:B------:R-:W-:-:S05]  /*b040*/  @!P1 LEA R5, R181, UR39, 0x3 ;  /* 0x00000027b5059c11 */ /* 0x000fca000f8e18ff */
[----:B------:R-:W-:Y:S01]  /*b050*/  @!P1 VIADD R5, R5, 0x2a840 ;  /* 0x0002a84005059836 */ /* 0x000fe20000000000 */
[----:B------:R-:W4:Y:S01]  /*b060*/  MUFU.EX2 R161, R161 ;  /* 0x000000a100a17308 */ /* 0x000f220000000800 */
[----:B--2---:R-:W-:-:S03]  /*b070*/  FADD.FTZ R172, R158, R171 ;  /* 0x000000ab9eac7221 */ /* 0x004fc60000010000 */
[----:B------:R-:W-:-:S04]  /*b080*/  @!P1 PRMT R5, RZ, 0x654, R5 ;  /* 0x00000654ff059816 */ /* 0x000fc80000000005 */
[----:B------:R-:W2:Y:S01]  /*b090*/  MUFU.EX2 R164, R164 ;  /* 0x000000a400a47308 */ /* 0x000ea20000000800 */
[----:B---3--:R-:W-:-:S01]  /*b0a0*/  FADD.FTZ R171, R159, R6 ;  /* 0x000000069fab7221 */ /* 0x008fc20000010000 */
[----:B------:R3:W-:Y:S06]  /*b0b0*/  @!P1 SYNCS.ARRIVE.TRANS64.RED.A1T0 RZ, [R5+URZ], RZ ;  /* 0x000000ff05ff99a7 */ /* 0x0007ec000810043f */
[----:B------:R-:W5:Y:S01]  /*b0c0*/  MUFU.EX2 R162, R162 ;  /* 0x000000a200a27308 */ /* 0x000f620000000800 */
[----:B----4-:R-:W-:-:S07]  /*b0d0*/  FADD.FTZ R181, R161, R172 ;  /* 0x000000aca1b57221 */ /* 0x010fce0000010000 */
[----:B------:R-:W4:Y:S01]  /*b0e0*/  MUFU.EX2 R163, R163 ;  /* 0x000000a300a37308 */ /* 0x000f220000000800 */
[----:B--2---:R-:W-:-:S07]  /*b0f0*/  FADD.FTZ R6, R164, R171 ;  /* 0x000000aba4067221 */ /* 0x004fce0000010000 */
[----:B------:R-:W3:Y:S01]  /*b100*/  MUFU.EX2 R165, R165 ;  /* 0x000000a500a57308 */ /* 0x000ee20000000800 */
[----:B-----5:R-:W-:-:S07]  /*b110*/  FADD.FTZ R172, R162, R181 ;  /* 0x000000b5a2ac7221 */ /* 0x020fce0000010000 */
[----:B------:R-:W2:Y:S01]  /*b120*/  MUFU.EX2 R178, R178 ;  /* 0x000000b200b27308 */ /* 0x000ea20000000800 */
[----:B----4-:R-:W-:-:S07]  /*b130*/  FADD.FTZ R171, R163, R6 ;  /* 0x00000006a3ab7221 */ /* 0x010fce0000010000 */
[----:B------:R-:W4:Y:S01]  /*b140*/  MUFU.EX2 R166, R166 ;  /* 0x000000a600a67308 */ /* 0x000f220000000800 */
[----:B---3--:R-:W-:-:S07]  /*b150*/  FADD.FTZ R5, R165, R172 ;  /* 0x000000aca5057221 */ /* 0x008fce0000010000 */
[----:B------:R-:W3:Y:S01]  /*b160*/  MUFU.EX2 R167, R167 ;  /* 0x000000a700a77308 */ /* 0x000ee20000000800 */
[----:B--2---:R-:W-:-:S07]  /*b170*/  FADD.FTZ R6, R178, R171 ;  /* 0x000000abb2067221 */ /* 0x004fce0000010000 */
[----:B------:R-:W2:Y:S01]  /*b180*/  MUFU.EX2 R169, R169 ;  /* 0x000000a900a97308 */ /* 0x000ea20000000800 */
[----:B----4-:R-:W-:-:S07]  /*b190*/  FADD.FTZ R172, R166, R5 ;  /* 0x00000005a6ac7221 */ /* 0x010fce0000010000 */
[----:B------:R-:W4:Y:S01]  /*b1a0*/  MUFU.EX2 R168, R168 ;  /* 0x000000a800a87308 */ /* 0x000f220000000800 */
[----:B---3--:R-:W-:-:S07]  /*b1b0*/  FADD.FTZ R5, R167, R6 ;  /* 0x00000006a7057221 */ /* 0x008fce0000010000 */
[----:B------:R-:W3:Y:S01]  /*b1c0*/  MUFU.EX2 R170, R170 ;  /* 0x000000aa00aa7308 */ /* 0x000ee20000000800 */
[----:B--2---:R-:W-:-:S07]  /*b1d0*/  FADD.FTZ R171, R169, R172 ;  /* 0x000000aca9ab7221 */ /* 0x004fce0000010000 */
[----:B-1----:R-:W1:Y:S01]  /*b1e0*/  MUFU.EX2 R180, R173 ;  /* 0x000000ad00b47308 */ /* 0x002e620000000800 */
[----:B----4-:R-:W-:-:S07]  /*b1f0*/  FADD.FTZ R5, R168, R5 ;  /* 0x00000005a8057221 */ /* 0x010fce0000010000 */
        /* <DEDUP_REMOVED lines=8> */
.L_x_956:
        /* <DEDUP_REMOVED lines=14> */
[-C--:B------:R-:W-:Y:S01]  /*b360*/  FMUL.FTZ R28, R28, R9.reuse ;  /* 0x000000091c1c7220 */ /* 0x080fe20000410000 */
[----:B------:R-:W-:Y:S01]  /*b370*/  F2FP.SATFINITE.E4M3.F32.PACK_AB_MERGE_C R138, R141, R138, RZ ;  /* 0x0000008a8d8a723e */ /* 0x000fe200048070ff */
[----:B------:R-:W-:Y:S01]  /*b380*/  FMUL.FTZ R29, R29, R9 ;  /* 0x000000091d1d7220 */ /* 0x000fe20000410000 */
[----:B------:R-:W-:Y:S01]  /*b390*/  F2FP.SATFINITE.E4M3.F32.PACK_AB_MERGE_C R139, R144, R139, RZ ;  /* 0x0000008b908b723e */ /* 0x000fe200048070ff */
[----:B------:R-:W-:Y:S01]  /*b3a0*/  SYNCS.ARRIVE.TRANS64.RED.A1T0 RZ, [UR6], RZ ;  /* 0x000000ffffff79a7 */ /* 0x000fe20008100406 */
[----:B------:R-:W-:Y:S01]  /*b3b0*/  F2FP.SATFINITE.E4M3.F32.PACK_AB_MERGE_C R146, R149, R146, RZ ;  /* 0x000000929592723e */ /* 0x000fe200048070ff */
[----:B------:R-:W-:Y:S01]  /*b3c0*/  FMUL.FTZ R32, R32, R9 ;  /* 0x0000000920207220 */ /* 0x000fe20000410000 */
        /* <DEDUP_REMOVED lines=116> */
[----:B------:R-:W-:Y:S01]  /*bb10*/  F2FP.SATFINITE.E4M3.F32.PACK_AB_MERGE_C R187, R168, R167, R15 ;  /* 0x000000a7a8bb723e */ /* 0x000fe2000480700f */
[----:B------:R-:W-:Y:S06]  /*bb20*/  @P2 BRA `(.L_x_957) ;  /* 0xffffffd400e82947 */ /* 0x000fec000383ffff */
.L_x_947:
[----:B------:R-:W-:-:S13]  /*bb30*/  ISETP.GE.AND P2, PT, R2, UR40, PT ;  /* 0x0000002802007c0c */ /* 0x000fda000bf46270 */
[----:B------:R-:W-:Y:S05]  /*bb40*/  @!P2 BRA `(.L_x_958) ;  /* 0x000000380044a947 */ /* 0x000fea0003800000 */
[----:B------:R-:W-:Y:S01]  /*bb50*/  IMAD.MOV.U32 R11, RZ, RZ, R8 ;  /* 0x000000ffff0b7224 */ /* 0x000fe200078e0008 */
[----:B------:R-:W-:Y:S01]  /*bb60*/  UMOV UR54, UR36 ;  /* 0x0000002400367c82 */ /* 0x000fe20008000000 */
[----:B------:R-:W-:Y:S01]  /*bb70*/  IMAD.MOV.U32 R10, RZ, RZ, R7 ;  /* 0x000000ffff0a7224 */ /* 0x000fe200078e0007 */
[----:B------:R-:W-:Y:S01]  /*bb80*/  UMOV UR35, UR49 ;  /* 0x0000003100237c82 */ /* 0x000fe20008000000 */
[----:B------:R-:W-:Y:S01]  /*bb90*/  IMAD.IADD R9, R201, 0x1, R3 ;  /* 0x00000001c9097824 */ /* 0x000fe200078e0203 */
[----:B------:R-:W-:Y:S01]  /*bba0*/  ULDC UR31, c[0x0][0x9e4] ;  /* 0x00027900001f7ab9 */ /* 0x000fe20000000800 */
[----:B------:R-:W-:Y:S01]  /*bbb0*/  ULDC UR34, c[0x0][0x2e0] ;  /* 0x0000b80000227ab9 */ /* 0x000fe20000000800 */
[----:B------:R-:W-:Y:S01]  /*bbc0*/  ULDC UR33, c[0x0][0x288] ;  /* 0x0000a20000217ab9 */ /* 0x000fe20000000800 */
[----:B------:R-:W-:Y:S01]  /*bbd0*/  ULDC UR30, c[0x0][0x988] ;  /* 0x00026200001e7ab9 */ /* 0x000fe20000000800 */
[----:B------:R-:W-:-:S05]  /*bbe0*/  ULDC UR32, c[0x0][0x9e0] ;  /* 0x0002780000207ab9 */ /* 0x000fca0000000800 */
.L_x_976:
[----:B------:R-:W-:Y:S01]  /*bbf0*/  ISETP.NE.AND P3, PT, RZ, UR41, PT ;  /* 0x00000029ff007c0c */ /* 0x000fe2000bf65270 */
[----:B------:R-:W-:-:S04]  /*bc00*/  UISETP.NE.AND UP0, UPT, UR35, 0x1, UPT ;  /* 0x000000012300788c */ /* 0x000fc8000bf05270 */
[----:B------:R-:W-:-:S04]  /*bc10*/  USEL UR36, URZ, 0x1, UP0 ;  /* 0x000000013f247887 */ /* 0x000fc80008000000 */
[----:B------:R-:W-:-:S04]  /*bc20*/  ULOP3.LUT UR36, UR54, UR36, URZ, 0x3c, !UPT ;  /* 0x0000002436247292 */ /* 0x000fc8000f8e3c3f */
[----:B------:R-:W-:Y:S08]  /*bc30*/  @P3 BRA `(.L_x_959) ;  /* 0x0000000000383947 */ /* 0x000ff00003800000 */
[----:B------:R-:W-:Y:S05]  /*bc40*/  @!P0 BRA `(.L_x_960) ;  /* 0x0000000000048947 */ /* 0x000fea0003800000 */
[----:B------:R-:W-:Y:S01]  /*bc50*/  BPT.TRAP 0x1 ;  /* 0x000000040000795c */ /* 0x000fe20000300000 */
.L_x_960:
        /* <DEDUP_REMOVED lines=9> */
.L_x_961:
[----:B--2---:R-:W-:Y:S05]  /*bcf0*/  @P2 BRA `(.L_x_959) ;  /* 0x0000000000082947 */ /* 0x004fea0003800000 */
[----:B------:R-:W2:Y:S02]  /*bd00*/  SYNCS.PHASECHK.TRANS64.TRYWAIT P2, [UR6+0x2a830], R7 ;  /* 0x02a83007ff0075a7 */ /* 0x000ea40008040146 */
[----:B--2---:R-:W-:Y:S05]  /*bd10*/  @!P2 BRA `(.L_x_962) ;  /* 0x000000a000bca947 */ /* 0x004fea0003800000 */
.L_x_959:
        /* <DEDUP_REMOVED lines=40> */
.L_x_964:
[----:B------:R-:W-:Y:S01]  /*bfa0*/  ULEA UR6, UR35, UR39, 0x3 ;  /* 0x0000002723067291 */ /* 0x000fe2000f8e183f */
[----:B------:R-:W-:-:S05]  /*bfb0*/  IMAD.U32 R7, RZ, RZ, UR54 ;  /* 0x00000036ff077e24 */ /* 0x000fca000f8e00ff */
[----:B------:R-:W-:-:S04]  /*bfc0*/  SHF.L.U32 R7, R7, 0x1f, RZ ;  /* 0x0000001f07077819 */ /* 0x000fc800000006ff */
[----:B------:R1:W2:Y:S01]  /*bfd0*/  SYNCS.PHASECHK.TRANS64.TRYWAIT P2, [UR6+0x2a850], R7 ;  /* 0x02a85007ff0075a7 */ /* 0x0002a20008040146 */
[----:B------:R-:W-:Y:S05]  /*bfe0*/  @!P0 BRA `(.L_x_965) ;  /* 0x0000000000048947 */ /* 0x000fea0003800000 */
[----:B------:R-:W-:Y:S01]  /*bff0*/  BPT.TRAP 0x1 ;  /* 0x000000040000795c */ /* 0x000fe20000300000 */
.L_x_965:
[----:B--2---:R-:W-:Y:S05]  /*c000*/  @P2 BRA `(.L_x_963) ;  /* 0x0000000000082947 */ /* 0x004fea0003800000 */
[----:B------:R-:W2:Y:S02]  /*c010*/  SYNCS.PHASECHK.TRANS64.TRYWAIT P2, [UR6+0x2a850], R7 ;  /* 0x02a85007ff0075a7 */ /* 0x000ea40008040146 */
[----:B--2---:R-:W-:Y:S05]  /*c020*/  @!P2 BRA `(.L_x_966) ;  /* 0x000000a00010a947 */ /* 0x004fea0003800000 */
.L_x_963:
[----:B------:R-:W-:Y:S01]  /*c030*/  UIADD3 UR6, UR39, 0x400, URZ ;  /* 0x0000040027067890 */ /* 0x000fe2000fffe03f */
[----:B------:R-:W-:Y:S01]  /*c040*/  WARPGROUP.ARRIVE ;  /* 0x00000000000079c5 */ /* 0x000fe20000000000 */
[----:B------:R-:W-:-:S05]  /*c050*/  UMOV UR7, 0x40000040 ;  /* 0x4000004000077882 */ /* 0x000fca0000000000 */
[----:B------:R-:W3:Y:S01]  /*c060*/  S2R R200, SR_TID.X ;  /* 0x0000000000c87919 */ /* 0x000ee20000002100 */
[----:B------:R-:W-:Y:S01]  /*c070*/  USHF.R.U32.HI UR6, URZ, 0x4, UR6 ;  /* 0x000000043f067899 */ /* 0x000fe20008011606 */
[C---:B------:R-:W-:Y:S01]  /*c080*/  FMUL.FTZ R12, R0.reuse, R123 ;  /* 0x0000007b000c7220 */ /* 0x040fe20000410000 */
[C---:B------:R-:W-:Y:S01]  /*c090*/  FMUL.FTZ R123, R0.reuse, R139 ;  /* 0x0000008b007b7220 */ /* 0x040fe20000410000 */
[C---:B------:R-:W-:Y:S01]  /*c0a0*/  FMUL.FTZ R139, R0.reuse, R163 ;  /* 0x000000a3008b7220 */ /* 0x040fe20000410000 */
[----:B------:R-:W-:Y:S01]  /*c0b0*/  ULOP3.LUT UR6, UR6, 0x3fff, URZ, 0xc0, !UPT ;  /* 0x00003fff06067892 */ /* 0x000fe2000f8ec03f */
[----:B------:R-:W-:Y:S01]  /*c0c0*/  FMUL.FTZ R163, R0, R169 ;  /* 0x000000a900a37220 */ /* 0x000fe20000410000 */
[----:B------:R-:W-:Y:S02]  /*c0d0*/  IMAD.SHL.U32 R169, R2, 0x80, RZ ;  /* 0x0000008002a97824 */ /* 0x000fe400078e00ff */
[C---:B--2---:R-:W-:Y:S01]  /*c0e0*/  FMUL.FTZ R8, R0.reuse, R122 ;  /* 0x0000007a00087220 */ /* 0x044fe20000410000 */
[----:B------:R-:W-:Y:S01]  /*c0f0*/  ULOP3.LUT UR6, UR6, 0x10000, URZ, 0xfc, !UPT ;  /* 0x0001000006067892 */ /* 0x000fe2000f8efc3f */
[C---:B-1----:R-:W-:Y:S01]  /*c100*/  FMUL.FTZ R7, R0.reuse, R120 ;  /* 0x0000007800077220 */ /* 0x042fe20000410000 */
        /* <DEDUP_REMOVED lines=30> */
[----:B---3--:R-:W-:Y:S01]  /*c2f0*/  SHF.R.U32.HI R200, RZ, 0x7, R200 ;  /* 0x00000007ffc87819 */ /* 0x008fe200000116c8 */
[----:B------:R-:W1:Y:S03]  /*c300*/  MUFU.TANH R7, R7 ;  /* 0x0000000700077308 */ /* 0x000e660000002400 */
[----:B------:R-:W-:-:S05]  /*c310*/  IADD3 R154, -R200, 0xb, RZ ;  /* 0x0000000bc89a7810 */ /* 0x000fca0007ffe1ff */
        /* <DEDUP_REMOVED lines=68> */
[----:B------:R-:W-:Y:S01]  /*c760*/  FMUL.FTZ R150, R0, R153 ;  /* 0x0000009900967220 */ /* 0x000fe20000410000 */
[----:B------:R-:W-:-:S02]  /*c770*/  IMAD.U32 R128, RZ, RZ, UR49 ;  /* 0x00000031ff807e24 */ /* 0x000fc4000f8e00ff */
[C---:B------:R-:W-:Y:S01]  /*c780*/  FMUL.FTZ R153, R0.reuse, R157 ;  /* 0x0000009d00997220 */ /* 0x040fe20000410000 */
[----:B------:R-:W-:Y:S01]  /*c790*/  IADD3 R152, -R169, 0x1, RZ ;  /* 0x00000001a9987810 */ /* 0x000fe20007ffe1ff */
[C---:B------:R-:W-:Y:S01]  /*c7a0*/  FMUL.FTZ R157, R0.reuse, R160 ;  /* 0x000000a0009d7220 */ /* 0x040fe20000410000 */
[C---:B------:R-:W-:Y:S01]  /*c7b0*/  FMUL.FTZ R160, R0.reuse, R164 ;  /* 0x000000a400a07220 */ /* 0x040fe20000410000 */
[C---:B------:R-:W-:Y:S01]  /*c7c0*/  FMUL.FTZ R193, R0.reuse, R129 ;  /* 0x0000008100c17220 */ /* 0x040fe20000410000 */
[----:B------:R-:W-:Y:S01]  /*c7d0*/  FMUL.FTZ R164, R0, R172 ;  /* 0x000000ac00a47220 */ /* 0x000fe20000410000 */
[----:B------:R-:W-:Y:S01]  /*c7e0*/  @!P1 LEA R128, R128, UR39, 0x3 ;  /* 0x0000002780809c11 */ /* 0x000fe2000f8e18ff */
[----:B------:R-:W-:Y:S01]  /*c7f0*/  IMAD R152, R17, UR34, R152 ;  /* 0x0000002211987c24 */ /* 0x000fe2000f8e0298 */
[----:B------:R-:W1:Y:S03]  /*c800*/  MUFU.TANH R192, R192 ;  /* 0x000000c000c07308 */ /* 0x000e660000002400 */
[----:B------:R-:W-:-:S02]  /*c810*/  @!P1 VIADD R128, R128, 0x2a840 ;  /* 0x0002a84080809836 */ /* 0x000fc40000000000 */
[----:B------:R-:W-:-:S03]  /*c820*/  VIADD R129, R152, -UR33 ;  /* 0x8000002198817c36 */ /* 0x000fc60008000000 */
[----:B------:R-:W1:Y:S01]  /*c830*/  MUFU.TANH R193, R193 ;  /* 0x000000c100c17308 */ /* 0x000e620000002400 */
[----:B------:R-:W-:Y:S01]  /*c840*/  IMAD R129, R16, -0x2, R129 ;  /* 0xfffffffe10817824 */ /* 0x000fe200078e0281 */
[----:B------:R-:W-:-:S03]  /*c850*/  @!P1 PRMT R128, RZ, 0x654, R128 ;  /* 0x00000654ff809816 */ /* 0x000fc60000000080 */
[----:B------:R-:W-:-:S03]  /*c860*/  VIADD R178, R129, UR29 ;  /* 0x0000001d81b27c36 */ /* 0x000fc60008000000 */
        /* <DEDUP_REMOVED lines=23> */
[----:B------:R-:W1:Y:S01]  /*c9e0*/  MUFU.TANH R189, R189 ;  /* 0x000000bd00bd7308 */ /* 0x000e620000002400 */
[----:B------:R-:W-:-:S02]  /*c9f0*/  VIADD R176, R129, UR32 ;  /* 0x0000002081b07c36 */ /* 0x000fc40008000000 */
[C---:B------:R-:W-:Y:S02]  /*ca00*/  IMAD.IADD R174, R3.reuse, 0x1, R178 ;  /* 0x0000000103ae7824 */ /* 0x040fe400078e02b2 */
[----:B------:R-:W-:-:S03]  /*ca10*/  IMAD.IADD R172, R3, 0x1, R176 ;  /* 0x0000000103ac7824 */ /* 0x000fc600078e02b0 */
        /* <DEDUP_REMOVED lines=11> */
[----:B------:R1:W-:Y:S01]  /*cad0*/  @!P1 SYNCS.ARRIVE.TRANS64.RED.A1T0 RZ, [R128+URZ], RZ ;  /* 0x000000ff80ff99a7 */ /* 0x0003e2000810043f */
[----:B--234-:R-:W-:Y:S05]  /*cae0*/  @!P5 BRA `(.L_x_967) ;  /* 0x00000000005cd947 */ /* 0x01cfea0003800000 */
[----:B------:R-:W-:Y:S01]  /*caf0*/  ISETP.GT.AND P2, PT, R9, -0x1, PT ;  /* 0xffffffff0900780c */ /* 0x000fe20003f44270 */
[----:B------:R-:W-:-:S12]  /*cb00*/  BSSY B0, `(.L_x_968) ;  /* 0x0000011000007945 */ /* 0x000fd80003800000 */
[----:B------:R-:W-:Y:S05]  /*cb10*/  @P2 BRA `(.L_x_969) ;  /* 0x0000000000202947 */ /* 0x000fea0003800000 */
[----:B------:R-:W-:Y:S01]  /*cb20*/  IMAD.U32 R152, RZ, RZ, UR31 ;  /* 0x0000001fff987e24 */ /* 0x000fe2000f8e00ff */
[----:B------:R-:W-:-:S04]  /*cb30*/  LOP3.LUT R159, RZ, R9, RZ, 0x33, !PT ;  /* 0x00000009ff9f7212 */ /* 0x000fc800078e33ff */
[----:B------:R-:W-:-:S13]  /*cb40*/  ISETP.NE.AND P2, PT, R152, 0x1, PT ;  /* 0x000000019800780c */ /* 0x000fda0003f45270 */
[----:B-1----:R-:W1:Y:S02]  /*cb50*/  @P2 LDC.64 R128, c[0x0][0x9e8] ;  /* 0x00027a00ff802b82 */ /* 0x002e640000000a00 */
[----:B-1----:R-:W-:-:S05]  /*cb60*/  @P2 IMAD.HI.U32 R128, R159, R128, RZ ;  /* 0x000000809f802227 */ /* 0x002fca00078e00ff */
[----:B------:R-:W-:-:S04]  /*cb70*/  @P2 SHF.R.U32.HI R159, RZ, R129, R128 ;  /* 0x00000081ff9f2219 */ /* 0x000fc80000011680 */
[----:B------:R-:W-:Y:S01]  /*cb80*/  LOP3.LUT R128, RZ, R159, RZ, 0x33, !PT ;  /* 0x0000009fff807212 */ /* 0x000fe200078e33ff */
[----:B------:R-:W-:Y:S06]  /*cb90*/  BRA `(.L_x_970) ;  /* 0x00000000001c7947 */ /* 0x000fec0003800000 */
.L_x_969:
[----:B------:R-:W-:-:S05]  /*cba0*/  IMAD.U32 R152, RZ, RZ, UR31 ;  /* 0x0000001fff987e24 */ /* 0x000fca000f8e00ff */
[----:B------:R-:W-:-:S13]  /*cbb0*/  ISETP.NE.AND P2, PT, R152, 0x1, PT ;  /* 0x000000019800780c */ /* 0x000fda0003f45270 */
[----:B-1----:R-:W1:Y:S01]  /*cbc0*/  @P2 LDC.64 R128, c[0x0][0x9e8] ;  /* 0x00027a00ff802b82 */ /* 0x002e620000000a00 */
[----:B------:R-:W-:-:S04]  /*cbd0*/  @P2 IMAD.IADD R159, R201, 0x1, R3 ;  /* 0x00000001c99f2824 */ /* 0x000fc800078e0203 */
[----:B-1----:R-:W-:-:S04]  /*cbe0*/  @P2 IMAD.HI.U32 R154, R159, R128, RZ ;  /* 0x000000809f9a2227 */ /* 0x002fc800078e00ff */
[----:B------:R-:W-:Y:S01]  /*cbf0*/  IMAD.MOV.U32 R128, RZ, RZ, R9 ;  /* 0x000000ffff807224 */ /* 0x000fe200078e0009 */
[----:B------:R-:W-:-:S07]  /*cc00*/  @P2 SHF.R.U32.HI R128, RZ, R129, R154 ;  /* 0x00000081ff802219 */ /* 0x000fce000001169a */
.L_x_970:
[----:B------:R-:W-:Y:S05]  /*cc10*/  BSYNC B0 ;  /* 0x0000000000007941 */ /* 0x000fea0003800000 */
.L_x_968:
[----:B------:R-:W-:-:S04]  /*cc20*/  IMAD R129, R128, R152, -R169 ;  /* 0x0000009880817224 */ /* 0x000fc800078e0aa9 */
[----:B------:R-:W-:-:S05]  /*cc30*/  IMAD R129, R16, -0x2, R129 ;  /* 0xfffffffe10817824 */ /* 0x000fca00078e0281 */
[----:B------:R-:W-:Y:S02]  /*cc40*/  VIADDMNMX R172, R129, R152, R172, PT ;  /* 0x0000009881ac7246 */ /* 0x000fe400038001ac */
[----:B------:R-:W-:-:S07]  /*cc50*/  VIMNMX R174, R174, R129, !PT ;  /* 0x00000081aeae7248 */ /* 0x000fce0007fe0100 */
.L_x_967:
[----:B------:R-:W-:-:S04]  /*cc60*/  ISETP.GT.AND P2, PT, R2, -0x1, PT ;  /* 0xffffffff0200780c */ /* 0x000fc80003f44270 */
[C---:B------:R-:W-:Y:S02]  /*cc70*/  ISETP.GT.AND P4, PT, R174.reuse, RZ, P2 ;  /* 0x000000ffae00720c */ /* 0x040fe40001784270 */
[----:B------:R-:W-:Y:S02]  /*cc80*/  ISETP.GT.AND P6, PT, R174, 0x1, P2 ;  /* 0x00000001ae00780c */ /* 0x000fe400017c4270 */
[C---:B------:R-:W-:Y:S02]  /*cc90*/  ISETP.LT.OR P4, PT, R172.reuse, 0x1, P4 ;  /* 0x00000001ac00780c */ /* 0x040fe40002781670 */
[----:B------:R-:W-:Y:S02]  /*cca0*/  ISETP.LT.OR P6, PT, R172, 0x2, P6 ;  /* 0x00000002ac00780c */ /* 0x000fe400037c1670 */
[----:B-1----:R-:W-:Y:S02]  /*ccb0*/  FSEL R179, R7, -INF , !P4 ;  /* 0xff80000007b37808 */ /* 0x002fe40006000000 */
[----:B------:R-:W-:-:S02]  /*ccc0*/  ISETP.GT.AND P3, PT, R174, 0x8, P2 ;  /* 0x00000008ae00780c */ /* 0x000fc40001764270 */
[C---:B------:R-:W-:Y:S02]  /*ccd0*/  ISETP.GT.AND P4, PT, R174.reuse, 0x9, P2 ;  /* 0x00000009ae00780c */ /* 0x040fe40001784270 */
[----:B------:R-:W-:Y:S02]  /*cce0*/  FSEL R177, R121, -INF , !P6 ;  /* 0xff80000079b17808 */ /* 0x000fe40007000000 */
[----:B------:R-:W-:Y:S02]  /*ccf0*/  ISETP.GT.AND P6, PT, R174, 0x10, P2 ;  /* 0x00000010ae00780c */ /* 0x000fe400017c4270 */
[C---:B------:R-:W-:Y:S02]  /*cd00*/  ISETP.LT.OR P3, PT, R172.reuse, 0x9, P3 ;  /* 0x00000009ac00780c */ /* 0x040fe40001f61670 */
[C---:B------:R-:W-:Y:S02]  /*cd10*/  ISETP.LT.OR P4, PT, R172.reuse, 0xa, P4 ;  /* 0x0000000aac00780c */ /* 0x040fe40002781670 */
[----:B------:R-:W-:-:S02]  /*cd20*/  ISETP.LT.OR P6, PT, R172, 0x11, P6 ;  /* 0x00000011ac00780c */ /* 0x000fc400037c1670 */
[----:B------:R-:W-:Y:S02]  /*cd30*/  FSEL R175, R124, -INF , !P3 ;  /* 0xff8000007caf7808 */ /* 0x000fe40005800000 */
[----:B------:R-:W-:Y:S02]  /*cd40*/  FSEL R171, R125, -INF , !P4 ;  /* 0xff8000007dab7808 */ /* 0x000fe40006000000 */
[C---:B------:R-:W-:Y:S02]  /*cd50*/  ISETP.GT.AND P3, PT, R174.reuse, 0x11, P2 ;  /* 0x00000011ae00780c */ /* 0x040fe40001764270 */
[----:B------:R-:W-:Y:S02]  /*cd60*/  ISETP.GT.AND P4, PT, R174, 0x18, P2 ;  /* 0x00000018ae00780c */ /* 0x000fe40001784270 */
[----:B------:R-:W-:Y:S02]  /*cd70*/  FSEL R173, R192, -INF , !P6 ;  /* 0xff800000c0ad7808 */ /* 0x000fe40007000000 */
[----:B------:R-:W-:-:S02]  /*cd80*/  ISETP.GT.AND P6, PT, R174, 0x19, P2 ;  /* 0x00000019ae00780c */ /* 0x000fc400017c4270 */
[C---:B------:R-:W-:Y:S02]  /*cd90*/  ISETP.LT.OR P3, PT, R172.reuse, 0x12, P3 ;  /* 0x00000012ac00780c */ /* 0x040fe40001f61670 */
[C---:B------:R-:W-:Y:S02]  /*cda0*/  ISETP.LT.OR P4, PT, R172.reuse, 0x19, P4 ;  /* 0x00000019ac00780c */ /* 0x040fe40002781670 */
[----:B------:R-:W-:Y:S02]  /*cdb0*/  ISETP.LT.OR P6, PT, R172, 0x1a, P6 ;  /* 0x0000001aac00780c */ /* 0x000fe400037c1670 */
[----:B------:R-:W-:Y:S02]  /*cdc0*/  FSEL R193, R193, -INF , !P3 ;  /* 0xff800000c1c17808 */ /* 0x000fe40005800000 */
[----:B------:R-:W-:Y:S02]  /*cdd0*/  FSEL R195, R195, -INF , !P4 ;  /* 0xff800000c3c37808 */ /* 0x000fe40006000000 */
[----:B------:R-:W-:-:S02]  /*cde0*/  ISETP.GT.AND P3, PT, R174, 0x20, P2 ;  /* 0x00000020ae00780c */ /* 0x000fc40001764270 */
[----:B------:R-:W-:Y:S02]  /*cdf0*/  ISETP.GT.AND P4, PT, R174, 0x21, P2 ;  /* 0x00000021ae00780c */ /* 0x000fe40001784270 */
        /* <DEDUP_REMOVED lines=8> */
[C---:B------:R-:W-:Y:S02]  /*ce80*/  ISETP.GT.AND P4, PT, R174.reuse, 0x30, P2 ;  /* 0x00000030ae00780c */ /* 0x040fe40001784270 */
        /* <DEDUP_REMOVED lines=26> */
[----:B------:R-:W-:Y:S02]  /*d030*/  FSEL R150, R153, -INF , !P6 ;  /* 0xff80000099967808 */ /* 0x000fe40007000000 */
[C---:B------:R-:W-:Y:S02]  /*d040*/  ISETP.GT.AND P3, PT, R174.reuse, 0x50, P2 ;  /* 0x00000050ae00780c */ /* 0x040fe40001764270 */
[----:B------:R-:W-:Y:S02]  /*d050*/  ISETP.GT.AND P6, PT, R174, 0x58, P2 ;  /* 0x00000058ae00780c */ /* 0x000fe400017c4270 */
[C---:B------:R-:W-:Y:S02]  /*d060*/  ISETP.LT.OR P4, PT, R172.reuse, 0x52, P4 ;  /* 0x00000052ac00780c */ /* 0x040fe40002781670 */
[C---:B------:R-:W-:Y:S02]  /*d070*/  ISETP.LT.OR P3, PT, R172.reuse, 0x51, P3 ;  /* 0x00000051ac00780c */ /* 0x040fe40001f61670 */
[----:B------:R-:W-:-:S02]  /*d080*/  ISETP.LT.OR P6, PT, R172, 0x59, P6 ;  /* 0x00000059ac00780c */ /* 0x000fc400037c1670 */
[----:B------:R-:W-:Y:S02]  /*d090*/  FSEL R153, R158, -INF , !P4 ;  /* 0xff8000009e997808 */ /* 0x000fe40006000000 */
[----:B------:R-:W-:Y:S02]  /*d0a0*/  FSEL R151, R157, -INF , !P3 ;  /* 0xff8000009d977808 */ /* 0x000fe40005800000 */
[----:B------:R-:W-:Y:S02]  /*d0b0*/  ISETP.GT.AND P4, PT, R174, 0x60, P2 ;  /* 0x00000060ae00780c */ /* 0x000fe40001784270 */
[----:B------:R-:W-:Y:S02]  /*d0c0*/  FSEL R155, R160, -INF , !P6 ;  /* 0xff800000a09b7808 */ /* 0x000fe40007000000 */
[C---:B------:R-:W-:Y:S02]  /*d0d0*/  ISETP.GT.AND P3, PT, R174.reuse, 0x59, P2 ;  /* 0x00000059ae00780c */ /* 0x040fe40001764270 */
        /* <DEDUP_REMOVED lines=13> */
[----:B------:R-:W-:Y:S01]  /*d1b0*/  FSEL R162, R165, -INF , !P4 ;  /* 0xff800000a5a27808 */ /* 0x000fe20006000000 */
[----:B------:R-:W-:Y:S01]  /*d1c0*/  IMAD.IADD R165, R4, 0x1, R178 ;  /* 0x0000000104a57824 */ /* 0x000fe200078e02b2 */
[----:B------:R-:W-:Y:S01]  /*d1d0*/  FSEL R161, R164, -INF , !P3 ;  /* 0xff800000a4a17808 */ /* 0x000fe20005800000 */
[----:B------:R-:W-:Y:S01]  /*d1e0*/  IMAD.IADD R164, R4, 0x1, R176 ;  /* 0x0000000104a47824 */ /* 0x000fe200078e02b0 */
[C---:B------:R-:W-:Y:S02]  /*d1f0*/  ISETP.GT.AND P4, PT, R174.reuse, 0x78, P2 ;  /* 0x00000078ae00780c */ /* 0x040fe40001784270 */
        /* <DEDUP_REMOVED lines=8> */
[----:B------:R-:W-:Y:S01]  /*d280*/  FSEL R168, R170, -INF , !P6 ;  /* 0xff800000aaa87808 */ /* 0x000fe20007000000 */
[----:B------:R-:W-:Y:S06]  /*d290*/  @!P5 BRA `(.L_x_971) ;  /* 0x000000000058d947 */ /* 0x000fec0003800000 */
        /* <DEDUP_REMOVED lines=12> */
.L_x_973:
[----:B------:R-:W-:-:S05]  /*d360*/  IMAD.U32 R172, RZ, RZ, UR31 ;  /* 0x0000001fffac7e24 */ /* 0x000fca000f8e00ff */
[----:B------:R-:W-:-:S13]  /*d370*/  ISETP.NE.AND P3, PT, R172, 0x1, PT ;  /* 0x00000001ac00780c */ /* 0x000fda0003f65270 */
[----:B------:R-:W1:Y:S02]  /*d380*/  @P3 LDC.64 R124, c[0x0][0x9e8] ;  /* 0x00027a00ff7c3b82 */ /* 0x000e640000000a00 */
[----:B-1----:R-:W-:-:S05]  /*d390*/  @P3 IMAD.HI.U32 R124, R170, R124, RZ ;  /* 0x0000007caa7c3227 */ /* 0x002fca00078e00ff */
[----:B------:R-:W-:-:S07]  /*d3a0*/  @P3 SHF.R.U32.HI R170, RZ, R125, R124 ;  /* 0x0000007dffaa3219 */ /* 0x000fce000001167c */
.L_x_974:
[----:B------:R-:W-:Y:S05]  /*d3b0*/  BSYNC B0 ;  /* 0x0000000000007941 */ /* 0x000fea0003800000 */
.L_x_972:
[----:B------:R-:W-:-:S04]  /*d3c0*/  IMAD R169, R170, R172, -R169 ;  /* 0x000000acaaa97224 */ /* 0x000fc800078e0aa9 */
[----:B------:R-:W-:-:S05]  /*d3d0*/  IMAD R169, R16, -0x2, R169 ;  /* 0xfffffffe10a97824 */ /* 0x000fca00078e02a9 */
[----:B------:R-:W-:Y:S02]  /*d3e0*/  VIADDMNMX R164, R169, R172, R164, PT ;  /* 0x000000aca9a47246 */ /* 0x000fe400038001a4 */
[----:B------:R-:W-:-:S07]  /*d3f0*/  VIMNMX R165, R165, R169, !PT ;  /* 0x000000a9a5a57248 */ /* 0x000fce0007fe0100 */
.L_x_971:
[----:B------:R-:W-:Y:S01]  /*d400*/  FMNMX.FTZ R124, R179, R10, !PT ;  /* 0x0000000ab37c7209 */ /* 0x000fe20007810000 */
[----:B------:R-:W-:Y:S01]  /*d410*/  UMOV UR10, UR30 ;  /* 0x0000001e000a7c82 */ /* 0x000fe20008000000 */
[----:B------:R-:W-:Y:S02]  /*d420*/  ISETP.GT.AND P3, PT, R165, 0x9, P2 ;  /* 0x00000009a500780c */ /* 0x000fe40001764270 */
[----:B------:R-:W-:Y:S02]  /*d430*/  FMNMX.FTZ R124, R177, R124, !PT ;  /* 0x0000007cb17c7209 */ /* 0x000fe40007810000 */
[----:B------:R-:W-:Y:S02]  /*d440*/  ISETP.LT.OR P3, PT, R164, 0xa, P3 ;  /* 0x0000000aa400780c */ /* 0x000fe40001f61670 */
[----:B------:R-:W-:Y:S02]  /*d450*/  FMNMX.FTZ R124, R175, R124, !PT ;  /* 0x0000007caf7c7209 */ /* 0x000fe40007810000 */
[----:B------:R-:W-:-:S02]  /*d460*/  FSEL R14, R14, -INF , !P3 ;  /* 0xff8000000e0e7808 */ /* 0x000fc40005800000 */
[----:B------:R-:W-:Y:S02]  /*d470*/  FMNMX.FTZ R124, R171, R124, !PT ;  /* 0x0000007cab7c7209 */ /* 0x000fe40007810000 */
[----:B------:R-:W-:Y:S02]  /*d480*/  ISETP.GT.AND P3, PT, R165, 0x11, P2 ;  /* 0x00000011a500780c */ /* 0x000fe40001764270 */
        /* <DEDUP_REMOVED lines=19> */
[----:B------:R-:W-:Y:S02]  /*d5c0*/  ISETP.GT.AND P6, PT, R165, 0x8, P2 ;  /* 0x00000008a500780c */ /* 0x000fe400017c4270 */
[----:B------:R-:W-:Y:S02]  /*d5d0*/  FMNMX.FTZ R7, R154, R7, !PT ;  /* 0x000000079a077209 */ /* 0x000fe40007810000 */
[----:B------:R-:W-:-:S02]  /*d5e0*/  FSEL R169, R120, -INF , !P3 ;  /* 0xff80000078a97808 */ /* 0x000fc40005800000 */
[----:B------:R-:W-:Y:S02]  /*d5f0*/  FMNMX.FTZ R124, R152, R7, !PT ;  /* 0x00000007987c7209 */ /* 0x000fe40007810000 */
[----:B------:R-:W-:Y:S02]  /*d600*/  ISETP.GT.AND P3, PT, R165, 0x21, P2 ;  /* 0x00000021a500780c */ /* 0x000fe40001764270 */
[----:B------:R-:W-:Y:S02]  /*d610*/  FMNMX.FTZ R124, R129, R124, !PT ;  /* 0x0000007c817c7209 */ /* 0x000fe40007810000 */
[----:B------:R-:W-:Y:S02]  /*d620*/  FSEL R15, R15, -INF , !P4 ;  /* 0xff8000000f0f7808 */ /* 0x000fe40006000000 */
[----:B------:R-:W-:Y:S02]  /*d630*/  FMNMX.FTZ R7, R121, R124, !PT ;  /* 0x0000007c79077209 */ /* 0x000fe40007810000 */
[----:B------:R-:W-:-:S02]  /*d640*/  ISETP.LT.OR P6, PT, R164, 0x9, P6 ;  /* 0x00000009a400780c */ /* 0x000fc400037c1670 */
[----:B------:R-:W-:Y:S02]  /*d650*/  FMNMX.FTZ R7, R128, R7, !PT ;  /* 0x0000000780077209 */ /* 0x000fe40007810000 */
[----:B------:R-:W-:Y:S02]  /*d660*/  ISETP.GT.AND P4, PT, R165, 0x18, P2 ;  /* 0x00000018a500780c */ /* 0x000fe40001784270 */
[----:B------:R-:W-:Y:S02]  /*d670*/  FMNMX.FTZ R124, R150, R7, !PT ;  /* 0x00000007967c7209 */ /* 0x000fe40007810000 */
[----:B------:R-:W-:Y:S02]  /*d680*/  ISETP.LT.OR P3, PT, R164, 0x22, P3 ;  /* 0x00000022a400780c */ /* 0x000fe40001f61670 */
[----:B------:R-:W-:Y:S02]  /*d690*/  FMNMX.FTZ R124, R151, R124, !PT ;  /* 0x0000007c977c7209 */ /* 0x000fe40007810000 */
[----:B------:R-:W-:-:S02]  /*d6a0*/  FSEL R13, R13, -INF , !P6 ;  /* 0xff8000000d0d7808 */ /* 0x000fc40007000000 */
[----:B------:R-:W-:Y:S02]  /*d6b0*/  FMNMX.FTZ R124, R153, R124, !PT ;  /* 0x0000007c997c7209 */ /* 0x000fe40007810000 */
[----:B------:R-:W-:Y:S02]  /*d6c0*/  ISETP.LT.OR P4, PT, R164, 0x19, P4 ;  /* 0x00000019a400780c */ /* 0x000fe40002781670 */
[----:B------:R-:W-:Y:S02]  /*d6d0*/  FMNMX.FTZ R124, R155, R124, !PT ;  /* 0x0000007c9b7c7209 */ /* 0x000fe40007810000 */
[----:B------:R-:W-:Y:S02]  /*d6e0*/  FSEL R123, R123, -INF , !P3 ;  /* 0xff8000007b7b7808 */ /* 0x000fe40005800000 */
[----:B------:R-:W-:Y:S02]  /*d6f0*/  FMNMX.FTZ R7, R157, R124, !PT ;  /* 0x0000007c9d077209 */ /* 0x000fe40007810000 */
[----:B------:R-:W-:-:S02]  /*d700*/  ISETP.GT.AND P3, PT, R165, RZ, P2 ;  /* 0x000000ffa500720c */ /* 0x000fc40001764270 */
        /* <DEDUP_REMOVED lines=13> */
[----:B------:R-:W-:Y:S02]  /*d7e0*/  ISETP.LT.OR P3, PT, R164, 0x31, P3 ;  /* 0x00000031a400780c */ /* 0x000fe40001f61670 */
[----:B------:R-:W-:Y:S02]  /*d7f0*/  FMNMX.FTZ R124, R168, R7, !PT ;  /* 0x00000007a87c7209 */ /* 0x000fe40007810000 */
[----:B------:R-:W-:Y:S02]  /*d800*/  FSEL R174, R130, -INF , !P3 ;  /* 0xff80000082ae7808 */ /* 0x000fe40005800000 */
[----:B------:R-:W-:Y:S01]  /*d810*/  ISETP.GT.AND P3, PT, R165, 0x38, P2 ;  /* 0x00000038a500780c */ /* 0x000fe20001764270 */
[----:B------:R-:W1:Y:S03]  /*d820*/  SHFL.BFLY PT, R7, R124, 0x2, 0x1f ;  /* 0x0c401f007c077f89 */ /* 0x000e6600000e0000 */
[----:B------:R-:W-:-:S04]  /*d830*/  ISETP.LT.OR P3, PT, R164, 0x39, P3 ;  /* 0x00000039a400780c */ /* 0x000fc80001f61670 */
[----:B------:R-:W-:Y:S02]  /*d840*/  FSEL R132, R132, -INF , !P3 ;  /* 0xff80000084847808 */ /* 0x000fe40005800000 */
[----:B------:R-:W-:-:S04]  /*d850*/  ISETP.GT.AND P3, PT, R165, 0x40, P2 ;  /* 0x00000040a500780c */ /* 0x000fc80001764270 */
[----:B------:R-:W-:Y:S02]  /*d860*/  ISETP.LT.OR P3, PT, R164, 0x41, P3 ;  /* 0x00000041a400780c */ /* 0x000fe40001f61670 */
[----:B-1----:R-:W-:-:S05]  /*d870*/  FMNMX.FTZ R125, R124, R7, !PT ;  /* 0x000000077c7d7209 */ /* 0x002fca0007810000 */
[----:B------:R-:W1:Y:S02]  /*d880*/  SHFL.BFLY PT, R170, R125, 0x1, 0x1f ;  /* 0x0c201f007daa7f89 */ /* 0x000e6400000e0000 */
[----:B-1----:R-:W-:Y:S01]  /*d890*/  FMNMX.FTZ R7, R125, R170, !PT ;  /* 0x000000aa7d077209 */ /* 0x002fe20007810000 */
[----:B------:R-:W-:-:S03]  /*d8a0*/  IMAD.U32 R170, RZ, RZ, UR10 ;  /* 0x0000000affaa7e24 */ /* 0x000fc6000f8e00ff */
[C---:B------:R-:W-:Y:S01]  /*d8b0*/  FSETP.NEU.FTZ.AND P6, PT, R7.reuse, -INF , PT ;  /* 0xff8000000700780b */ /* 0x040fe20003fdd000 */
[----:B------:R-:W-:-:S01]  /*d8c0*/  FFMA.FTZ R124, R7, R170, -8 ;  /* 0xc1000000077c7423 */ /* 0x000fc200000100aa */
[----:B------:R-:W-:Y:S02]  /*d8d0*/  FSEL R170, R122, -INF , !P4 ;  /* 0xff8000007aaa7808 */ /* 0x000fe40006000000 */
[----:B------:R-:W-:Y:S02]  /*d8e0*/  ISETP.GT.AND P4, PT, R165, 0x28, P2 ;  /* 0x00000028a500780c */ /* 0x000fe40001784270 */
[----:B------:R-:W-:Y:S02]  /*d8f0*/  FSEL R124, R124, RZ, P6 ;  /* 0x000000ff7c7c7208 */ /* 0x000fe40003000000 */
[----:B------:R-:W-:-:S03]  /*d900*/  ISETP.LT.OR P4, PT, R164, 0x29, P4 ;  /* 0x00000029a400780c */ /* 0x000fc60002781670 */
[--C-:B------:R-:W-:Y:S01]  /*d910*/  FFMA.FTZ R175, R175, UR10, -R124.reuse ;  /* 0x0000000aafaf7c23 */ /* 0x100fe2000801087c */
[----:B------:R-:W-:-:S01]  /*d920*/  FFMA.FTZ R177, R177, UR10, -R124 ;  /* 0x0000000ab1b17c23 */ /* 0x000fc2000801087c */
[----:B------:R-:W-:Y:S01]  /*d930*/  FSEL R126, R126, -INF , !P4 ;  /* 0xff8000007e7e7808 */ /* 0x000fe20006000000 */
[----:B------:R-:W-:-:S01]  /*d940*/  FFMA.FTZ R125, R179, UR10, -R124 ;  /* 0x0000000ab37d7c23 */ /* 0x000fc2000801087c */
[----:B------:R1:W-:Y:S01]  /*d950*/  MUFU.EX2 R122, R175 ;  /* 0x000000af007a7308 */ /* 0x0003e20000000800 */
[----:B------:R-:W-:Y:S01]  /*d960*/  ISETP.GT.AND P4, PT, R165, 0x29, P2 ;  /* 0x00000029a500780c */ /* 0x000fe20001784270 */
[--C-:B------:R-:W-:Y:S01]  /*d970*/  FFMA.FTZ R182, R159, UR10, -R124.reuse ;  /* 0x0000000a9fb67c23 */ /* 0x100fe2000801087c */
[----:B------:R-:W-:-:S01]  /*d980*/  FFMA.FTZ R183, R152, UR10, -R124 ;  /* 0x0000000a98b77c23 */ /* 0x000fc2000801087c */
[--C-:B------:R-:W-:Y:S01]  /*d990*/  FFMA.FTZ R168, R168, UR10, -R124.reuse ;  /* 0x0000000aa8a87c23 */ /* 0x100fe2000801087c */
[----:B------:R-:W-:Y:S01]  /*d9a0*/  ISETP.LT.OR P4, PT, R164, 0x2a, P4 ;  /* 0x0000002aa400780c */ /* 0x000fe20002781670 */
[--C-:B------:R-:W-:Y:S01]  /*d9b0*/  FFMA.FTZ R171, R171, UR10, -R124.reuse ;  /* 0x0000000aabab7c23 */ /* 0x100fe2000801087c */
[----:B------:R-:W-:-:S01]  /*d9c0*/  FFMA.FTZ R173, R173, UR10, -R124 ;  /* 0x0000000aadad7c23 */ /* 0x000fc2000801087c */
[----:B------:R2:W-:Y:S01]  /*d9d0*/  MUFU.EX2 R120, R177 ;  /* 0x000000b100787308 */ /* 0x0005e20000000800 */
[----:B-1----:R-:W-:Y:S01]  /*d9e0*/  FMNMX.FTZ R175, R172, R11, !PT ;  /* 0x0000000bacaf7209 */ /* 0x002fe20007810000 */
        /* <DEDUP_REMOVED lines=15> */
[----:B--2---:R-:W-:Y:S01]  /*dae0*/  FMNMX.FTZ R177, R15, R8, !PT ;  /* 0x000000080fb17209 */ /* 0x004fe20007810000 */
[--C-:B------:R-:W-:Y:S01]  /*daf0*/  FFMA.FTZ R128, R128, UR10, -R124.reuse ;  /* 0x0000000a80807c23 */ /* 0x100fe2000801087c */
[----:B------:R-:W-:Y:S01]  /*db00*/  ISETP.GT.AND P4, PT, R165, 0x39, P2 ;  /* 0x00000039a500780c */ /* 0x000fe20001784270 */
[----:B------:R-:W-:Y:S01]  /*db10*/  FFMA.FTZ R151, R151, UR10, -R124 ;  /* 0x0000000a97977c23 */ /* 0x000fe2000801087c */
[----:B------:R-:W-:Y:S01]  /*db20*/  FMNMX.FTZ R8, R20, R177, !PT ;  /* 0x000000b114087209 */ /* 0x000fe20007810000 */
[----:B------:R-:W-:Y:S01]  /*db30*/  MUFU.EX2 R125, R125 ;  /* 0x0000007d007d7308 */ /* 0x000fe20000000800 */
[----:B------:R-:W-:-:S02]  /*db40*/  ISETP.LT.OR P4, PT, R164, 0x3a, P4 ;  /* 0x0000003aa400780c */ /* 0x000fc40002781670 */
[----:B------:R-:W-:Y:S02]  /*db50*/  FMNMX.FTZ R8, R21, R8, !PT ;  /* 0x0000000815087209 */ /* 0x000fe40007810000 */
[----:B------:R-:W-:Y:S02]  /*db60*/  FSEL R133, R133, -INF , !P4 ;  /* 0xff80000085857808 */ /* 0x000fe40006000000 */
[----:B------:R-:W-:Y:S01]  /*db70*/  FMNMX.FTZ R179, R169, R8, !PT ;  /* 0x00000008a9b37209 */ /* 0x000fe20007810000 */
[----:B------:R-:W-:Y:S01]  /*db80*/  MUFU.EX2 R171, R171 ;  /* 0x000000ab00ab7308 */ /* 0x000fe20000000800 */
[----:B------:R-:W-:Y:S02]  /*db90*/  ISETP.GT.AND P4, PT, R165, 0x41, P2 ;  /* 0x00000041a500780c */ /* 0x000fe40001784270 */
[----:B------:R-:W-:Y:S02]  /*dba0*/  FMNMX.FTZ R8, R170, R179, !PT ;  /* 0x000000b3aa087209 */ /* 0x000fe40007810000 */
[----:B------:R-:W-:-:S02]  /*dbb0*/  FSEL R177, R134, -INF , !P3 ;  /* 0xff80000086b17808 */ /* 0x000fc40005800000 */
[----:B------:R-:W-:Y:S01]  /*dbc0*/  FMNMX.FTZ R179, R123, R8, !PT ;  /* 0x000000087bb37209 */ /* 0x000fe20007810000 */
[----:B------:R-:W-:Y:S01]  /*dbd0*/  MUFU.EX2 R173, R173 ;  /* 0x000000ad00ad7308 */ /* 0x000fe20000000800 */
[----:B------:R-:W-:Y:S02]  /*dbe0*/  ISETP.GT.AND P3, PT, R165, 0x48, P2 ;  /* 0x00000048a500780c */ /* 0x000fe40001764270 */
[----:B------:R-:W-:Y:S01]  /*dbf0*/  FMNMX.FTZ R8, R126, R179, !PT ;  /* 0x000000b37e087209 */ /* 0x000fe20007810000 */
[----:B------:R-:W-:-:S01]  /*dc00*/  FFMA.FTZ R179, R189, UR10, -R124 ;  /* 0x0000000abdb37c23 */ /* 0x000fc2000801087c */
[C---:B------:R-:W-:Y:S02]  /*dc10*/  ISETP.LT.OR P4, PT, R164.reuse, 0x42, P4 ;  /* 0x00000042a400780c */ /* 0x040fe40002781670 */
        /* <DEDUP_REMOVED lines=13> */
[C---:B------:R-:W-:Y:S02]  /*dcf0*/  ISETP.LT.OR P4, PT, R164.reuse, 0x4a, P4 ;  /* 0x0000004aa400780c */ /* 0x040fe40002781670 */
[----:B------:R-:W-:Y:S02]  /*dd00*/  FMNMX.FTZ R181, R177, R8, !PT ;  /* 0x00000008b1b57209 */ /* 0x000fe40007810000 */
[----:B------:R-:W-:Y:S01]  /*dd10*/  ISETP.LT.OR P3, PT, R164, 0x51, P3 ;  /* 0x00000051a400780c */ /* 0x000fe20001f61670 */
[----:B------:R-:W-:Y:S01]  /*dd20*/  MUFU.EX2 R134, R197 ;  /* 0x000000c500867308 */ /* 0x000fe20000000800 */
[----:B------:R-:W-:-:S02]  /*dd30*/  FSEL R137, R137, -INF , !P4 ;  /* 0xff80000089897808 */ /* 0x000fc40006000000 */
[C---:B------:R-:W-:Y:S02]  /*dd40*/  ISETP.GT.AND P4, PT, R165.reuse, 0x51, P2 ;  /* 0x00000051a500780c */ /* 0x040fe40001784270 */
[----:B------:R-:W-:Y:S02]  /*dd50*/  FMNMX.FTZ R181, R178, R181, !PT ;  /* 0x000000b5b2b57209 */ /* 0x000fe40007810000 */
[----:B------:R-:W-:Y:S01]  /*dd60*/  FSEL R180, R138, -INF , !P3 ;  /* 0xff8000008ab47808 */ /* 0x000fe20005800000 */
[----:B------:R-:W-:Y:S01]  /*dd70*/  MUFU.EX2 R135, R196 ;  /* 0x000000c400877308 */ /* 0x000fe20000000800 */
[----:B------:R-:W-:Y:S02]  /*dd80*/  ISETP.GT.AND P3, PT, R165, 0x58, P2 ;  /* 0x00000058a500780c */ /* 0x000fe40001764270 */
[----:B------:R-:W-:Y:S02]  /*dd90*/  ISETP.LT.OR P4, PT, R164, 0x52, P4 ;  /* 0x00000052a400780c */ /* 0x000fe40002781670 */
[----:B------:R-:W-:-:S02]  /*dda0*/  FMNMX.FTZ R8, R136, R181, !PT ;  /* 0x000000b588087209 */ /* 0x000fc40007810000 */
[----:B------:R-:W-:Y:S01]  /*ddb0*/  ISETP.LT.OR P3, PT, R164, 0x59, P3 ;  /* 0x00000059a400780c */ /* 0x000fe20001f61670 */
[----:B------:R-:W-:Y:S01]  /*ddc0*/  MUFU.EX2 R179, R179 ;  /* 0x000000b300b37308 */ /* 0x000fe20000000800 */
[----:B------:R-:W-:Y:S02]  /*ddd0*/  FSEL R159, R139, -INF , !P4 ;  /* 0xff8000008b9f7808 */ /* 0x000fe40006000000 */
[----:B------:R-:W-:Y:S02]  /*dde0*/  FMNMX.FTZ R181, R137, R8, !PT ;  /* 0x0000000889b57209 */ /* 0x000fe40007810000 */
[----:B------:R-:W-:Y:S02]  /*ddf0*/  ISETP.GT.AND P4, PT, R165, 0x59, P2 ;  /* 0x00000059a500780c */ /* 0x000fe40001784270 */
[----:B------:R-:W-:Y:S01]  /*de00*/  FSEL R140, R140, -INF , !P3 ;  /* 0xff8000008c8c7808 */ /* 0x000fe20005800000 */
[----:B------:R1:W-:Y:S01]  /*de10*/  MUFU.EX2 R139, R182 ;  /* 0x000000b6008b7308 */ /* 0x0003e20000000800 */
[----:B------:R-:W-:-:S02]  /*de20*/  FMNMX.FTZ R8, R180, R181, !PT ;  /* 0x000000b5b4087209 */ /* 0x000fc40007810000 */
[----:B------:R-:W-:Y:S02]  /*de30*/  ISETP.GT.AND P3, PT, R165, 0x60, P2 ;  /* 0x00000060a500780c */ /* 0x000fe40001764270 */
[C---:B------:R-:W-:Y:S02]  /*de40*/  ISETP.LT.OR P4, PT, R164.reuse, 0x5a, P4 ;  /* 0x0000005aa400780c */ /* 0x040fe40002781670 */
[----:B------:R-:W-:Y:S01]  /*de50*/  FMNMX.FTZ R181, R159, R8, !PT ;  /* 0x000000089fb57209 */ /* 0x000fe20007810000 */
[----:B------:R-:W-:Y:S01]  /*de60*/  MUFU.EX2 R138, R188 ;  /* 0x000000bc008a7308 */ /* 0x000fe20000000800 */
[----:B------:R-:W-:Y:S01]  /*de70*/  ISETP.LT.OR P3, PT, R164, 0x61, P3 ;  /* 0x00000061a400780c */ /* 0x000fe20001f61670 */
[----:B-1----:R-:W-:Y:S01]  /*de80*/  FFMA.FTZ R182, R154, UR10, -R124 ;  /* 0x0000000a9ab67c23 */ /* 0x002fe2000801087c */
[----:B------:R-:W-:Y:S02]  /*de90*/  FSEL R141, R141, -INF , !P4 ;  /* 0xff8000008d8d7808 */ /* 0x000fe40006000000 */
[----:B------:R-:W-:-:S02]  /*dea0*/  ISETP.GT.AND P4, PT, R165, 0x61, P2 ;  /* 0x00000061a500780c */ /* 0x000fc40001784270 */
[----:B------:R-:W-:Y:S01]  /*deb0*/  FMNMX.FTZ R8, R140, R181, !PT ;  /* 0x000000b58c087209 */ /* 0x000fe20007810000 */
[----:B------:R-:W-:Y:S01]  /*dec0*/  MUFU.EX2 R156, R156 ;  /* 0x0000009c009c7308 */ /* 0x000fe20000000800 */
[----:B------:R-:W-:Y:S02]  /*ded0*/  FSEL R154, R142, -INF , !P3 ;  /* 0xff8000008e9a7808 */ /* 0x000fe40005800000 */
[----:B------:R-:W-:Y:S02]  /*dee0*/  ISETP.GT.AND P3, PT, R165, 0x68, P2 ;  /* 0x00000068a500780c */ /* 0x000fe40001764270 */
[C---:B------:R-:W-:Y:S02]  /*def0*/  ISETP.LT.OR P4, PT, R164.reuse, 0x62, P4 ;  /* 0x00000062a400780c */ /* 0x040fe40002781670 */
[----:B------:R-:W-:Y:S01]  /*df00*/  FMNMX.FTZ R181, R141, R8, !PT ;  /* 0x000000088db57209 */ /* 0x000fe20007810000 */
[----:B------:R1:W-:Y:S01]  /*df10*/  MUFU.EX2 R142, R182 ;  /* 0x000000b6008e7308 */ /* 0x0003e20000000800 */
[----:B------:R-:W-:-:S02]  /*df20*/  ISETP.LT.OR P3, PT, R164, 0x69, P3 ;  /* 0x00000069a400780c */ /* 0x000fc40001f61670 */
[----:B------:R-:W-:Y:S02]  /*df30*/  FSEL R152, R143, -INF , !P4 ;  /* 0xff8000008f987808 */ /* 0x000fe40006000000 */
[----:B------:R-:W-:Y:S02]  /*df40*/  ISETP.GT.AND P4, PT, R165, 0x69, P2 ;  /* 0x00000069a500780c */ /* 0x000fe40001784270 */
[----:B------:R-:W-:Y:S01]  /*df50*/  FMNMX.FTZ R181, R154, R181, !PT ;  /* 0x000000b59ab57209 */ /* 0x000fe20007810000 */
[----:B------:R-:W-:Y:S01]  /*df60*/  MUFU.EX2 R143, R183 ;  /* 0x000000b7008f7308 */ /* 0x000fe20000000800 */
[----:B------:R-:W-:Y:S01]  /*df70*/  FSEL R144, R144, -INF , !P3 ;  /* 0xff80000090907808 */ /* 0x000fe20005800000 */
[----:B-1----:R-:W-:Y:S01]  /*df80*/  FFMA.FTZ R182, R121, UR10, -R124 ;  /* 0x0000000a79b67c23 */ /* 0x002fe2000801087c */
[----:B------:R-:W-:Y:S02]  /*df90*/  ISETP.GT.AND P3, PT, R165, 0x70, P2 ;  /* 0x00000070a500780c */ /* 0x000fe40001764270 */
[----:B------:R-:W-:-:S02]  /*dfa0*/  ISETP.LT.OR P4, PT, R164, 0x6a, P4 ;  /* 0x0000006aa400780c */ /* 0x000fc40002781670 */
[----:B------:R-:W-:Y:S01]  /*dfb0*/  FMNMX.FTZ R181, R152, R181, !PT ;  /* 0x000000b598b57209 */ /* 0x000fe20007810000 */
[----:B------:R-:W-:Y:S01]  /*dfc0*/  MUFU.EX2 R129, R129 ;  /* 0x0000008100817308 */ /* 0x000fe20000000800 */
[----:B------:R-:W-:Y:S02]  /*dfd0*/  ISETP.LT.OR P3, PT, R164, 0x71, P3 ;  /* 0x00000071a400780c */ /* 0x000fe40001f61670 */
[----:B------:R-:W-:Y:S02]  /*dfe0*/  FSEL R145, R145, -INF , !P4 ;  /* 0xff80000091917808 */ /* 0x000fe40006000000 */
[----:B------:R-:W-:Y:S02]  /*dff0*/  ISETP.GT.AND P4, PT, R165, 0x71, P2 ;  /* 0x00000071a500780c */ /* 0x000fe40001784270 */
[----:B------:R-:W-:Y:S01]  /*e000*/  FMNMX.FTZ R8, R144, R181, !PT ;  /* 0x000000b590087209 */ /* 0x000fe20007810000 */
[----:B------:R-:W-:-:S01]  /*e010*/  FFMA.FTZ R181, R150, UR10, -R124 ;  /* 0x0000000a96b57c23 */ /* 0x000fc2000801087c */
[----:B------:R-:W-:Y:S01]  /*e020*/  FSEL R121, R146, -INF , !P3 ;  /* 0xff80000092797808 */ /* 0x000fe20005800000 */
[----:B------:R-:W-:Y:S01]  /*e030*/  MUFU.EX2 R128, R128 ;  /* 0x0000008000807308 */ /* 0x000fe20000000800 */
[----:B------:R-:W-:-:S02]  /*e040*/  ISETP.GT.AND P3, PT, R165, 0x78, P2 ;  /* 0x00000078a500780c */ /* 0x000fc40001764270 */
[C---:B------:R-:W-:Y:S02]  /*e050*/  ISETP.LT.OR P4, PT, R164.reuse, 0x72, P4 ;  /* 0x00000072a400780c */ /* 0x040fe40002781670 */
[----:B------:R-:W-:Y:S02]  /*e060*/  FMNMX.FTZ R8, R145, R8, !PT ;  /* 0x0000000891087209 */ /* 0x000fe40007810000 */
[----:B------:R-:W-:Y:S01]  /*e070*/  ISETP.GT.AND P2, PT, R165, 0x79, P2 ;  /* 0x00000079a500780c */ /* 0x000fe20001744270 */
[----:B------:R1:W-:Y:S01]  /*e080*/  MUFU.EX2 R146, R182 ;  /* 0x000000b600927308 */ /* 0x0003e20000000800 */
[----:B------:R-:W-:Y:S02]  /*e090*/  ISETP.LT.OR P3, PT, R164, 0x79, P3 ;  /* 0x00000079a400780c */ /* 0x000fe40001f61670 */
[----:B------:R-:W-:Y:S02]  /*e0a0*/  FSEL R147, R147, -INF , !P4 ;  /* 0xff80000093937808 */ /* 0x000fe40006000000 */
[----:B------:R-:W-:-:S02]  /*e0b0*/  FMNMX.FTZ R8, R121, R8, !PT ;  /* 0x0000000879087209 */ /* 0x000fc40007810000 */
[----:B------:R-:W-:Y:S01]  /*e0c0*/  ISETP.LT.OR P2, PT, R164, 0x7a, P2 ;  /* 0x0000007aa400780c */ /* 0x000fe20001741670 */
[----:B------:R-:W-:-:S01]  /*e0d0*/  FFMA.FTZ R164, R153, UR10, -R124 ;  /* 0x0000000a99a47c23 */ /* 0x000fc2000801087c */
[----:B------:R-:W-:Y:S01]  /*e0e0*/  FSEL R148, R148, -INF , !P3 ;  /* 0xff80000094947808 */ /* 0x000fe20005800000 */
[----:B------:R-:W-:-:S01]  /*e0f0*/  FFMA.FTZ R153, R155, UR10, -R124 ;  /* 0x0000000a9b997c23 */ /* 0x000fc2000801087c */
[----:B------:R-:W-:Y:S01]  /*e100*/  FMNMX.FTZ R165, R147, R8, !PT ;  /* 0x0000000893a57209 */ /* 0x000fe20007810000 */
        /* <DEDUP_REMOVED lines=11> */
[----:B------:R-:W-:Y:S01]  /*e1c0*/  FSEL R167, R7, RZ, P6 ;  /* 0x000000ff07a77208 */ /* 0x000fe20003000000 */
[----:B------:R-:W1:Y:S01]  /*e1d0*/  SHFL.BFLY PT, R8, R165, 0x2, 0x1f ;  /* 0x0c401f00a5087f89 */ /* 0x000e6200000e0000 */
[----:B------:R-:W-:Y:S03]  /*e1e0*/  MUFU.EX2 R149, R181 ;  /* 0x000000b500957308 */ /* 0x000fe60000000800 */
[----:B------:R-:W-:-:S04]  /*e1f0*/  FADD.FTZ R167, -R167, R10 ;  /* 0x0000000aa7a77221 */ /* 0x000fc80000010100 */
[----:B------:R-:W-:Y:S01]  /*e200*/  FMUL.FTZ R124, R167, UR10 ;  /* 0x0000000aa77c7c20 */ /* 0x000fe20008410000 */
[----:B------:R2:W-:Y:S08]  /*e210*/  MUFU.EX2 R10, R168 ;  /* 0x000000a8000a7308 */ /* 0x0005f00000000800 */
[----:B------:R-:W3:Y:S01]  /*e220*/  MUFU.EX2 R124, R124 ;  /* 0x0000007c007c7308 */ /* 0x000ee20000000800 */
[----:B-1----:R-:W-:-:S07]  /*e230*/  FMNMX.FTZ R8, R165, R8, !PT ;  /* 0x00000008a5087209 */ /* 0x002fce0007810000 */
        /* <DEDUP_REMOVED lines=10> */
[----:B------:R-:W-:-:S05]  /*e2e0*/  FSEL R165, R165, RZ, P2 ;  /* 0x000000ffa5a57208 */ /* 0x000fca0001000000 */
[----:B------:R-:W-:Y:S01]  /*e2f0*/  MUFU.EX2 R158, R158 ;  /* 0x0000009e009e7308 */ /* 0x000fe20000000800 */
[----:B------:R-:W-:-:S01]  /*e300*/  FFMA.FTZ R166, R172, UR10, -R165 ;  /* 0x0000000aaca67c23 */ /* 0x000fc200080108a5 */
[----:B------:R-:W-:Y:S01]  /*e310*/  FSEL R172, R8, RZ, P2 ;  /* 0x000000ff08ac7208 */ /* 0x000fe20001000000 */
[----:B--2---:R-:W-:-:S01]  /*e320*/  FFMA.FTZ R168, R170, UR10, -R165 ;  /* 0x0000000aaaa87c23 */ /* 0x004fc200080108a5 */
[--C-:B------:R-:W-:Y:S01]  /*e330*/  FFMA.FTZ R170, R175, UR10, -R165.reuse ;  /* 0x0000000aafaa7c23 */ /* 0x100fe200080108a5 */
[----:B------:R-:W-:-:S01]  /*e340*/  FFMA.FTZ R167, R12, UR10, -R165 ;  /* 0x0000000a0ca77c23 */ /* 0x000fc200080108a5 */
[----:B------:R-:W-:Y:S01]  /*e350*/  FFMA.FTZ R12, R13, UR10, -R165 ;  /* 0x0000000a0d0c7c23 */ /* 0x000fe200080108a5 */
[----:B------:R-:W-:-:S01]  /*e360*/  FADD.FTZ R172, -R172, R11 ;  /* 0x0000000bacac7221 */ /* 0x000fc20000010100 */
        /* <DEDUP_REMOVED lines=12> */
[----:B---3--:R-:W-:Y:S01]  /*e430*/  FFMA.FTZ R177, R124, R6, R125 ;  /* 0x000000067cb17223 */ /* 0x008fe2000001007d */
[----:B------:R-:W-:-:S01]  /*e440*/  FFMA.FTZ R123, R123, UR10, -R165 ;  /* 0x0000000a7b7b7c23 */ /* 0x000fc200080108a5 */
[--C-:B------:R-:W-:Y:S01]  /*e450*/  FFMA.FTZ R126, R126, UR10, -R165.reuse ;  /* 0x0000000a7e7e7c23 */ /* 0x100fe200080108a5 */
[----:B------:R-:W-:-:S01]  /*e460*/  FFMA.FTZ R172, R178, UR10, -R165 ;  /* 0x0000000ab2ac7c23 */ /* 0x000fc200080108a5 */
[----:B------:R-:W1:Y:S01]  /*e470*/  MUFU.EX2 R175, R175 ;  /* 0x000000af00af7308 */ /* 0x000e620000000800 */
[----:B------:R-:W-:-:S01]  /*e480*/  FADD.FTZ R177, R120, R177 ;  /* 0x000000b178b17221 */ /* 0x000fc20000010000 */
[--C-:B------:R-:W-:Y:S01]  /*e490*/  FFMA.FTZ R127, R127, UR10, -R165.reuse ;  /* 0x0000000a7f7f7c23 */ /* 0x100fe200080108a5 */
[----:B------:R-:W-:-:S01]  /*e4a0*/  FFMA.FTZ R136, R136, UR10, -R165 ;  /* 0x0000000a88887c23 */ /* 0x000fc200080108a5 */
        /* <DEDUP_REMOVED lines=10> */
[----:B------:R-:W-:-:S02]  /*e550*/  FFMA.FTZ R150, R150, UR10, -R165 ;  /* 0x0000000a96967c23 */ /* 0x000fc400080108a5 */
[----:B------:R-:W3:Y:S01]  /*e560*/  MUFU.EX2 R13, R13 ;  /* 0x0000000d000d7308 */ /* 0x000ee20000000800 */
[----:B-1----:R-:W-:-:S04]  /*e570*/  FFMA.FTZ R6, R175, R5, R166 ;  /* 0x00000005af067223 */ /* 0x002fc800000100a6 */
[----:B------:R-:W-:Y:S01]  /*e580*/  FADD.FTZ R5, R167, R6 ;  /* 0x00000006a7057221 */ /* 0x000fe20000010000 */
[----:B------:R-:W-:-:S02]  /*e590*/  FADD.FTZ R6, R122, R177 ;  /* 0x000000b17a067221 */ /* 0x000fc40000010000 */
[----:B------:R-:W1:Y:S02]  /*e5a0*/  MUFU.EX2 R14, R14 ;  /* 0x0000000e000e7308 */ /* 0x000e640000000800 */
[----:B------:R-:W-:-:S04]  /*e5b0*/  FADD.FTZ R6, R171, R6 ;  /* 0x00000006ab067221 */ /* 0x000fc80000010000 */
[----:B------:R-:W-:Y:S02]  /*e5c0*/  FADD.FTZ R177, R173, R6 ;  /* 0x00000006adb17221 */ /* 0x000fe40000010000 */
[----:B------:R-:W4:Y:S02]  /*e5d0*/  MUFU.EX2 R15, R15 ;  /* 0x0000000f000f7308 */ /* 0x000f240000000800 */
[----:B------:R-:W-:-:S04]  /*e5e0*/  FADD.FTZ R178, R130, R177 ;  /* 0x000000b182b27221 */ /* 0x000fc80000010000 */
[----:B------:R-:W-:Y:S02]  /*e5f0*/  FADD.FTZ R177, R131, R178 ;  /* 0x000000b283b17221 */ /* 0x000fe40000010000 */
[----:B------:R-:W5:Y:S02]  /*e600*/  MUFU.EX2 R20, R20 ;  /* 0x0000001400147308 */ /* 0x000f640000000800 */
[----:B------:R-:W-:-:S06]  /*e610*/  FADD.FTZ R177, R176, R177 ;  /* 0x000000b1b0b17221 */ /* 0x000fcc0000010000 */
[----:B------:R2:W-:Y:S08]  /*e620*/  MUFU.EX2 R11, R174 ;  /* 0x000000ae000b7308 */ /* 0x0005f00000000800 */
[----:B------:R-:W5:Y:S01]  /*e630*/  MUFU.EX2 R21, R21 ;  /* 0x0000001500157308 */ /* 0x000f620000000800 */
[----:B--2---:R-:W-:-:S04]  /*e640*/  FADD.FTZ R174, R12, R5 ;  /* 0x000000050cae7221 */ /* 0x004fc80000010000 */
[----:B---3--:R-:W-:Y:S01]  /*e650*/  FADD.FTZ R5, R13, R174 ;  /* 0x000000ae0d057221 */ /* 0x008fe20000010000 */
[----:B------:R-:W-:-:S02]  /*e660*/  FFMA.FTZ R174, R180, UR10, -R165 ;  /* 0x0000000ab4ae7c23 */ /* 0x000fc400080108a5 */
[----:B------:R-:W2:Y:S01]  /*e670*/  MUFU.EX2 R168, R168 ;  /* 0x000000a800a87308 */ /* 0x000ea20000000800 */
[----:B-1----:R-:W-:-:S04]  /*e680*/  FADD.FTZ R6, R14, R5 ;  /* 0x000000050e067221 */ /* 0x002fc80000010000 */
[----:B----4-:R-:W-:-:S03]  /*e690*/  FADD.FTZ R5, R15, R6 ;  /* 0x000000060f057221 */ /* 0x010fc60000010000 */
[----:B------:R-:W1:Y:S01]  /*e6a0*/  MUFU.EX2 R123, R123 ;  /* 0x0000007b007b7308 */ /* 0x000e620000000800 */
[----:B-----5:R-:W-:-:S04]  /*e6b0*/  FADD.FTZ R6, R20, R5 ;  /* 0x0000000514067221 */ /* 0x020fc80000010000 */
[----:B------:R-:W-:Y:S01]  /*e6c0*/  FADD.FTZ R5, R21, R6 ;  /* 0x0000000615057221 */ /* 0x000fe20000010000 */
[----:B------:R-:W-:-:S02]  /*e6d0*/  FADD.FTZ R6, R134, R177 ;  /* 0x000000b186067221 */ /* 0x000fc40000010000 */
[----:B------:R-:W3:Y:S01]  /*e6e0*/  MUFU.EX2 R126, R126 ;  /* 0x0000007e007e7308 */ /* 0x000ee20000000800 */
[----:B--2---:R-:W-:-:S01]  /*e6f0*/  FADD.FTZ R178, R168, R5 ;  /* 0x00000005a8b27221 */ /* 0x004fc20000010000 */
[----:B------:R-:W-:-:S04]  /*e700*/  FADD.FTZ R6, R135, R6 ;  /* 0x0000000687067221 */ /* 0x000fc80000010000 */
[----:B------:R-:W-:Y:S02]  /*e710*/  FADD.FTZ R177, R179, R6 ;  /* 0x00000006b3b17221 */ /* 0x000fe40000010000 */
[----:B------:R-:W2:Y:S01]  /*e720*/  MUFU.EX2 R127, R127 ;  /* 0x0000007f007f7308 */ /* 0x000ea20000000800 */
[----:B-1----:R-:W-:-:S01]  /*e730*/  FADD.FTZ R5, R123, R178 ;  /* 0x000000b27b057221 */ /* 0x002fc20000010000 */
[----:B------:R-:W-:-:S06]  /*e740*/  FADD.FTZ R178, R138, R177 ;  /* 0x000000b18ab27221 */ /* 0x000fcc0000010000 */
[----:B------:R-:W1:Y:S01]  /*e750*/  MUFU.EX2 R169, R169 ;  /* 0x000000a900a97308 */ /* 0x000e620000000800 */
[----:B---3--:R-:W-:-:S01]  /*e760*/  FADD.FTZ R6, R126, R5 ;  /* 0x000000057e067221 */ /* 0x008fc20000010000 */
[----:B------:R-:W-:-:S04]  /*e770*/  FADD.FTZ R5, R139, R178 ;  /* 0x000000b28b057221 */ /* 0x000fc80000010000 */
[----:B------:R-:W-:Y:S02]  /*e780*/  FADD.FTZ R5, R156, R5 ;  /* 0x000000059c057221 */ /* 0x000fe40000010000 */
[----:B------:R-:W3:Y:S01]  /*e790*/  MUFU.EX2 R170, R170 ;  /* 0x000000aa00aa7308 */ /* 0x000ee20000000800 */
[----:B--2---:R-:W-:-:S07]  /*e7a0*/  FADD.FTZ R6, R127, R6 ;  /* 0x000000067f067221 */ /* 0x004fce0000010000 */
[----:B------:R-:W2:Y:S01]  /*e7b0*/  MUFU.EX2 R132, R132 ;  /* 0x0000008400847308 */ /* 0x000ea20000000800 */
[----:B-1----:R-:W-:-:S07]  /*e7c0*/  FADD.FTZ R177, R169, R6 ;  /* 0x00000006a9b17221 */ /* 0x002fce0000010000 */
[----:B------:R-:W1:Y:S01]  /*e7d0*/  MUFU.EX2 R133, R133 ;  /* 0x0000008500857308 */ /* 0x000e620000000800 */
[----:B---3--:R-:W-:-:S01]  /*e7e0*/  FADD.FTZ R6, R170, R177 ;  /* 0x000000b1aa067221 */ /* 0x008fc20000010000 */
[----:B------:R-:W-:Y:S01]  /*e7f0*/  FFMA.FTZ R177, R152, UR10, -R165 ;  /* 0x0000000a98b17c23 */ /* 0x000fe200080108a5 */
[----:B------:R-:W-:-:S02]  /*e800*/  FADD.FTZ R152, R142, R5 ;  /* 0x000000058e987221 */ /* 0x000fc40000010000 */
[----:B------:R-:W-:Y:S02]  /*e810*/  FADD.FTZ R5, R11, R6 ;  /* 0x000000060b057221 */ /* 0x000fe40000010000 */
[----:B------:R-:W-:-:S01]  /*e820*/  FADD.FTZ R152, R143, R152 ;  /* 0x000000988f987221 */ /* 0x000fc20000010000 */
[----:B------:R-:W3:Y:S01]  /*e830*/  MUFU.EX2 R172, R172 ;  /* 0x000000ac00ac7308 */ /* 0x000ee20000000800 */
[----:B--2---:R-:W-:-:S02]  /*e840*/  FADD.FTZ R6, R132, R5 ;  /* 0x0000000584067221 */ /* 0x004fc40000010000 */
[----:B------:R-:W-:-:S04]  /*e850*/  FADD.FTZ R5, R129, R152 ;  /* 0x0000009881057221 */ /* 0x000fc80000010000 */
[----:B------:R-:W-:Y:S01]  /*e860*/  FADD.FTZ R5, R146, R5 ;  /* 0x0000000592057221 */ /* 0x000fe20000010000 */
[----:B------:R-:W2:Y:S01]  /*e870*/  MUFU.EX2 R136, R136 ;  /* 0x0000008800887308 */ /* 0x000ea20000000800 */
[----:B-1----:R-:W-:-:S02]  /*e880*/  FADD.FTZ R181, R133, R6 ;  /* 0x0000000685b57221 */ /* 0x002fc40000010000 */
[----:B------:R-:W-:-:S04]  /*e890*/  FADD.FTZ R6, R128, R5 ;  /* 0x0000000580067221 */ /* 0x000fc80000010000 */
[----:B------:R-:W-:Y:S01]  /*e8a0*/  FADD.FTZ R6, R149, R6 ;  /* 0x0000000695067221 */ /* 0x000fe20000010000 */
[----:B------:R-:W1:Y:S01]  /*e8b0*/  MUFU.EX2 R137, R137 ;  /* 0x0000008900897308 */ /* 0x000e620000000800 */
[----:B---3--:R-:W-:-:S07]  /*e8c0*/  FADD.FTZ R181, R172, R181 ;  /* 0x000000b5acb57221 */ /* 0x008fce0000010000 */
[----:B------:R-:W3:Y:S01]  /*e8d0*/  MUFU.EX2 R174, R174 ;  /* 0x000000ae00ae7308 */ /* 0x000ee20000000800 */
[----:B--2---:R-:W-:-:S01]  /*e8e0*/  FADD.FTZ R152, R136, R181 ;  /* 0x000000b588987221 */ /* 0x004fc20000010000 */
[----:B------:R-:W-:-:S04]  /*e8f0*/  FADD.FTZ R181, R151, R6 ;  /* 0x0000000697b57221 */ /* 0x000fc80000010000 */
[----:B------:R-:W-:Y:S02]  /*e900*/  FADD.FTZ R178, R164, R181 ;  /* 0x000000b5a4b27221 */ /* 0x000fe40000010000 */
[----:B------:R-:W2:Y:S01]  /*e910*/  MUFU.EX2 R159, R159 ;  /* 0x0000009f009f7308 */ /* 0x000ea20000000800 */
[----:B-1----:R-:W-:-:S01]  /*e920*/  FADD.FTZ R5, R137, R152 ;  /* 0x0000009889057221 */ /* 0x002fc20000010000 */
[----:B------:R-:W-:Y:S01]  /*e930*/  FFMA.FTZ R152, R147, UR10, -R165 ;  /* 0x0000000a93987c23 */ /* 0x000fe200080108a5 */
[----:B------:R-:W-:-:S04]  /*e940*/  FADD.FTZ R147, R153, R178 ;  /* 0x000000b299937221 */ /* 0x000fc80000010000 */
[----:B------:R-:W-:Y:S01]  /*e950*/  FADD.FTZ R178, R182, R147 ;  /* 0x00000093b6b27221 */ /* 0x000fe20000010000 */
        /* <DEDUP_REMOVED lines=8> */
[----:B------:R-:W-:Y:S01]  /*e9e0*/  MUFU.EX2 R157, R157 ;  /* 0x0000009d009d7308 */ /* 0x000fe20000000800 */
[----:B--2---:R-:W-:-:S07]  /*e9f0*/  FADD.FTZ R6, R154, R5 ;  /* 0x000000059a067221 */ /* 0x004fce0000010000 */
[----:B------:R-:W2:Y:S01]  /*ea00*/  MUFU.EX2 R144, R144 ;  /* 0x0000009000907308 */ /* 0x000ea20000000800 */
[----:B-1----:R-:W-:-:S07]  /*ea10*/  FADD.FTZ R5, R177, R6 ;  /* 0x00000006b1057221 */ /* 0x002fce0000010000 */
[----:B------:R-:W-:Y:S08]  /*ea20*/  MUFU.EX2 R160, R160 ;  /* 0x000000a000a07308 */ /* 0x000ff00000000800 */
[----:B------:R1:W3:Y:S01]  /*ea30*/  MUFU.EX2 R180, R145 ;  /* 0x0000009100b47308 */ /* 0x0002e20000000800 */
[----:B--2---:R-:W-:-:S07]  /*ea40*/  FADD.FTZ R5, R144, R5 ;  /* 0x0000000590057221 */ /* 0x004fce0000010000 */
[----:B------:R-:W2:Y:S01]  /*ea50*/  MUFU.EX2 R161, R161 ;  /* 0x000000a100a17308 */ /* 0x000ea20000000800 */
[----:B-1----:R-:W-:-:S04]  /*ea60*/  FADD.FTZ R145, R155, R178 ;  /* 0x000000b29b917221 */ /* 0x002fc80000010000 */
[----:B------:R-:W-:-:S03]  /*ea70*/  FADD.FTZ R178, R158, R145 ;  /* 0x000000919eb27221 */ /* 0x000fc60000010000 */
[----:B------:R-:W1:Y:S01]  /*ea80*/  MUFU.EX2 R121, R121 ;  /* 0x0000007900797308 */ /* 0x000e620000000800 */
[----:B------:R-:W-:-:S01]  /*ea90*/  FADD.FTZ R145, R157, R178 ;  /* 0x000000b29d917221 */ /* 0x000fc20000010000 */
[----:B---3--:R-:W-:-:S03]  /*eaa0*/  FADD.FTZ R178, R180, R5 ;  /* 0x00000005b4b27221 */ /* 0x008fc60000010000 */
[----:B------:R-:W-:-:S03]  /*eab0*/  FADD.FTZ R6, R160, R145 ;  /* 0x00000091a0067221 */ /* 0x000fc60000010000 */
        /* <DEDUP_REMOVED lines=9> */
[----:B-1----:R-:W-:-:S04]  /*eb50*/  FADD.FTZ R5, R163, R6 ;  /* 0x00000006a3057221 */ /* 0x002fc80000010000 */
[----:B------:R-:W-:Y:S01]  /*eb60*/  FADD.FTZ R6, R10, R5 ;  /* 0x000000050a067221 */ /* 0x000fe20000010000 */
[----:B---3--:R-:W-:-:S04]  /*eb70*/  FADD.FTZ R145, R148, R145 ;  /* 0x0000009194917221 */ /* 0x008fc80000010000 */
[----:B--2---:R-:W-:Y:S01]  /*eb80*/  FADD.FTZ R5, R150, R145 ;  /* 0x0000009196057221 */ /* 0x004fe20000010000 */
[----:B------:R-:W-:Y:S06]  /*eb90*/  @!P0 BRA `(.L_x_975) ;  /* 0x0000000000048947 */ /* 0x000fec0003800000 */
[----:B------:R-:W-:Y:S01]  /*eba0*/  BPT.TRAP 0x1 ;  /* 0x000000040000795c */ /* 0x000fe20000300000 */
.L_x_975:
        /* <DEDUP_REMOVED lines=34> */
[-C--:B------:R-:W-:Y:S01]  /*edd0*/  FMUL.FTZ R45, R45, R124.reuse ;  /* 0x0000007c2d2d7220 */ /* 0x080fe20000410000 */
[----:B------:R-:W-:Y:S01]  /*ede0*/  F2FP.SATFINITE.E4M3.F32.PACK_AB_MERGE_C R195, R170, R169, R11 ;  /* 0x000000a9aac3723e */ /* 0x000fe2000480700b */
[-C--:B------:R-:W-:Y:S01]  /*edf0*/  FMUL.FTZ R48, R48, R124.reuse ;  /* 0x0000007c30307220 */ /* 0x080fe20000410000 */
[----:B------:R-:W-:Y:S01]  /*ee00*/  F2FP.SATFINITE.E4M3.F32.PACK_AB_MERGE_C R186, R162, R161, R10 ;  /* 0x000000a1a2ba723e */ /* 0x000fe2000480700a */
[-C--:B------:R-:W-:Y:S01]  /*ee10*/  FMUL.FTZ R49, R49, R124.reuse ;  /* 0x0000007c31317220 */ /* 0x080fe20000410000 */
[----:B------:R-:W-:Y:S01]  /*ee20*/  F2FP.SATFINITE.E4M3.F32.PACK_AB_MERGE_C R196, R120, R125, R122 ;  /* 0x0000007d78c4723e */ /* 0x000fe2000480707a */
[----:B------:R-:W-:Y:S01]  /*ee30*/  FMUL.FTZ R52, R52, R124 ;  /* 0x0000007c34347220 */ /* 0x000fe20000410000 */
        /* <DEDUP_REMOVED lines=98> */
.L_x_958:
[----:B------:R-:W-:Y:S06]  /*f460*/  BAR.ARV 0x8, 0x120 ;  /* 0x0204800000007b1d */ /* 0x000fec0000002000 */
[----:B------:R-:W-:Y:S05]  /*f470*/  @!P0 BRA `(.L_x_977) ;  /* 0x0000000000048947 */ /* 0x000fea0003800000 */
[----:B------:R-:W-:Y:S01]  /*f480*/  BPT.TRAP 0x1 ;  /* 0x000000040000795c */ /* 0x000fe20000300000 */
.L_x_977:
[----:B------:R-:W-:Y:S01]  /*f490*/  ULEA UR9, UR49, UR39, 0x3 ;  /* 0x0000002731097291 */ /* 0x000fe2000f8e183f */
[----:B------:R-:W-:-:S05]  /*f4a0*/  IMAD.U32 R0, RZ, RZ, UR36 ;  /* 0x00000024ff007e24 */ /* 0x000fca000f8e00ff */
[----:B------:R-:W-:-:S04]  /*f4b0*/  SHF.L.U32 R0, R0, 0x1f, RZ ;  /* 0x0000001f00007819 */ /* 0x000fc800000006ff */
[----:B------:R1:W2:Y:S01]  /*f4c0*/  SYNCS.PHASECHK.TRANS64.TRYWAIT P1, [UR9+0x2a850], R0 ;  /* 0x02a85000ff0075a7 */ /* 0x0002a20008020149 */
[----:B------:R-:W-:Y:S05]  /*f4d0*/  @!P0 BRA `(.L_x_978) ;  /* 0x0000000000048947 */ /* 0x000fea0003800000 */
[----:B------:R-:W-:Y:S01]  /*f4e0*/  BPT.TRAP 0x1 ;  /* 0x000000040000795c */ /* 0x000fe20000300000 */
.L_x_978:
[----:B--2---:R-:W-:Y:S05]  /*f4f0*/  @P1 BRA `(.L_x_979) ;  /* 0x0000000000081947 */ /* 0x004fea0003800000 */
[----:B------:R-:W2:Y:S02]  /*f500*/  SYNCS.PHASECHK.TRANS64.TRYWAIT P1, [UR9+0x2a850], R0 ;  /* 0x02a85000ff0075a7 */ /* 0x000ea40008020149 */
[----:B--2---:R-:W-:Y:S05]  /*f510*/  @!P1 BRA `(.L_x_980) ;  /* 0x0000006800ec9947 */ /* 0x004fea0003800000 */
.L_x_979:
[----:B------:R-:W-:Y:S01]  /*f520*/  UIADD3 UR39, UR39, 0x400, URZ ;  /* 0x0000040027277890 */ /* 0x000fe2000fffe03f */
[----:B------:R-:W-:Y:S01]  /*f530*/  WARPGROUP.ARRIVE ;  /* 0x00000000000079c5 */ /* 0x000fe20000000000 */
[----:B------:R-:W-:Y:S01]  /*f540*/  UMOV UR7, 0x40000040 ;  /* 0x4000004000077882 */ /* 0x000fe20000000000 */
[----:B------:R-:W-:Y:S01]  /*f550*/  ULDC.64 UR12, c[0x0][0x9a0] ;  /* 0x00026800000c7ab9 */ /* 0x000fe20000000a00 */
[----:B------:R-:W-:Y:S01]  /*f560*/  USHF.R.U32.HI UR39, URZ, 0x4, UR39 ;  /* 0x000000043f277899 */ /* 0x000fe20008011627 */
[----:B------:R-:W-:Y:S01]  /*f570*/  IMAD.MOV.U32 R4, RZ, RZ, 0x3f800000 ;  /* 0x3f800000ff047424 */ /* 0x000fe200078e00ff */
[----:B------:R-:W-:Y:S02]  /*f580*/  UISETP.NE.U32.AND UP0, UPT, UR12, URZ, UPT ;  /* 0x0000003f0c00728c */ /* 0x000fe4000bf05070 */
[----:B------:R-:W-:Y:S02]  /*f590*/  ULOP3.LUT UR39, UR39, 0x3fff, URZ, 0xc0, !UPT ;  /* 0x00003fff27277892 */ /* 0x000fe4000f8ec03f */
[----:B------:R-:W-:-:S02]  /*f5a0*/  UISETP.NE.AND.EX UP0, UPT, UR13, URZ, UPT, UP0 ;  /* 0x0000003f0d00728c */ /* 0x000fc4000bf05300 */
[----:B------:R-:W-:-:S04]  /*f5b0*/  ULOP3.LUT UR8, UR39, 0x10000, URZ, 0xfc, !UPT ;  /* 0x0001000027087892 */ /* 0x000fc8000f8efc3f */
[----:B------:R-:W-:Y:S01]  /*f5c0*/  UIMAD UR8, UR49, 0x600, UR8 ;  /* 0x00000600310878a4 */ /* 0x000fe2000f8e0208 */
[----:B------:R-:W-:-:S03]  /*f5d0*/  PLOP3.LUT P1, PT, PT, PT, UP0, 0x80, 0x0 ;  /* 0x000000000000781c */ /* 0x000fc60003f2f008 */
[----:B------:R-:W-:Y:S01]  /*f5e0*/  UIADD3 UR4, UR8, 0x2, URZ ;  /* 0x0000000208047890 */ /* 0x000fe2000fffe03f */
[----:B------:R-:W-:Y:S02]  /*f5f0*/  @UP0 ULDC.64 UR14, c[0x0][0x9c8] ;  /* 0x00027200000e0ab9 */ /* 0x000fe40000000a00 */
[----:B------:R-:W-:-:S06]  /*f600*/  UMOV UR6, UR8 ;  /* 0x0000000800067c82 */ /* 0x000fcc0008000000 */
[----:B------:R-:W-:Y:S01]  /*f610*/  QGMMA.64x192x32.F32.E4M3.E4M3 R24, R196, gdesc[UR4], R24, gsb0 ;  /* 0x02e00004c4187df3 */ /* 0x000fe20008000818 */
[----:B------:R-:W-:Y:S01]  /*f620*/  UMOV UR7, 0x40000040 ;  /* 0x4000004000077882 */ /* 0x000fe20000000000 */
[----:B------:R-:W-:Y:S01]  /*f630*/  UMOV UR6, UR4 ;  /* 0x0000000400067c82 */ /* 0x000fe20008000000 */
[----:B------:R-:W-:Y:S01]  /*f640*/  @UP0 UIMAD.WIDE.U32 UR4, UR44, UR14, URZ ;  /* 0x0000000e2c0402a5 */ /* 0x000fe2000f8e003f */
[----:B------:R-:W-:Y:S02]  /*f650*/  WARPGROUP.DEPBAR.LE gsb0, 0x0 ;  /* 0x00008000000079c5 */ /* 0x000fe40000010000 */
[----:B------:R-:W-:-:S14]  /*f660*/  WARPGROUP.ARRIVE ;  /* 0x00000000000079c5 */ /* 0x000fdc0000000000 */
[----:B------:R-:W-:Y:S01]  /*f670*/  QGMMA.64x192x32.F32.E4M3.E4M3 R24, R192, gdesc[UR4], R24, gsb0 ;  /* 0x02e00004c0187df3 */ /* 0x000fe20008000818 */
[----:B------:R-:W-:Y:S02]  /*f680*/  @UP0 USHF.R.S32.HI UR6, URZ, 0x1f, UR44 ;  /* 0x0000001f3f060899 */ /* 0x000fe4000801142c */
[----:B------:R-:W-:Y:S02]  /*f690*/  @UP0 USHF.R.S32.HI UR7, URZ, 0x1f, UR45 ;  /* 0x0000001f3f070899 */ /* 0x000fe4000801142d */
[----:B------:R-:W-:-:S04]  /*f6a0*/  @UP0 UIMAD UR6, UR6, UR14, URZ ;  /* 0x0000000e060602a4 */ /* 0x000fc8000f8e023f */
        /* <DEDUP_REMOVED lines=8> */
[----:B------:R-:W-:Y:S02]  /*f730*/  @UP0 ULEA.HI.X UR7, UR4, UR13, UR5, 0x2, UP1 ;  /* 0x0000000d04070291 */ /* 0x000fe400088f1405 */
[----:B------:R-:W-:-:S04]  /*f740*/  IMAD.U32 R2, RZ, RZ, UR6 ;  /* 0x00000006ff027e24 */ /* 0x000fc8000f8e00ff */
[----:B--2---:R-:W-:-:S05]  /*f750*/  IMAD.U32 R3, RZ, RZ, UR7 ;  /* 0x00000007ff037e24 */ /* 0x004fca000f8e00ff */
[----:B------:R2:W3:Y:S01]  /*f760*/  @P1 LDG.E R4, desc[UR50][R2.64] ;  /* 0x0000003202041981 */ /* 0x0004e2000c1e1900 */
[----:B------:R-:W-:Y:S01]  /*f770*/  UIADD3 UR4, UR8, 0x4, URZ ;  /* 0x0000000408047890 */ /* 0x000fe2000fffe03f */
[----:B------:R-:W-:-:S06]  /*f780*/  UMOV UR7, 0x40000040 ;  /* 0x4000004000077882 */ /* 0x000fcc0000000000 */
[----:B------:R-:W-:Y:S01]  /*f790*/  UMOV UR6, UR4 ;  /* 0x0000000400067c82 */ /* 0x000fe20008000000 */
[----:B------:R-:W-:Y:S01]  /*f7a0*/  UIADD3 UR8, UR8, 0x6, URZ ;  /* 0x0000000608087890 */ /* 0x000fe2000fffe03f */
[----:B------:R-:W-:Y:S02]  /*f7b0*/  WARPGROUP.DEPBAR.LE gsb0, 0x0 ;  /* 0x00008000000079c5 */ /* 0x000fe40000010000 */
[----:B------:R-:W-:-:S06]  /*f7c0*/  WARPGROUP.ARRIVE ;  /* 0x00000000000079c5 */ /* 0x000fcc0000000000 */
[----:B------:R-:W-:Y:S01]  /*f7d0*/  QGMMA.64x192x32.F32.E4M3.E4M3 R24, R188, gdesc[UR4], R24, gsb0 ;  /* 0x02e00004bc187df3 */ /* 0x000fe20008000818 */
[----:B------:R-:W-:Y:S01]  /*f7e0*/  UMOV UR6, UR8 ;  /* 0x0000000800067c82 */ /* 0x000fe20008000000 */
[----:B------:R-:W-:Y:S01]  /*f7f0*/  UMOV UR7, 0x40000040 ;  /* 0x4000004000077882 */ /* 0x000fe20000000000 */
[----:B------:R-:W4:Y:S04]  /*f800*/  SHFL.BFLY PT, R9, R6, 0x2, 0x1f ;  /* 0x0c401f0006097f89 */ /* 0x000f2800000e0000 */
[----:B------:R-:W5:Y:S01]  /*f810*/  SHFL.BFLY PT, R10, R5, 0x2, 0x1f ;  /* 0x0c401f00050a7f89 */ /* 0x000f6200000e0000 */
[----:B----4-:R-:W-:-:S01]  /*f820*/  FADD.FTZ R9, R9, R6 ;  /* 0x0000000609097221 */ /* 0x010fc20000010000 */
[----:B-----5:R-:W-:-:S04]  /*f830*/  FADD.FTZ R10, R10, R5 ;  /* 0x000000050a0a7221 */ /* 0x020fc80000010000 */
[----:B-1----:R-:W1:Y:S04]  /*f840*/  SHFL.BFLY PT, R0, R9, 0x1, 0x1f ;  /* 0x0c201f0009007f89 */ /* 0x002e6800000e0000 */
        /* <DEDUP_REMOVED lines=25> */
[----:B---3--:R-:W-:Y:S01]  /*f9e0*/  FMUL.FTZ R3, R3, R4 ;  /* 0x0000000403037220 */ /* 0x008fe20000410000 */
[----:B------:R-:W-:Y:S02]  /*f9f0*/  IMAD.MOV.U32 R2, RZ, RZ, -0x800000 ;  /* 0xff800000ff027424 */ /* 0x000fe400078e00ff */
[----:B------:R-:W-:Y:S01]  /*fa00*/  @P2 FFMA.FTZ R0, R6, R7, R5 ;  /* 0x0000000706002223 */ /* 0x000fe20000010005 */
[----:B------:R-:W-:-:S01]  /*fa10*/  @P3 FFMA.FTZ R2, R20, R8, R11 ;  /* 0x0000000814023223 */ /* 0x000fc2000001000b */
[----:B----4-:R-:W-:Y:S01]  /*fa20*/  FMUL.FTZ R4, R9, R4 ;  /* 0x0000000409047220 */ /* 0x010fe20000410000 */
[----:B------:R-:W-:-:S02]  /*fa30*/  WARPGROUP.DEPBAR.LE gsb0, 0x0 ;  /* 0x00008000000079c5 */ /* 0x000fc40000010000 */
[----:B------:R-:W-:Y:S05]  /*fa40*/  @!P0 BRA `(.L_x_981) ;  /* 0x0000000000048947 */ /* 0x000fea0003800000 */
[----:B------:R-:W-:Y:S01]  /*fa50*/  BPT.TRAP 0x1 ;  /* 0x000000040000795c */ /* 0x000fe20000300000 */
.L_x_981:
[----:B------:R-:W-:Y:S01]  /*fa60*/  UIADD3 UR4, UR9, 0x2a860, URZ ;  /* 0x0002a86009047890 */ /* 0x000fe2000fffe03f */
[-C--:B------:R-:W-:Y:S01]  /*fa70*/  FMUL.FTZ R129, R32, R3.reuse ;  /* 0x0000000320817220 */ /* 0x080fe20000410000 */
[----:B------:R-:W-:Y:S01]  /*fa80*/  UIADD3 UR49, UR49, 0x1, URZ ;  /* 0x0000000131317890 */ /* 0x000fe2000fffe03f */
[-C--:B------:R-:W-:Y:S01]  /*fa90*/  FMUL.FTZ R127, R33, R3.reuse ;  /* 0x00000003217f7220 */ /* 0x080fe20000410000 */
[----:B------:R-:W-:Y:S01]  /*faa0*/  UPRMT UR4, UR47, 0x654, UR4 ;  /* 0x000006542f047896 */ /* 0x000fe20008000004 */
[-C--:B------:R-:W-:Y:S01]  /*fab0*/  FMUL.FTZ R126, R36, R3.reuse ;  /* 0x00000003247e7220 */ /* 0x080fe20000410000 */
[----:B------:R-:W-:Y:S01]  /*fac0*/  UISETP.NE.AND UP0, UPT, UR49, 0x2, UPT ;  /* 0x000000023100788c */ /* 0x000fe2000bf05270 */
        /* <DEDUP_REMOVED lines=16> */
[----:B------:R-:W-:Y:S01]  /*fbd0*/  SYNCS.ARRIVE.TRANS64.RED.A1T0 RZ, [UR4], RZ ;  /* 0x000000ffffff79a7 */ /* 0x000fe20008100404 */
        /* <DEDUP_REMOVED lines=81> */
[----:B------:R-:W-:-:S12]  /*100f0*/  ULOP3.LUT UR36, UR36, UR4, URZ, 0x3c, !UPT ;  /* 0x0000000424247292 */ /* 0x000fd8000f8e3c3f */
.L_x_907:
[----:B------:R-:W1:Y:S08]  /*10100*/  S2UR UR47, SR_CgaCtaId ;  /* 0x00000000002f79c3 */ /* 0x000e700000008800 */
[----:B------:R-:W-:Y:S06]  /*10110*/  BAR.SYNC.DEFER_BLOCKING 0x5, 0x180 ;  /* 0x0146000000007b1d */ /* 0x000fec0000010000 */
[----:B------:R-:W-:-:S02]  /*10120*/  UMOV UR39, 0x400 ;  /* 0x0000040000277882 */ /* 0x000fc40000000000 */
[----:B-1----:R-:W-:-:S09]  /*10130*/  ULEA UR39, UR47, UR39, 0x18 ;  /* 0x000000272f277291 */ /* 0x002fd2000f8ec03f */
[----:B------:R-:W1:Y:S02]  /*10140*/  LDS R3, [UR39+0x2a8d0] ;  /* 0x02a8d027ff037984 */ /* 0x000e640008000800 */
[----:B-1----:R-:W-:Y:S01]  /*10150*/  R2UR UR4, R3 ;  /* 0x00000000030472ca */ /* 0x002fe200000e0000 */
[----:B------:R-:W-:Y:S06]  /*10160*/  BAR.ARV 0x4, 0x180 ;  /* 0x0106000000007b1d */ /* 0x000fec0000002000 */
[----:B------:R-:W-:Y:S08]  /*10170*/  @P0 BRA `(.L_x_982) ;  /* 0x00000014006c0947 */ /* 0x000ff00003800000 */
[----:B------:R-:W1:Y:S01]  /*10180*/  S2R R17, SR_TID.X ;  /* 0x0000000000117919 */ /* 0x000e620000002100 */
[----:B------:R-:W-:Y:S01]  /*10190*/  ULDC.64 UR6, c[0x4][0x38] ;  /* 0x01000e0000067ab9 */ /* 0x000fe20000000a00 */
        /* <DEDUP_REMOVED lines=15> */
[----:B------:R-:W-:Y:S01]  /*10290*/  F2FP.BF16.F32.PACK_AB R26, R87, R26 ;  /* 0x0000001a571a723e */ /* 0x000fe200000010ff */
[----:B-1----:R-:W-:Y:S01]  /*102a0*/  IMAD.SHL.U32 R3, R17, 0x4, RZ ;  /* 0x0000000411037824 */ /* 0x002fe200078e00ff */
        /* <DEDUP_REMOVED lines=22> */
[----:B------:R-:W-:Y:S01]  /*10410*/  F2FP.BF16.F32.PACK_AB R40, R69, R40 ;  /* 0x000000284528723e */ /* 0x000fe200000010ff */
[----:B------:R-:W-:Y:S01]  /*10420*/  VIADD R89, R205, UR42 ;  /* 0x0000002acd597c36 */ /* 0x000fe20008000000 */
[----:B------:R-:W-:Y:S01]  /*10430*/  LOP3.LUT R3, R3, 0xc, RZ, 0xc0, !PT ;  /* 0x0000000c03037812 */ /* 0x000fe200078ec0ff */
[----:B------:R-:W-:Y:S01]  /*10440*/  ULDC UR10, c[0x0][0xa88] ;  /* 0x0002a200000a7ab9 */ /* 0x000fe20000000800 */
[----:B------:R-:W-:-:S02]  /*10450*/  F2FP.BF16.F32.PACK_AB R7, R118, R7 ;  /* 0x000000077607723e */ /* 0x000fc400000010ff */
[----:B------:R-:W-:Y:S02]  /*10460*/  F2FP.BF16.F32.PACK_AB R6, R119, R6 ;  /* 0x000000067706723e */ /* 0x000fe400000010ff */
[----:B------:R-:W-:Y:S02]  /*10470*/  F2FP.BF16.F32.PACK_AB R11, R110, R11 ;  /* 0x0000000b6e0b723e */ /* 0x000fe400000010ff */
[----:B------:R-:W-:Y:S02]  /*10480*/  F2FP.BF16.F32.PACK_AB R10, R111, R10 ;  /* 0x0000000a6f0a723e */ /* 0x000fe400000010ff */
[----:B------:R-:W-:Y:S02]  /*10490*/  F2FP.BF16.F32.PACK_AB R9, R116, R9 ;  /* 0x000000097409723e */ /* 0x000fe400000010ff */
[----:B------:R-:W-:Y:S02]  /*104a0*/  F2FP.BF16.F32.PACK_AB R8, R117, R8 ;  /* 0x000000087508723e */ /* 0x000fe400000010ff */
[----:B------:R-:W-:Y:S01]  /*104b0*/  F2FP.BF16.F32.PACK_AB R36, R77, R36 ;  /* 0x000000244d24723e */ /* 0x000fe200000010ff */
[----:B------:R-:W-:Y:S01]  /*104c0*/  BAR.SYNC.DEFER_BLOCKING 0x1, 0x100 ;  /* 0x0044000000007b1d */ /* 0x000fe20000010000 */
[----:B------:R-:W-:-:S05]  /*104d0*/  IADD3 R4, P0, R3, UR6, RZ ;  /* 0x0000000603047c10 */ /* 0x000fca000ff1e0ff */
[----:B------:R-:W-:Y:S01]  /*104e0*/  IMAD.X R5, RZ, RZ, UR7, P0 ;  /* 0x00000007ff057e24 */ /* 0x000fe200080e06ff */
[----:B------:R-:W-:Y:S02]  /*104f0*/  LOP3.LUT P1, RZ, R204, 0x3, RZ, 0xc0, !PT ;  /* 0x00000003ccff7812 */ /* 0x000fe4000782c0ff */
[----:B------:R-:W-:Y:S02]  /*10500*/  F2FP.BF16.F32.PACK_AB R33, R84, R33 ;  /* 0x000000215421723e */ /* 0x000fe400000010ff */
[----:B------:R-:W-:Y:S01]  /*10510*/  F2FP.BF16.F32.PACK_AB R32, R85, R32 ;  /* 0x000000205520723e */ /* 0x000fe200000010ff */
[----:B------:R1:W2:Y:S01]  /*10520*/  LDG.E.CONSTANT R3, desc[UR50][R4.64] ;  /* 0x0000003204037981 */ /* 0x0002a2000c1e9900 */
[----:B------:R-:W-:Y:S01]  /*10530*/  USHF.R.S32.HI UR5, URZ, 0x1f, UR43 ;  /* 0x0000001f3f057899 */ /* 0x000fe2000801142b */
[----:B------:R-:W3:Y:S01]  /*10540*/  LDC.64 R90, c[0x0][0xb78] ;  /* 0x0002de00ff5a7b82 */ /* 0x000ee20000000a00 */
[----:B------:R-:W-:Y:S02]  /*10550*/  ULDC.64 UR6, c[0x0][0xb70] ;  /* 0x0002dc0000067ab9 */ /* 0x000fe40000000a00 */
[----:B------:R-:W-:-:S02]  /*10560*/  UIMAD UR5, UR5, UR6, URZ ;  /* 0x00000006050572a4 */ /* 0x000fc4000f8e023f */
[----:B------:R-:W-:Y:S02]  /*10570*/  UIMAD.WIDE.U32 UR8, UR43, UR6, URZ ;  /* 0x000000062b0872a5 */ /* 0x000fe4000f8e003f */
[----:B------:R-:W-:Y:S01]  /*10580*/  UIMAD UR5, UR43, UR7, UR5 ;  /* 0x000000072b0572a4 */ /* 0x000fe2000f8e0205 */
[----:B-1----:R-:W-:Y:S02]  /*10590*/  LOP3.LUT P0, R4, R17, 0x3, RZ, 0xc0, !PT ;  /* 0x0000000311047812 */ /* 0x002fe4000780c0ff */
[----:B------:R-:W-:Y:S01]  /*105a0*/  ULDC.64 UR6, c[0x0][0xb40] ;  /* 0x0002d00000067ab9 */ /* 0x000fe20000000a00 */
[----:B------:R-:W-:Y:S01]  /*105b0*/  UIADD3 UR5, UR9, UR5, URZ ;  /* 0x0000000509057290 */ /* 0x000fe2000fffe03f */
[----:B------:R-:W-:Y:S01]  /*105c0*/  ISETP.EQ.OR P0, PT, R4, 0x3, !P0 ;  /* 0x000000030400780c */ /* 0x000fe20004702670 */
[----:B------:R-:W-:-:S03]  /*105d0*/  VIADD R4, R89, 0x8 ;  /* 0x0000000859047836 */ /* 0x000fc60000000000 */
[----:B------:R-:W-:Y:S02]  /*105e0*/  SEL R58, R29, R28, P0 ;  /* 0x0000001c1d3a7207 */ /* 0x000fe40000000000 */
[----:B------:R-:W-:Y:S02]  /*105f0*/  SEL R49, R28, R29, P0 ;  /* 0x0000001d1c317207 */ /* 0x000fe40000000000 */
[----:B------:R-:W-:Y:S02]  /*10600*/  IADD3 R29, P4, R18, 0x40, RZ ;  /* 0x00000040121d7810 */ /* 0x000fe40007f9e0ff */
[----:B------:R-:W-:Y:S02]  /*10610*/  SEL R70, R65, R64, P0 ;  /* 0x0000004041467207 */ /* 0x000fe40000000000 */
[----:B------:R-:W-:Y:S02]  /*10620*/  LOP3.LUT R28, R29, 0x380, RZ, 0xc0, !PT ;  /* 0x000003801d1c7812 */ /* 0x000fe400078ec0ff */
[----:B------:R-:W-:-:S02]  /*10630*/  SEL R65, R64, R65, P0 ;  /* 0x0000004140417207 */ /* 0x000fc40000000000 */
[----:B------:R-:W-:Y:S02]  /*10640*/  SEL R64, R46, R47, P0 ;  /* 0x0000002f2e407207 */ /* 0x000fe40000000000 */
[----:B------:R-:W-:Y:S02]  /*10650*/  SEL R47, R47, R46, P0 ;  /* 0x0000002e2f2f7207 */ /* 0x000fe40000000000 */
[----:B------:R-:W-:Y:S02]  /*10660*/  SHF.R.U64 R28, R28, 0x3, RZ ;  /* 0x000000031c1c7819 */ /* 0x000fe400000012ff */
[----:B------:R-:W-:Y:S02]  /*10670*/  SEL R46, R43, R42, P0 ;  /* 0x0000002a2b2e7207 */ /* 0x000fe40000000000 */
[----:B------:R-:W-:Y:S02]  /*10680*/  SEL R43, R42, R43, P0 ;  /* 0x0000002b2a2b7207 */ /* 0x000fe40000000000 */
[----:B------:R-:W-:-:S02]  /*10690*/  SEL R42, R39, R38, P0 ;  /* 0x00000026272a7207 */ /* 0x000fc40000000000 */
[----:B------:R-:W-:Y:S02]  /*106a0*/  SEL R39, R38, R39, P0 ;  /* 0x0000002726277207 */ /* 0x000fe40000000000 */
[----:B------:R-:W-:Y:S01]  /*106b0*/  LOP3.LUT R28, R28, R29, RZ, 0x3c, !PT ;  /* 0x0000001d1c1c7212 */ /* 0x000fe200078e3cff */
[----:B------:R-:W-:Y:S01]  /*106c0*/  IMAD.X R29, RZ, RZ, R19, P4 ;  /* 0x000000ffff1d7224 */ /* 0x000fe200020e0613 */
[----:B------:R-:W-:Y:S02]  /*106d0*/  SEL R38, R35, R34, P0 ;  /* 0x0000002223267207 */ /* 0x000fe40000000000 */
[----:B------:R-:W-:Y:S02]  /*106e0*/  SEL R76, R15, R14, P0 ;  /* 0x0000000e0f4c7207 */ /* 0x000fe40000000000 */
[----:B------:R-:W-:Y:S02]  /*106f0*/  SEL R67, R14, R15, P0 ;  /* 0x0000000f0e437207 */ /* 0x000fe40000000000 */
[----:B------:R-:W-:-:S02]  /*10700*/  SEL R35, R34, R35, P0 ;  /* 0x0000002322237207 */ /* 0x000fc40000000000 */
[----:B------:R-:W-:Y:S02]  /*10710*/  SEL R72, R27, R26, P0 ;  /* 0x0000001a1b487207 */ /* 0x000fe40000000000 */
[----:B------:R-:W-:Y:S02]  /*10720*/  SEL R61, R26, R27, P0 ;  /* 0x0000001b1a3d7207 */ /* 0x000fe40000000000 */
[----:B------:R-:W-:Y:S02]  /*10730*/  IADD3 R15, P4, R18, 0x4040, RZ ;  /* 0x00004040120f7810 */ /* 0x000fe40007f9e0ff */
[----:B------:R-:W-:Y:S02]  /*10740*/  SEL R34, R31, R30, P0 ;  /* 0x0000001e1f227207 */ /* 0x000fe40000000000 */
[----:B------:R-:W-:Y:S02]  /*10750*/  SEL R59, R30, R31, P0 ;  /* 0x0000001f1e3b7207 */ /* 0x000fe40000000000 */
[----:B------:R-:W-:-:S02]  /*10760*/  IADD3 R27, P5, R18, 0x60, RZ ;  /* 0x00000060121b7810 */ /* 0x000fc40007fbe0ff */
[----:B------:R-:W-:Y:S02]  /*10770*/  IADD3 R31, P3, R18, 0x20, RZ ;  /* 0x00000020121f7810 */ /* 0x000fe40007f7e0ff */
[----:B------:R-:W-:Y:S02]  /*10780*/  LOP3.LUT R14, R15, 0x380, RZ, 0xc0, !PT ;  /* 0x000003800f0e7812 */ /* 0x000fe400078ec0ff */
[----:B------:R-:W-:Y:S02]  /*10790*/  LOP3.LUT R26, R27, 0x380, RZ, 0xc0, !PT ;  /* 0x000003801b1a7812 */ /* 0x000fe400078ec0ff */
[----:B------:R-:W-:Y:S02]  /*107a0*/  LOP3.LUT R30, R31, 0x380, RZ, 0xc0, !PT ;  /* 0x000003801f1e7812 */ /* 0x000fe400078ec0ff */
[----:B------:R-:W-:Y:S02]  /*107b0*/  SHF.R.U64 R14, R14, 0x3, RZ ;  /* 0x000000030e0e7819 */ /* 0x000fe400000012ff */
[----:B------:R-:W-:-:S02]  /*107c0*/  SHF.R.U64 R26, R26, 0x3, RZ ;  /* 0x000000031a1a7819 */ /* 0x000fc400000012ff */
[----:B------:R-:W-:Y:S02]  /*107d0*/  SHF.R.U64 R30, R30, 0x3, RZ ;  /* 0x000000031e1e7819 */ /* 0x000fe400000012ff */
[----:B------:R-:W-:Y:S01]  /*107e0*/  LOP3.LUT R14, R14, R15, RZ, 0x3c, !PT ;  /* 0x0000000f0e0e7212 */ /* 0x000fe200078e3cff */
[--C-:B------:R-:W-:Y:S01]  /*107f0*/  IMAD.X R15, RZ, RZ, R19.reuse, P4 ;  /* 0x000000ffff0f7224 */ /* 0x100fe200020e0613 */
[----:B------:R-:W-:Y:S01]  /*10800*/  LOP3.LUT R26, R26, R27, RZ, 0x3c, !PT ;  /* 0x0000001b1a1a7212 */ /* 0x000fe200078e3cff */
[--C-:B------:R-:W-:Y:S01]  /*10810*/  IMAD.X R27, RZ, RZ, R19.reuse, P5 ;  /* 0x000000ffff1b7224 */ /* 0x100fe200028e0613 */
[----:B------:R-:W-:Y:S02]  /*10820*/  SEL R62, R13, R12, P0 ;  /* 0x0000000c0d3e7207 */ /* 0x000fe40000000000 */
[----:B------:R-:W-:Y:S02]  /*10830*/  SEL R55, R12, R13, P0 ;  /* 0x0000000d0c377207 */ /* 0x000fe40000000000 */
[----:B------:R-:W-:Y:S01]  /*10840*/  LOP3.LUT R30, R30, R31, RZ, 0x3c, !PT ;  /* 0x0000001f1e1e7212 */ /* 0x000fe200078e3cff */
[----:B------:R-:W-:Y:S01]  /*10850*/  IMAD.X R31, RZ, RZ, R19, P3 ;  /* 0x000000ffff1f7224 */ /* 0x000fe200018e0613 */
[----:B------:R-:W-:-:S02]  /*10860*/  SEL R60, R21, R20, P0 ;  /* 0x00000014153c7207 */ /* 0x000fc40000000000 */
[----:B------:R-:W-:Y:S02]  /*10870*/  SEL R51, R20, R21, P0 ;  /* 0x0000001514337207 */ /* 0x000fe40000000000 */
[----:B------:R-:W-:Y:S02]  /*10880*/  SEL R74, R25, R24, P0 ;  /* 0x00000018194a7207 */ /* 0x000fe40000000000 */
[----:B------:R-:W-:Y:S02]  /*10890*/  SEL R63, R24, R25, P0 ;  /* 0x00000019183f7207 */ /* 0x000fe40000000000 */
[C---:B------:R-:W-:Y:S02]  /*108a0*/  IADD3 R13, P5, R18.reuse, 0x4060, RZ ;  /* 0x00004060120d7810 */ /* 0x040fe40007fbe0ff */
[C---:B------:R-:W-:Y:S02]  /*108b0*/  IADD3 R25, P6, R18.reuse, 0x4000, RZ ;  /* 0x0000400012197810 */ /* 0x040fe40007fde0ff */
[----:B------:R-:W-:-:S02]  /*108c0*/  IADD3 R21, P3, R18, 0x4020, RZ ;  /* 0x0000402012157810 */ /* 0x000fc40007f7e0ff */
[----:B------:R-:W-:Y:S02]  /*108d0*/  SEL R48, R130, R131, P0 ;  /* 0x0000008382307207 */ /* 0x000fe40000000000 */
[----:B------:R-:W-:Y:S02]  /*108e0*/  SEL R68, R81, R80, P0 ;  /* 0x0000005051447207 */ /* 0x000fe40000000000 */
[----:B------:R-:W-:Y:S02]  /*108f0*/  SEL R131, R131, R130, P0 ;  /* 0x0000008283837207 */ /* 0x000fe40000000000 */
[----:B------:R-:W-:Y:S02]  /*10900*/  SEL R50, R126, R127, P0 ;  /* 0x0000007f7e327207 */ /* 0x000fe40000000000 */
[----:B------:R-:W-:Y:S02]  /*10910*/  SEL R81, R80, R81, P0 ;  /* 0x0000005150517207 */ /* 0x000fe40000000000 */
[----:B------:R-:W-:-:S02]  /*10920*/  MOV R83, R14 ;  /* 0x0000000e00537202 */ /* 0x000fc40000000f00 */
[----:B------:R-:W-:Y:S02]  /*10930*/  SEL R127, R127, R126, P0 ;  /* 0x0000007e7f7f7207 */ /* 0x000fe40000000000 */
[----:B------:R-:W-:Y:S02]  /*10940*/  LOP3.LUT R12, R13, 0x380, RZ, 0xc0, !PT ;  /* 0x000003800d0c7812 */ /* 0x000fe400078ec0ff */
[----:B------:R-:W-:Y:S02]  /*10950*/  LOP3.LUT R24, R25, 0x380, RZ, 0xc0, !PT ;  /* 0x0000038019187812 */ /* 0x000fe400078ec0ff */
[----:B------:R-:W-:Y:S02]  /*10960*/  LOP3.LUT R20, R21, 0x380, RZ, 0xc0, !PT ;  /* 0x0000038015147812 */ /* 0x000fe400078ec0ff */
[----:B------:R-:W-:Y:S02]  /*10970*/  SEL R56, R52, R53, P0 ;  /* 0x0000003534387207 */ /* 0x000fe40000000000 */
[----:B------:R-:W-:-:S02]  /*10980*/  SEL R54, R122, R123, P0 ;  /* 0x0000007b7a367207 */ /* 0x000fc40000000000 */
[----:B------:R-:W-:Y:S02]  /*10990*/  SEL R53, R53, R52, P0 ;  /* 0x0000003435357207 */ /* 0x000fe40000000000 */
[----:B------:R-:W-:Y:S02]  /*109a0*/  SEL R123, R123, R122, P0 ;  /* 0x0000007a7b7b7207 */ /* 0x000fe40000000000 */
[----:B------:R-:W-:Y:S02]  /*109b0*/  SEL R52, R45, R44, P0 ;  /* 0x0000002c2d347207 */ /* 0x000fe40000000000 */
[----:B------:R-:W-:Y:S02]  /*109c0*/  SHF.R.U64 R12, R12, 0x3, RZ ;  /* 0x000000030c0c7819 */ /* 0x000fe400000012ff */
[----:B------:R-:W-:Y:S02]  /*109d0*/  SEL R45, R44, R45, P0 ;  /* 0x0000002d2c2d7207 */ /* 0x000fe40000000000 */
[----:B------:R-:W-:-:S02]  /*109e0*/  SHF.R.U64 R24, R24, 0x3, RZ ;  /* 0x0000000318187819 */ /* 0x000fc400000012ff */
[----:B------:R-:W-:Y:S02]  /*109f0*/  SHF.R.U64 R20, R20, 0x3, RZ ;  /* 0x0000000314147819 */ /* 0x000fe400000012ff */
[----:B------:R-:W-:Y:S02]  /*10a00*/  SEL R44, R41, R40, P0 ;  /* 0x00000028292c7207 */ /* 0x000fe40000000000 */
[----:B------:R-:W-:Y:S02]  /*10a10*/  SEL R41, R40, R41, P0 ;  /* 0x0000002928297207 */ /* 0x000fe40000000000 */
[----:B------:R-:W-:Y:S01]  /*10a20*/  LOP3.LUT R12, R12, R13, RZ, 0x3c, !PT ;  /* 0x0000000d0c0c7212 */ /* 0x000fe200078e3cff */
[----:B------:R-:W-:Y:S01]  /*10a30*/  IMAD.X R13, RZ, RZ, R19, P5 ;  /* 0x000000ffff0d7224 */ /* 0x000fe200028e0613 */
        /* <DEDUP_REMOVED lines=8> */
[----:B------:R-:W-:Y:S02]  /*10ac0*/  SEL R78, R11, R10, P0 ;  /* 0x0000000a0b4e7207 */ /* 0x000fe40000000000 */
[----:B------:R-:W-:-:S02]  /*10ad0*/  SEL R69, R10, R11, P0 ;  /* 0x0000000b0a457207 */ /* 0x000fc40000000000 */
[C---:B------:R-:W-:Y:S02]  /*10ae0*/  IADD3 R7, P4, R18.reuse, 0x8040, RZ ;  /* 0x0000804012077810 */ /* 0x040fe40007f9e0ff */
[C---:B------:R-:W-:Y:S02]  /*10af0*/  IADD3 R5, P5, R18.reuse, 0x8060, RZ ;  /* 0x0000806012057810 */ /* 0x040fe40007fbe0ff */
[C---:B------:R-:W-:Y:S02]  /*10b00*/  IADD3 R11, P6, R18.reuse, 0x8000, RZ ;  /* 0x00008000120b7810 */ /* 0x040fe40007fde0ff */
[----:B------:R-:W-:Y:S02]  /*10b10*/  IADD3 R9, P3, R18, 0x8020, RZ ;  /* 0x0000802012097810 */ /* 0x000fe40007f7e0ff */
[----:B------:R-:W-:Y:S02]  /*10b20*/  SEL R40, R37, R36, P0 ;  /* 0x0000002425287207 */ /* 0x000fe40000000000 */
[----:B------:R-:W-:-:S02]  /*10b30*/  SEL R37, R36, R37, P0 ;  /* 0x0000002524257207 */ /* 0x000fc40000000000 */
[----:B------:R-:W-:Y:S02]  /*10b40*/  ISETP.GE.OR P2, PT, R4, UR10, P1 ;  /* 0x0000000a04007c0c */ /* 0x000fe40008f46670 */
[----:B------:R-:W-:Y:S02]  /*10b50*/  SEL R36, R33, R32, P0 ;  /* 0x0000002021247207 */ /* 0x000fe40000000000 */
[----:B------:R-:W-:Y:S02]  /*10b60*/  SEL R17, R32, R33, P0 ;  /* 0x0000002120117207 */ /* 0x000fe40000000000 */
        /* <DEDUP_REMOVED lines=10> */
[----:B------:R-:W-:Y:S02]  /*10c10*/  MOV R84, R20 ;  /* 0x0000001400547202 */ /* 0x000fe40000000f00 */
[----:B------:R-:W-:Y:S01]  /*10c20*/  LOP3.LUT R6, R6, R7, RZ, 0x3c, !PT ;  /* 0x0000000706067212 */ /* 0x000fe200078e3cff */
[--C-:B------:R-:W-:Y:S01]  /*10c30*/  IMAD.X R7, RZ, RZ, R19.reuse, P4 ;  /* 0x000000ffff077224 */ /* 0x100fe200020e0613 */
[----:B------:R-:W-:Y:S01]  /*10c40*/  LOP3.LUT R4, R4, R5, RZ, 0x3c, !PT ;  /* 0x0000000504047212 */ /* 0x000fe200078e3cff */
[--C-:B------:R-:W-:Y:S01]  /*10c50*/  IMAD.X R5, RZ, RZ, R19.reuse, P5 ;  /* 0x000000ffff057224 */ /* 0x100fe200028e0613 */
[----:B------:R-:W-:Y:S01]  /*10c60*/  LOP3.LUT R32, R33, R18, RZ, 0x3c, !PT ;  /* 0x0000001221207212 */ /* 0x000fe200078e3cff */
[--C-:B------:R-:W-:Y:S01]  /*10c70*/  IMAD.MOV.U32 R33, RZ, RZ, R19.reuse ;  /* 0x000000ffff217224 */ /* 0x100fe200078e0013 */
[----:B------:R-:W-:Y:S01]  /*10c80*/  LOP3.LUT R10, R10, R11, RZ, 0x3c, !PT ;  /* 0x0000000b0a0a7212 */ /* 0x000fe200078e3cff */
[--C-:B------:R-:W-:Y:S01]  /*10c90*/  IMAD.X R11, RZ, RZ, R19.reuse, P6 ;  /* 0x000000ffff0b7224 */ /* 0x100fe200030e0613 */
[----:B------:R-:W-:Y:S01]  /*10ca0*/  LOP3.LUT R8, R8, R9, RZ, 0x3c, !PT ;  /* 0x0000000908087212 */ /* 0x000fe200078e3cff */
[----:B------:R-:W-:Y:S01]  /*10cb0*/  IMAD.X R9, RZ, RZ, R19, P3 ;  /* 0x000000ffff097224 */ /* 0x000fe200018e0613 */
[----:B------:R-:W-:-:S02]  /*10cc0*/  MOV R75, R6 ;  /* 0x00000006004b7202 */ /* 0x000fc40000000f00 */
[----:B------:R-:W-:Y:S02]  /*10cd0*/  MOV R73, R4 ;  /* 0x0000000400497202 */ /* 0x000fe40000000f00 */
[----:B------:R-:W-:Y:S02]  /*10ce0*/  MOV R88, R32 ;  /* 0x0000002000587202 */ /* 0x000fe40000000f00 */
[----:B------:R-:W-:Y:S01]  /*10cf0*/  MOV R82, R12 ;  /* 0x0000000c00527202 */ /* 0x000fe20000000f00 */
[----:B------:R-:W-:Y:S01]  /*10d00*/  IMAD.U32 R13, RZ, RZ, UR9 ;  /* 0x00000009ff0d7e24 */ /* 0x000fe2000f8e00ff */
[----:B------:R-:W-:Y:S01]  /*10d10*/  MOV R79, R10 ;  /* 0x0000000a004f7202 */ /* 0x000fe20000000f00 */
[----:B------:R-:W-:Y:S01]  /*10d20*/  IMAD.U32 R13, RZ, RZ, UR5 ;  /* 0x00000005ff0d7e24 */ /* 0x000fe2000f8e00ff */
[----:B------:R-:W-:Y:S01]  /*10d30*/  MOV R77, R8 ;  /* 0x00000008004d7202 */ /* 0x000fe20000000f00 */
[----:B------:R-:W-:Y:S01]  /*10d40*/  USHF.R.S32.HI UR5, URZ, 0x1f, UR44 ;  /* 0x0000001f3f057899 */ /* 0x000fe2000801142c */
[----:B------:R-:W-:Y:S01]  /*10d50*/  MOV R33, R30 ;  /* 0x0000001e00217202 */ /* 0x000fe20000000f00 */
[----:B------:R-:W-:Y:S01]  /*10d60*/  IMAD.U32 R12, RZ, RZ, UR8 ;  /* 0x00000008ff0c7e24 */ /* 0x000fe2000f8e00ff */
[----:B------:R-:W-:-:S02]  /*10d70*/  MOV R86, R26 ;  /* 0x0000001a00567202 */ /* 0x000fc40000000f00 */
[----:B------:R-:W-:Y:S01]  /*10d80*/  MOV R85, R24 ;  /* 0x0000001800557202 */ /* 0x000fe20000000f00 */
[----:B---3--:R-:W-:Y:S01]  /*10d90*/  IMAD.WIDE.U32 R12, R90, UR44, R12 ;  /* 0x0000002c5a0c7c25 */ /* 0x008fe2000f8e000c */
[----:B------:R-:W-:Y:S02]  /*10da0*/  MOV R87, R28 ;  /* 0x0000001c00577202 */ /* 0x000fe40000000f00 */
[----:B------:R-:W-:Y:S02]  /*10db0*/  ISETP.GE.OR P1, PT, R89, UR10, P1 ;  /* 0x0000000a59007c0c */ /* 0x000fe40008f26670 */
[----:B--2---:R-:W-:Y:S01]  /*10dc0*/  LOP3.LUT R14, R3, 0x2, RZ, 0x3c, !PT ;  /* 0x00000002030e7812 */ /* 0x004fe200078e3cff */
[----:B------:R-:W-:Y:S04]  /*10dd0*/  SHFL.IDX PT, R48, R48, R3, 0x1c1f ;  /* 0x001c1f0330307589 */ /* 0x000fe800000e0000 */
[----:B------:R-:W1:Y:S04]  /*10de0*/  SHFL.IDX PT, R131, R131, R14, 0x1c1f ;  /* 0x001c1f0e83837589 */ /* 0x000e6800000e0000 */
[----:B------:R-:W-:Y:S04]  /*10df0*/  SHFL.IDX PT, R68, R68, R3, 0x1c1f ;  /* 0x001c1f0344447589 */ /* 0x000fe800000e0000 */
[----:B------:R-:W2:Y:S04]  /*10e00*/  SHFL.IDX PT, R81, R81, R14, 0x1c1f ;  /* 0x001c1f0e51517589 */ /* 0x000ea800000e0000 */
[----:B------:R-:W-:Y:S04]  /*10e10*/  SHFL.IDX PT, R50, R50, R3, 0x1c1f ;  /* 0x001c1f0332327589 */ /* 0x000fe800000e0000 */
[----:B------:R-:W3:Y:S04]  /*10e20*/  SHFL.IDX PT, R127, R127, R14, 0x1c1f ;  /* 0x001c1f0e7f7f7589 */ /* 0x000ee800000e0000 */
[----:B------:R-:W-:Y:S04]  /*10e30*/  SHFL.IDX PT, R70, R70, R3, 0x1c1f ;  /* 0x001c1f0346467589 */ /* 0x000fe800000e0000 */
[----:B------:R-:W4:Y:S01]  /*10e40*/  SHFL.IDX PT, R65, R65, R14, 0x1c1f ;  /* 0x001c1f0e41417589 */ /* 0x000f2200000e0000 */
[----:B-1----:R-:W-:-:S02]  /*10e50*/  SEL R4, R48, R131, P0 ;  /* 0x0000008330047207 */ /* 0x002fc40000000000 */
[----:B------:R-:W-:Y:S01]  /*10e60*/  SEL R6, R131, R48, P0 ;  /* 0x0000003083067207 */ /* 0x000fe20000000000 */
[----:B------:R-:W-:Y:S04]  /*10e70*/  SHFL.IDX PT, R54, R54, R3, 0x1c1f ;  /* 0x001c1f0336367589 */ /* 0x000fe800000e0000 */
[----:B------:R-:W-:Y:S01]  /*10e80*/  SHFL.IDX PT, R64, R64, R3, 0x1c1f ;  /* 0x001c1f0340407589 */ /* 0x000fe200000e0000 */
[----:B--2---:R-:W-:Y:S02]  /*10e90*/  SEL R5, R68, R81, P0 ;  /* 0x0000005144057207 */ /* 0x004fe40000000000 */
[----:B------:R-:W-:Y:S01]  /*10ea0*/  SEL R7, R81, R68, P0 ;  /* 0x0000004451077207 */ /* 0x000fe20000000000 */
[----:B------:R-:W1:Y:S04]  /*10eb0*/  SHFL.IDX PT, R123, R123, R14, 0x1c1f ;  /* 0x001c1f0e7b7b7589 */ /* 0x000e6800000e0000 */
[----:B------:R-:W2:Y:S01]  /*10ec0*/  SHFL.IDX PT, R47, R47, R14, 0x1c1f ;  /* 0x001c1f0e2f2f7589 */ /* 0x000ea200000e0000 */
[----:B---3--:R-:W-:-:S02]  /*10ed0*/  SEL R8, R50, R127, P0 ;  /* 0x0000007f32087207 */ /* 0x008fc40000000000 */
[----:B------:R-:W-:Y:S01]  /*10ee0*/  SEL R10, R127, R50, P0 ;  /* 0x000000327f0a7207 */ /* 0x000fe20000000000 */
[----:B------:R-:W-:Y:S04]  /*10ef0*/  SHFL.IDX PT, R56, R56, R3, 0x1c1f ;  /* 0x001c1f0338387589 */ /* 0x000fe800000e0000 */
[----:B------:R-:W-:Y:S01]  /*10f00*/  SHFL.IDX PT, R46, R46, R3, 0x1c1f ;  /* 0x001c1f032e2e7589 */ /* 0x000fe200000e0000 */
[----:B----4-:R-:W-:Y:S02]  /*10f10*/  SEL R9, R70, R65, P0 ;  /* 0x0000004146097207 */ /* 0x010fe40000000000 */
[----:B------:R-:W-:Y:S01]  /*10f20*/  SEL R11, R65, R70, P0 ;  /* 0x00000046410b7207 */ /* 0x000fe20000000000 */
        /* <DEDUP_REMOVED lines=11> */
[----:B---3--:R-:W-:-:S02]  /*10fe0*/  SEL R28, R56, R53, P0 ;  /* 0x00000035381c7207 */ /* 0x008fc40000000000 */
[----:B------:R-:W-:Y:S01]  /*10ff0*/  SEL R30, R53, R56, P0 ;  /* 0x00000038351e7207 */ /* 0x000fe20000000000 */
[----:B------:R-:W-:Y:S01]  /*11000*/  SHFL.IDX PT, R38, R38, R3, 0x1c1f ;  /* 0x001c1f0326267589 */ /* 0x000fe200000e0000 */
[----:B----4-:R-:W-:Y:S02]  /*11010*/  SEL R29, R46, R43, P0 ;  /* 0x0000002b2e1d7207 */ /* 0x010fe40000000000 */
[----:B------:R-:W-:Y:S01]  /*11020*/  SEL R31, R43, R46, P0 ;  /* 0x0000002e2b1f7207 */ /* 0x000fe20000000000 */
[----:B------:R-:W-:Y:S04]  /*11030*/  SHFL.IDX PT, R41, R41, R14, 0x1c1f ;  /* 0x001c1f0e29297589 */ /* 0x000fe800000e0000 */
[----:B------:R2:W-:Y:S04]  /*11040*/  SHFL.IDX PT, R15, R35, R14, 0x1c1f ;  /* 0x001c1f0e230f7589 */ /* 0x0005e800000e0000 */
[----:B------:R-:W-:Y:S01]  /*11050*/  SHFL.IDX PT, R40, R40, R3, 0x1c1f ;  /* 0x001c1f0328287589 */ /* 0x000fe200000e0000 */
[----:B-1----:R-:W-:-:S03]  /*11060*/  SEL R32, R52, R45, P0 ;  /* 0x0000002d34207207 */ /* 0x002fc60000000000 */
[----:B------:R1:W-:Y:S01]  /*11070*/  SHFL.IDX PT, R20, R34, R3, 0x1c1f ;  /* 0x001c1f0322147589 */ /* 0x0003e200000e0000 */
[----:B--2---:R-:W-:-:S03]  /*11080*/  SEL R35, R39, R42, P0 ;  /* 0x0000002a27237207 */ /* 0x004fc60000000000 */
[----:B------:R-:W-:Y:S04]  /*11090*/  SHFL.IDX PT, R37, R37, R14, 0x1c1f ;  /* 0x001c1f0e25257589 */ /* 0x000fe800000e0000 */
[----:B------:R-:W-:Y:S01]  /*110a0*/  SHFL.IDX PT, R59, R59, R14, 0x1c1f ;  /* 0x001c1f0e3b3b7589 */ /* 0x000fe200000e0000 */
[----:B-1----:R-:W-:-:S03]  /*110b0*/  SEL R34, R45, R52, P0 ;  /* 0x000000342d227207 */ /* 0x002fc60000000000 */
[----:B------:R-:W-:Y:S04]  /*110c0*/  SHFL.IDX PT, R36, R36, R3, 0x1c1f ;  /* 0x001c1f0324247589 */ /* 0x000fe800000e0000 */
[----:B------:R-:W-:Y:S04]  /*110d0*/  SHFL.IDX PT, R58, R58, R3, 0x1c1f ;  /* 0x001c1f033a3a7589 */ /* 0x000fe800000e0000 */
[----:B------:R-:W-:Y:S04]  /*110e0*/  SHFL.IDX PT, R72, R72, R3, 0x1c1f ;  /* 0x001c1f0348487589 */ /* 0x000fe800000e0000 */
[----:B------:R-:W-:Y:S04]  /*110f0*/  SHFL.IDX PT, R17, R17, R14, 0x1c1f ;  /* 0x001c1f0e11117589 */ /* 0x000fe800000e0000 */
[----:B------:R-:W1:Y:S04]  /*11100*/  SHFL.IDX PT, R49, R49, R14, 0x1c1f ;  /* 0x001c1f0e31317589 */ /* 0x000e6800000e0000 */
[----:B------:R-:W-:Y:S04]  /*11110*/  SHFL.IDX PT, R61, R61, R14, 0x1c1f ;  /* 0x001c1f0e3d3d7589 */ /* 0x000fe800000e0000 */
[----:B------:R-:W-:Y:S04]  /*11120*/  SHFL.IDX PT, R60, R60, R3, 0x1c1f ;  /* 0x001c1f033c3c7589 */ /* 0x000fe800000e0000 */
[----:B------:R-:W-:Y:S04]  /*11130*/  SHFL.IDX PT, R74, R74, R3, 0x1c1f ;  /* 0x001c1f034a4a7589 */ /* 0x000fe800000e0000 */
[----:B------:R-:W-:Y:S04]  /*11140*/  SHFL.IDX PT, R51, R51, R14, 0x1c1f ;  /* 0x001c1f0e33337589 */ /* 0x000fe800000e0000 */
[----:B------:R-:W2:Y:S04]  /*11150*/  SHFL.IDX PT, R63, R63, R14, 0x1c1f ;  /* 0x001c1f0e3f3f7589 */ /* 0x000ea800000e0000 */
[----:B------:R-:W-:Y:S01]  /*11160*/  SHFL.IDX PT, R62, R62, R3, 0x1c1f ;  /* 0x001c1f033e3e7589 */ /* 0x000fe200000e0000 */
[----:B-1----:R-:W-:-:S02]  /*11170*/  SEL R56, R58, R49, P0 ;  /* 0x000000313a387207 */ /* 0x002fc40000000000 */
[----:B------:R-:W-:Y:S01]  /*11180*/  SEL R58, R49, R58, P0 ;  /* 0x0000003a313a7207 */ /* 0x000fe20000000000 */
[----:B------:R-:W-:Y:S04]  /*11190*/  SHFL.IDX PT, R66, R66, R3, 0x1c1f ;  /* 0x001c1f0342427589 */ /* 0x000fe800000e0000 */
[----:B------:R-:W-:Y:S04]  /*111a0*/  SHFL.IDX PT, R76, R76, R3, 0x1c1f ;  /* 0x001c1f034c4c7589 */ /* 0x000fe800000e0000 */
[----:B------:R-:W-:Y:S04]  /*111b0*/  SHFL.IDX PT, R78, R78, R3, 0x1c1f ;  /* 0x001c1f034e4e7589 */ /* 0x000fe800000e0000 */
[----:B------:R-:W-:Y:S04]  /*111c0*/  SHFL.IDX PT, R80, R80, R3, 0x1c1f ;  /* 0x001c1f0350507589 */ /* 0x000fe800000e0000 */
[----:B------:R-:W-:Y:S04]  /*111d0*/  SHFL.IDX PT, R55, R55, R14, 0x1c1f ;  /* 0x001c1f0e37377589 */ /* 0x000fe800000e0000 */
[----:B------:R-:W-:Y:S04]  /*111e0*/  SHFL.IDX PT, R21, R67, R14, 0x1c1f ;  /* 0x001c1f0e43157589 */ /* 0x000fe800000e0000 */
[----:B------:R2:W1:Y:S04]  /*111f0*/  SHFL.IDX PT, R3, R57, R14, 0x1c1f ;  /* 0x001c1f0e39037589 */ /* 0x00046800000e0000 */
[----:B------:R-:W3:Y:S04]  /*11200*/  SHFL.IDX PT, R69, R69, R14, 0x1c1f ;  /* 0x001c1f0e45457589 */ /* 0x000ee800000e0000 */
[----:B------:R-:W4:Y:S01]  /*11210*/  SHFL.IDX PT, R71, R71, R14, 0x1c1f ;  /* 0x001c1f0e47477589 */ /* 0x000f2200000e0000 */
[----:B--2---:R-:W-:-:S03]  /*11220*/  SEL R57, R74, R63, P0 ;  /* 0x0000003f4a397207 */ /* 0x004fc60000000000 */
[----:B------:R2:W-:Y:S04]  /*11230*/  STSM.16.M88.4 [R88], R4 ;  /* 0x0000000458007844 */ /* 0x0005e80000000200 */
[----:B------:R5:W-:Y:S04]  /*11240*/  STSM.16.M88.4 [R33], R8 ;  /* 0x0000000821007844 */ /* 0x000be80000000200 */
[----:B------:R3:W-:Y:S04]  /*11250*/  STSM.16.M88.4 [R87], R24 ;  /* 0x0000001857007844 */ /* 0x0007e80000000200 */
[----:B------:R-:W-:Y:S01]  /*11260*/  STSM.16.M88.4 [R86], R28 ;  /* 0x0000001c56007844 */ /* 0x000fe20000000200 */
[----:B-1----:R-:W-:-:S02]  /*11270*/  SEL R64, R66, R3, P0 ;  /* 0x0000000342407207 */ /* 0x002fc40000000000 */
[----:B------:R-:W-:Y:S02]  /*11280*/  SEL R66, R3, R66, P0 ;  /* 0x0000004203427207 */ /* 0x000fe40000000000 */
[----:B--2---:R-:W-:Y:S01]  /*11290*/  SEL R4, R44, R41, P0 ;  /* 0x000000292c047207 */ /* 0x004fe20000000000 */
[----:B------:R-:W1:Y:S01]  /*112a0*/  SHFL.IDX PT, R3, R207, RZ, 0x1f ;  /* 0x00001fffcf037589 */ /* 0x000e6200000e0000 */
[----:B------:R-:W-:Y:S01]  /*112b0*/  SEL R6, R41, R44, P0 ;  /* 0x0000002c29067207 */ /* 0x000fe20000000000 */
[----:B-----5:R-:W-:Y:S01]  /*112c0*/  IMAD R8, R90, UR5, RZ ;  /* 0x000000055a087c24 */ /* 0x020fe2000f8e02ff */
[----:B------:R-:W-:Y:S02]  /*112d0*/  SEL R33, R42, R39, P0 ;  /* 0x000000272a217207 */ /* 0x000fe40000000000 */
[----:B------:R-:W-:Y:S01]  /*112e0*/  SEL R5, R38, R15, P0 ;  /* 0x0000000f26057207 */ /* 0x000fe20000000000 */
[----:B------:R-:W-:Y:S01]  /*112f0*/  IMAD R14, R91, UR44, R8 ;  /* 0x0000002c5b0e7c24 */ /* 0x000fe2000f8e0208 */
[----:B------:R-:W-:Y:S01]  /*11300*/  SEL R7, R15, R38, P0 ;  /* 0x000000260f077207 */ /* 0x000fe20000000000 */
[----:B------:R-:W-:Y:S01]  /*11310*/  STSM.16.M88.4 [R85], R32 ;  /* 0x0000002055007844 */ /* 0x000fe20000000200 */
[----:B------:R-:W-:-:S02]  /*11320*/  SEL R8, R40, R37, P0 ;  /* 0x0000002528087207 */ /* 0x000fc40000000000 */
[----:B------:R-:W-:Y:S01]  /*11330*/  SEL R10, R37, R40, P0 ;  /* 0x00000028250a7207 */ /* 0x000fe20000000000 */
[----:B------:R2:W-:Y:S01]  /*11340*/  STSM.16.M88.4 [R84], R4 ;  /* 0x0000000454007844 */ /* 0x0005e20000000200 */
[----:B------:R-:W-:Y:S02]  /*11350*/  SEL R9, R20, R59, P0 ;  /* 0x0000003b14097207 */ /* 0x000fe40000000000 */
[----:B------:R-:W-:Y:S02]  /*11360*/  SEL R11, R59, R20, P0 ;  /* 0x000000143b0b7207 */ /* 0x000fe40000000000 */
[----:B---3--:R-:W-:Y:S02]  /*11370*/  SEL R24, R36, R17, P0 ;  /* 0x0000001124187207 */ /* 0x008fe40000000000 */
[----:B------:R-:W-:Y:S01]  /*11380*/  SEL R26, R17, R36, P0 ;  /* 0x00000024111a7207 */ /* 0x000fe20000000000 */
[----:B------:R3:W-:Y:S01]  /*11390*/  STSM.16.M88.4 [R83], R8 ;  /* 0x0000000853007844 */ /* 0x0007e20000000200 */
[----:B------:R-:W-:-:S02]  /*113a0*/  SEL R25, R72, R61, P0 ;  /* 0x0000003d48197207 */ /* 0x000fc40000000000 */
[----:B------:R-:W-:Y:S02]  /*113b0*/  SEL R27, R61, R72, P0 ;  /* 0x000000483d1b7207 */ /* 0x000fe40000000000 */
[----:B------:R-:W-:Y:S02]  /*113c0*/  SEL R59, R63, R74, P0 ;  /* 0x0000004a3f3b7207 */ /* 0x000fe40000000000 */
[----:B------:R-:W-:Y:S01]  /*113d0*/  SEL R15, R21, R76, P0 ;  /* 0x0000004c150f7207 */ /* 0x000fe20000000000 */
[----:B------:R3:W-:Y:S01]  /*113e0*/  STSM.16.M88.4 [R82], R24 ;  /* 0x0000001852007844 */ /* 0x0007e20000000200 */
[----:B--2---:R-:W-:Y:S02]  /*113f0*/  SHF.R.S32.HI R5, RZ, 0x1f, R89 ;  /* 0x0000001fff057819 */ /* 0x004fe40000011459 */
[----:B------:R-:W-:Y:S01]  /*11400*/  IADD3 R6, P3, R89, R12, RZ ;  /* 0x0000000c59067210 */ /* 0x000fe20007f7e0ff */
[----:B------:R3:W-:Y:S01]  /*11410*/  STSM.16.M88.4 [R79], R56 ;  /* 0x000000384f007844 */ /* 0x0007e20000000200 */
[----:B------:R-:W-:-:S02]  /*11420*/  SEL R12, R60, R51, P0 ;  /* 0x000000333c0c7207 */ /* 0x000fc40000000000 */
[----:B------:R-:W-:Y:S02]  /*11430*/  IADD3.X R5, R5, R13, R14, P3, !PT ;  /* 0x0000000d05057210 */ /* 0x000fe40001ffe40e */
[----:B------:R-:W-:Y:S02]  /*11440*/  SEL R14, R51, R60, P0 ;  /* 0x0000003c330e7207 */ /* 0x000fe40000000000 */
[----:B------:R-:W-:Y:S02]  /*11450*/  SEL R13, R76, R21, P0 ;  /* 0x000000154c0d7207 */ /* 0x000fe40000000000 */
[----:B------:R-:W-:Y:S02]  /*11460*/  SEL R60, R62, R55, P0 ;  /* 0x000000373e3c7207 */ /* 0x000fe40000000000 */
[----:B------:R-:W-:Y:S01]  /*11470*/  SEL R62, R55, R62, P0 ;  /* 0x0000003e373e7207 */ /* 0x000fe20000000000 */
[----:B------:R3:W-:Y:S01]  /*11480*/  STSM.16.M88.4 [R77], R12 ;  /* 0x0000000c4d007844 */ /* 0x0007e20000000200 */
[----:B------:R-:W-:-:S02]  /*11490*/  SEL R61, R78, R69, P0 ;  /* 0x000000454e3d7207 */ /* 0x000fc40000000000 */
[----:B------:R-:W-:Y:S02]  /*114a0*/  SEL R63, R69, R78, P0 ;  /* 0x0000004e453f7207 */ /* 0x000fe40000000000 */
[----:B----4-:R-:W-:Y:S02]  /*114b0*/  SEL R65, R80, R71, P0 ;  /* 0x0000004750417207 */ /* 0x010fe40000000000 */
[----:B------:R-:W-:Y:S01]  /*114c0*/  SEL R67, R71, R80, P0 ;  /* 0x0000005047437207 */ /* 0x000fe20000000000 */
[----:B------:R3:W-:Y:S01]  /*114d0*/  STSM.16.M88.4 [R75], R60 ;  /* 0x0000003c4b007844 */ /* 0x0007e20000000200 */
[C---:B------:R-:W-:Y:S02]  /*114e0*/  LEA R4, P3, R6.reuse, UR6, 0x2 ;  /* 0x0000000606047c11 */ /* 0x040fe4000f8610ff */
[----:B-1----:R-:W-:Y:S01]  /*114f0*/  ISETP.NE.AND P0, PT, R3, 0x7, PT ;  /* 0x000000070300780c */ /* 0x002fe20003f05270 */
[----:B------:R3:W-:Y:S01]  /*11500*/  STSM.16.M88.4 [R73], R64 ;  /* 0x0000004049007844 */ /* 0x0007e20000000200 */
[----:B------:R-:W-:Y:S01]  /*11510*/  LEA.HI.X R5, R6, UR7, R5, 0x2, P3 ;  /* 0x0000000706057c11 */ /* 0x000fe200098f1405 */
[----:B------:R1:W-:Y:S06]  /*11520*/  MEMBAR.ALL.CTA ;  /* 0x0000000000007992 */ /* 0x0003ec0000008000 */
[----:B-1----:R-:W1:Y:S02]  /*11530*/  FENCE.VIEW.ASYNC.S ;  /* 0x00000000000073c6 */ /* 0x002e640000000000 */
[----:B-1----:R-:W-:Y:S06]  /*11540*/  BAR.ARV 0x1, 0x120 ;  /* 0x0044800000007b1d */ /* 0x002fec0000002000 */
[----:B------:R3:W-:Y:S04]  /*11550*/  @!P1 STG.E desc[UR50][R4.64], R0 ;  /* 0x0000000004009986 */ /* 0x0007e8000c101932 */
[----:B------:R3:W-:Y:S01]  /*11560*/  @!P2 STG.E desc[UR50][R4.64+0x20], R2 ;  /* 0x000020020400a986 */ /* 0x0007e2000c101932 */
        /* <DEDUP_REMOVED lines=26> */
.L_x_985:
[----:B------:R-:W-:Y:S05]  /*11710*/  BSYNC B0 ;  /* 0x0000000000007941 */ /* 0x000fea0003800000 */
.L_x_984:
[----:B------:R-:W-:Y:S05]  /*11720*/  BRA `(.L_x_983) ;  /* 0x00000008004c7947 */ /* 0x000fea0003800000 */
.L_x_982:
[----:B------:R-:W1:Y:S01]  /*11730*/  LDC R12, c[0x0][0xdac] ;  /* 0x00036b00ff0c7b82 */ /* 0x000e620000000800 */
[----:B------:R-:W-:Y:S01]  /*11740*/  ISETP.GT.AND P0, PT, R208, 0x7f, PT ;  /* 0x0000007fd000780c */ /* 0x000fe20003f04270 */
[----:B------:R-:W-:Y:S01]  /*11750*/  USHF.R.S32.HI UR6, URZ, 0x1f, UR43 ;  /* 0x0000001f3f067899 */ /* 0x000fe2000801142b */
[----:B------:R-:W-:Y:S01]  /*11760*/  BSSY B0, `(.L_x_986) ;  /* 0x000001c000007945 */ /* 0x000fe20003800000 */
[----:B------:R-:W-:Y:S01]  /*11770*/  USHF.R.S32.HI UR7, URZ, 0x1f, UR44 ;  /* 0x0000001f3f077899 */ /* 0x000fe2000801142c */
[----:B------:R-:W-:-:S03]  /*11780*/  SHF.R.S32.HI R23, RZ, 0x1f, R22 ;  /* 0x0000001fff177819 */ /* 0x000fc60000011416 */
[----:B------:R-:W2:Y:S08]  /*11790*/  LDC.64 R6, c[0x0][0xae0] ;  /* 0x0002b800ff067b82 */ /* 0x000eb00000000a00 */
[----:B------:R-:W3:Y:S01]  /*117a0*/  LDC.64 R8, c[0x0][0xae8] ;  /* 0x0002ba00ff087b82 */ /* 0x000ee20000000a00 */
[----:B------:R-:W-:Y:S05]  /*117b0*/  @P0 BRA `(.L_x_987) ;  /* 0x0000000000580947 */ /* 0x000fea0003800000 */
[----:B------:R-:W4:Y:S01]  /*117c0*/  S2R R0, SR_TID.X ;  /* 0x0000000000007919 */ /* 0x000f220000002100 */
[----:B------:R-:W-:Y:S01]  /*117d0*/  IMAD.U32 R2, RZ, RZ, UR42 ;  /* 0x0000002aff027e24 */ /* 0x000fe2000f8e00ff */
[----:B------:R-:W-:-:S04]  /*117e0*/  ULDC UR5, c[0x0][0xa88] ;  /* 0x0002a20000057ab9 */ /* 0x000fc80000000800 */
[----:B----4-:R-:W-:-:S04]  /*117f0*/  IADD3 R2, R2, -0x80, R0 ;  /* 0xffffff8002027810 */ /* 0x010fc80007ffe000 */
[----:B------:R-:W-:-:S13]  /*11800*/  ISETP.GE.AND P0, PT, R2, UR5, PT ;  /* 0x0000000502007c0c */ /* 0x000fda000bf06270 */
[----:B------:R-:W-:Y:S05]  /*11810*/  @P0 BRA `(.L_x_987) ;  /* 0x0000000000400947 */ /* 0x000fea0003800000 */
[----:B------:R-:W4:Y:S01]  /*11820*/  LDC.64 R4, c[0x0][0xb70] ;  /* 0x0002dc00ff047b82 */ /* 0x000f220000000a00 */
[----:B------:R-:W-:Y:S01]  /*11830*/  SHF.R.S32.HI R3, RZ, 0x1f, R2 ;  /* 0x0000001fff037819 */ /* 0x000fe20000011402 */
[----:B------:R-:W-:-:S06]  /*11840*/  ULDC.64 UR8, c[0x0][0xb40] ;  /* 0x0002d00000087ab9 */ /* 0x000fcc0000000a00 */
[----:B------:R-:W5:Y:S01]  /*11850*/  LDC.64 R10, c[0x0][0xb78] ;  /* 0x0002de00ff0a7b82 */ /* 0x000f620000000a00 */
[C---:B----4-:R-:W-:Y:S02]  /*11860*/  IMAD R0, R4.reuse, UR6, RZ ;  /* 0x0000000604007c24 */ /* 0x050fe4000f8e02ff */
[----:B------:R-:W-:-:S04]  /*11870*/  IMAD.WIDE.U32 R2, R4, UR43, R2 ;  /* 0x0000002b04027c25 */ /* 0x000fc8000f8e0002 */
[----:B------:R-:W-:Y:S02]  /*11880*/  IMAD R5, R5, UR43, R0 ;  /* 0x0000002b05057c24 */ /* 0x000fe4000f8e0200 */
[C---:B-----5:R-:W-:Y:S02]  /*11890*/  IMAD R0, R10.reuse, UR7, RZ ;  /* 0x000000070a007c24 */ /* 0x060fe4000f8e02ff */
[----:B------:R-:W-:Y:S02]  /*118a0*/  IMAD.IADD R3, R3, 0x1, R5 ;  /* 0x0000000103037824 */ /* 0x000fe400078e0205 */
[----:B------:R-:W-:Y:S02]  /*118b0*/  IMAD R5, R11, UR44, R0 ;  /* 0x0000002c0b057c24 */ /* 0x000fe4000f8e0200 */
[----:B------:R-:W-:-:S04]  /*118c0*/  IMAD.WIDE.U32 R2, R10, UR44, R2 ;  /* 0x0000002c0a027c25 */ /* 0x000fc8000f8e0002 */
[----:B------:R-:W-:Y:S01]  /*118d0*/  IMAD.IADD R3, R3, 0x1, R5 ;  /* 0x0000000103037824 */ /* 0x000fe200078e0205 */
[----:B------:R-:W-:-:S04]  /*118e0*/  LEA R4, P0, R2, UR8, 0x2 ;  /* 0x0000000802047c11 */ /* 0x000fc8000f8010ff */
[----:B------:R-:W-:Y:S01]  /*118f0*/  LEA.HI.X R5, R2, UR9, R3, 0x2, P0 ;  /* 0x0000000902057c11 */ /* 0x000fe200080f1403 */
[----:B------:R-:W-:-:S05]  /*11900*/  IMAD.MOV.U32 R3, RZ, RZ, -0x800000 ;  /* 0xff800000ff037424 */ /* 0x000fca00078e00ff */
[----:B------:R4:W-:Y:S03]  /*11910*/  STG.E desc[UR50][R4.64], R3 ;  /* 0x0000000304007986 */ /* 0x0009e6000c101932 */
.L_x_987:
[----:B------:R-:W-:Y:S05]  /*11920*/  BSYNC B0 ;  /* 0x0000000000007941 */ /* 0x000fea0003800000 */
.L_x_986:
[----:B------:R-:W-:Y:S01]  /*11930*/  ULDC UR5, c[0x0][0xa88] ;  /* 0x0002a20000057ab9 */ /* 0x000fe20000000800 */
[C---:B--2---:R-:W-:Y:S01]  /*11940*/  IMAD R0, R6.reuse, UR6, RZ ;  /* 0x0000000606007c24 */ /* 0x044fe2000f8e02ff */
[----:B------:R-:W-:Y:S01]  /*11950*/  UIADD3 UR42, -UR42, UR5, URZ ;  /* 0x000000052a2a7290 */ /* 0x000fe2000fffe13f */
[----:B----4-:R-:W-:Y:S01]  /*11960*/  IMAD.WIDE.U32 R2, R6, UR43, R22 ;  /* 0x0000002b06027c25 */ /* 0x010fe2000f8e0016 */
[----:B------:R-:W-:Y:S01]  /*11970*/  ULOP3.LUT UR48, URZ, UR48, URZ, 0x33, !UPT ;  /* 0x000000303f307292 */ /* 0x000fe2000f8e333f */
[----:B------:R-:W-:Y:S01]  /*11980*/  SHF.R.S32.HI R203, RZ, 0x1f, R202 ;  /* 0x0000001fffcb7819 */ /* 0x000fe200000114ca */
[----:B------:R-:W-:Y:S01]  /*11990*/  BSSY B0, `(.L_x_988) ;  /* 0x0000024000007945 */ /* 0x000fe20003800000 */
[----:B------:R-:W-:Y:S01]  /*119a0*/  IMAD R5, R7, UR43, R0 ;  /* 0x0000002b07057c24 */ /* 0x000fe2000f8e0200 */
[C---:B------:R-:W-:Y:S01]  /*119b0*/  ISETP.GE.AND P3, PT, R202.reuse, UR42, PT ;  /* 0x0000002aca007c0c */ /* 0x040fe2000bf66270 */
[C---:B------:R-:W-:Y:S02]  /*119c0*/  VIADD R0, R202.reuse, 0x40 ;  /* 0x00000040ca007836 */ /* 0x040fe40000000000 */
[----:B------:R-:W-:-:S02]  /*119d0*/  VIADD R4, R202, 0x20 ;  /* 0x00000020ca047836 */ /* 0x000fc40000000000 */
[----:B------:R-:W-:Y:S01]  /*119e0*/  IMAD.IADD R3, R3, 0x1, R5 ;  /* 0x0000000103037824 */ /* 0x000fe200078e0205 */
[----:B------:R-:W-:Y:S01]  /*119f0*/  ISETP.GE.AND P1, PT, R0, UR42, PT ;  /* 0x0000002a00007c0c */ /* 0x000fe2000bf26270 */
[----:B---3--:R-:W-:Y:S01]  /*11a00*/  IMAD R0, R8, UR7, RZ ;  /* 0x0000000708007c24 */ /* 0x008fe2000f8e02ff */
[----:B------:R-:W-:Y:S01]  /*11a10*/  ISETP.GE.AND P0, PT, R4, UR42, PT ;  /* 0x0000002a04007c0c */ /* 0x000fe2000bf06270 */
[----:B------:R-:W-:Y:S02]  /*11a20*/  VIADD R4, R202, 0x60 ;  /* 0x00000060ca047836 */ /* 0x000fe40000000000 */
[----:B------:R-:W-:Y:S02]  /*11a30*/  IMAD R9, R9, UR44, R0 ;  /* 0x0000002c09097c24 */ /* 0x000fe4000f8e0200 */
[----:B-1----:R-:W-:Y:S01]  /*11a40*/  VIADD R5, R12, UR48 ;  /* 0x000000300c057c36 */ /* 0x002fe20008000000 */
[----:B------:R-:W-:Y:S01]  /*11a50*/  ISETP.GE.AND P2, PT, R4, UR42, PT ;  /* 0x0000002a04007c0c */ /* 0x000fe2000bf46270 */
[----:B------:R-:W-:-:S04]  /*11a60*/  IMAD.WIDE.U32 R6, R8, UR44, R2 ;  /* 0x0000002c08067c25 */ /* 0x000fc8000f8e0002 */
[----:B------:R-:W-:-:S04]  /*11a70*/  IMAD.WIDE R4, R5, 0x80, R202 ;  /* 0x0000008005047825 */ /* 0x000fc800078e02ca */
[----:B------:R-:W-:Y:S01]  /*11a80*/  IMAD.IADD R11, R7, 0x1, R9 ;  /* 0x00000001070b7824 */ /* 0x000fe200078e0209 */
        /* <DEDUP_REMOVED lines=20> */
.L_x_989:
[----:B------:R-:W-:Y:S05]  /*11bd0*/  BSYNC B0 ;  /* 0x0000000000007941 */ /* 0x000fea0003800000 */
.L_x_988:
[----:B------:R-:W-:Y:S04]  /*11be0*/  BSSY B0, `(.L_x_990) ;  /* 0x0000017000007945 */ /* 0x000fe80003800000 */
[----:B------:R-:W-:Y:S05]  /*11bf0*/  @P0 BRA `(.L_x_991) ;  /* 0x0000000000540947 */ /* 0x000fea0003800000 */
[----:B-1----:R-:W-:Y:S01]  /*11c00*/  IADD3 R9, P0, R4, 0x20, RZ ;  /* 0x0000002004097810 */ /* 0x002fe20007f1e0ff */
        /* <DEDUP_REMOVED lines=20> */
.L_x_991:
[----:B------:R-:W-:Y:S05]  /*11d50*/  BSYNC B0 ;  /* 0x0000000000007941 */ /* 0x000fea0003800000 */
.L_x_990:
[----:B------:R-:W-:Y:S04]  /*11d60*/  BSSY B0, `(.L_x_992) ;  /* 0x0000017000007945 */ /* 0x000fe80003800000 */
[----:B------:R-:W-:Y:S05]  /*11d70*/  @P1 BRA `(.L_x_993) ;  /* 0x0000000000541947 */ /* 0x000fea0003800000 */
[----:B-12---:R-:W-:Y:S01]  /*11d80*/  IADD3 R9, P0, R4, 0x40, RZ ;  /* 0x0000004004097810 */ /* 0x006fe20007f1e0ff */
        /* <DEDUP_REMOVED lines=20> */
.L_x_993:
[----:B------:R-:W-:Y:S05]  /*11ed0*/  BSYNC B0 ;  /* 0x0000000000007941 */ /* 0x000fea0003800000 */
.L_x_992:
        /* <DEDUP_REMOVED lines=23> */
.L_x_994:
[----:B------:R-:W-:Y:S05]  /*12050*/  BSYNC B0 ;  /* 0x0000000000007941 */ /* 0x000fea0003800000 */
.L_x_983:
[----:B---3--:R-:W3:Y:S02]  /*12060*/  LDC R0, c[0x0][0xda8] ;  /* 0x00036a00ff007b82 */ /* 0x008ee40000000800 */
[----:B---3--:R-:W-:-:S13]  /*12070*/  ISETP.LE.AND P0, PT, R0, UR4, PT ;  /* 0x0000000400007c0c */ /* 0x008fda000bf03270 */
[----:B------:R-:W-:Y:S05]  /*12080*/  @!P0 BRA `(.L_x_995) ;  /* 0xfffffeec00508947 */ /* 0x000fea000383ffff */
[----:B------:R-:W-:Y:S05]  /*12090*/  EXIT ;  /* 0x000000000000794d */ /* 0x000fea0003800000 */
.L_x_897:
[----:B------:R-:W-:-:S08]  /*120a0*/  NOP ;  /* 0x0000000000007918 */ /* 0x000fd00000000000 */
[----:B------:R-:W1:-:S00]  /*120b0*/  USETMAXREG.DEALLOC.CTAPOOL 0x18 ;  /* 0x00000018000079c8 */ /* 0x000e4000080e0500 */
[----:B-1----:R-:W2:Y:S01]  /*120c0*/  LDL.LU R2, [R1+0x18] ;  /* 0x0000180001027983 */ /* 0x002ea20000300800 */
[----:B------:R-:W-:-:S05]  /*120d0*/  LOP3.LUT R0, R0, 0x3, RZ, 0xc0, !PT ;  /* 0x0000000300007812 */ /* 0x000fca00078ec0ff */
[----:B------:R-:W1:Y:S01]  /*120e0*/  S2UR UR4, SR_CTAID.X ;  /* 0x00000000000479c3 */ /* 0x000e620000002500 */
[----:B------:R-:W-:Y:S02]  /*120f0*/  IMAD.MOV.U32 R17, RZ, RZ, RZ ;  /* 0x000000ffff117224 */ /* 0x000fe400078e00ff */
[----:B------:R-:W-:Y:S01]  /*12100*/  IMAD.MOV.U32 R18, RZ, RZ, 0x1 ;  /* 0x00000001ff127424 */ /* 0x000fe200078e00ff */
[----:B------:R-:W3:Y:S02]  /*12110*/  SHFL.IDX PT, R0, R0, RZ, 0x1f ;  /* 0x00001fff00007589 */ /* 0x000ee400000e0000 */
[----:B---3--:R-:W-:Y:S02]  /*12120*/  ISETP.NE.AND P0, PT, R0, RZ, PT ;  /* 0x000000ff0000720c */ /* 0x008fe40003f05270 */
[----:B------:R-:W1:Y:S11]  /*12130*/  LDC R0, c[0x0][0xda8] ;  /* 0x00036a00ff007b82 */ /* 0x000e760000000800 */
[----:B------:R-:W-:Y:S06]  /*12140*/  @P0 BAR.ARV 0x4, 0x180 ;  /* 0x0106000000000b1d */ /* 0x000fec0000002000 */
[----:B--2---:R-:W-:-:S04]  /*12150*/  LOP3.LUT R2, R2, 0xfffffffd, RZ, 0xc0, !PT ;  /* 0xfffffffd02027812 */ /* 0x004fc800078ec0ff */
[----:B------:R-:W-:Y:S02]  /*12160*/  @P0 LOP3.LUT R2, R2, 0x2, RZ, 0xfc, !PT ;  /* 0x0000000202020812 */ /* 0x000fe400078efcff */
[----:B-1----:R-:W-:-:S03]  /*12170*/  ISETP.LE.AND P0, PT, R0, UR4, PT ;  /* 0x0000000400007c0c */ /* 0x002fc6000bf03270 */
[----:B------:R1:W-:Y:S04]  /*12180*/  STL [R1+0x18], R2 ;  /* 0x0000180201007387 */ /* 0x0003e80000100800 */
[----:B------:R1:W-:Y:S06]  /*12190*/  STL [R1+0x1c], RZ ;  /* 0x00001cff01007387 */ /* 0x0003ec0000100800 */
[----:B------:R-:W-:Y:S05]  /*121a0*/  @P0 BRA `(.L_x_996) ;  /* 0x0000003800080947 */ /* 0x000fea0003800000 */
[----:B-1----:R-:W1:Y:S01]  /*121b0*/  S2R R2, SR_TID.X ;  /* 0x0000000000027919 */ /* 0x002e620000002100 */
[----:B------:R-:W-:Y:S01]  /*121c0*/  IMAD.MOV.U32 R18, RZ, RZ, 0x1 ;  /* 0x00000001ff127424 */ /* 0x000fe200078e00ff */
[----:B------:R-:W-:Y:S01]  /*121d0*/  ULDC UR43, c[0x0][0xc] ;  /* 0x00000300002b7ab9 */ /* 0x000fe20000000800 */
[----:B------:R-:W-:Y:S01]  /*121e0*/  IMAD.MOV.U32 R17, RZ, RZ, RZ ;  /* 0x000000ffff117224 */ /* 0x000fe200078e00ff */
[----:B------:R-:W2:Y:S01]  /*121f0*/  S2R R6, SR_TID.X ;  /* 0x0000000000067919 */ /* 0x000ea20000002100 */
[----:B------:R-:W-:Y:S02]  /*12200*/  ULOP3.LUT UR41, UR46, 0x1, URZ, 0xfc, !UPT ;  /* 0x000000012e297892 */ /* 0x000fe4000f8efc3f */
[----:B------:R-:W-:Y:S01]  /*12210*/  ULOP3.LUT UR44, UR46, 0x2, URZ, 0xfc, !UPT ;  /* 0x000000022e2c7892 */ /* 0x000fe2000f8efc3f */
[----:B------:R-:W-:Y:S01]  /*12220*/  ULDC.64 UR48, c[0x0][0x198] ;  /* 0x0000660000307ab9 */ /* 0x000fe20000000a00 */
[----:B-1----:R-:W-:Y:S01]  /*12230*/  LOP3.LUT R3, R2, 0x7f, RZ, 0xc0, !PT ;  /* 0x0000007f02037812 */ /* 0x002fe200078ec0ff */
[C---:B--2---:R-:W-:Y:S01]  /*12240*/  IMAD.SHL.U32 R2, R6.reuse, 0x80, RZ ;  /* 0x0000008006027824 */ /* 0x044fe200078e00ff */
[----:B------:R-:W-:-:S03]  /*12250*/  R2P PR, R6, 0x6 ;  /* 0x0000000606007804 */ /* 0x000fc60000000000 */
[----:B------:R-:W-:Y:S01]  /*12260*/  IMAD.SHL.U32 R3, R3, 0x40, RZ ;  /* 0x0000004003037824 */ /* 0x000fe200078e00ff */
[C---:B------:R-:W-:Y:S02]  /*12270*/  LOP3.LUT R0, R2.reuse, 0x400, RZ, 0xc0, !PT ;  /* 0x0000040002007812 */ /* 0x040fe400078ec0ff */
[----:B------:R-:W-:Y:S02]  /*12280*/  LOP3.LUT R4, R2, 0x380, RZ, 0xc0, !PT ;  /* 0x0000038002047812 */ /* 0x000fe400078ec0ff */
[----:B------:R-:W-:Y:S01]  /*12290*/  LOP3.LUT R5, R0, 0x1800, R3, 0xf8, !PT ;  /* 0x0000180000057812 */ /* 0x000fe200078ef803 */
[----:B------:R-:W-:Y:S01]  /*122a0*/  IMAD.SHL.U32 R0, R6, 0x40, RZ ;  /* 0x0000004006007824 */ /* 0x000fe200078e00ff */
[--C-:B------:R-:W-:Y:S02]  /*122b0*/  SHF.R.U32.HI R3, RZ, 0x1, R6.reuse ;  /* 0x00000001ff037819 */ /* 0x100fe40000011606 */
[----:B------:R-:W-:Y:S02]  /*122c0*/  LOP3.LUT R4, R4, 0x10, R6, 0xf8, !PT ;  /* 0x0000001004047812 */ /* 0x000fe400078ef806 */
        /* <DEDUP_REMOVED lines=8> */
[----:B------:R1:W-:Y:S04]  /*12350*/  STL [R1+0x4], R2 ;  /* 0x0000040201007387 */ /* 0x0003e80000100800 */
[----:B------:R2:W-:Y:S01]  /*12360*/  STL [R1+0xc], R0 ;  /* 0x00000c0001007387 */ /* 0x0005e20000100800 */
[----:B-1----:R-:W-:Y:S02]  /*12370*/  IMAD.MOV.U32 R2, RZ, RZ, 0x40 ;  /* 0x00000040ff027424 */ /* 0x002fe400078e00ff */
[----:B--2---:R-:W-:-:S03]  /*12380*/  IMAD.MOV.U32 R0, RZ, RZ, 0x20 ;  /* 0x00000020ff007424 */ /* 0x004fc600078e00ff */
[----:B------:R-:W-:Y:S02]  /*12390*/  SEL R2, R2, 0xffffffc0, !P2 ;  /* 0xffffffc002027807 */ /* 0x000fe40005000000 */
[----:B------:R-:W-:Y:S01]  /*123a0*/  SEL R3, R0, 0xffffffe0, !P1 ;  /* 0xffffffe000037807 */ /* 0x000fe20004800000 */
[----:B------:R-:W-:-:S04]  /*123b0*/  IMAD.U32 R0, RZ, RZ, UR4 ;  /* 0x00000004ff007e24 */ /* 0x000fc8000f8e00ff */
[----:B------:R1:W-:Y:S04]  /*123c0*/  STL [R1], R3 ;  /* 0x0000000301007387 */ /* 0x0003e80000100800 */
[----:B------:R1:W-:Y:S04]  /*123d0*/  STL [R1+0x8], R2 ;  /* 0x0000080201007387 */ /* 0x0003e80000100800 */
[----:B------:R1:W-:Y:S04]  /*123e0*/  STL [R1+0x10], R0 ;  /* 0x0000100001007387 */ /* 0x0003e80000100800 */
[----:B------:R1:W-:Y:S02]  /*123f0*/  STL [R1+0x1c], RZ ;  /* 0x00001cff01007387 */ /* 0x0003e40000100800 */
.L_x_1058:
[----:B-1----:R-:W2:Y:S01]  /*12400*/  LDL R2, [R1+0x10] ;  /* 0x0000100001027983 */ /* 0x002ea20000100800 */
[----:B------:R-:W-:Y:S01]  /*12410*/  ULDC UR8, c[0x0][0xdd0] ;  /* 0x0003740000087ab9 */ /* 0x000fe20000000800 */
[----:B------:R-:W1:Y:S01]  /*12420*/  LDC R0, c[0x0][0xde8] ;  /* 0x00037a00ff007b82 */ /* 0x000e620000000800 */
[----:B------:R-:W-:-:S11]  /*12430*/  UISETP.NE.AND UP0, UPT, UR8, 0x1, UPT ;  /* 0x000000010800788c */ /* 0x000fd6000bf05270 */
[----:B------:R-:W-:Y:S01]  /*12440*/  @UP0 ULDC UR4, c[0x0][0xdd4] ;  /* 0x0003750000040ab9 */ /* 0x000fe20000000800 */
[----:B------:R-:W-:Y:S01]  /*12450*/  @UP0 ULDC UR9, c[0x0][0xdd8] ;  /* 0x0003760000090ab9 */ /* 0x000fe20000000800 */
[C---:B--2---:R-:W-:Y:S02]  /*12460*/  R2UR UR6, R2.reuse ;  /* 0x00000000020672ca */ /* 0x044fe400000e0000 */
[----:B------:R-:W-:-:S11]  /*12470*/  R2UR UR7, R2 ;  /* 0x00000000020772ca */ /* 0x000fd600000e0000 */
[----:B------:R-:W-:-:S04]  /*12480*/  UIMAD.WIDE.U32 UR4, UR6, UR4, URZ ;  /* 0x00000004060472a5 */ /* 0x000fc8000f8e003f */
[----:B------:R-:W-:-:S04]  /*12490*/  @UP0 USHF.R.U32.HI UR6, URZ, UR9, UR5 ;  /* 0x000000093f060299 */ /* 0x000fc80008011605 */
[----:B------:R-:W-:Y:S02]  /*124a0*/  UIADD3 UR4, -UR6, URZ, URZ ;  /* 0x0000003f06047290 */ /* 0x000fe4000fffe13f */
[----:B-1----:R-:W-:Y:S02]  /*124b0*/  ISETP.LE.AND P0, PT, R0, UR6, PT ;  /* 0x0000000600007c0c */ /* 0x002fe4000bf03270 */
[----:B------:R-:W-:-:S11]  /*124c0*/  UIMAD UR8, UR8, UR4, UR7 ;  /* 0x00000004080872a4 */ /* 0x000fd6000f8e0207 */
[----:B------:R-:W-:Y:S05]  /*124d0*/  @!P0 BRA `(.L_x_997) ;  /* 0x0000000000208947 */ /* 0x000fea0003800000 */
        /* <DEDUP_REMOVED lines=8> */
.L_x_997:
[----:B------:R-:W-:Y:S01]  /*12560*/  ULDC UR9, c[0x0][0xdc4] ;  /* 0x0003710000097ab9 */ /* 0x000fe20000000800 */
[----:B------:R-:W-:Y:S01]  /*12570*/  UMOV UR7, UR8 ;  /* 0x0000000800077c82 */ /* 0x000fe20008000000 */
[----:B------:R-:W-:-:S11]  /*12580*/  UISETP.NE.AND UP0, UPT, UR9, 0x1, UPT ;  /* 0x000000010900788c */ /* 0x000fd6000bf05270 */
[----:B------:R-:W-:Y:S02]  /*12590*/  @UP0 ULDC.64 UR10, c[0x0][0xdc8] ;  /* 0x00037200000a0ab9 */ /* 0x000fe40000000a00 */
[----:B------:R-:W-:-:S04]  /*125a0*/  UIMAD.WIDE.U32 UR4, UR8, UR10, URZ ;  /* 0x0000000a080472a5 */ /* 0x000fc8000f8e003f */
[----:B------:R-:W-:-:S04]  /*125b0*/  @UP0 USHF.R.U32.HI UR7, URZ, UR11, UR5 ;  /* 0x0000000b3f070299 */ /* 0x000fc80008011605 */
[----:B------:R-:W-:-:S12]  /*125c0*/  UIMAD UR4, UR7, UR9, URZ ;  /* 0x00000009070472a4 */ /* 0x000fd8000f8e023f */
.L_x_998:
[----:B------:R-:W-:Y:S01]  /*125d0*/  ULDC.64 UR10, c[0x0][0x3f8] ;  /* 0x0000fe00000a7ab9 */ /* 0x000fe20000000a00 */
[----:B------:R-:W-:Y:S02]  /*125e0*/  ULOP3.LUT UR7, URZ, UR7, URZ, 0x33, !UPT ;  /* 0x000000073f077292 */ /* 0x000fe4000f8e333f */
[----:B------:R-:W-:Y:S01]  /*125f0*/  UISETP.NE.U32.AND UP0, UPT, UR10, URZ, UPT ;  /* 0x0000003f0a00728c */ /* 0x000fe2000bf05070 */
[----:B------:R-:W-:Y:S02]  /*12600*/  ULDC UR37, c[0x0][0xdac] ;  /* 0x00036b0000257ab9 */ /* 0x000fe40000000800 */
[----:B------:R-:W-:Y:S01]  /*12610*/  ULDC UR10, c[0x0][0xdb8] ;  /* 0x00036e00000a7ab9 */ /* 0x000fe20000000800 */
[----:B------:R-:W-:Y:S02]  /*12620*/  UIADD3 UR37, UR7, UR37, URZ ;  /* 0x0000002507257290 */ /* 0x000fe4000fffe03f */
[----:B------:R-:W-:Y:S02]  /*12630*/  UISETP.NE.AND UP1, UPT, UR10, 0x1, UPT ;  /* 0x000000010a00788c */ /* 0x000fe4000bf25270 */
[----:B------:R-:W-:Y:S01]  /*12640*/  UIADD3 UR8, UR8, -UR4, URZ ;  /* 0x8000000408087290 */ /* 0x000fe2000fffe03f */
[----:B------:R-:W-:-:S02]  /*12650*/  ULDC UR9, c[0x0][0xdc4] ;  /* 0x0003710000097ab9 */ /* 0x000fc40000000800 */
[----:B------:R-:W-:Y:S01]  /*12660*/  ULDC.64 UR4, c[0x0][0x9e0] ;  /* 0x0002780000047ab9 */ /* 0x000fe20000000a00 */
[----:B------:R-:W-:Y:S02]  /*12670*/  UISETP.NE.AND.EX UP0, UPT, UR11, URZ, UPT, UP0 ;  /* 0x0000003f0b00728c */ /* 0x000fe4000bf05300 */
[----:B------:R-:W-:Y:S02]  /*12680*/  UISETP.GE.AND UP2, UPT, UR5, 0x1, UPT ;  /* 0x000000010500788c */ /* 0x000fe4000bf46270 */
[----:B------:R-:W-:Y:S01]  /*12690*/  USHF.L.U32 UR37, UR37, 0x7, URZ ;  /* 0x0000000725257899 */ /* 0x000fe2000800063f */
[----:B------:R-:W-:Y:S01]  /*126a0*/  ULDC UR11, c[0x0][0x404] ;  /* 0x00010100000b7ab9 */ /* 0x000fe20000000800 */
[----:B------:R-:W-:Y:S01]  /*126b0*/  ULDC UR12, c[0x0][0x288] ;  /* 0x0000a200000c7ab9 */ /* 0x000fe20000000800 */
[----:B------:R-:W-:Y:S01]  /*126c0*/  UIMAD UR9, UR6, UR9, UR8 ;  /* 0x00000009060972a4 */ /* 0x000fe2000f8e0208 */
[----:B------:R-:W-:Y:S01]  /*126d0*/  PLOP3.LUT P1, PT, PT, PT, UP2, 0x80, 0x0 ;  /* 0x000000000000781c */ /* 0x000fe20003f2f028 */
[----:B------:R-:W-:Y:S01]  /*126e0*/  USEL UR11, UR11, 0x1, UP0 ;  /* 0x000000010b0b7887 */ /* 0x000fe20008000000 */
[----:B------:R-:W-:Y:S01]  /*126f0*/  @UP1 ULDC UR6, c[0x0][0xdbc] ;  /* 0x00036f0000061ab9 */ /* 0x000fe20000000800 */
[----:B------:R-:W-:Y:S01]  /*12700*/  UIADD3 UR8, UR37, 0x80, -UR12 ;  /* 0x0000008025087890 */ /* 0x000fe2000fffe80c */
[----:B------:R-:W-:Y:S01]  /*12710*/  ULDC UR13, c[0x0][0x2e0] ;  /* 0x0000b800000d7ab9 */ /* 0x000fe20000000800 */
[----:B------:R-:W-:Y:S01]  /*12720*/  UIMAD.WIDE.U32 UR6, UR9, UR6, URZ ;  /* 0x00000006090672a5 */ /* 0x000fe2000f8e003f */
[----:B------:R-:W-:Y:S01]  /*12730*/  @UP1 ULDC UR14, c[0x0][0xdc0] ;  /* 0x00037000000e1ab9 */ /* 0x000fe20000000800 */
[----:B------:R-:W-:Y:S01]  /*12740*/  UIMAD UR8, UR11, UR13, UR8 ;  /* 0x0000000d0b0872a4 */ /* 0x000fe2000f8e0208 */
[----:B------:R-:W-:Y:S01]  /*12750*/  UMOV UR39, UR9 ;  /* 0x0000000900277c82 */ /* 0x000fe20008000000 */
[----:B------:R-:W-:-:S02]  /*12760*/  @UP1 USHF.R.U32.HI UR39, URZ, UR14, UR7 ;  /* 0x0000000e3f271299 */ /* 0x000fc40008011607 */
[----:B------:R-:W-:Y:S02]  /*12770*/  UIADD3 UR4, UR8, UR4, URZ ;  /* 0x0000000408047290 */ /* 0x000fe4000fffe03f */
[----:B------:R-:W-:-:S04]  /*12780*/  UIADD3 UR38, -UR39, URZ, URZ ;  /* 0x0000003f27267290 */ /* 0x000fc8000fffe13f */
[----:B------:R-:W-:Y:S01]  /*12790*/  UIMAD UR38, UR10, UR38, UR9 ;  /* 0x000000260a2672a4 */ /* 0x000fe2000f8e0209 */
[----:B------:R-:W-:Y:S01]  /*127a0*/  IMAD.U32 R0, RZ, RZ, UR4 ;  /* 0x00000004ff007e24 */ /* 0x000fe2000f8e00ff */
[----:B------:R-:W-:Y:S10]  /*127b0*/  @!P1 BRA `(.L_x_999) ;  /* 0x0000000000409947 */ /* 0x000ff40003800000 */
[----:B------:R-:W-:Y:S01]  /*127c0*/  ISETP.LT.AND P0, PT, RZ, UR8, PT ;  /* 0x00000008ff007c0c */ /* 0x000fe2000bf01270 */
[----:B------:R-:W-:-:S12]  /*127d0*/  UIADD3 UR4, UR8, -0x1, URZ ;  /* 0xffffffff08047890 */ /* 0x000fd8000fffe03f */
[----:B------:R-:W-:Y:S05]  /*127e0*/  @P0 BRA `(.L_x_1000) ;  /* 0x00000000001c0947 */ /* 0x000fea0003800000 */
[----:B------:R-:W-:Y:S02]  /*127f0*/  UISETP.NE.AND UP0, UPT, UR5, 0x1, UPT ;  /* 0x000000010500788c */ /* 0x000fe4000bf05270 */
[----:B------:R-:W-:-:S09]  /*12800*/  UIADD3 UR4, -UR8, URZ, URZ ;  /* 0x0000003f08047290 */ /* 0x000fd2000fffe13f */
[----:B------:R-:W-:Y:S02]  /*12810*/  @UP0 ULDC.64 UR8, c[0x0][0x9e8] ;  /* 0x00027a0000080ab9 */ /* 0x000fe40000000a00 */
[----:B------:R-:W-:-:S04]  /*12820*/  UIMAD.WIDE.U32 UR6, UR4, UR8, URZ ;  /* 0x00000008040672a5 */ /* 0x000fc8000f8e003f */
[----:B------:R-:W-:-:S04]  /*12830*/  @UP0 USHF.R.U32.HI UR4, URZ, UR9, UR7 ;  /* 0x000000093f040299 */ /* 0x000fc80008011607 */
[----:B------:R-:W-:Y:S01]  /*12840*/  ULOP3.LUT UR4, URZ, UR4, URZ, 0x33, !UPT ;  /* 0x000000043f047292 */ /* 0x000fe2000f8e333f */
[----:B------:R-:W-:Y:S11]  /*12850*/  BRA `(.L_x_1001) ;  /* 0x0000000000107947 */ /* 0x000ff60003800000 */
.L_x_1000:
[----:B------:R-:W-:-:S11]  /*12860*/  UISETP.NE.AND UP0, UPT, UR5, 0x1, UPT ;  /* 0x000000010500788c */ /* 0x000fd6000bf05270 */
[----:B------:R-:W-:Y:S02]  /*12870*/  @UP0 ULDC.64 UR8, c[0x0][0x9e8] ;  /* 0x00027a0000080ab9 */ /* 0x000fe40000000a00 */
[----:B------:R-:W-:-:S04]  /*12880*/  UIMAD.WIDE.U32 UR6, UR4, UR8, URZ ;  /* 0x00000008040672a5 */ /* 0x000fc8000f8e003f */
[----:B------:R-:W-:-:S12]  /*12890*/  @UP0 USHF.R.U32.HI UR4, URZ, UR9, UR7 ;  /* 0x000000093f040299 */ /* 0x000fd80008011607 */
.L_x_1001:
[----:B------:R-:W-:-:S06]  /*128a0*/  UIMAD UR4, UR4, UR5, UR5 ;  /* 0x00000005040472a4 */ /* 0x000fcc000f8e0205 */
[----:B------:R-:W-:-:S07]  /*128b0*/  VIMNMX R0, R0, UR4, PT ;  /* 0x0000000400007c48 */ /* 0x000fce000bfe0100 */
.L_x_999:
[----:B------:R-:W-:Y:S01]  /*128c0*/  UIMAD UR6, UR11, UR13, 0x7f ;  /* 0x0000007f0b0674a4 */ /* 0x000fe2000f8e020d */
[----:B------:R-:W-:Y:S01]  /*128d0*/  VIADD R0, R0, 0x7f ;  /* 0x0000007f00007836 */ /* 0x000fe20000000000 */
[----:B------:R-:W-:Y:S02]  /*128e0*/  UIADD3 UR4, UR37, -UR12, URZ ;  /* 0x8000000c25047290 */ /* 0x000fe4000fffe03f */
[----:B------:R-:W-:Y:S02]  /*128f0*/  USHF.R.S32.HI UR7, URZ, 0x1f, UR6 ;  /* 0x0000001f3f077899 */ /* 0x000fe40008011406 */
[----:B------:R-:W-:Y:S01]  /*12900*/  SHF.R.S32.HI R3, RZ, 0x1f, R0 ;  /* 0x0000001fff037819 */ /* 0x000fe20000011400 */
[----:B------:R-:W-:Y:S02]  /*12910*/  UIMAD UR4, UR11, UR13, UR4 ;  /* 0x0000000d0b0472a4 */ /* 0x000fe4000f8e0204 */
[----:B------:R-:W-:Y:S01]  /*12920*/  ULEA.HI UR7, UR7, UR6, URZ, 0x7 ;  /* 0x0000000607077291 */ /* 0x000fe2000f8f383f */
[----:B------:R-:W-:Y:S01]  /*12930*/  LEA.HI R3, R3, R0, RZ, 0x7 ;  /* 0x0000000003037211 */ /* 0x000fe200078f38ff */
[----:B------:R-:W-:-:S02]  /*12940*/  ULDC UR8, c[0x0][0x9dc] ;  /* 0x0002770000087ab9 */ /* 0x000fc40000000800 */
[----:B------:R-:W-:Y:S01]  /*12950*/  USHF.R.S32.HI UR7, URZ, 0x7, UR7 ;  /* 0x000000073f077899 */ /* 0x000fe20008011407 */
[----:B------:R-:W-:Y:S01]  /*12960*/  SHF.R.S32.HI R3, RZ, 0x7, R3 ;  /* 0x00000007ff037819 */ /* 0x000fe20000011403 */
[----:B------:R-:W-:-:S04]  /*12970*/  UIADD3 UR8, UR4, -UR8, URZ ;  /* 0x8000000804087290 */ /* 0x000fc8000fffe03f */
[----:B------:R-:W-:-:S05]  /*12980*/  VIMNMX R2, R3, UR7, PT ;  /* 0x0000000703027c48 */ /* 0x000fca000bfe0100 */
[----:B------:R1:W-:Y:S01]  /*12990*/  STL [R1+0x14], R2 ;  /* 0x0000140201007387 */ /* 0x0003e20000100800 */
[----:B------:R-:W-:Y:S05]  /*129a0*/  @!P1 BRA `(.L_x_1002) ;  /* 0x0000000000449947 */ /* 0x000fea0003800000 */
[----:B------:R-:W-:-:S06]  /*129b0*/  UISETP.GT.AND UP0, UPT, UR4, -0x1, UPT ;  /* 0xffffffff0400788c */ /* 0x000fcc000bf04270 */
[----:B------:R-:W-:-:S13]  /*129c0*/  PLOP3.LUT P0, PT, PT, PT, UP0, 0x80, 0x0 ;  /* 0x000000000000781c */ /* 0x000fda0003f0f008 */
[----:B------:R-:W-:Y:S05]  /*129d0*/  @P0 BRA `(.L_x_1003) ;  /* 0x00000000001c0947 */ /* 0x000fea0003800000 */
[----:B------:R-:W-:Y:S02]  /*129e0*/  UISETP.NE.AND UP0, UPT, UR5, 0x1, UPT ;  /* 0x000000010500788c */ /* 0x000fe4000bf05270 */
[----:B------:R-:W-:-:S09]  /*129f0*/  ULOP3.LUT UR4, URZ, UR4, URZ, 0x33, !UPT ;  /* 0x000000043f047292 */ /* 0x000fd2000f8e333f */
[----:B------:R-:W-:Y:S02]  /*12a00*/  @UP0 ULDC.64 UR10, c[0x0][0x9e8] ;  /* 0x00027a00000a0ab9 */ /* 0x000fe40000000a00 */
[----:B------:R-:W-:-:S04]  /*12a10*/  UIMAD.WIDE.U32 UR6, UR4, UR10, URZ ;  /* 0x0000000a040672a5 */ /* 0x000fc8000f8e003f */
[----:B------:R-:W-:-:S04]  /*12a20*/  @UP0 USHF.R.U32.HI UR4, URZ, UR11, UR7 ;  /* 0x0000000b3f040299 */ /* 0x000fc80008011607 */
[----:B------:R-:W-:Y:S01]  /*12a30*/  ULOP3.LUT UR4, URZ, UR4, URZ, 0x33, !UPT ;  /* 0x000000043f047292 */ /* 0x000fe2000f8e333f */
[----:B------:R-:W-:Y:S11]  /*12a40*/  BRA `(.L_x_1004) ;  /* 0x0000000000107947 */ /* 0x000ff60003800000 */
.L_x_1003:
[----:B------:R-:W-:-:S11]  /*12a50*/  UISETP.NE.AND UP0, UPT, UR5, 0x1, UPT ;  /* 0x000000010500788c */ /* 0x000fd6000bf05270 */
[----:B------:R-:W-:Y:S02]  /*12a60*/  @UP0 ULDC.64 UR10, c[0x0][0x9e8] ;  /* 0x00027a00000a0ab9 */ /* 0x000fe40000000a00 */
[----:B------:R-:W-:-:S04]  /*12a70*/  UIMAD.WIDE.U32 UR6, UR4, UR10, URZ ;  /* 0x0000000a040672a5 */ /* 0x000fc8000f8e003f */
[----:B------:R-:W-:-:S12]  /*12a80*/  @UP0 USHF.R.U32.HI UR4, URZ, UR11, UR7 ;  /* 0x0000000b3f040299 */ /* 0x000fd80008011607 */
.L_x_1004:
[----:B------:R-:W-:-:S04]  /*12a90*/  UIMAD UR4, UR4, UR5, URZ ;  /* 0x00000005040472a4 */ /* 0x000fc8000f8e023f */
[----:B------:R-:W-:-:S04]  /*12aa0*/  UISETP.LT.AND UP0, UPT, UR8, UR4, UPT ;  /* 0x000000040800728c */ /* 0x000fc8000bf01270 */
[----:B------:R-:W-:-:S12]  /*12ab0*/  USEL UR8, UR8, UR4, !UP0 ;  /* 0x0000000408087287 */ /* 0x000fd8000c000000 */
.L_x_1002:
[----:B------:R-:W-:Y:S01]  /*12ac0*/  USHF.R.S32.HI UR4, URZ, 0x1f, UR8 ;  /* 0x0000001f3f047899 */ /* 0x000fe20008011408 */
[----:B------:R-:W-:Y:S03]  /*12ad0*/  BSSY B6, `(.L_x_1005) ;  /* 0x00002d4000067945 */ /* 0x000fe60003800000 */
[----:B------:R-:W-:-:S04]  /*12ae0*/  ULEA.HI UR4, UR4, UR8, URZ, 0x7 ;  /* 0x0000000804047291 */ /* 0x000fc8000f8f383f */
[----:B------:R-:W-:-:S04]  /*12af0*/  USHF.R.S32.HI UR4, URZ, 0x7, UR4 ;  /* 0x000000073f047899 */ /* 0x000fc80008011404 */
[----:B------:R-:W-:-:S04]  /*12b00*/  UISETP.LT.AND UP0, UPT, URZ, UR4, UPT ;  /* 0x000000043f00728c */ /* 0x000fc8000bf01270 */
[----:B------:R-:W-:-:S06]  /*12b10*/  USEL UR42, URZ, UR4, !UP0 ;  /* 0x000000043f2a7287 */ /* 0x000fcc000c000000 */
[----:B------:R-:W-:-:S13]  /*12b20*/  ISETP.GT.AND P0, PT, R2, UR42, PT ;  /* 0x0000002a02007c0c */ /* 0x000fda000bf04270 */
[----:B------:R-:W-:Y:S05]  /*12b30*/  @P0 BRA `(.L_x_1006) ;  /* 0x0000000000480947 */ /* 0x000fea0003800000 */
[----:B------:R-:W2:Y:S02]  /*12b40*/  S2R R0, SR_TID.X ;  /* 0x0000000000007919 */ /* 0x000ea40000002100 */
[----:B--2---:R-:W-:-:S04]  /*12b50*/  LOP3.LUT R0, R0, 0x7f, RZ, 0xc0, !PT ;  /* 0x0000007f00007812 */ /* 0x004fc800078ec0ff */
[----:B------:R-:W-:-:S13]  /*12b60*/  ISETP.NE.AND P0, PT, R0, RZ, PT ;  /* 0x000000ff0000720c */ /* 0x000fda0003f05270 */
[----:B------:R-:W-:Y:S05]  /*12b70*/  @P0 BRA `(.L_x_1007) ;  /* 0x0000002c00240947 */ /* 0x000fea0003800000 */
[----:B------:R-:W2:Y:S01]  /*12b80*/  S2R R5, SR_LANEID ;  /* 0x0000000000057919 */ /* 0x000ea20000000000 */
[----:B------:R-:W-:Y:S01]  /*12b90*/  VOTEU.ANY UR4, UPT, PT ;  /* 0x0000000000047886 */ /* 0x000fe200038e0100 */
[----:B-1----:R-:W1:Y:S01]  /*12ba0*/  LDC.64 R2, c[0x0][0xdf0] ;  /* 0x00037c00ff027b82 */ /* 0x002e620000000a00 */
[----:B------:R-:W2:Y:S02]  /*12bb0*/  FLO.U32 R0, UR4 ;  /* 0x0000000400007d00 */ /* 0x000ea400080e0000 */
[----:B--2---:R-:W-:-:S06]  /*12bc0*/  ISETP.EQ.U32.AND P0, PT, R0, R5, PT ;  /* 0x000000050000720c */ /* 0x004fcc0003f02070 */
[----:B------:R-:W1:Y:S07]  /*12bd0*/  POPC R5, UR4 ;  /* 0x0000000400057d09 */ /* 0x000e6e0008000000 */
[----:B-1----:R-:W2:Y:S01]  /*12be0*/  @P0 ATOMG.E.ADD.STRONG.GPU PT, R3, desc[UR50][R2.64], R5 ;  /* 0x00000005020309a8 */ /* 0x002ea200081ee1f2 */
[----:B------:R-:W1:Y:S02]  /*12bf0*/  S2R R4, SR_LTMASK ;  /* 0x0000000000047919 */ /* 0x000e640000003900 */
[----:B-1----:R-:W-:-:S04]  /*12c00*/  LOP3.LUT R4, R4, UR4, RZ, 0xc0, !PT ;  /* 0x0000000404047c12 */ /* 0x002fc8000f8ec0ff */
[----:B------:R-:W1:Y:S01]  /*12c10*/  POPC R7, R4 ;  /* 0x0000000400077309 */ /* 0x000e620000000000 */
[----:B--2---:R-:W1:Y:S02]  /*12c20*/  SHFL.IDX PT, R0, R3, R0, 0x1f ;  /* 0x00001f0003007589 */ /* 0x004e6400000e0000 */
[----:B-1----:R-:W-:-:S05]  /*12c30*/  IADD3 R0, R0, UR43, R7 ;  /* 0x0000002b00007c10 */ /* 0x002fca000fffe007 */
[----:B------:R2:W-:Y:S01]  /*12c40*/  STL [R1+0x10], R0 ;  /* 0x0000100001007387 */ /* 0x0005e20000100800 */
[----:B------:R-:W-:Y:S05]  /*12c50*/  BRA `(.L_x_1007) ;  /* 0x0000002800ec7947 */ /* 0x000fea0003800000 */
.L_x_1006:
[----:B------:R-:W2:Y:S01]  /*12c60*/  S2UR UR4, SR_CgaCtaId ;  /* 0x00000000000479c3 */ /* 0x000ea20000008800 */
[----:B------:R-:W-:Y:S02]  /*12c70*/  UMOV UR40, 0x400 ;  /* 0x0000040000287882 */ /* 0x000fe40000000000 */
[----:B--2---:R-:W-:-:S04]  /*12c80*/  ULEA UR40, UR4, UR40, 0x18 ;  /* 0x0000002804287291 */ /* 0x004fc8000f8ec03f */
        /* <DEDUP_REMOVED lines=20> */
.L_x_1008:
[----:B-1----:R-:W2:Y:S01]  /*12dd0*/  LDL.LU R2, [R1+0x18] ;  /* 0x0000180001027983 */ /* 0x002ea20000300800 */
[----:B------:R-:W-:-:S06]  /*12de0*/  UIADD3 UR4, UR40, 0xc400, URZ ;  /* 0x0000c40028047890 */ /* 0x000fcc000fffe03f */
[----:B------:R-:W-:-:S05]  /*12df0*/  IMAD.U32 R16, RZ, RZ, UR4 ;  /* 0x00000004ff107e24 */ /* 0x000fca000f8e00ff */
[----:B------:R-:W-:Y:S02]  /*12e00*/  LOP3.LUT P0, RZ, R16, 0x1bf, RZ, 0xc0, !PT ;  /* 0x000001bf10ff7812 */ /* 0x000fe4000780c0ff */
[----:B--2---:R-:W-:-:S11]  /*12e10*/  LOP3.LUT R2, R2, 0xfffffffe, RZ, 0xc0, !PT ;  /* 0xfffffffe02027812 */ /* 0x004fd600078ec0ff */
[----:B------:R-:W-:-:S05]  /*12e20*/  @P0 LOP3.LUT R2, R2, 0x1, RZ, 0xfc, !PT ;  /* 0x0000000102020812 */ /* 0x000fca00078efcff */
[----:B------:R1:W-:Y:S01]  /*12e30*/  STL [R1+0x18], R2 ;  /* 0x0000180201007387 */ /* 0x0003e20000100800 */
        /* <DEDUP_REMOVED lines=17> */
.L_x_1009:
        /* <DEDUP_REMOVED lines=20> */
.L_x_1010:
        /* <DEDUP_REMOVED lines=18> */
.L_x_1011:
[----:B------:R-:W-:Y:S01]  /*131b0*/  ULDC.64 UR4, c[0x0][0x9f8] ;  /* 0x00027e0000047ab9 */ /* 0x000fe20000000a00 */
[----:B------:R-:W-:Y:S01]  /*131c0*/  IMAD.U32 R5, RZ, RZ, UR39 ;  /* 0x00000027ff057e24 */ /* 0x000fe2000f8e00ff */
[----:B------:R-:W-:Y:S01]  /*131d0*/  ISETP.NE.U32.AND P0, PT, RZ, UR4, PT ;  /* 0x00000004ff007c0c */ /* 0x000fe2000bf05070 */
[----:B------:R-:W-:Y:S01]  /*131e0*/  IMAD.U32 R19, RZ, RZ, UR39 ;  /* 0x00000027ff137e24 */ /* 0x000fe2000f8e00ff */
[----:B------:R-:W2:Y:S01]  /*131f0*/  S2R R4, SR_TID.X ;  /* 0x0000000000047919 */ /* 0x000ea20000002100 */
[----:B------:R-:W3:Y:S01]  /*13200*/  LDC R0, c[0x0][0x428] ;  /* 0x00010a00ff007b82 */ /* 0x000ee20000000800 */
[----:B------:R-:W-:-:S13]  /*13210*/  ISETP.NE.AND.EX P0, PT, RZ, UR5, PT, P0 ;  /* 0x00000005ff007c0c */ /* 0x000fda000bf05300 */
[----:B-1----:R-:W1:Y:S01]  /*13220*/  @P0 LDC.64 R2, c[0x0][0x9f8] ;  /* 0x00027e00ff020b82 */ /* 0x002e620000000a00 */
[----:B--2---:R-:W-:Y:S01]  /*13230*/  LOP3.LUT R8, R4, 0x7f, RZ, 0xc0, !PT ;  /* 0x0000007f04087812 */ /* 0x004fe200078ec0ff */
[----:B-1----:R-:W-:-:S05]  /*13240*/  @P0 IMAD.WIDE R2, R5, 0x4, R2 ;  /* 0x0000000405020825 */ /* 0x002fca00078e0202 */
[----:B------:R1:W2:Y:S01]  /*13250*/  @P0 LDG.E R19, desc[UR50][R2.64] ;  /* 0x0000003202130981 */ /* 0x0002a2000c1e1900 */
[----:B---3--:R-:W-:Y:S01]  /*13260*/  ISETP.NE.AND P0, PT, R0, 0x1, PT ;  /* 0x000000010000780c */ /* 0x008fe20003f05270 */
[----:B------:R-:W-:Y:S01]  /*13270*/  UMOV UR36, URZ ;  /* 0x0000003f00247c82 */ /* 0x000fe20008000000 */
[----:B------:R-:W-:Y:S01]  /*13280*/  ISETP.NE.AND P2, PT, R8, RZ, PT ;  /* 0x000000ff0800720c */ /* 0x000fe20003f45270 */
[----:B------:R-:W-:Y:S01]  /*13290*/  UMOV UR8, 0x40 ;  /* 0x0000004000087882 */ /* 0x000fe20000000000 */
[----:B------:R-:W-:Y:S01]  /*132a0*/  UMOV UR9, UR37 ;  /* 0x0000002500097c82 */ /* 0x000fe20008000000 */
[----:B------:R-:W-:Y:S01]  /*132b0*/  UMOV UR10, UR38 ;  /* 0x00000026000a7c82 */ /* 0x000fe20008000000 */
[----:B------:R-:W-:Y:S01]  /*132c0*/  UMOV UR11, UR39 ;  /* 0x00000027000b7c82 */ /* 0x000fe20008000000 */
[----:B------:R-:W-:Y:S01]  /*132d0*/  UMOV UR12, 0x80 ;  /* 0x00000080000c7882 */ /* 0x000fe20000000000 */
[----:B------:R-:W-:Y:S01]  /*132e0*/  UMOV UR13, UR37 ;  /* 0x00000025000d7c82 */ /* 0x000fe20008000000 */
[----:B-1----:R-:W1:Y:S01]  /*132f0*/  LDC.64 R2, c[0x0][0x3f8] ;  /* 0x0000fe00ff027b82 */ /* 0x002e620000000a00 */
[----:B------:R-:W-:Y:S01]  /*13300*/  UMOV UR14, UR38 ;  /* 0x00000026000e7c82 */ /* 0x000fe20008000000 */
[----:B------:R-:W-:Y:S01]  /*13310*/  UMOV UR15, UR39 ;  /* 0x00000027000f7c82 */ /* 0x000fe20008000000 */
[----:B------:R-:W-:Y:S01]  /*13320*/  UMOV UR6, 0xffffffff ;  /* 0xffffffff00067882 */ /* 0x000fe20000000000 */
[----:B------:R-:W-:Y:S01]  /*13330*/  SHF.R.U32.HI R4, RZ, 0x5, R4 ;  /* 0x00000005ff047819 */ /* 0x000fe20000011604 */
[----:B------:R-:W-:Y:S01]  /*13340*/  IMAD.U32 R16, RZ, RZ, UR38 ;  /* 0x00000026ff107e24 */ /* 0x000fe2000f8e00ff */
[----:B------:R-:W-:-:S02]  /*13350*/  VOTEU.ALL UP1, P2 ;  /* 0x00000000003f7886 */ /* 0x000fc40001020000 */
[----:B------:R-:W3:Y:S01]  /*13360*/  @P0 LDC R0, c[0x0][0x42c] ;  /* 0x00010b00ff000b82 */ /* 0x000ee20000000800 */
[----:B------:R-:W-:Y:S02]  /*13370*/  LOP3.LUT R4, R4, 0x3, RZ, 0xc0, !PT ;  /* 0x0000000304047812 */ /* 0x000fe400078ec0ff */
[----:B------:R-:W-:-:S04]  /*13380*/  @!UP1 UIADD3 UR4, UP0, UR48, 0x270, URZ ;  /* 0x0000027030049890 */ /* 0x000fc8000ff1e03f */
[----:B------:R-:W-:Y:S01]  /*13390*/  @!UP1 UIADD3.X UR5, URZ, UR49, URZ, UP0, !UPT ;  /* 0x000000313f059290 */ /* 0x000fe200087fe43f */
[----:B------:R-:W4:Y:S01]  /*133a0*/  @P0 LDC R5, c[0x0][0x430] ;  /* 0x00010c00ff050b82 */ /* 0x000f220000000800 */
[----:B-1----:R-:W-:-:S07]  /*133b0*/  ISETP.NE.U32.AND P1, PT, R2, RZ, PT ;  /* 0x000000ff0200720c */ /* 0x002fce0003f25070 */
[----:B------:R1:W-:Y:S01]  /*133c0*/  @!UP1 UTMAPF.L2.4D [UR36], [UR4] ;  /* 0x00000024040095b8 */ /* 0x0003e20008018000 */
[----:B------:R-:W-:Y:S01]  /*133d0*/  ISETP.NE.AND.EX P1, PT, R3, RZ, PT, P1 ;  /* 0x000000ff0300720c */ /* 0x000fe20003f25310 */
[----:B---3--:R-:W-:Y:S01]  /*133e0*/  @P0 IMAD.HI.U32 R0, R0, UR38, RZ ;  /* 0x0000002600000c27 */ /* 0x008fe2000f8e00ff */
[----:B------:R1:W-:Y:S04]  /*133f0*/  @!UP1 UTMAPF.L2.4D [UR8], [UR4] ;  /* 0x00000008040095b8 */ /* 0x0003e80008018000 */
[----:B----4-:R-:W-:Y:S01]  /*13400*/  @P0 SHF.R.U32.HI R16, RZ, R5, R0 ;  /* 0x00000005ff100219 */ /* 0x010fe20000011600 */
[----:B------:R1:W-:Y:S01]  /*13410*/  @!UP1 UTMAPF.L2.4D [UR12], [UR4] ;  /* 0x0000000c040095b8 */ /* 0x0003e20008018000 */
[----:B--2---:R-:W-:Y:S02]  /*13420*/  SHF.R.S32.HI R20, RZ, 0x1f, R19 ;  /* 0x0000001fff147819 */ /* 0x004fe40000011413 */
[----:B------:R-:W-:Y:S01]  /*13430*/  SEL R0, R19, RZ, !P1 ;  /* 0x000000ff13007207 */ /* 0x000fe20004800000 */
[----:B-1----:R-:W-:Y:S06]  /*13440*/  BRA.DIV UR6, `(.L_x_1012) ;  /* 0x0000002e06387947 */ /* 0x002fec000b800000 */
[----:B------:R1:W2:Y:S02]  /*13450*/  SHFL.IDX PT, R14, R4, RZ, 0x1f ;  /* 0x00001fff040e7589 */ /* 0x0002a400000e0000 */
.L_x_1077:
[----:B--2---:R-:W-:Y:S02]  /*13460*/  ISETP.NE.AND P0, PT, R14, RZ, PT ;  /* 0x000000ff0e00720c */ /* 0x004fe40003f05270 */
[----:B------:R-:W-:-:S11]  /*13470*/  PLOP3.LUT P6, PT, PT, PT, PT, 0x8, 0x0 ;  /* 0x000000000000781c */ /* 0x000fd60003fce170 */
[----:B------:R-:W-:Y:S05]  /*13480*/  @P0 BRA `(.L_x_1013) ;  /* 0x0000000800040947 */ /* 0x000fea0003800000 */
[----:B-1----:R-:W2:Y:S01]  /*13490*/  LDL R4, [R1+0x14] ;  /* 0x0000140001047983 */ /* 0x002ea20000100800 */
[----:B------:R-:W-:Y:S01]  /*134a0*/  UMOV UR4, 0xffffffff ;  /* 0xffffffff00047882 */ /* 0x000fe20000000000 */
[----:B--2---:R-:W-:Y:S02]  /*134b0*/  VIADD R6, R4, 0xffffffff ;  /* 0xffffffff04067836 */ /* 0x004fe40000000000 */
[----:B------:R-:W-:Y:S05]  /*134c0*/  BRA.DIV UR4, `(.L_x_1014) ;  /* 0x0000002e04387947 */ /* 0x000fea000b800000 */
[----:B------:R-:W-:-:S13]  /*134d0*/  ELECT P6, URZ, PT ;  /* 0x00000000003f782f */ /* 0x000fda00038c0000 */
.L_x_1080:
[----:B------:R-:W-:Y:S05]  /*134e0*/  @!P6 BRA `(.L_x_1015) ;  /* 0x000000040070e947 */ /* 0x000fea0003800000 */
        /* <DEDUP_REMOVED lines=19> */
.L_x_1016:
[----:B------:R-:W-:Y:S02]  /*13620*/  LEA R4, R17, UR40, 0x3 ;  /* 0x0000002811047c11 */ /* 0x000fe4000f8e18ff */
[----:B-1----:R-:W-:Y:S02]  /*13630*/  SHF.L.U32 R3, R18, 0x1f, RZ ;  /* 0x0000001f12037819 */ /* 0x002fe400000006ff */
[----:B------:R-:W-:Y:S02]  /*13640*/  ISETP.NE.AND P0, PT, R8, RZ, PT ;  /* 0x000000ff0800720c */ /* 0x000fe40003f05270 */
[----:B------:R-:W1:Y:S02]  /*13650*/  SYNCS.PHASECHK.TRANS64.TRYWAIT P3, [R4+URZ+0x2a880], R3 ;  /* 0x02a88003040075a7 */ /* 0x000e64000806017f */
[----:B-1----:R-:W-:Y:S09]  /*13660*/  @!P3 BRA `(.L_x_1017) ;  /* 0x0000002800f0b947 */ /* 0x002ff20003800000 */
.L_x_1081:
[----:B------:R-:W-:Y:S05]  /*13670*/  @P0 BRA `(.L_x_1018) ;  /* 0x00000000001c0947 */ /* 0x000fea0003800000 */
[----:B------:R-:W2:Y:S01]  /*13680*/  S2R R2, SR_TID.X ;  /* 0x0000000000027919 */ /* 0x000ea20000002100 */
[----:B------:R-:W-:-:S04]  /*13690*/  IMAD.MOV.U32 R5, RZ, RZ, 0x6000 ;  /* 0x00006000ff057424 */ /* 0x000fc800078e00ff */
[----:B------:R3:W-:Y:S01]  /*136a0*/  SYNCS.ARRIVE.TRANS64 RZ, [R4+URZ+0x2a870], R5 ;  /* 0x02a8700504ff79a7 */ /* 0x0007e2000800003f */
[----:B--2---:R-:W-:-:S04]  /*136b0*/  LOP3.LUT R2, R2, 0x1f, RZ, 0xc0, !PT ;  /* 0x0000001f02027812 */ /* 0x004fc800078ec0ff */
[----:B------:R-:W-:-:S13]  /*136c0*/  ISETP.NE.AND P3, PT, R2, RZ, PT ;  /* 0x000000ff0200720c */ /* 0x000fda0003f65270 */
[----:B---3--:R-:W-:Y:S05]  /*136d0*/  @!P3 BRA `(.L_x_1018) ;  /* 0x000000000004b947 */ /* 0x008fea0003800000 */
[----:B------:R-:W-:Y:S01]  /*136e0*/  BPT.TRAP 0x1 ;  /* 0x000000040000795c */ /* 0x000fe20000300000 */
.L_x_1018:
[----:B------:R-:W-:Y:S01]  /*136f0*/  IMAD.U32 R2, RZ, RZ, UR40 ;  /* 0x00000028ff027e24 */ /* 0x000fe2000f8e00ff */
[----:B------:R-:W-:Y:S01]  /*13700*/  R2UR UR9, R4 ;  /* 0x00000000040972ca */ /* 0x000fe200000e0000 */
[----:B------:R-:W-:Y:S01]  /*13710*/  IMAD.SHL.U32 R6, R6, 0x80, RZ ;  /* 0x0000008006067824 */ /* 0x000fe200078e00ff */
        /* <DEDUP_REMOVED lines=22> */
[----:B------:R2:W-:Y:S01]  /*13880*/  UTMALDG.4D [UR8], [UR4], desc[UR6] ;  /* 0x00000608040075b4 */ /* 0x0005e20008019000 */
[----:B------:R-:W3:Y:S02]  /*13890*/  SYNCS.PHASECHK.TRANS64.TRYWAIT P3, [R4+URZ+0x2a840], R3 ;  /* 0x02a84003040075a7 */ /* 0x000ee4000806017f */
[----:B--23--:R-:W-:Y:S05]  /*138a0*/  @!P3 BRA `(.L_x_1019) ;  /* 0x000000280074b947 */ /* 0x00cfea0003800000 */
.L_x_1082:
        /* <DEDUP_REMOVED lines=8> */
.L_x_1020:
        /* <DEDUP_REMOVED lines=24> */
.L_x_1015:
[----:B------:R-:W-:Y:S05]  /*13ab0*/  WARPSYNC.ALL ;  /* 0x0000000000007948 */ /* 0x000fea0003800000 */
[----:B------:R-:W-:Y:S01]  /*13ac0*/  BAR.SYNC.DEFER_BLOCKING 0x8, 0x120 ;  /* 0x0204800000007b1d */ /* 0x000fe20000010000 */
[----:B------:R-:W-:Y:S01]  /*13ad0*/  ELECT P0, URZ, PT ;  /* 0x00000000003f782f */ /* 0x000fe20003800000 */
[----:B------:R-:W-:Y:S02]  /*13ae0*/  UIADD3 UR4, UP0, UR48, 0x270, URZ ;  /* 0x0000027030047890 */ /* 0x000fe4000ff1e03f */
[----:B------:R-:W-:Y:S02]  /*13af0*/  UIADD3 UR8, UR40, 0x18400, URZ ;  /* 0x0001840028087890 */ /* 0x000fe4000fffe03f */
[----:B------:R-:W-:-:S02]  /*13b00*/  UIADD3 UR9, UR40, 0x2a800, URZ ;  /* 0x0002a80028097890 */ /* 0x000fc4000fffe03f */
[----:B------:R-:W-:Y:S02]  /*13b10*/  UIADD3.X UR5, URZ, UR49, URZ, UP0, !UPT ;  /* 0x000000313f057290 */ /* 0x000fe400087fe43f */
[----:B------:R-:W-:Y:S02]  /*13b20*/  UIADD3 UR24, UR40, 0x1a400, URZ ;  /* 0x0001a40028187890 */ /* 0x000fe4000fffe03f */
[----:B------:R-:W-:Y:S02]  /*13b30*/  UIADD3 UR16, UR40, 0x1c400, URZ ;  /* 0x0001c40028107890 */ /* 0x000fe4000fffe03f */
[----:B------:R-:W-:Y:S01]  /*13b40*/  @P0 IMAD.MOV.U32 R2, RZ, RZ, 0x6000 ;  /* 0x00006000ff020424 */ /* 0x000fe200078e00ff */
[----:B------:R-:W-:Y:S01]  /*13b50*/  UMOV UR6, 0x0 ;  /* 0x0000000000067882 */ /* 0x000fe20000000000 */
[----:B------:R-:W-:Y:S01]  /*13b60*/  UMOV UR7, 0x12f00000 ;  /* 0x12f0000000077882 */ /* 0x000fe20000000000 */
[----:B------:R-:W-:Y:S01]  /*13b70*/  UMOV UR10, URZ ;  /* 0x0000003f000a7c82 */ /* 0x000fe20008000000 */
[----:B------:R-:W-:Y:S01]  /*13b80*/  UMOV UR11, UR37 ;  /* 0x00000025000b7c82 */ /* 0x000fe20008000000 */
[----:B------:R-:W-:Y:S01]  /*13b90*/  UMOV UR12, UR38 ;  /* 0x00000026000c7c82 */ /* 0x000fe20008000000 */
[----:B------:R-:W-:Y:S01]  /*13ba0*/  UMOV UR13, UR39 ;  /* 0x00000027000d7c82 */ /* 0x000fe20008000000 */
[----:B------:R-:W-:Y:S01]  /*13bb0*/  UMOV UR26, 0x40 ;  /* 0x00000040001a7882 */ /* 0x000fe20000000000 */
[----:B------:R-:W-:Y:S01]  /*13bc0*/  UMOV UR27, UR37 ;  /* 0x00000025001b7c82 */ /* 0x000fe20008000000 */
[----:B------:R-:W-:Y:S01]  /*13bd0*/  UMOV UR28, UR38 ;  /* 0x00000026001c7c82 */ /* 0x000fe20008000000 */
[----:B------:R3:W-:Y:S01]  /*13be0*/  @P0 SYNCS.ARRIVE.TRANS64 RZ, [UR40+0x2a800], R2 ;  /* 0x02a80002ffff09a7 */ /* 0x0007e20008000028 */
[----:B------:R-:W-:Y:S01]  /*13bf0*/  UMOV UR29, UR39 ;  /* 0x00000027001d7c82 */ /* 0x000fe20008000000 */
[----:B------:R-:W-:Y:S01]  /*13c00*/  UMOV UR25, UR9 ;  /* 0x0000000900197c82 */ /* 0x000fe20008000000 */
[----:B------:R-:W-:Y:S01]  /*13c10*/  UMOV UR18, 0x80 ;  /* 0x0000008000127882 */ /* 0x000fe20000000000 */
[----:B------:R-:W-:Y:S01]  /*13c20*/  UMOV UR19, UR37 ;  /* 0x0000002500137c82 */ /* 0x000fe20008000000 */
[----:B------:R-:W-:Y:S01]  /*13c30*/  UMOV UR20, UR38 ;  /* 0x0000002600147c82 */ /* 0x000fe20008000000 */
[----:B------:R-:W-:Y:S01]  /*13c40*/  UMOV UR21, UR39 ;  /* 0x0000002700157c82 */ /* 0x000fe20008000000 */
[----:B------:R3:W-:Y:S01]  /*13c50*/  UTMALDG.4D [UR8], [UR4], desc[UR6] ;  /* 0x00000608040075b4 */ /* 0x0007e20008019000 */
[----:B------:R-:W-:Y:S01]  /*13c60*/  UMOV UR17, UR9 ;  /* 0x0000000900117c82 */ /* 0x000fe20008000000 */
[----:B------:R3:W-:Y:S01]  /*13c70*/  UTMALDG.4D [UR24], [UR4], desc[UR6] ;  /* 0x00000618040075b4 */ /* 0x0007e20008019000 */
[----:B------:R3:W-:Y:S02]  /*13c80*/  UTMALDG.4D [UR16], [UR4], desc[UR6] ;  /* 0x00000610040075b4 */ /* 0x0007e40008019000 */
[----:B---3--:R-:W-:Y:S01]  /*13c90*/  NOP ;  /* 0x0000000000007918 */ /* 0x008fe20000000000 */
.L_x_1013:
[----:B-12---:R-:W2:Y:S04]  /*13ca0*/  LDL.LU R4, [R1+0x1c] ;  /* 0x00001c0001047983 */ /* 0x006ea80000300800 */
[----:B------:R-:W3:Y:S01]  /*13cb0*/  LDL.LU R3, [R1+0x14] ;  /* 0x0000140001037983 */ /* 0x000ee20000300800 */
[----:B------:R-:W-:Y:S01]  /*13cc0*/  BSSY B0, `(.L_x_1021) ;  /* 0x000000b000007945 */ /* 0x000fe20003800000 */
[----:B--2---:R-:W-:Y:S02]  /*13cd0*/  VIADD R4, R4, 0x1 ;  /* 0x0000000104047836 */ /* 0x004fe40000000000 */
[----:B---3--:R-:W-:-:S03]  /*13ce0*/  VIADD R3, R3, 0xfffffffe ;  /* 0xfffffffe03037836 */ /* 0x008fc60000000000 */
[----:B------:R-:W-:Y:S01]  /*13cf0*/  LEA.HI R2, R4, R4, RZ, 0x1 ;  /* 0x0000000404027211 */ /* 0x000fe200078f08ff */
[----:B------:R1:W-:Y:S03]  /*13d00*/  STL [R1+0x1c], R4 ;  /* 0x00001c0401007387 */ /* 0x0003e60000100800 */
[----:B------:R-:W-:Y:S02]  /*13d10*/  LOP3.LUT R2, R2, 0xfffffffe, RZ, 0xc0, !PT ;  /* 0xfffffffe02027812 */ /* 0x000fe400078ec0ff */
[----:B------:R-:W-:-:S03]  /*13d20*/  ISETP.GE.AND P3, PT, R3, UR42, PT ;  /* 0x0000002a03007c0c */ /* 0x000fc6000bf66270 */
[----:B------:R-:W-:-:S05]  /*13d30*/  IMAD.IADD R2, R4, 0x1, -R2 ;  /* 0x0000000104027824 */ /* 0x000fca00078e0a02 */
[----:B------:R-:W-:-:S04]  /*13d40*/  SHF.L.U32 R2, R2, 0x1f, RZ ;  /* 0x0000001f02027819 */ /* 0x000fc800000006ff */
[----:B------:R-:W2:Y:S02]  /*13d50*/  SYNCS.PHASECHK.TRANS64.TRYWAIT P0, [UR40+0x2a820], R2 ;  /* 0x02a82002ff0075a7 */ /* 0x000ea40008000168 */
[----:B-12---:R-:W-:Y:S05]  /*13d60*/  @!P0 BRA `(.L_x_1022) ;  /* 0x0000002400588947 */ /* 0x006fea0003800000 */
.L_x_1083:
[----:B------:R-:W-:Y:S05]  /*13d70*/  BSYNC B0 ;  /* 0x0000000000007941 */ /* 0x000fea0003800000 */
.L_x_1021:
[----:B------:R-:W-:Y:S05]  /*13d80*/  @!P3 BRA `(.L_x_1023) ;  /* 0x000000100080b947 */ /* 0x000fea0003800000 */
[----:B-1----:R-:W-:Y:S02]  /*13d90*/  IMAD.MOV.U32 R2, RZ, RZ, R17 ;  /* 0x000000ffff027224 */ /* 0x002fe400078e0011 */
[----:B------:R-:W-:-:S07]  /*13da0*/  IMAD.MOV.U32 R8, RZ, RZ, R18 ;  /* 0x000000ffff087224 */ /* 0x000fce00078e0012 */
.L_x_1047:
        /* <DEDUP_REMOVED lines=28> */
.L_x_1026:
[----:B-1----:R-:W-:Y:S01]  /*13f70*/  LEA R6, R17, UR40, 0x3 ;  /* 0x0000002811067c11 */ /* 0x002fe2000f8e18ff */
[----:B------:R-:W1:Y:S01]  /*13f80*/  S2R R4, SR_TID.X ;  /* 0x0000000000047919 */ /* 0x000e620000002100 */
[----:B------:R-:W-:Y:S01]  /*13f90*/  SHF.L.U32 R5, R18, 0x1f, RZ ;  /* 0x0000001f12057819 */ /* 0x000fe200000006ff */
[----:B------:R-:W-:Y:S03]  /*13fa0*/  BSSY B1, `(.L_x_1027) ;  /* 0x0000005000017945 */ /* 0x000fe60003800000 */
[----:B------:R-:W2:Y:S01]  /*13fb0*/  SYNCS.PHASECHK.TRANS64.TRYWAIT P0, [R6+URZ+0x2a880], R5 ;  /* 0x02a88005060075a7 */ /* 0x000ea2000800017f */
[----:B-1----:R-:W-:-:S04]  /*13fc0*/  LOP3.LUT R4, R4, 0x7f, RZ, 0xc0, !PT ;  /* 0x0000007f04047812 */ /* 0x002fc800078ec0ff */
[----:B------:R-:W-:Y:S01]  /*13fd0*/  ISETP.NE.AND P3, PT, R4, RZ, PT ;  /* 0x000000ff0400720c */ /* 0x000fe20003f65270 */
[----:B--2---:R-:W-:-:S12]  /*13fe0*/  @!P0 BRA `(.L_x_1028) ;  /* 0x0000002000d08947 */ /* 0x004fd80003800000 */
.L_x_1084:
[----:B------:R-:W-:Y:S05]  /*13ff0*/  BSYNC B1 ;  /* 0x0000000000017941 */ /* 0x000fea0003800000 */
.L_x_1027:
        /* <DEDUP_REMOVED lines=9> */
.L_x_1030:
[----:B------:R-:W-:Y:S05]  /*14090*/  BSYNC B1 ;  /* 0x0000000000017941 */ /* 0x000fea0003800000 */
.L_x_1029:
[----:B------:R-:W-:Y:S01]  /*140a0*/  IMAD.MOV.U32 R14, RZ, RZ, RZ ;  /* 0x000000ffff0e7224 */ /* 0x000fe200078e00ff */
[----:B------:R-:W-:Y:S01]  /*140b0*/  R2UR UR12, R16 ;  /* 0x00000000100c72ca */ /* 0x000fe200000e0000 */
[----:B------:R-:W-:Y:S01]  /*140c0*/  IMAD.U32 R4, RZ, RZ, UR40 ;  /* 0x00000028ff047e24 */ /* 0x000fe2000f8e00ff */
[----:B------:R-:W-:Y:S01]  /*140d0*/  UIADD3 UR4, UP0, UR48, 0x470, URZ ;  /* 0x0000047030047890 */ /* 0x000fe2000ff1e03f */
[----:B------:R-:W-:Y:S01]  /*140e0*/  PLOP3.LUT P0, PT, PT, PT, PT, 0x80, 0x0 ;  /* 0x000000000000781c */ /* 0x000fe20003f0f070 */
[----:B------:R-:W-:Y:S01]  /*140f0*/  IMAD.SHL.U32 R9, R9, 0x80, RZ ;  /* 0x0000008009097824 */ /* 0x000fe200078e00ff */
[----:B------:R-:W-:Y:S01]  /*14100*/  R2UR UR10, R14 ;  /* 0x000000000e0a72ca */ /* 0x000fe200000e0000 */
[----:B------:R-:W-:Y:S01]  /*14110*/  IMAD R4, R17, 0x6000, R4 ;  /* 0x0000600011047824 */ /* 0x000fe200078e0204 */
[----:B------:R-:W-:Y:S01]  /*14120*/  UIADD3.X UR5, URZ, UR49, URZ, UP0, !UPT ;  /* 0x000000313f057290 */ /* 0x000fe200087fe43f */
[----:B------:R-:W-:Y:S01]  /*14130*/  VIADD R7, R6, 0x2a870 ;  /* 0x0002a87006077836 */ /* 0x000fe20000000000 */
[----:B------:R-:W-:Y:S01]  /*14140*/  UMOV UR6, 0x0 ;  /* 0x0000000000067882 */ /* 0x000fe20000000000 */
[----:B------:R-:W-:Y:S01]  /*14150*/  VIADD R10, R4, 0xc400 ;  /* 0x0000c400040a7836 */ /* 0x000fe20000000000 */
[----:B------:R-:W-:-:S09]  /*14160*/  UMOV UR7, 0x14f00000 ;  /* 0x14f0000000077882 */ /* 0x000fd20000000000 */
.L_x_1031:
        /* <DEDUP_REMOVED lines=16> */
.L_x_1032:
        /* <DEDUP_REMOVED lines=16> */
.L_x_1033:
        /* <DEDUP_REMOVED lines=12> */
.L_x_1085:
[----:B------:R-:W-:Y:S05]  /*14430*/  BSYNC B1 ;  /* 0x0000000000017941 */ /* 0x000fea0003800000 */
.L_x_1034:
[----:B------:R-:W-:Y:S01]  /*14440*/  BSSY B1, `(.L_x_1036) ;  /* 0x000000b000017945 */ /* 0x000fe20003800000 */
[----:B------:R-:W-:Y:S02]  /*14450*/  IMAD.MOV.U32 R10, RZ, RZ, 0x0 ;  /* 0x00000000ff0a7424 */ /* 0x000fe400078e00ff */
[----:B------:R-:W-:Y:S01]  /*14460*/  IMAD.MOV.U32 R11, RZ, RZ, 0x14f00000 ;  /* 0x14f00000ff0b7424 */ /* 0x000fe200078e00ff */
[----:B------:R-:W-:Y:S06]  /*14470*/  @P3 BRA `(.L_x_1037) ;  /* 0x00000000001c3947 */ /* 0x000fec0003800000 */
[----:B------:R-:W3:Y:S01]  /*14480*/  S2R R7, SR_TID.X ;  /* 0x0000000000077919 */ /* 0x000ee20000002100 */
[----:B-12---:R-:W-:-:S04]  /*14490*/  IMAD.MOV.U32 R5, RZ, RZ, 0x6000 ;  /* 0x00006000ff057424 */ /* 0x006fc800078e00ff */
[----:B------:R4:W-:Y:S01]  /*144a0*/  SYNCS.ARRIVE.TRANS64 RZ, [R6+URZ+0x2a830], R5 ;  /* 0x02a8300506ff79a7 */ /* 0x0009e2000800003f */
[----:B---3--:R-:W-:-:S04]  /*144b0*/  LOP3.LUT R7, R7, 0x1f, RZ, 0xc0, !PT ;  /* 0x0000001f07077812 */ /* 0x008fc800078ec0ff */
[----:B------:R-:W-:-:S13]  /*144c0*/  ISETP.NE.AND P0, PT, R7, RZ, PT ;  /* 0x000000ff0700720c */ /* 0x000fda0003f05270 */
[----:B----4-:R-:W-:Y:S05]  /*144d0*/  @!P0 BRA `(.L_x_1037) ;  /* 0x0000000000048947 */ /* 0x010fea0003800000 */
[----:B------:R-:W-:Y:S01]  /*144e0*/  BPT.TRAP 0x1 ;  /* 0x000000040000795c */ /* 0x000fe20000300000 */
.L_x_1037:
[----:B------:R-:W-:Y:S05]  /*144f0*/  BSYNC B1 ;  /* 0x0000000000017941 */ /* 0x000fea0003800000 */
.L_x_1036:
[----:B------:R-:W-:Y:S01]  /*14500*/  R2UR UR10, R14 ;  /* 0x000000000e0a72ca */ /* 0x000fe200000e0000 */
[----:B------:R-:W-:Y:S01]  /*14510*/  UIADD3 UR4, UP0, UR48, 0x370, URZ ;  /* 0x0000037030047890 */ /* 0x000fe2000ff1e03f */
[----:B------:R-:W-:Y:S01]  /*14520*/  R2UR UR6, R10 ;  /* 0x000000000a0672ca */ /* 0x000fe200000e0000 */
[----:B-12---:R-:W-:Y:S01]  /*14530*/  VIADD R6, R6, 0x2a830 ;  /* 0x0002a83006067836 */ /* 0x006fe20000000000 */
[----:B------:R-:W-:Y:S01]  /*14540*/  R2UR UR7, R11 ;  /* 0x000000000b0772ca */ /* 0x000fe200000e0000 */
[----:B------:R-:W-:Y:S01]  /*14550*/  VIADD R5, R4, 0x1e400 ;  /* 0x0001e40004057836 */ /* 0x000fe20000000000 */
[----:B------:R-:W-:Y:S01]  /*14560*/  R2UR UR12, R16 ;  /* 0x00000000100c72ca */ /* 0x000fe200000e0000 */
[----:B------:R-:W-:Y:S01]  /*14570*/  UIADD3.X UR5, URZ, UR49, URZ, UP0, !UPT ;  /* 0x000000313f057290 */ /* 0x000fe200087fe43f */
[----:B------:R-:W-:-:S13]  /*14580*/  PLOP3.LUT P0, PT, PT, PT, PT, 0x80, 0x0 ;  /* 0x000000000000781c */ /* 0x000fda0003f0f070 */
.L_x_1038:
        /* <DEDUP_REMOVED lines=15> */
.L_x_1039:
        /* <DEDUP_REMOVED lines=15> */
.L_x_1040:
        /* <DEDUP_REMOVED lines=9> */
.L_x_1025:
[----:B------:R-:W-:Y:S05]  /*14800*/  BSYNC B0 ;  /* 0x0000000000007941 */ /* 0x000fea0003800000 */
.L_x_1024:
[----:B------:R-:W-:-:S06]  /*14810*/  UISETP.NE.AND UP0, UPT, UR41, 0x3, UPT ;  /* 0x000000032900788c */ /* 0x000fcc000bf05270 */
[----:B------:R-:W-:-:S13]  /*14820*/  PLOP3.LUT P0, PT, PT, PT, UP0, 0x80, 0x0 ;  /* 0x000000000000781c */ /* 0x000fda0003f0f008 */
[----:B------:R-:W-:Y:S05]  /*14830*/  @!P0 BRA `(.L_x_1041) ;  /* 0x0000000000048947 */ /* 0x000fea0003800000 */
[----:B------:R-:W-:Y:S01]  /*14840*/  BPT.TRAP 0x1 ;  /* 0x000000040000795c */ /* 0x000fe20000300000 */
.L_x_1041:
        /* <DEDUP_REMOVED lines=8> */
.L_x_1086:
[----:B------:R-:W-:Y:S05]  /*148d0*/  BSYNC B0 ;  /* 0x0000000000007941 */ /* 0x000fea0003800000 */
.L_x_1042:
[----:B------:R-:W-:Y:S05]  /*148e0*/  @!P0 BRA `(.L_x_1044) ;  /* 0x0000000000048947 */ /* 0x000fea0003800000 */
[----:B------:R-:W-:Y:S01]  /*148f0*/  BPT.TRAP 0x1 ;  /* 0x000000040000795c */ /* 0x000fe20000300000 */
.L_x_1044:
[----:B-1----:R-:W-:Y:S01]  /*14900*/  SHF.L.U32 R4, R8, 0x1f, RZ ;  /* 0x0000001f08047819 */ /* 0x002fe200000006ff */
[----:B------:R-:W-:-:S03]  /*14910*/  IMAD R10, R2, 0x6000, RZ ;  /* 0x00006000020a7824 */ /* 0x000fc600078e02ff */
[----:B------:R-:W1:Y:S02]  /*14920*/  SYNCS.PHASECHK.TRANS64.TRYWAIT P3, [R13+URZ+0x2a860], R4 ;  /* 0x02a860040d0075a7 */ /* 0x000e64000806017f */
[----:B-1----:R-:W-:Y:S05]  /*14930*/  @!P3 BRA `(.L_x_1045) ;  /* 0x0000001800b8b947 */ /* 0x002fea0003800000 */
.L_x_1087:
[----:B------:R-:W2:Y:S04]  /*14940*/  LDL R2, [R1+0xc] ;  /* 0x00000c0001027983 */ /* 0x000ea80000100800 */
[----:B------:R-:W3:Y:S01]  /*14950*/  LDL R11, [R1+0x4] ;  /* 0x00000400010b7983 */ /* 0x000ee20000100800 */
[----:B------:R-:W-:Y:S05]  /*14960*/  WARPSYNC.ALL ;  /* 0x0000000000007948 */ /* 0x000fea0003800000 */
[----:B------:R-:W4:Y:S01]  /*14970*/  LDL R15, [R1] ;  /* 0x00000000010f7983 */ /* 0x000f220000100800 */
        /* <DEDUP_REMOVED lines=21> */
[----:B------:R-:W1:Y:S01]  /*14ad0*/  LDSM.16.MT88.4 R4, [R2+UR40+0xcc00] ;  /* 0x00cc00280204783b */ /* 0x000e620008004200 */
[----:B----4-:R-:W-:Y:S02]  /*14ae0*/  IADD3 R12, R15, 0x400, R14 ;  /* 0x000004000f0c7810 */ /* 0x010fe40007ffe00e */
[C-C-:B-1----:R-:W-:Y:S02]  /*14af0*/  PRMT R8, R4.reuse, 0x6420, R5.reuse ;  /* 0x0000642004087816 */ /* 0x142fe40000000005 */
[----:B------:R-:W-:Y:S02]  /*14b00*/  PRMT R9, R4, 0x7531, R5 ;  /* 0x0000753104097816 */ /* 0x000fe40000000005 */
[----:B------:R-:W-:-:S02]  /*14b10*/  PRMT R10, R6, 0x6420, R7 ;  /* 0x00006420060a7816 */ /* 0x000fc40000000007 */
[----:B------:R-:W-:-:S05]  /*14b20*/  PRMT R11, R6, 0x7531, R7 ;  /* 0x00007531060b7816 */ /* 0x000fca0000000007 */
[----:B------:R-:W-:Y:S04]  /*14b30*/  STSM.16.M88.4 [R12], R8 ;  /* 0x000000080c007844 */ /* 0x000fe80000000200 */
        /* <DEDUP_REMOVED lines=11> */
[----:B------:R1:W-:Y:S04]  /*14bf0*/  STSM.16.M88.4 [R12+0x4000], R8 ;  /* 0x004000080c007844 */ /* 0x0003e80000000200 */
[----:B------:R-:W2:Y:S04]  /*14c00*/  LDSM.16.MT88.4 R4, [R2+UR40+0xd400] ;  /* 0x00d400280204783b */ /* 0x000ea80008004200 */
[----:B-1----:R-:W3:Y:S01]  /*14c10*/  LDL R12, [R1+0x8] ;  /* 0x00000800010c7983 */ /* 0x002ee20000100800 */
[C-C-:B--2---:R-:W-:Y:S02]  /*14c20*/  PRMT R8, R4.reuse, 0x6420, R5.reuse ;  /* 0x0000642004087816 */ /* 0x144fe40000000005 */
[----:B------:R-:W-:-:S02]  /*14c30*/  PRMT R9, R4, 0x7531, R5 ;  /* 0x0000753104097816 */ /* 0x000fc40000000005 */
[C-C-:B------:R-:W-:Y:S02]  /*14c40*/  PRMT R10, R6.reuse, 0x6420, R7.reuse ;  /* 0x00006420060a7816 */ /* 0x140fe40000000007 */
[----:B------:R-:W-:Y:S02]  /*14c50*/  PRMT R11, R6, 0x7531, R7 ;  /* 0x00007531060b7816 */ /* 0x000fe40000000007 */
[----:B---3--:R-:W-:-:S05]  /*14c60*/  IADD3 R12, R12, 0x400, R14 ;  /* 0x000004000c0c7810 */ /* 0x008fca0007ffe00e */
        /* <DEDUP_REMOVED lines=13> */
[----:B------:R-:W2:Y:S01]  /*14d40*/  LDSM.16.MT88.4 R4, [R2+UR40+0xdc00] ;  /* 0x00dc00280204783b */ /* 0x000ea20008004200 */
[----:B-1----:R-:W-:Y:S01]  /*14d50*/  IMAD.IADD R12, R15, 0x1, R12 ;  /* 0x000000010f0c7824 */ /* 0x002fe200078e020c */
[C-C-:B--2---:R-:W-:Y:S02]  /*14d60*/  PRMT R8, R4.reuse, 0x6420, R5.reuse ;  /* 0x0000642004087816 */ /* 0x144fe40000000005 */
        /* <DEDUP_REMOVED lines=24> */
.L_x_1046:
[----:B--2---:R-:W-:Y:S01]  /*14ef0*/  SYNCS.ARRIVE.TRANS64.A1T0 RZ, [R13+URZ+0x2a850], RZ ;  /* 0x02a850ff0dff79a7 */ /* 0x004fe2000810003f */
[----:B------:R-:W-:Y:S01]  /*14f00*/  BAR.SYNC.DEFER_BLOCKING 0x2, 0x80 ;  /* 0x0082000000007b1d */ /* 0x000fe20000010000 */
[----:B------:R-:W-:Y:S01]  /*14f10*/  ISETP.GT.AND P0, PT, R3, UR42, PT ;  /* 0x0000002a03007c0c */ /* 0x000fe2000bf04270 */
[----:B------:R-:W-:Y:S02]  /*14f20*/  @!P2 VIADD R2, R13, 0x2a880 ;  /* 0x0002a8800d02a836 */ /* 0x000fe40000000000 */
[----:B------:R-:W-:Y:S02]  /*14f30*/  VIADD R3, R3, 0xffffffff ;  /* 0xffffffff03037836 */ /* 0x000fe40000000000 */
[----:B-1----:R-:W-:Y:S01]  /*14f40*/  IMAD.MOV.U32 R8, RZ, RZ, R18 ;  /* 0x000000ffff087224 */ /* 0x002fe200078e0012 */
[----:B------:R-:W-:-:S04]  /*14f50*/  @!P2 PRMT R2, RZ, 0x654, R2 ;  /* 0x00000654ff02a816 */ /* 0x000fc80000000002 */
[----:B------:R1:W-:Y:S02]  /*14f60*/  @!P2 SYNCS.ARRIVE.TRANS64.RED.A1T0 RZ, [R2+URZ], RZ ;  /* 0x000000ff02ffa9a7 */ /* 0x0003e4000810043f */
[----:B-1----:R-:W-:Y:S01]  /*14f70*/  IMAD.MOV.U32 R2, RZ, RZ, R17 ;  /* 0x000000ffff027224 */ /* 0x002fe200078e0011 */
[----:B------:R-:W-:Y:S06]  /*14f80*/  @P0 BRA `(.L_x_1047) ;  /* 0xffffffec00880947 */ /* 0x000fec000383ffff */
.L_x_1023:
[----:B------:R-:W-:Y:S04]  /*14f90*/  BSSY B0, `(.L_x_1048) ;  /* 0x000000f000007945 */ /* 0x000fe80003800000 */
[----:B------:R-:W-:Y:S05]  /*14fa0*/  @P2 BRA `(.L_x_1049) ;  /* 0x0000000000342947 */ /* 0x000fea0003800000 */
[----:B-1----:R-:W1:Y:S01]  /*14fb0*/  S2R R5, SR_LANEID ;  /* 0x0000000000057919 */ /* 0x002e620000000000 */
[----:B------:R-:W-:Y:S01]  /*14fc0*/  VOTEU.ANY UR4, UPT, PT ;  /* 0x0000000000047886 */ /* 0x000fe200038e0100 */
[----:B------:R-:W2:Y:S01]  /*14fd0*/  LDC.64 R2, c[0x0][0xdf0] ;  /* 0x00037c00ff027b82 */ /* 0x000ea20000000a00 */
[----:B------:R-:W1:Y:S02]  /*14fe0*/  FLO.U32 R0, UR4 ;  /* 0x0000000400007d00 */ /* 0x000e6400080e0000 */
[----:B-1----:R-:W-:-:S06]  /*14ff0*/  ISETP.EQ.U32.AND P0, PT, R0, R5, PT ;  /* 0x000000050000720c */ /* 0x002fcc0003f02070 */
[----:B------:R-:W2:Y:S07]  /*15000*/  POPC R5, UR4 ;  /* 0x0000000400057d09 */ /* 0x000eae0008000000 */
[----:B--2---:R-:W2:Y:S01]  /*15010*/  @P0 ATOMG.E.ADD.STRONG.GPU PT, R3, desc[UR50][R2.64], R5 ;  /* 0x00000005020309a8 */ /* 0x004ea200081ee1f2 */
[----:B------:R-:W1:Y:S02]  /*15020*/  S2R R4, SR_LTMASK ;  /* 0x0000000000047919 */ /* 0x000e640000003900 */
[----:B-1----:R-:W-:-:S04]  /*15030*/  LOP3.LUT R4, R4, UR4, RZ, 0xc0, !PT ;  /* 0x0000000404047c12 */ /* 0x002fc8000f8ec0ff */
[----:B------:R-:W1:Y:S01]  /*15040*/  POPC R7, R4 ;  /* 0x0000000400077309 */ /* 0x000e620000000000 */
[----:B--2---:R-:W1:Y:S02]  /*15050*/  SHFL.IDX PT, R0, R3, R0, 0x1f ;  /* 0x00001f0003007589 */ /* 0x004e6400000e0000 */
[----:B-1----:R-:W-:-:S05]  /*15060*/  IADD3 R0, R0, UR43, R7 ;  /* 0x0000002b00007c10 */ /* 0x002fca000fffe007 */
[----:B------:R2:W-:Y:S02]  /*15070*/  STL [R1+0x10], R0 ;  /* 0x0000100001007387 */ /* 0x0005e40000100800 */
.L_x_1049:
[----:B------:R-:W-:Y:S05]  /*15080*/  BSYNC B0 ;  /* 0x0000000000007941 */ /* 0x000fea0003800000 */
.L_x_1048:
[----:B------:R-:W-:-:S06]  /*15090*/  UISETP.NE.AND UP0, UPT, UR41, 0x3, UPT ;  /* 0x000000032900788c */ /* 0x000fcc000bf05270 */
[----:B------:R-:W-:-:S13]  /*150a0*/  PLOP3.LUT P0, PT, PT, PT, UP0, 0x80, 0x0 ;  /* 0x000000000000781c */ /* 0x000fda0003f0f008 */
[----:B------:R-:W-:Y:S05]  /*150b0*/  @!P0 BRA `(.L_x_1050) ;  /* 0x0000000000048947 */ /* 0x000fea0003800000 */
[----:B------:R-:W-:Y:S01]  /*150c0*/  BPT.TRAP 0x1 ;  /* 0x000000040000795c */ /* 0x000fe20000300000 */
.L_x_1050:
        /* <DEDUP_REMOVED lines=8> */
.L_x_1088:
[----:B------:R-:W-:Y:S05]  /*15150*/  BSYNC B0 ;  /* 0x0000000000007941 */ /* 0x000fea0003800000 */
.L_x_1051:
[----:B------:R-:W-:Y:S05]  /*15160*/  @!P1 BRA `(.L_x_1053) ;  /* 0x0000000000049947 */ /* 0x000fea0003800000 */
[----:B------:R-:W-:Y:S01]  /*15170*/  BPT.TRAP 0x1 ;  /* 0x000000040000795c */ /* 0x000fe20000300000 */
.L_x_1053:
[----:B--2---:R-:W-:-:S04]  /*15180*/  SHF.L.U32 R3, R18, 0x1f, RZ ;  /* 0x0000001f12037819 */ /* 0x004fc800000006ff */
[----:B------:R-:W2:Y:S02]  /*15190*/  SYNCS.PHASECHK.TRANS64.TRYWAIT P0, [R12+URZ+0x2a860], R3 ;  /* 0x02a860030c0075a7 */ /* 0x000ea4000800017f */
[----:B--2---:R-:W-:Y:S05]  /*151a0*/  @!P0 BRA `(.L_x_1054) ;  /* 0x0000001000c48947 */ /* 0x004fea0003800000 */
.L_x_1089:
[----:B------:R-:W3:Y:S04]  /*151b0*/  LDL R0, [R1+0xc] ;  /* 0x00000c0001007983 */ /* 0x000ee80000100800 */
[----:B------:R-:W4:Y:S04]  /*151c0*/  LDL R10, [R1+0x4] ;  /* 0x00000400010a7983 */ /* 0x000f280000100800 */
[----:B------:R-:W2:Y:S01]  /*151d0*/  LDL R13, [R1] ;  /* 0x00000000010d7983 */ /* 0x000ea20000100800 */
[----:B-1----:R-:W-:Y:S01]  /*151e0*/  IMAD R2, R17, 0x6000, RZ ;  /* 0x0000600011027824 */ /* 0x002fe200078e02ff */
[----:B------:R-:W-:Y:S05]  /*151f0*/  WARPSYNC.ALL ;  /* 0x0000000000007948 */ /* 0x000fea0003800000 */
[----:B------:R-:W5:Y:S01]  /*15200*/  LDL R14, [R1+0x8] ;  /* 0x00000800010e7983 */ /* 0x000f620000100800 */
        /* <DEDUP_REMOVED lines=22> */
[----:B--2---:R-:W-:Y:S02]  /*15370*/  IADD3 R3, R13, 0x400, R2 ;  /* 0x000004000d037810 */ /* 0x004fe40007ffe002 */
        /* <DEDUP_REMOVED lines=18> */
[----:B-----5:R-:W-:Y:S02]  /*154a0*/  IADD3 R2, R14, 0x400, R2 ;  /* 0x000004000e027810 */ /* 0x020fe40007ffe002 */
        /* <DEDUP_REMOVED lines=44> */
.L_x_1055:
[----:B--2---:R3:W-:Y:S01]  /*15770*/  SYNCS.ARRIVE.TRANS64.A1T0 RZ, [R12+URZ+0x2a850], RZ ;  /* 0x02a850ff0cff79a7 */ /* 0x0047e2000810003f */
[----:B------:R-:W-:Y:S02]  /*15780*/  @!P2 VIADD R0, R12, 0x2a880 ;  /* 0x0002a8800c00a836 */ /* 0x000fe40000000000 */
[----:B------:R-:W-:-:S03]  /*15790*/  VIADD R17, R17, 0x1 ;  /* 0x0000000111117836 */ /* 0x000fc60000000000 */
[----:B------:R-:W-:Y:S01]  /*157a0*/  @!P2 PRMT R0, RZ, 0x654, R0 ;  /* 0x00000654ff00a816 */ /* 0x000fe20000000000 */
[----:B------:R-:W-:Y:S01]  /*157b0*/  BAR.SYNC.DEFER_BLOCKING 0x2, 0x80 ;  /* 0x0082000000007b1d */ /* 0x000fe20000010000 */
[----:B------:R-:W-:-:S04]  /*157c0*/  ISETP.NE.AND P0, PT, R17, 0x2, PT ;  /* 0x000000021100780c */ /* 0x000fc80003f05270 */
[----:B------:R-:W-:Y:S02]  /*157d0*/  SEL R3, RZ, 0x1, P0 ;  /* 0x00000001ff037807 */ /* 0x000fe40000000000 */
[----:B------:R-:W-:Y:S02]  /*157e0*/  SEL R17, R17, RZ, P0 ;  /* 0x000000ff11117207 */ /* 0x000fe40000000000 */
[----:B------:R-:W-:Y:S01]  /*157f0*/  LOP3.LUT R18, R18, R3, RZ, 0x3c, !PT ;  /* 0x0000000312127212 */ /* 0x000fe200078e3cff */
[----:B------:R3:W-:Y:S06]  /*15800*/  @!P2 SYNCS.ARRIVE.TRANS64.RED.A1T0 RZ, [R0+URZ], RZ ;  /* 0x000000ff00ffa9a7 */ /* 0x0007ec000810043f */
.L_x_1007:
[----:B------:R-:W-:Y:S05]  /*15810*/  BSYNC B6 ;  /* 0x0000000000067941 */ /* 0x000fea0003800000 */
.L_x_1005:
[----:B--23--:R-:W2:Y:S04]  /*15820*/  LDL R0, [R1+0x18] ;  /* 0x0000180001007983 */ /* 0x00cea80000100800 */
[----:B-1----:R1:W5:Y:S01]  /*15830*/  LDL R2, [R1+0x10] ;  /* 0x0000100001027983 */ /* 0x0023620000100800 */
[----:B--2---:R-:W-:-:S13]  /*15840*/  LOP3.LUT P0, RZ, R0, 0x2, RZ, 0xc0, !PT ;  /* 0x0000000200ff7812 */ /* 0x004fda000780c0ff */
[----:B-1----:R-:W-:Y:S05]  /*15850*/  @!P0 BRA `(.L_x_1056) ;  /* 0x0000000000208947 */ /* 0x002fea0003800000 */
[----:B------:R-:W1:Y:S08]  /*15860*/  S2UR UR5, SR_CgaCtaId ;  /* 0x00000000000579c3 */ /* 0x000e700000008800 */
[----:B------:R-:W-:Y:S06]  /*15870*/  BAR.SYNC.DEFER_BLOCKING 0x5, 0x180 ;  /* 0x0146000000007b1d */ /* 0x000fec0000010000 */
[----:B------:R-:W-:-:S02]  /*15880*/  UMOV UR4, 0x400 ;  /* 0x0000040000047882 */ /* 0x000fc40000000000 */
[----:B-1----:R-:W-:-:S09]  /*15890*/  ULEA UR4, UR5, UR4, 0x18 ;  /* 0x0000000405047291 */ /* 0x002fd2000f8ec03f */
[----:B-----5:R-:W1:Y:S04]  /*158a0*/  LDS R2, [UR4+0x2a8d0] ;  /* 0x02a8d004ff027984 */ /* 0x020e680008000800 */
[----:B-1----:R1:W-:Y:S01]  /*158b0*/  STL [R1+0x10], R2 ;  /* 0x0000100201007387 */ /* 0x0023e20000100800 */
[----:B------:R-:W-:Y:S06]  /*158c0*/  BAR.ARV 0x4, 0x180 ;  /* 0x0106000000007b1d */ /* 0x000fec0000002000 */
[----:B------:R-:W-:Y:S05]  /*158d0*/  BRA `(.L_x_1057) ;  /* 0x00000000002c7947 */ /* 0x000fea0003800000 */
.L_x_1056:
[----:B------:R-:W1:Y:S01]  /*158e0*/  S2R R0, SR_TID.X ;  /* 0x0000000000007919 */ /* 0x000e620000002100 */
[----:B------:R-:W-:Y:S01]  /*158f0*/  BAR.SYNC.DEFER_BLOCKING 0x4, 0x180 ;  /* 0x0106000000007b1d */ /* 0x000fe20000010000 */
[----:B-1----:R-:W-:-:S04]  /*15900*/  LOP3.LUT R0, R0, 0x7f, RZ, 0xc0, !PT ;  /* 0x0000007f00007812 */ /* 0x002fc800078ec0ff */
[----:B------:R-:W-:-:S13]  /*15910*/  ISETP.NE.AND P0, PT, R0, RZ, PT ;  /* 0x000000ff0000720c */ /* 0x000fda0003f05270 */
[----:B------:R-:W1:Y:S01]  /*15920*/  @!P0 S2R R3, SR_CgaCtaId ;  /* 0x0000000000038919 */ /* 0x000e620000008800 */
[----:B------:R-:W-:-:S04]  /*15930*/  @!P0 MOV R0, 0x400 ;  /* 0x0000040000008802 */ /* 0x000fc80000000f00 */
[----:B-1----:R-:W-:Y:S02]  /*15940*/  @!P0 LEA R3, R3, R0, 0x18 ;  /* 0x0000000003038211 */ /* 0x002fe400078ec0ff */
[----:B-----5:R-:W1:Y:S04]  /*15950*/  SHFL.IDX PT, R0, R2, RZ, 0x1f ;  /* 0x00001fff02007589 */ /* 0x020e6800000e0000 */
[----:B------:R2:W-:Y:S04]  /*15960*/  @!P0 STS [R3+0x2a8d0], R2 ;  /* 0x02a8d00203008388 */ /* 0x0005e80000000800 */
[----:B-1----:R2:W-:Y:S01]  /*15970*/  STL [R1+0x10], R0 ;  /* 0x0000100001007387 */ /* 0x0025e20000100800 */
[----:B------:R-:W-:Y:S06]  /*15980*/  BAR.ARV 0x5, 0x180 ;  /* 0x0146000000007b1d */ /* 0x000fec0000002000 */
.L_x_1057:
[----:B--2---:R-:W2:Y:S01]  /*15990*/  LDL R0, [R1+0x10] ;  /* 0x0000100001007983 */ /* 0x004ea20000100800 */
[----:B------:R-:W-:Y:S02]  /*159a0*/  ULDC UR4, c[0x0][0xda8] ;  /* 0x00036a0000047ab9 */ /* 0x000fe40000000800 */
[----:B--2---:R-:W-:-:S13]  /*159b0*/  ISETP.GE.AND P0, PT, R0, UR4, PT ;  /* 0x0000000400007c0c */ /* 0x004fda000bf06270 */
[----:B------:R-:W-:Y:S05]  /*159c0*/  @!P0 BRA `(.L_x_1058) ;  /* 0xffffffc8008c8947 */ /* 0x000fea000383ffff */
.L_x_996:
[----:B------:R-:W2:Y:S01]  /*159d0*/  LDL.LU R0, [R1+0x1c] ;  /* 0x00001c0001007983 */ /* 0x000ea20000300800 */
[----:B------:R-:W-:Y:S01]  /*159e0*/  BSSY B0, `(.L_x_1059) ;  /* 0x000000b000007945 */ /* 0x000fe20003800000 */
[----:B------:R-:W3:Y:S01]  /*159f0*/  S2R R5, SR_CgaCtaId ;  /* 0x0000000000057919 */ /* 0x000ee20000008800 */
[----:B--2---:R-:W-:-:S05]  /*15a00*/  VIADD R0, R0, 0x1 ;  /* 0x0000000100007836 */ /* 0x004fca0000000000 */
[----:B-1----:R-:W-:-:S04]  /*15a10*/  LEA.HI R2, R0, R0, RZ, 0x1 ;  /* 0x0000000000027211 */ /* 0x002fc800078f08ff */
[----:B------:R-:W-:-:S05]  /*15a20*/  LOP3.LUT R3, R2, 0xfffffffe, RZ, 0xc0, !PT ;  /* 0xfffffffe02037812 */ /* 0x000fca00078ec0ff */
[----:B------:R-:W-:Y:S01]  /*15a30*/  IMAD.IADD R3, R0, 0x1, -R3 ;  /* 0x0000000100037824 */ /* 0x000fe200078e0a03 */
[----:B------:R-:W-:-:S04]  /*15a40*/  MOV R0, 0x400 ;  /* 0x0000040000007802 */ /* 0x000fc80000000f00 */
[----:B---3--:R-:W-:Y:S02]  /*15a50*/  LEA R0, R5, R0, 0x18 ;  /* 0x0000000005007211 */ /* 0x008fe400078ec0ff */
[----:B------:R-:W-:-:S04]  /*15a60*/  SHF.L.U32 R3, R3, 0x1f, RZ ;  /* 0x0000001f03037819 */ /* 0x000fc800000006ff */
[----:B------:R-:W1:Y:S02]  /*15a70*/  SYNCS.PHASECHK.TRANS64.TRYWAIT P0, [R0+URZ+0x2a820], R3 ;  /* 0x02a82003000075a7 */ /* 0x000e64000800017f */
[----:B-1----:R-:W-:Y:S05]  /*15a80*/  @!P0 BRA `(.L_x_1060) ;  /* 0x0000000800a08947 */ /* 0x002fea0003800000 */
.L_x_1090:
[----:B------:R-:W-:Y:S05]  /*15a90*/  BSYNC B0 ;  /* 0x0000000000007941 */ /* 0x000fea0003800000 */
.L_x_1059:
[----:B------:R-:W-:-:S03]  /*15aa0*/  UMOV UR4, 0xffffffff ;  /* 0xffffffff00047882 */ /* 0x000fc60000000000 */
[----:B------:R-:W-:Y:S05]  /*15ab0*/  BRA.DIV UR4, `(.L_x_1061) ;  /* 0x0000000a04a87947 */ /* 0x000fea000b800000 */
[----:B------:R-:W2:Y:S02]  /*15ac0*/  S2R R2, SR_TID.X ;  /* 0x0000000000027919 */ /* 0x000ea40000002100 */
[----:B--2---:R-:W-:-:S04]  /*15ad0*/  SHF.R.U32.HI R2, RZ, 0x5, R2 ;  /* 0x00000005ff027819 */ /* 0x004fc80000011602 */
[----:B------:R-:W-:-:S05]  /*15ae0*/  LOP3.LUT R2, R2, 0x3, RZ, 0xc0, !PT ;  /* 0x0000000302027812 */ /* 0x000fca00078ec0ff */
[----:B------:R2:W3:Y:S02]  /*15af0*/  SHFL.IDX PT, R14, R2, RZ, 0x1f ;  /* 0x00001fff020e7589 */ /* 0x0004e400000e0000 */
.L_x_1093:
[----:B---3--:R-:W-:Y:S01]  /*15b00*/  ISETP.NE.AND P0, PT, R14, RZ, PT ;  /* 0x000000ff0e00720c */ /* 0x008fe20003f05270 */
[----:B------:R-:W-:-:S12]  /*15b10*/  BSSY B0, `(.L_x_1062) ;  /* 0x000002b000007945 */ /* 0x000fd80003800000 */
[----:B------:R-:W-:Y:S05]  /*15b20*/  @P0 BRA `(.L_x_1063) ;  /* 0x0000000000a40947 */ /* 0x000fea0003800000 */
[----:B------:R-:W-:-:S03]  /*15b30*/  UMOV UR4, 0xffffffff ;  /* 0xffffffff00047882 */ /* 0x000fc60000000000 */
[----:B------:R-:W-:Y:S05]  /*15b40*/  BRA.DIV UR4, `(.L_x_1064) ;  /* 0x0000000a04b87947 */ /* 0x000fea000b800000 */
[----:B------:R-:W-:-:S13]  /*15b50*/  ELECT P6, URZ, PT ;  /* 0x00000000003f782f */ /* 0x000fda00038c0000 */
.L_x_1096:
[----:B------:R-:W-:Y:S05]  /*15b60*/  @!P6 BRA `(.L_x_1063) ;  /* 0x000000000094e947 */ /* 0x000fea0003800000 */
[----:B------:R-:W-:-:S06]  /*15b70*/  ULOP3.LUT UR4, UR46, 0x2, URZ, 0xfc, !UPT ;  /* 0x000000022e047892 */ /* 0x000fcc000f8efc3f */
[----:B--2---:R-:W-:-:S05]  /*15b80*/  IMAD.U32 R2, RZ, RZ, UR4 ;  /* 0x00000004ff027e24 */ /* 0x004fca000f8e00ff */
[----:B------:R-:W-:-:S13]  /*15b90*/  ISETP.NE.AND P0, PT, R2, 0x3, PT ;  /* 0x000000030200780c */ /* 0x000fda0003f05270 */
[----:B------:R-:W-:Y:S05]  /*15ba0*/  @!P0 BRA `(.L_x_1065) ;  /* 0x0000000000048947 */ /* 0x000fea0003800000 */
[----:B------:R-:W-:Y:S01]  /*15bb0*/  BPT.TRAP 0x1 ;  /* 0x000000040000795c */ /* 0x000fe20000300000 */
.L_x_1065:
[----:B------:R-:W-:Y:S01]  /*15bc0*/  VIADD R2, R0, 0x2a840 ;  /* 0x0002a84000027836 */ /* 0x000fe20000000000 */
[----:B------:R-:W-:Y:S01]  /*15bd0*/  SHF.L.U32 R4, R18, 0x1f, RZ ;  /* 0x0000001f12047819 */ /* 0x000fe200000006ff */
[C---:B-1----:R-:W-:Y:S02]  /*15be0*/  VIADD R3, R17.reuse, 0x1 ;  /* 0x0000000111037836 */ /* 0x042fe40000000000 */
[----:B------:R-:W-:-:S03]  /*15bf0*/  IMAD R7, R17, 0x8, R2 ;  /* 0x0000000811077824 */ /* 0x000fc600078e0202 */
[C---:B------:R-:W-:Y:S01]  /*15c00*/  ISETP.NE.AND P2, PT, R3.reuse, 0x2, PT ;  /* 0x000000020300780c */ /* 0x040fe20003f45270 */
[----:B------:R-:W1:Y:S03]  /*15c10*/  SYNCS.PHASECHK.TRANS64.TRYWAIT P1, [R7+URZ], R4 ;  /* 0x00000004070075a7 */ /* 0x000e66000802017f */
[----:B------:R-:W-:Y:S02]  /*15c20*/  SEL R5, RZ, 0x1, P2 ;  /* 0x00000001ff057807 */ /* 0x000fe40001000000 */
[----:B------:R-:W-:Y:S02]  /*15c30*/  SEL R3, R3, RZ, P2 ;  /* 0x000000ff03037207 */ /* 0x000fe40001000000 */
[----:B------:R-:W-:-:S03]  /*15c40*/  LOP3.LUT R5, R18, R5, RZ, 0x3c, !PT ;  /* 0x0000000512057212 */ /* 0x000fc600078e3cff */
[----:B------:R-:W-:Y:S01]  /*15c50*/  IMAD R9, R3, 0x8, R2 ;  /* 0x0000000803097824 */ /* 0x000fe200078e0202 */
[----:B------:R-:W-:Y:S01]  /*15c60*/  SHF.L.U32 R2, R5, 0x1f, RZ ;  /* 0x0000001f05027819 */ /* 0x000fe200000006ff */
[----:B-1----:R-:W-:Y:S06]  /*15c70*/  @!P1 BRA `(.L_x_1066) ;  /* 0x00000008008c9947 */ /* 0x002fec0003800000 */
.L_x_1097:
[----:B------:R-:W2:Y:S02]  /*15c80*/  SYNCS.PHASECHK.TRANS64.TRYWAIT P1, [R9+URZ], R2 ;  /* 0x00000002090075a7 */ /* 0x000ea4000802017f */
[----:B--2---:R-:W-:Y:S05]  /*15c90*/  @!P1 BRA `(.L_x_1067) ;  /* 0x0000000800989947 */ /* 0x004fea0003800000 */
.L_x_1098:
[----:B------:R-:W-:Y:S05]  /*15ca0*/  @!P0 BRA `(.L_x_1068) ;  /* 0x0000000000048947 */ /* 0x000fea0003800000 */
[----:B------:R-:W-:Y:S01]  /*15cb0*/  BPT.TRAP 0x1 ;  /* 0x000000040000795c */ /* 0x000fe20000300000 */
.L_x_1068:
[----:B------:R-:W-:-:S04]  /*15cc0*/  IMAD R17, R17, 0x8, R0 ;  /* 0x0000000811117824 */ /* 0x000fc800078e0200 */
[----:B------:R-:W3:Y:S02]  /*15cd0*/  SYNCS.PHASECHK.TRANS64.TRYWAIT P1, [R17+URZ+0x2a860], R4 ;  /* 0x02a86004110075a7 */ /* 0x000ee4000802017f */
[----:B---3--:R-:W-:Y:S05]  /*15ce0*/  @!P1 BRA `(.L_x_1069) ;  /* 0x0000000800989947 */ /* 0x008fea0003800000 */
.L_x_1099:
[----:B------:R-:W-:Y:S05]  /*15cf0*/  @!P0 BRA `(.L_x_1070) ;  /* 0x0000000000048947 */ /* 0x000fea0003800000 */
[----:B------:R-:W-:Y:S01]  /*15d00*/  BPT.TRAP 0x1 ;  /* 0x000000040000795c */ /* 0x000fe20000300000 */
.L_x_1070:
[----:B------:R-:W-:-:S04]  /*15d10*/  IMAD R3, R3, 0x8, R0 ;  /* 0x0000000803037824 */ /* 0x000fc800078e0200 */
[----:B------:R-:W4:Y:S02]  /*15d20*/  SYNCS.PHASECHK.TRANS64.TRYWAIT P1, [R3+URZ+0x2a860], R2 ;  /* 0x02a86002030075a7 */ /* 0x000f24000802017f */
[----:B----4-:R-:W-:Y:S05]  /*15d30*/  @!P1 BRA `(.L_x_1071) ;  /* 0x0000000800989947 */ /* 0x010fea0003800000 */
.L_x_1100:
[----:B------:R-:W-:Y:S05]  /*15d40*/  @!P0 BRA `(.L_x_1072) ;  /* 0x0000000000048947 */ /* 0x000fea0003800000 */
[----:B------:R-:W-:Y:S01]  /*15d50*/  BPT.TRAP 0x1 ;  /* 0x000000040000795c */ /* 0x000fe20000300000 */
.L_x_1072:
[----:B------:R-:W5:Y:S02]  /*15d60*/  SYNCS.PHASECHK.TRANS64.TRYWAIT P0, [R17+URZ+0x2a880], R4 ;  /* 0x02a88004110075a7 */ /* 0x000f64000800017f */
[----:B-----5:R-:W-:Y:S05]  /*15d70*/  @!P0 BRA `(.L_x_1073) ;  /* 0x00000008009c8947 */ /* 0x020fea0003800000 */
.L_x_1074:
[----:B------:R1:W1:Y:S02]  /*15d80*/  SYNCS.PHASECHK.TRANS64.TRYWAIT P0, [R3+URZ+0x2a880], R2 ;  /* 0x02a88002030075a7 */ /* 0x000264000800017f */
[----:B-1----:R-:W-:Y:S05]  /*15d90*/  @!P0 NANOSLEEP.SYNCS 0x989680 ;  /* 0x009896800000895d */ /* 0x002fea0003900000 */
[----:B------:R-:W1:Y:S02]  /*15da0*/  @!P0 SYNCS.PHASECHK.TRANS64 P0, [R3+URZ+0x2a880], R2 ;  /* 0x02a88002030085a7 */ /* 0x000e64000800007f */
[----:B-1----:R-:W-:Y:S05]  /*15db0*/  @!P0 BRA `(.L_x_1074) ;  /* 0xfffffffc00f08947 */ /* 0x002fea000383ffff */
.L_x_1063:
[----:B------:R-:W-:Y:S05]  /*15dc0*/  BSYNC B0 ;  /* 0x0000000000007941 */ /* 0x000fea0003800000 */
.L_x_1062:
[----:B------:R-:W-:Y:S05]  /*15dd0*/  EXIT ;  /* 0x000000000000794d */ /* 0x000fea0003800000 */
.L_x_909:
[----:B-1----:R-:W-:-:S04]  /*15de0*/  IMAD.U32 R3, RZ, RZ, UR39 ;  /* 0x00000027ff037e24 */ /* 0x002fc8000f8e00ff */
[----:B------:R1:W2:Y:S03]  /*15df0*/  SYNCS.PHASECHK.TRANS64.TRYWAIT P1, [R3+URZ+0x2a800], R6 ;  /* 0x02a80006030075a7 */ /* 0x0002a6000802017f */
[----:B--2---:R-:W-:Y:S05]  /*15e00*/  @!P1 NANOSLEEP.SYNCS 0x989680 ;  /* 0x009896800000995d */ /* 0x004fea0003900000 */
[----:B------:R-:W2:Y:S02]  /*15e10*/  @!P1 SYNCS.PHASECHK.TRANS64 P1, [R3+URZ+0x2a800], R6 ;  /* 0x02a80006030095a7 */ /* 0x000ea4000802007f */
[----:B--2---:R-:W-:Y:S05]  /*15e20*/  @!P1 BRA `(.L_x_909) ;  /* 0xfffffffc00ec9947 */ /* 0x004fea000383ffff */
[----:B------:R-:W-:Y:S05]  /*15e30*/  BRA `(.L_x_1075) ;  /* 0xfffffebc00e47947 */ /* 0x000fea000383ffff */
.L_x_913:
[----:B--2---:R2:W3:Y:S02]  /*15e40*/  SYNCS.PHASECHK.TRANS64.TRYWAIT P2, [R3+URZ+0x2a830], R2 ;  /* 0x02a83002030075a7 */ /* 0x0044e4000804017f */
[----:B---3--:R-:W-:Y:S05]  /*15e50*/  @!P2 NANOSLEEP.SYNCS 0x989680 ;  /* 0x009896800000a95d */ /* 0x008fea0003900000 */
[----:B------:R-:W3:Y:S02]  /*15e60*/  @!P2 SYNCS.PHASECHK.TRANS64 P2, [R3+URZ+0x2a830], R2 ;  /* 0x02a830020300a5a7 */ /* 0x000ee4000804007f */
[----:B---3--:R-:W-:Y:S05]  /*15e70*/  @!P2 BRA `(.L_x_913) ;  /* 0xfffffffc00f0a947 */ /* 0x008fea000383ffff */
[----:B------:R-:W-:Y:S05]  /*15e80*/  BRA `(.L_x_912) ;  /* 0xfffffec000087947 */ /* 0x000fea000383ffff */
.L_x_929:
[----:B--2---:R-:W-:-:S04]  /*15e90*/  IMAD.U32 R11, RZ, RZ, UR6 ;  /* 0x00000006ff0b7e24 */ /* 0x004fc8000f8e00ff */
[----:B------:R2:W3:Y:S03]  /*15ea0*/  SYNCS.PHASECHK.TRANS64.TRYWAIT P2, [R11+URZ+0x2a830], R10 ;  /* 0x02a8300a0b0075a7 */ /* 0x0004e6000804017f */
[----:B---3--:R-:W-:Y:S05]  /*15eb0*/  @!P2 NANOSLEEP.SYNCS 0x989680 ;  /* 0x009896800000a95d */ /* 0x008fea0003900000 */
[----:B------:R-:W3:Y:S02]  /*15ec0*/  @!P2 SYNCS.PHASECHK.TRANS64 P2, [R11+URZ+0x2a830], R10 ;  /* 0x02a8300a0b00a5a7 */ /* 0x000ee4000804007f */
[----:B---3--:R-:W-:Y:S05]  /*15ed0*/  @!P2 BRA `(.L_x_929) ;  /* 0xfffffffc00eca947 */ /* 0x008fea000383ffff */
[----:B------:R-:W-:Y:S05]  /*15ee0*/  BRA `(.L_x_926) ;  /* 0xfffffef8008c7947 */ /* 0x000fea000383ffff */
.L_x_933:
[----:B--2---:R-:W-:-:S04]  /*15ef0*/  IMAD.U32 R11, RZ, RZ, UR6 ;  /* 0x00000006ff0b7e24 */ /* 0x004fc8000f8e00ff */
[----:B------:R2:W3:Y:S03]  /*15f00*/  SYNCS.PHASECHK.TRANS64.TRYWAIT P2, [R11+URZ+0x2a850], R10 ;  /* 0x02a8500a0b0075a7 */ /* 0x0004e6000804017f */
[----:B---3--:R-:W-:Y:S05]  /*15f10*/  @!P2 NANOSLEEP.SYNCS 0x989680 ;  /* 0x009896800000a95d */ /* 0x008fea0003900000 */
[----:B------:R-:W3:Y:S02]  /*15f20*/  @!P2 SYNCS.PHASECHK.TRANS64 P2, [R11+URZ+0x2a850], R10 ;  /* 0x02a8500a0b00a5a7 */ /* 0x000ee4000804007f */
[----:B---3--:R-:W-:Y:S05]  /*15f30*/  @!P2 BRA `(.L_x_933) ;  /* 0xfffffffc00eca947 */ /* 0x008fea000383ffff */
[----:B------:R-:W-:Y:S05]  /*15f40*/  BRA `(.L_x_930) ;  /* 0xfffffefc002c7947 */ /* 0x000fea000383ffff */
.L_x_951:
[----:B--2---:R-:W-:-:S04]  /*15f50*/  IMAD.U32 R8, RZ, RZ, UR6 ;  /* 0x00000006ff087e24 */ /* 0x004fc8000f8e00ff */
[----:B------:R2:W3:Y:S03]  /*15f60*/  SYNCS.PHASECHK.TRANS64.TRYWAIT P2, [R8+URZ+0x2a830], R7 ;  /* 0x02a83007080075a7 */ /* 0x0004e6000804017f */
[----:B---3--:R-:W-:Y:S05]  /*15f70*/  @!P2 NANOSLEEP.SYNCS 0x989680 ;  /* 0x009896800000a95d */ /* 0x008fea0003900000 */
[----:B------:R-:W3:Y:S02]  /*15f80*/  @!P2 SYNCS.PHASECHK.TRANS64 P2, [R8+URZ+0x2a830], R7 ;  /* 0x02a830070800a5a7 */ /* 0x000ee4000804007f */
[----:B---3--:R-:W-:Y:S05]  /*15f90*/  @!P2 BRA `(.L_x_951) ;  /* 0xfffffffc00eca947 */ /* 0x008fea000383ffff */
[----:B------:R-:W-:Y:S05]  /*15fa0*/  BRA `(.L_x_948) ;  /* 0xffffff3400147947 */ /* 0x000fea000383ffff */
.L_x_955:
[----:B--2---:R-:W-:-:S04]  /*15fb0*/  IMAD.U32 R8, RZ, RZ, UR6 ;  /* 0x00000006ff087e24 */ /* 0x004fc8000f8e00ff */
[----:B------:R2:W3:Y:S03]  /*15fc0*/  SYNCS.PHASECHK.TRANS64.TRYWAIT P2, [R8+URZ+0x2a850], R7 ;  /* 0x02a85007080075a7 */ /* 0x0004e6000804017f */
[----:B---3--:R-:W-:Y:S05]  /*15fd0*/  @!P2 NANOSLEEP.SYNCS 0x989680 ;  /* 0x009896800000a95d */ /* 0x008fea0003900000 */
[----:B------:R-:W3:Y:S02]  /*15fe0*/  @!P2 SYNCS.PHASECHK.TRANS64 P2, [R8+URZ+0x2a850], R7 ;  /* 0x02a850070800a5a7 */ /* 0x000ee4000804007f */
[----:B---3--:R-:W-:Y:S05]  /*15ff0*/  @!P2 BRA `(.L_x_955) ;  /* 0xfffffffc00eca947 */ /* 0x008fea000383ffff */
[----:B------:R-:W-:Y:S05]  /*16000*/  BRA `(.L_x_952) ;  /* 0xffffff3400c07947 */ /* 0x000fea000383ffff */
.L_x_962:
[----:B--2---:R-:W-:-:S04]  /*16010*/  IMAD.U32 R8, RZ, RZ, UR6 ;  /* 0x00000006ff087e24 */ /* 0x004fc8000f8e00ff */
[----:B------:R2:W3:Y:S03]  /*16020*/  SYNCS.PHASECHK.TRANS64.TRYWAIT P2, [R8+URZ+0x2a830], R7 ;  /* 0x02a83007080075a7 */ /* 0x0004e6000804017f */
[----:B---3--:R-:W-:Y:S05]  /*16030*/  @!P2 NANOSLEEP.SYNCS 0x989680 ;  /* 0x009896800000a95d */ /* 0x008fea0003900000 */
[----:B------:R-:W3:Y:S02]  /*16040*/  @!P2 SYNCS.PHASECHK.TRANS64 P2, [R8+URZ+0x2a830], R7 ;  /* 0x02a830070800a5a7 */ /* 0x000ee4000804007f */
[----:B---3--:R-:W-:Y:S05]  /*16050*/  @!P2 BRA `(.L_x_962) ;  /* 0xfffffffc00eca947 */ /* 0x008fea000383ffff */
[----:B------:R-:W-:Y:S05]  /*16060*/  BRA `(.L_x_959) ;  /* 0xffffff5c002c7947 */ /* 0x000fea000383ffff */
.L_x_966:
[----:B--2---:R-:W-:-:S04]  /*16070*/  IMAD.U32 R8, RZ, RZ, UR6 ;  /* 0x00000006ff087e24 */ /* 0x004fc8000f8e00ff */
[----:B------:R2:W3:Y:S03]  /*16080*/  SYNCS.PHASECHK.TRANS64.TRYWAIT P2, [R8+URZ+0x2a850], R7 ;  /* 0x02a85007080075a7 */ /* 0x0004e6000804017f */
[----:B---3--:R-:W-:Y:S05]  /*16090*/  @!P2 NANOSLEEP.SYNCS 0x989680 ;  /* 0x009896800000a95d */ /* 0x008fea0003900000 */
[----:B------:R-:W3:Y:S02]  /*160a0*/  @!P2 SYNCS.PHASECHK.TRANS64 P2, [R8+URZ+0x2a850], R7 ;  /* 0x02a850070800a5a7 */ /* 0x000ee4000804007f */
[----:B---3--:R-:W-:Y:S05]  /*160b0*/  @!P2 BRA `(.L_x_966) ;  /* 0xfffffffc00eca947 */ /* 0x008fea000383ffff */
[----:B------:R-:W-:Y:S05]  /*160c0*/  BRA `(.L_x_963) ;  /* 0xffffff5c00d87947 */ /* 0x000fea000383ffff */
.L_x_980:
[----:B--2---:R-:W-:-:S04]  /*160d0*/  IMAD.U32 R3, RZ, RZ, UR9 ;  /* 0x00000009ff037e24 */ /* 0x004fc8000f8e00ff */
[----:B------:R2:W3:Y:S03]  /*160e0*/  SYNCS.PHASECHK.TRANS64.TRYWAIT P1, [R3+URZ+0x2a850], R0 ;  /* 0x02a85000030075a7 */ /* 0x0004e6000802017f */
[----:B---3--:R-:W-:Y:S05]  /*160f0*/  @!P1 NANOSLEEP.SYNCS 0x989680 ;  /* 0x009896800000995d */ /* 0x008fea0003900000 */
[----:B------:R-:W3:Y:S02]  /*16100*/  @!P1 SYNCS.PHASECHK.TRANS64 P1, [R3+URZ+0x2a850], R0 ;  /* 0x02a85000030095a7 */ /* 0x000ee4000802007f */
[----:B---3--:R-:W-:Y:S05]  /*16110*/  @!P1 BRA `(.L_x_980) ;  /* 0xfffffffc00ec9947 */ /* 0x008fea000383ffff */
[----:B------:R-:W-:Y:S05]  /*16120*/  BRA `(.L_x_979) ;  /* 0xffffff9000fc7947 */ /* 0x000fea000383ffff */
.L_x_1012:
[----:B------:R-:W-:Y:S02]  /*16130*/  IMAD.MOV.U32 R13, RZ, RZ, R4 ;  /* 0x000000ffff0d7224 */ /* 0x000fe400078e0004 */
[----:B------:R-:W-:Y:S02]  /*16140*/  IMAD.MOV.U32 R12, RZ, RZ, RZ ;  /* 0x000000ffff0c7224 */ /* 0x000fe400078e00ff */
[----:B------:R-:W-:Y:S02]  /*16150*/  IMAD.MOV.U32 R11, RZ, RZ, 0x1f ;  /* 0x0000001fff0b7424 */ /* 0x000fe400078e00ff */
[----:B------:R-:W-:-:S07]  /*16160*/  IMAD.MOV.U32 R15, RZ, RZ, -0x1 ;  /* 0xffffffffff0f7424 */ /* 0x000fce00078e00ff */
[----:B------:R-:W-:Y:S05]  /*16170*/  WARPSYNC.COLLECTIVE R15, `(.L_x_1076) ;  /* 0x000000000f087348 */ /* 0x000fea0003c00000 */
[----:B------:R1:W2:Y:S02]  /*16180*/  SHFL.IDX P6, R14, R13, R12, R11 ;  /* 0x0000000c0d0e7389 */ /* 0x0002a400000c000b */
[----:B-12---:R-:W-:Y:S01]  /*16190*/  ENDCOLLECTIVE ;  /* 0x000000000000791b */ /* 0x006fe20003800000 */
.L_x_1076:
[----:B------:R-:W-:Y:S05]  /*161a0*/  BRA `(.L_x_1077) ;  /* 0xffffffd000ac7947 */ /* 0x000fea000383ffff */
.L_x_1014:
[----:B------:R-:W-:Y:S01]  /*161b0*/  BSSY B0, `(.L_x_1078) ;  /* 0x0000006000007945 */ /* 0x000fe20003800000 */
[----:B------:R-:W-:-:S07]  /*161c0*/  IMAD.MOV.U32 R15, RZ, RZ, -0x1 ;  /* 0xffffffffff0f7424 */ /* 0x000fce00078e00ff */
[----:B------:R-:W-:Y:S05]  /*161d0*/  WARPSYNC.COLLECTIVE R15, `(.L_x_1079) ;  /* 0x000000000f0c7348 */ /* 0x000fea0003c00000 */
[----:B------:R-:W-:Y:S02]  /*161e0*/  ELECT P6, UR62, PT ;  /* 0x00000000003e782f */ /* 0x000fe400038c0000 */
[----:B------:R-:W-:Y:S01]  /*161f0*/  MOV R14, UR62 ;  /* 0x0000003e000e7c02 */ /* 0x000fe20008000f00 */
[----:B------:R-:W-:Y:S10]  /*16200*/  ENDCOLLECTIVE ;  /* 0x000000000000791b */ /* 0x000ff40003800000 */
.L_x_1079:
[----:B------:R-:W-:Y:S05]  /*16210*/  BSYNC B0 ;  /* 0x0000000000007941 */ /* 0x000fea0003800000 */
.L_x_1078:
[----:B------:R-:W-:Y:S05]  /*16220*/  BRA `(.L_x_1080) ;  /* 0xffffffd000ac7947 */ /* 0x000fea000383ffff */
.L_x_1017:
[----:B-1----:R1:W2:Y:S02]  /*16230*/  SYNCS.PHASECHK.TRANS64.TRYWAIT P3, [R4+URZ+0x2a880], R3 ;  /* 0x02a88003040075a7 */ /* 0x0022a4000806017f */
[----:B--2---:R-:W-:Y:S05]  /*16240*/  @!P3 NANOSLEEP.SYNCS 0x989680 ;  /* 0x009896800000b95d */ /* 0x004fea0003900000 */
[----:B------:R-:W2:Y:S02]  /*16250*/  @!P3 SYNCS.PHASECHK.TRANS64 P3, [R4+URZ+0x2a880], R3 ;  /* 0x02a880030400b5a7 */ /* 0x000ea4000806007f */
[----:B--2---:R-:W-:Y:S05]  /*16260*/  @!P3 BRA `(.L_x_1017) ;  /* 0xfffffffc00f0b947 */ /* 0x004fea000383ffff */
[----:B------:R-:W-:Y:S05]  /*16270*/  BRA `(.L_x_1081) ;  /* 0xffffffd000fc7947 */ /* 0x000fea000383ffff */
.L_x_1019:
[----:B--2---:R2:W3:Y:S02]  /*16280*/  SYNCS.PHASECHK.TRANS64.TRYWAIT P3, [R4+URZ+0x2a840], R3 ;  /* 0x02a84003040075a7 */ /* 0x0044e4000806017f */
[----:B---3--:R-:W-:Y:S05]  /*16290*/  @!P3 NANOSLEEP.SYNCS 0x989680 ;  /* 0x009896800000b95d */ /* 0x008fea0003900000 */
[----:B------:R-:W3:Y:S02]  /*162a0*/  @!P3 SYNCS.PHASECHK.TRANS64 P3, [R4+URZ+0x2a840], R3 ;  /* 0x02a840030400b5a7 */ /* 0x000ee4000806007f */
[----:B---3--:R-:W-:Y:S05]  /*162b0*/  @!P3 BRA `(.L_x_1019) ;  /* 0xfffffffc00f0b947 */ /* 0x008fea000383ffff */
[----:B------:R-:W-:Y:S05]  /*162c0*/  BRA `(.L_x_1082) ;  /* 0xffffffd400787947 */ /* 0x000fea000383ffff */
.L_x_1022:
[----:B-1----:R-:W-:-:S04]  /*162d0*/  IMAD.U32 R5, RZ, RZ, UR40 ;  /* 0x00000028ff057e24 */ /* 0x002fc8000f8e00ff */
[----:B------:R1:W2:Y:S03]  /*162e0*/  SYNCS.PHASECHK.TRANS64.TRYWAIT P0, [R5+URZ+0x2a820], R2 ;  /* 0x02a82002050075a7 */ /* 0x0002a6000800017f */
[----:B--2---:R-:W-:Y:S05]  /*162f0*/  @!P0 NANOSLEEP.SYNCS 0x989680 ;  /* 0x009896800000895d */ /* 0x004fea0003900000 */
[----:B------:R-:W2:Y:S02]  /*16300*/  @!P0 SYNCS.PHASECHK.TRANS64 P0, [R5+URZ+0x2a820], R2 ;  /* 0x02a82002050085a7 */ /* 0x000ea4000800007f */
[----:B--2---:R-:W-:Y:S05]  /*16310*/  @!P0 BRA `(.L_x_1022) ;  /* 0xfffffffc00ec8947 */ /* 0x004fea000383ffff */
[----:B------:R-:W-:Y:S05]  /*16320*/  BRA `(.L_x_1083) ;  /* 0xffffffd800907947 */ /* 0x000fea000383ffff */
.L_x_1028:
[----:B-1----:R1:W2:Y:S02]  /*16330*/  SYNCS.PHASECHK.TRANS64.TRYWAIT P0, [R6+URZ+0x2a880], R5 ;  /* 0x02a88005060075a7 */ /* 0x0022a4000800017f */
[----:B--2---:R-:W-:Y:S05]  /*16340*/  @!P0 NANOSLEEP.SYNCS 0x989680 ;  /* 0x009896800000895d */ /* 0x004fea0003900000 */
[----:B------:R-:W2:Y:S02]  /*16350*/  @!P0 SYNCS.PHASECHK.TRANS64 P0, [R6+URZ+0x2a880], R5 ;  /* 0x02a88005060085a7 */ /* 0x000ea4000800007f */
[----:B--2---:R-:W-:Y:S05]  /*16360*/  @!P0 BRA `(.L_x_1028) ;  /* 0xfffffffc00f08947 */ /* 0x004fea000383ffff */
[----:B------:R-:W-:Y:S05]  /*16370*/  BRA `(.L_x_1084) ;  /* 0xffffffdc001c7947 */ /* 0x000fea000383ffff */
.L_x_1035:
[----:B--2---:R2:W3:Y:S02]  /*16380*/  SYNCS.PHASECHK.TRANS64.TRYWAIT P0, [R6+URZ+0x2a840], R5 ;  /* 0x02a84005060075a7 */ /* 0x0044e4000800017f */
[----:B---3--:R-:W-:Y:S05]  /*16390*/  @!P0 NANOSLEEP.SYNCS 0x989680 ;  /* 0x009896800000895d */ /* 0x008fea0003900000 */
[----:B------:R-:W3:Y:S02]  /*163a0*/  @!P0 SYNCS.PHASECHK.TRANS64 P0, [R6+URZ+0x2a840], R5 ;  /* 0x02a84005060085a7 */ /* 0x000ee4000800007f */
[----:B---3--:R-:W-:Y:S05]  /*163b0*/  @!P0 BRA `(.L_x_1035) ;  /* 0xfffffffc00f08947 */ /* 0x008fea000383ffff */
[----:B------:R-:W-:Y:S05]  /*163c0*/  BRA `(.L_x_1085) ;  /* 0xffffffe000187947 */ /* 0x000fea000383ffff */
.L_x_1043:
[----:B-1----:R1:W2:Y:S02]  /*163d0*/  SYNCS.PHASECHK.TRANS64.TRYWAIT P3, [R13+URZ+0x2a870], R4 ;  /* 0x02a870040d0075a7 */ /* 0x0022a4000806017f */
[----:B--2---:R-:W-:Y:S05]  /*163e0*/  @!P3 NANOSLEEP.SYNCS 0x989680 ;  /* 0x009896800000b95d */ /* 0x004fea0003900000 */
[----:B------:R-:W2:Y:S02]  /*163f0*/  @!P3 SYNCS.PHASECHK.TRANS64 P3, [R13+URZ+0x2a870], R4 ;  /* 0x02a870040d00b5a7 */ /* 0x000ea4000806007f */
[----:B--2---:R-:W-:Y:S05]  /*16400*/  @!P3 BRA `(.L_x_1043) ;  /* 0xfffffffc00f0b947 */ /* 0x004fea000383ffff */
[----:B------:R-:W-:Y:S05]  /*16410*/  BRA `(.L_x_1086) ;  /* 0xffffffe4002c7947 */ /* 0x000fea000383ffff */
.L_x_1045:
[----:B-1----:R1:W2:Y:S02]  /*16420*/  SYNCS.PHASECHK.TRANS64.TRYWAIT P3, [R13+URZ+0x2a860], R4 ;  /* 0x02a860040d0075a7 */ /* 0x0022a4000806017f */
[----:B--2---:R-:W-:Y:S05]  /*16430*/  @!P3 NANOSLEEP.SYNCS 0x989680 ;  /* 0x009896800000b95d */ /* 0x004fea0003900000 */
[----:B------:R-:W2:Y:S02]  /*16440*/  @!P3 SYNCS.PHASECHK.TRANS64 P3, [R13+URZ+0x2a860], R4 ;  /* 0x02a860040d00b5a7 */ /* 0x000ea4000806007f */
[----:B--2---:R-:W-:Y:S05]  /*16450*/  @!P3 BRA `(.L_x_1045) ;  /* 0xfffffffc00f0b947 */ /* 0x004fea000383ffff */
[----:B------:R-:W-:Y:S05]  /*16460*/  BRA `(.L_x_1087) ;  /* 0xffffffe400347947 */ /* 0x000fea000383ffff */
.L_x_1052:
[----:B--2---:R2:W3:Y:S02]  /*16470*/  SYNCS.PHASECHK.TRANS64.TRYWAIT P0, [R12+URZ+0x2a870], R3 ;  /* 0x02a870030c0075a7 */ /* 0x0044e4000800017f */
[----:B---3--:R-:W-:Y:S05]  /*16480*/  @!P0 NANOSLEEP.SYNCS 0x989680 ;  /* 0x009896800000895d */ /* 0x008fea0003900000 */
[----:B------:R-:W3:Y:S02]  /*16490*/  @!P0 SYNCS.PHASECHK.TRANS64 P0, [R12+URZ+0x2a870], R3 ;  /* 0x02a870030c0085a7 */ /* 0x000ee4000800007f */
[----:B---3--:R-:W-:Y:S05]  /*164a0*/  @!P0 BRA `(.L_x_1052) ;  /* 0xfffffffc00f08947 */ /* 0x008fea000383ffff */
[----:B------:R-:W-:Y:S05]  /*164b0*/  BRA `(.L_x_1088) ;  /* 0xffffffec00247947 */ /* 0x000fea000383ffff */
.L_x_1054:
[----:B--2---:R2:W3:Y:S02]  /*164c0*/  SYNCS.PHASECHK.TRANS64.TRYWAIT P0, [R12+URZ+0x2a860], R3 ;  /* 0x02a860030c0075a7 */ /* 0x0044e4000800017f */
[----:B---3--:R-:W-:Y:S05]  /*164d0*/  @!P0 NANOSLEEP.SYNCS 0x989680 ;  /* 0x009896800000895d */ /* 0x008fea0003900000 */
[----:B------:R-:W3:Y:S02]  /*164e0*/  @!P0 SYNCS.PHASECHK.TRANS64 P0, [R12+URZ+0x2a860], R3 ;  /* 0x02a860030c0085a7 */ /* 0x000ee4000800007f */
[----:B---3--:R-:W-:Y:S05]  /*164f0*/  @!P0 BRA `(.L_x_1054) ;  /* 0xfffffffc00f08947 */ /* 0x008fea000383ffff */
[----:B------:R-:W-:Y:S05]  /*16500*/  BRA `(.L_x_1089) ;  /* 0xffffffec00287947 */ /* 0x000fea000383ffff */
.L_x_1060:
[----:B-1----:R1:W2:Y:S02]  /*16510*/  SYNCS.PHASECHK.TRANS64.TRYWAIT P0, [R0+URZ+0x2a820], R3 ;  /* 0x02a82003000075a7 */ /* 0x0022a4000800017f */
[----:B--2---:R-:W-:Y:S05]  /*16520*/  @!P0 NANOSLEEP.SYNCS 0x989680 ;  /* 0x009896800000895d */ /* 0x004fea0003900000 */
[----:B------:R-:W2:Y:S02]  /*16530*/  @!P0 SYNCS.PHASECHK.TRANS64 P0, [R0+URZ+0x2a820], R3 ;  /* 0x02a82003000085a7 */ /* 0x000ea4000800007f */
[----:B--2---:R-:W-:Y:S05]  /*16540*/  @!P0 BRA `(.L_x_1060) ;  /* 0xfffffffc00f08947 */ /* 0x004fea000383ffff */
[----:B------:R-:W-:Y:S05]  /*16550*/  BRA `(.L_x_1090) ;  /* 0xfffffff4004c7947 */ /* 0x000fea000383ffff */
.L_x_1061:
[----:B------:R-:W2:Y:S01]  /*16560*/  S2R R2, SR_TID.X ;  /* 0x0000000000027919 */ /* 0x000ea20000002100 */
[----:B------:R-:W-:Y:S01]  /*16570*/  BSSY B0, `(.L_x_1091) ;  /* 0x000000a000007945 */ /* 0x000fe20003800000 */
[----:B------:R-:W-:Y:S02]  /*16580*/  IMAD.MOV.U32 R12, RZ, RZ, RZ ;  /* 0x000000ffff0c7224 */ /* 0x000fe400078e00ff */
[----:B------:R-:W-:Y:S02]  /*16590*/  IMAD.MOV.U32 R11, RZ, RZ, 0x1f ;  /* 0x0000001fff0b7424 */ /* 0x000fe400078e00ff */
[----:B------:R-:W-:Y:S01]  /*165a0*/  IMAD.MOV.U32 R15, RZ, RZ, -0x1 ;  /* 0xffffffffff0f7424 */ /* 0x000fe200078e00ff */
[----:B--2---:R-:W-:-:S04]  /*165b0*/  SHF.R.U32.HI R2, RZ, 0x5, R2 ;  /* 0x00000005ff027819 */ /* 0x004fc80000011602 */
[----:B------:R-:W-:-:S05]  /*165c0*/  LOP3.LUT R2, R2, 0x3, RZ, 0xc0, !PT ;  /* 0x0000000302027812 */ /* 0x000fca00078ec0ff */
[----:B------:R-:W-:-:S07]  /*165d0*/  IMAD.MOV.U32 R13, RZ, RZ, R2 ;  /* 0x000000ffff0d7224 */ /* 0x000fce00078e0002 */
[----:B-1----:R-:W-:Y:S05]  /*165e0*/  WARPSYNC.COLLECTIVE R15, `(.L_x_1092) ;  /* 0x000000000f087348 */ /* 0x002fea0003c00000 */
[----:B------:R2:W3:Y:S02]  /*165f0*/  SHFL.IDX P6, R14, R13, R12, R11 ;  /* 0x0000000c0d0e7389 */ /* 0x0004e400000c000b */
[----:B-123--:R-:W-:Y:S01]  /*16600*/  ENDCOLLECTIVE ;  /* 0x000000000000791b */ /* 0x00efe20003800000 */
.L_x_1092:
[----:B------:R-:W-:Y:S05]  /*16610*/  BSYNC B0 ;  /* 0x0000000000007941 */ /* 0x000fea0003800000 */
.L_x_1091:
[----:B------:R-:W-:Y:S05]  /*16620*/  BRA `(.L_x_1093) ;  /* 0xfffffff400347947 */ /* 0x000fea000383ffff */
.L_x_1064:
[----:B------:R-:W-:Y:S01]  /*16630*/  BSSY B1, `(.L_x_1094) ;  /* 0x0000006000017945 */ /* 0x000fe20003800000 */
[----:B------:R-:W-:-:S07]  /*16640*/  IMAD.MOV.U32 R15, RZ, RZ, -0x1 ;  /* 0xffffffffff0f7424 */ /* 0x000fce00078e00ff */
[----:B-12---:R-:W-:Y:S05]  /*16650*/  WARPSYNC.COLLECTIVE R15, `(.L_x_1095) ;  /* 0x000000000f0c7348 */ /* 0x006fea0003c00000 */
[----:B------:R-:W-:Y:S02]  /*16660*/  ELECT P6, UR62, PT ;  /* 0x00000000003e782f */ /* 0x000fe400038c0000 */
[----:B------:R-:W-:Y:S01]  /*16670*/  MOV R14, UR62 ;  /* 0x0000003e000e7c02 */ /* 0x000fe20008000f00 */
[----:B-12---:R-:W-:Y:S10]  /*16680*/  ENDCOLLECTIVE ;  /* 0x000000000000791b */ /* 0x006ff40003800000 */
.L_x_1095:
[----:B------:R-:W-:Y:S05]  /*16690*/  BSYNC B1 ;  /* 0x0000000000017941 */ /* 0x000fea0003800000 */
.L_x_1094:
[----:B------:R-:W-:Y:S05]  /*166a0*/  BRA `(.L_x_1096) ;  /* 0xfffffff4002c7947 */ /* 0x000fea000383ffff */
.L_x_1066:
[----:B-1----:R1:W2:Y:S02]  /*166b0*/  SYNCS.PHASECHK.TRANS64.TRYWAIT P1, [R7+URZ], R4 ;  /* 0x00000004070075a7 */ /* 0x0022a4000802017f */
[----:B--2---:R-:W-:Y:S05]  /*166c0*/  @!P1 NANOSLEEP.SYNCS 0x989680 ;  /* 0x009896800000995d */ /* 0x004fea0003900000 */
[----:B------:R-:W2:Y:S02]  /*166d0*/  @!P1 SYNCS.PHASECHK.TRANS64 P1, [R7+URZ], R4 ;  /* 0x00000004070095a7 */ /* 0x000ea4000802007f */
[----:B--2---:R-:W-:Y:S05]  /*166e0*/  @!P1 BRA `(.L_x_1066) ;  /* 0xfffffffc00f09947 */ /* 0x004fea000383ffff */
[----:B------:R-:W-:Y:S05]  /*166f0*/  BRA `(.L_x_1097) ;  /* 0xfffffff400607947 */ /* 0x000fea000383ffff */
.L_x_1067:
[----:B--2---:R2:W3:Y:S02]  /*16700*/  SYNCS.PHASECHK.TRANS64.TRYWAIT P1, [R9+URZ], R2 ;  /* 0x00000002090075a7 */ /* 0x0044e4000802017f */
[----:B---3--:R-:W-:Y:S05]  /*16710*/  @!P1 NANOSLEEP.SYNCS 0x989680 ;  /* 0x009896800000995d */ /* 0x008fea0003900000 */
[----:B------:R-:W3:Y:S02]  /*16720*/  @!P1 SYNCS.PHASECHK.TRANS64 P1, [R9+URZ], R2 ;  /* 0x00000002090095a7 */ /* 0x000ee4000802007f */
[----:B---3--:R-:W-:Y:S05]  /*16730*/  @!P1 BRA `(.L_x_1067) ;  /* 0xfffffffc00f09947 */ /* 0x008fea000383ffff */
[----:B------:R-:W-:Y:S05]  /*16740*/  BRA `(.L_x_1098) ;  /* 0xfffffff400547947 */ /* 0x000fea000383ffff */
.L_x_1069:
[----:B---3--:R3:W4:Y:S02]  /*16750*/  SYNCS.PHASECHK.TRANS64.TRYWAIT P1, [R17+URZ+0x2a860], R4 ;  /* 0x02a86004110075a7 */ /* 0x008724000802017f */
[----:B----4-:R-:W-:Y:S05]  /*16760*/  @!P1 NANOSLEEP.SYNCS 0x989680 ;  /* 0x009896800000995d */ /* 0x010fea0003900000 */
[----:B------:R-:W4:Y:S02]  /*16770*/  @!P1 SYNCS.PHASECHK.TRANS64 P1, [R17+URZ+0x2a860], R4 ;  /* 0x02a86004110095a7 */ /* 0x000f24000802007f */
[----:B----4-:R-:W-:Y:S05]  /*16780*/  @!P1 BRA `(.L_x_1069) ;  /* 0xfffffffc00f09947 */ /* 0x010fea000383ffff */
[----:B------:R-:W-:Y:S05]  /*16790*/  BRA `(.L_x_1099) ;  /* 0xfffffff400547947 */ /* 0x000fea000383ffff */
.L_x_1071:
[----:B----4-:R4:W1:Y:S02]  /*167a0*/  SYNCS.PHASECHK.TRANS64.TRYWAIT P1, [R3+URZ+0x2a860], R2 ;  /* 0x02a86002030075a7 */ /* 0x010864000802017f */
[----:B-1----:R-:W-:Y:S05]  /*167b0*/  @!P1 NANOSLEEP.SYNCS 0x989680 ;  /* 0x009896800000995d */ /* 0x002fea0003900000 */
[----:B------:R-:W1:Y:S02]  /*167c0*/  @!P1 SYNCS.PHASECHK.TRANS64 P1, [R3+URZ+0x2a860], R2 ;  /* 0x02a86002030095a7 */ /* 0x000e64000802007f */
[----:B-1----:R-:W-:Y:S05]  /*167d0*/  @!P1 BRA `(.L_x_1071) ;  /* 0xfffffffc00f09947 */ /* 0x002fea000383ffff */
[----:B------:R-:W-:Y:S05]  /*167e0*/  BRA `(.L_x_1100) ;  /* 0xfffffff400547947 */ /* 0x000fea000383ffff */
.L_x_1073:
[----:B------:R1:W1:Y:S02]  /*167f0*/  SYNCS.PHASECHK.TRANS64.TRYWAIT P0, [R17+URZ+0x2a880], R4 ;  /* 0x02a88004110075a7 */ /* 0x000264000800017f */
[----:B-1----:R-:W-:Y:S05]  /*16800*/  @!P0 NANOSLEEP.SYNCS 0x989680 ;  /* 0x009896800000895d */ /* 0x002fea0003900000 */
[----:B------:R-:W1:Y:S02]  /*16810*/  @!P0 SYNCS.PHASECHK.TRANS64 P0, [R17+URZ+0x2a880], R4 ;  /* 0x02a88004110085a7 */ /* 0x000e64000800007f */
[----:B-1----:R-:W-:Y:S05]  /*16820*/  @!P0 BRA `(.L_x_1073) ;  /* 0xfffffffc00f08947 */ /* 0x002fea000383ffff */
[----:B------:R-:W-:Y:S05]  /*16830*/  BRA `(.L_x_1074) ;  /* 0xfffffff400507947 */ /* 0x000fea000383ffff */
.L_x_1101:
        /* <DEDUP_REMOVED lines=12> */
.L_x_2704:


//--------------------- .text._ZN7cutlass13device_kernelIN5flash11enable_sm90INS1_16FlashAttnFwdSm90INS1_25CollectiveMainloopFwdSm90ILi2EN4cute5tupleIJNS5_1CILi1EEES8_S8_EEENS6_IJNS7_ILi128EEESA_NS7_ILi192EEEEEELi192ENS_12float_e4m3_tEfNS_4arch4Sm90ELb0ELb1ELb1ELb1ELb0ELb0ELb0ELb1ELb1ELb0ELb0ELb0EEENS1_21CollectiveEpilogueFwdINS6_IJSA_SB_SA_EEES9_NS_10bfloat16_tESF_Li256ELb1ELb0ELb0ELb1EEENS1_36VarlenDynamicPersistentTileSchedulerILi128ELi128ELi256ELi128ELb0ELb0ELb1ELb1ELb0ELb1EEEEEEEEEvNT_6ParamsE --------------------------
	.section	.text._ZN7cutlass13device_kernelIN5flash11enable_sm90INS1_16FlashAttnFwdSm90INS1_25CollectiveMainloopFwdSm90ILi2EN4cute5tupleIJNS5_1CILi1EEES8_S8_EEENS6_IJNS7_ILi128EEESA_NS7_ILi192EEEEEELi192ENS_12float_e4m3_tEfNS_4arch4Sm90ELb0ELb1ELb1ELb1ELb0ELb0ELb0ELb1ELb1ELb0ELb0ELb0EEENS1_21CollectiveEpilogueFwdINS6_IJSA_SB_SA_EEES9_NS_10bfloat16_tESF_Li256ELb1ELb0ELb0ELb1EEENS1_36VarlenDynamicPersistentTileSchedulerILi128ELi128ELi256ELi128ELb0ELb0ELb1ELb1ELb0ELb1EEEEEEEEEvNT_6ParamsE,"ax",@progbits
	.align	128
.text._ZN7cutlass13device_kernelIN5flash11enable_sm90INS1_16FlashAttnFwdSm90INS1_25CollectiveMainloopFwdSm90ILi2EN4cute5tupleIJNS5_1CILi1EEES8_S8_EEENS6_IJNS7_ILi128EEESA_NS7_ILi192EEEEEELi192ENS_12float_e4m3_tEfNS_4arch4Sm90ELb0ELb1ELb1ELb1ELb0ELb0ELb0ELb1ELb1ELb0ELb0ELb0EEENS1_21CollectiveEpilogueFwdINS6_IJSA_SB_SA_EEES9_NS_10bfloat16_tESF_Li256ELb1ELb0ELb0ELb1EEENS1_36VarlenDynamicPersistentTileSchedulerILi128ELi128ELi256ELi128ELb0ELb0ELb1ELb1ELb0ELb1EEEEEEEEEvNT_6ParamsE:
        .type           _ZN7cutlass13device_kernelIN5flash11enable_sm90INS1_16FlashAttnFwdSm90INS1_25CollectiveMainloopFwdSm90ILi2EN4cute5tupleIJNS5_1CILi1EEES8_S8_EEENS6_IJNS7_ILi128EEESA_NS7_ILi192EEEEEELi192ENS_12float_e4m3_tEfNS_4arch4Sm90ELb0ELb1ELb1ELb1ELb0ELb0ELb0ELb1ELb1ELb0ELb0ELb0EEENS1_21CollectiveEpilogueFwdINS6_IJSA_SB_SA_EEES9_NS_10bfloat16_tESF_Li256ELb1ELb0ELb0ELb1EEENS1_36VarlenDynamicPersistentTileSchedulerILi128ELi128ELi256ELi128ELb0ELb0ELb1ELb1ELb0ELb1EEEEEEEEEvNT_6ParamsE,@function
        .size           _ZN7cutlass13device_kernelIN5flash11enable_sm90INS1_16FlashAttnFwdSm90INS1_25CollectiveMainloopFwdSm90ILi2EN4cute5tupleIJNS5_1CILi1EEES8_S8_EEENS6_IJNS7_ILi128EEESA_NS7_ILi192EEEEEELi192ENS_12float_e4m3_tEfNS_4arch4Sm90ELb0ELb1ELb1ELb1ELb0ELb0ELb0ELb1ELb1ELb0ELb0ELb0EEENS1_21CollectiveEpilogueFwdINS6_IJSA_SB_SA_EEES9_NS_10bfloat16_tESF_Li256ELb1ELb0ELb0ELb1EEENS1_36VarlenDynamicPersistentTileSchedulerILi128ELi128ELi256ELi128ELb0ELb0ELb1ELb1ELb0ELb1EEEEEEEEEvNT_6ParamsE,(.L_x_2705 - _ZN7cutlass13device_kernelIN5flash11enable_sm90INS1_16FlashAttnFwdSm90INS1_25CollectiveMainloopFwdSm90ILi2EN4cute5tupleIJNS5_1CILi1EEES8_S8_EEENS6_IJNS7_ILi128EEESA_NS7_ILi192EEEEEELi192ENS_12float_e4m3_tEfNS_4arch4Sm90ELb0ELb1ELb1ELb1ELb0ELb0ELb0ELb1ELb1ELb0ELb0ELb0EEENS1_21CollectiveEpilogueFwdINS6_IJSA_SB_SA_EEES9_NS_10bfloat16_tESF_Li256ELb1ELb0ELb0ELb1EEENS1_36VarlenDynamicPersistentTileSchedulerILi128ELi128ELi256ELi128ELb0ELb0ELb1ELb1ELb0ELb1EEEEEEEEEvNT_6ParamsE)
        .other          _ZN7cutlass13device_kernelIN5flash11enable_sm90INS1_16FlashAttnFwdSm90INS1_25CollectiveMainloopFwdSm90ILi2EN4cute5tupleIJNS5_1CILi1EEES8_S8_EEENS6_IJNS7_ILi128EEESA_NS7_ILi192EEEEEELi192ENS_12float_e4m3_tEfNS_4arch4Sm90ELb0ELb1ELb1ELb1ELb0ELb0ELb0ELb1ELb1ELb0ELb0ELb0EEENS1_21CollectiveEpilogueFwdINS6_IJSA_SB_SA_EEES9_NS_10bfloat16_tESF_Li256ELb1ELb0ELb0ELb1EEENS1_36VarlenDynamicPersistentTileSchedulerILi128ELi128ELi256ELi128ELb0ELb0ELb1ELb1ELb0ELb1EEEEEEEEEvNT_6ParamsE,@"STO_CUDA_ENTRY STV_DEFAULT"
_ZN7cutlass13device_kernelIN5flash11enable_sm90INS1_16FlashAttnFwdSm90INS1_25CollectiveMainloopFwdSm90ILi2EN4cute5tupleIJNS5_1CILi1EEES8_S8_EEENS6_IJNS7_ILi128EEESA_NS7_ILi192EEEEEELi192ENS_12float_e4m3_tEfNS_4arch4Sm90ELb0ELb1ELb1ELb1ELb0ELb0ELb0ELb1ELb1ELb0ELb0ELb0EEENS1_21CollectiveEpilogueFwdINS6_IJSA_SB_SA_EEES9_NS_10bfloat16_tESF_Li256ELb1ELb0ELb0ELb1EEENS1_36VarlenDynamicPersistentTileSchedulerILi128ELi128ELi256ELi128ELb0ELb0ELb1ELb1ELb0ELb1EEEEEEEEEvNT_6ParamsE:
        /* <DEDUP_REMOVED lines=21> */
.L_x_1103:
[----:B------:R-:W-:Y:S05]  /*0150*/  BSYNC B0 ;  /* 0x0000000000007941 */ /* 0x000fea0003800000 */
.L_x_1102:
        /* <DEDUP_REMOVED lines=41> */
.L_x_1104:
        /* <DEDUP_REMOVED lines=22> */
.L_x_1105:
        /* <DEDUP_REMOVED lines=18> */
.L_x_1106:
        /* <DEDUP_REMOVED lines=22> */
.L_x_1107:
        /* <DEDUP_REMOVED lines=22> */
.L_x_1108:
[----:B------:R-:W-:Y:S01]  /*0930*/  PLOP3.LUT P0, PT, PT, PT, UP0, 0x80, 0x0 ;  /* 0x000000000000781c */ /* 0x000fe20003f0f008 */
[----:B------:R-:W-:Y:S01]  /*0940*/  UMOV UR40, 0x1 ;  /* 0x0000000100287882 */ /* 0x000fe20000000000 */
[----:B------:R-:W-:Y:S01]  /*0950*/  NOP ;  /* 0x0000000000007918 */ /* 0x000fe20000000000 */
[----:B------:R-:W-:Y:S01]  /*0960*/  USEL UR40, UR40, 0x2, !UP0 ;  /* 0x0000000228287887 */ /* 0x000fe2000c000000 */
[----:B------:R-:W-:Y:S01]  /*0970*/  ULDC.64 UR48, c[0x0][0x208] ;  /* 0x0000820000307ab9 */ /* 0x000fe20000000a00 */
[----:B012-4-:R-:W-:Y:S08]  /*0980*/  BAR.SYNC.DEFER_BLOCKING 0x0 ;  /* 0x0000000000007b1d */ /* 0x017ff00000010000 */
[----:B------:R-:W-:Y:S05]  /*0990*/  @!P0 BRA `(.L_x_1109) ;  /* 0x0000012400a48947 */ /* 0x000fea0003800000 */
.L_x_1110:
        /* <DEDUP_REMOVED lines=21> */
[----:B------:R-:W-:Y:S01]  /*0af0*/  R2UR UR47, R95 ;  /* 0x000000005f2f72ca */ /* 0x000fe200000e0000 */
[----:B------:R-:W-:Y:S01]  /*0b00*/  UMOV UR45, URZ ;  /* 0x0000003f002d7c82 */ /* 0x000fe20008000000 */
[----:B------:R-:W-:Y:S01]  /*0b10*/  SHF.R.S32.HI R3, RZ, 0x1f, R206 ;  /* 0x0000001fff037819 */ /* 0x000fe200000114ce */
[----:B------:R-:W-:Y:S01]  /*0b20*/  UMOV UR44, URZ ;  /* 0x0000003f002c7c82 */ /* 0x000fe20008000000 */
[----:B------:R-:W-:Y:S02]  /*0b30*/  UMOV UR50, URZ ;  /* 0x0000003f00327c82 */ /* 0x000fe40008000000 */
[CC--:B------:R-:W-:Y:S02]  /*0b40*/  LEA.HI R5, R3.reuse, R206.reuse, RZ, 0x7 ;  /* 0x000000ce03057211 */ /* 0x0c0fe400078f38ff */
[----:B------:R-:W-:-:S02]  /*0b50*/  LEA.HI R0, R3, R206, RZ, 0x4 ;  /* 0x000000ce03007211 */ /* 0x000fc400078f20ff */
[----:B------:R-:W-:Y:S02]  /*0b60*/  LOP3.LUT R7, R5, 0xffffff80, RZ, 0xc0, !PT ;  /* 0xffffff8005077812 */ /* 0x000fe400078ec0ff */
[CC--:B------:R-:W-:Y:S02]  /*0b70*/  LEA.HI R2, R3.reuse, R206.reuse, RZ, 0x5 ;  /* 0x000000ce03027211 */ /* 0x0c0fe400078f28ff */
[----:B------:R-:W-:Y:S01]  /*0b80*/  SHF.R.S32.HI R9, RZ, 0x4, R0 ;  /* 0x00000004ff097819 */ /* 0x000fe20000011400 */
[----:B------:R-:W-:Y:S01]  /*0b90*/  IMAD.IADD R202, R206, 0x1, -R7 ;  /* 0x00000001ceca7824 */ /* 0x000fe200078e0a07 */
[----:B------:R-:W-:Y:S01]  /*0ba0*/  SHF.R.S32.HI R204, RZ, 0x7, R5 ;  /* 0x00000007ffcc7819 */ /* 0x000fe20000011405 */
[----:B------:R-:W-:Y:S01]  /*0bb0*/  IMAD.SHL.U32 R2, R2, 0x20, RZ ;  /* 0x0000002002027824 */ /* 0x000fe200078e00ff */
[----:B------:R-:W-:Y:S02]  /*0bc0*/  LEA.HI R3, R3, R206, RZ, 0x3 ;  /* 0x000000ce03037211 */ /* 0x000fe400078f18ff */
[----:B------:R-:W-:-:S02]  /*0bd0*/  SHF.R.S32.HI R11, RZ, 0x1f, R202 ;  /* 0x0000001fff0b7819 */ /* 0x000fc400000114ca */
[----:B------:R-:W-:Y:S02]  /*0be0*/  LEA.HI R5, R5, R204, RZ, 0x1 ;  /* 0x000000cc05057211 */ /* 0x000fe400078f08ff */
[----:B------:R-:W-:Y:S02]  /*0bf0*/  LEA.HI R4, R11, R202, RZ, 0x2 ;  /* 0x000000ca0b047211 */ /* 0x000fe400078f10ff */
[----:B------:R-:W-:Y:S02]  /*0c00*/  LOP3.LUT R2, R2, 0xfffffc00, RZ, 0xc0, !PT ;  /* 0xfffffc0002027812 */ /* 0x000fe400078ec0ff */
[--C-:B------:R-:W-:Y:S02]  /*0c10*/  SHF.R.S32.HI R6, RZ, 0x2, R4.reuse ;  /* 0x00000002ff067819 */ /* 0x100fe40000011404 */
[----:B------:R-:W-:Y:S02]  /*0c20*/  SHF.R.S32.HI R7, RZ, 0x1f, R4 ;  /* 0x0000001fff077819 */ /* 0x000fe40000011404 */
[----:B------:R-:W-:-:S02]  /*0c30*/  LOP3.LUT R5, R5, 0x3fffffe, RZ, 0xc0, !PT ;  /* 0x03fffffe05057812 */ /* 0x000fc400078ec0ff */
[----:B------:R-:W-:Y:S02]  /*0c40*/  LEA.HI R7, R7, R6, RZ, 0x3 ;  /* 0x0000000607077211 */ /* 0x000fe400078f18ff */
[----:B------:R-:W-:Y:S01]  /*0c50*/  LEA.HI R11, R11, R202, RZ, 0x5 ;  /* 0x000000ca0b0b7211 */ /* 0x000fe200078f28ff */
[----:B------:R-:W-:Y:S01]  /*0c60*/  IMAD.IADD R203, R204, 0x1, -R5 ;  /* 0x00000001cccb7824 */ /* 0x000fe200078e0a05 */
[----:B------:R-:W-:Y:S02]  /*0c70*/  LOP3.LUT R7, R7, 0xfffffff8, RZ, 0xc0, !PT ;  /* 0xfffffff807077812 */ /* 0x000fe400078ec0ff */
[----:B------:R-:W-:Y:S02]  /*0c80*/  SHF.R.S32.HI R11, RZ, 0x5, R11 ;  /* 0x00000005ff0b7819 */ /* 0x000fe4000001140b */
[----:B------:R-:W-:Y:S01]  /*0c90*/  LOP3.LUT R5, R3, 0x1ffffff8, RZ, 0xc0, !PT ;  /* 0x1ffffff803057812 */ /* 0x000fe200078ec0ff */
[----:B------:R-:W-:Y:S01]  /*0ca0*/  IMAD.IADD R6, R6, 0x1, -R7 ;  /* 0x0000000106067824 */ /* 0x000fe200078e0a07 */
[----:B------:R-:W-:-:S02]  /*0cb0*/  LOP3.LUT R7, R0, 0x3fffff0, RZ, 0xc0, !PT ;  /* 0x03fffff000077812 */ /* 0x000fc400078ec0ff */
[----:B------:R-:W-:Y:S01]  /*0cc0*/  LEA.HI R0, R0, R9, RZ, 0x1 ;  /* 0x0000000900007211 */ /* 0x000fe200078f08ff */
[----:B------:R-:W-:Y:S01]  /*0cd0*/  IMAD R6, R11, 0x10, R6 ;  /* 0x000000100b067824 */ /* 0x000fe200078e0206 */
[----:B------:R-:W-:Y:S01]  /*0ce0*/  SHF.R.S32.HI R22, RZ, 0x3, R3 ;  /* 0x00000003ff167819 */ /* 0x000fe20000011403 */
[----:B------:R-:W-:Y:S01]  /*0cf0*/  IMAD.IADD R7, R206, 0x1, -R7 ;  /* 0x00000001ce077824 */ /* 0x000fe200078e0a07 */
[----:B------:R-:W-:Y:S01]  /*0d00*/  LOP3.LUT R0, R0, 0x1ffffffe, RZ, 0xc0, !PT ;  /* 0x1ffffffe00007812 */ /* 0x000fe200078ec0ff */
[----:B------:R-:W-:Y:S02]  /*0d10*/  IMAD.IADD R5, R206, 0x1, -R5 ;  /* 0x00000001ce057824 */ /* 0x000fe400078e0a05 */
[----:B------:R-:W-:Y:S02]  /*0d20*/  IMAD R7, R7, 0x40, R2 ;  /* 0x0000004007077824 */ /* 0x000fe400078e0202 */
[----:B------:R-:W-:Y:S02]  /*0d30*/  IMAD.IADD R0, R9, 0x1, -R0 ;  /* 0x0000000109007824 */ /* 0x000fe400078e0a00 */
[----:B------:R-:W-:-:S02]  /*0d40*/  IMAD R203, R203, 0x40, R6 ;  /* 0x00000040cbcb7824 */ /* 0x000fc400078e0206 */
[----:B------:R-:W-:Y:S01]  /*0d50*/  IMAD R205, R0, 0x8, R7 ;  /* 0x0000000800cd7824 */ /* 0x000fe200078e0207 */
[----:B------:R-:W-:Y:S01]  /*0d60*/  LOP3.LUT R7, R4, 0x7ffffffc, RZ, 0xc0, !PT ;  /* 0x7ffffffc04077812 */ /* 0x000fe200078ec0ff */
[----:B------:R-:W-:-:S04]  /*0d70*/  IMAD.SHL.U32 R19, R5, 0x8, RZ ;  /* 0x0000000805137824 */ /* 0x000fc800078e00ff */
[----:B------:R-:W-:-:S07]  /*0d80*/  IMAD.IADD R16, R202, 0x1, -R7 ;  /* 0x00000001ca107824 */ /* 0x000fce00078e0a07 */
.L_x_1214:
[----:B------:R-:W-:Y:S01]  /*0d90*/  ULDC.64 UR4, c[0x0][0xa28] ;  /* 0x00028a0000047ab9 */ /* 0x000fe20000000a00 */
[----:B0-----:R-:W0:Y:S01]  /*0da0*/  LDC R18, c[0x0][0x288] ;  /* 0x0000a200ff127b82 */ /* 0x001e220000000800 */
[----:B------:R-:W-:Y:S01]  /*0db0*/  UISETP.NE.U32.AND UP0, UPT, UR4, URZ, UPT ;  /* 0x0000003f0400728c */ /* 0x000fe2000bf05070 */
[----:B----45:R-:W-:-:S03]  /*0dc0*/  IMAD.MOV.U32 R6, RZ, RZ, RZ ;  /* 0x000000ffff067224 */ /* 0x030fc600078e00ff */
[----:B------:R-:W-:-:S03]  /*0dd0*/  UISETP.NE.AND.EX UP0, UPT, UR5, URZ, UPT, UP0 ;  /* 0x0000003f0500728c */ /* 0x000fc6000bf05300 */
[----:B------:R-:W-:Y:S01]  /*0de0*/  ULDC.64 UR4, c[0x0][0xa18] ;  /* 0x0002860000047ab9 */ /* 0x000fe20000000a00 */
[----:B-12---:R-:W1:Y:S01]  /*0df0*/  LDC.64 R8, c[0x0][0x3f8] ;  /* 0x0000fe00ff087b82 */ /* 0x006e620000000a00 */
[----:B------:R-:W-:Y:S01]  /*0e00*/  UISETP.NE.U32.AND UP1, UPT, UR4, URZ, UPT ;  /* 0x0000003f0400728c */ /* 0x000fe2000bf25070 */
[----:B------:R-:W-:-:S03]  /*0e10*/  PLOP3.LUT P0, PT, PT, PT, UP0, 0x80, 0x0 ;  /* 0x000000000000781c */ /* 0x000fc60003f0f008 */
[----:B------:R-:W-:-:S03]  /*0e20*/  UISETP.NE.AND.EX UP1, UPT, UR5, URZ, UPT, UP1 ;  /* 0x0000003f0500728c */ /* 0x000fc6000bf25310 */
[----:B------:R-:W-:Y:S01]  /*0e30*/  @UP0 ULDC.64 UR4, c[0x0][0xa28] ;  /* 0x00028a0000040ab9 */ /* 0x000fe20000000a00 */
[----:B------:R-:W2:Y:S01]  /*0e40*/  LDC R0, c[0x0][0x404] ;  /* 0x00010100ff007b82 */ /* 0x000ea20000000800 */
[----:B------:R-:W-:Y:S01]  /*0e50*/  @UP0 UIMAD.WIDE UR4, UR47, 0x4, UR4 ;  /* 0x000000042f0408a5 */ /* 0x000fe2000f8e0204 */
[----:B------:R-:W-:-:S05]  /*0e60*/  PLOP3.LUT P2, PT, PT, PT, UP1, 0x80, 0x0 ;  /* 0x000000000000781c */ /* 0x000fca0003f4f018 */
[----:B------:R-:W-:Y:S01]  /*0e70*/  @UP1 ULDC.64 UR6, c[0x0][0xa18] ;  /* 0x0002860000061ab9 */ /* 0x000fe20000000a00 */
[----:B------:R-:W-:Y:S01]  /*0e80*/  IMAD.U32 R2, RZ, RZ, UR4 ;  /* 0x00000004ff027e24 */ /* 0x000fe2000f8e00ff */
[----:B---3--:R-:W3:Y:S01]  /*0e90*/  LDC R17, c[0x0][0x2e0] ;  /* 0x0000b800ff117b82 */ /* 0x008ee20000000800 */
[----:B------:R-:W-:Y:S01]  /*0ea0*/  IMAD.U32 R3, RZ, RZ, UR5 ;  /* 0x00000005ff037e24 */ /* 0x000fe2000f8e00ff */
[----:B------:R-:W-:-:S04]  /*0eb0*/  @UP1 UIMAD.WIDE UR4, UR47, 0x4, UR6 ;  /* 0x000000042f0418a5 */ /* 0x000fc8000f8e0206 */
[----:B------:R4:W5:Y:S02]  /*0ec0*/  @P0 LDG.E R6, desc[UR48][R2.64] ;  /* 0x0000003002060981 */ /* 0x000964000c1e1900 */
[----:B------:R-:W-:Y:S02]  /*0ed0*/  IMAD.U32 R4, RZ, RZ, UR4 ;  /* 0x00000004ff047e24 */ /* 0x000fe4000f8e00ff */
[----:B------:R-:W-:Y:S01]  /*0ee0*/  IMAD.U32 R5, RZ, RZ, UR5 ;  /* 0x00000005ff057e24 */ /* 0x000fe2000f8e00ff */
[----:B------:R-:W-:-:S04]  /*0ef0*/  ULDC.64 UR4, c[0x0][0xa20] ;  /* 0x0002880000047ab9 */ /* 0x000fc80000000a00 */
[----:B0-----:R4:W5:Y:S01]  /*0f00*/  @P2 LDG.E R18, desc[UR48][R4.64] ;  /* 0x0000003004122981 */ /* 0x001962000c1e1900 */
[----:B-1----:R-:W-:Y:S02]  /*0f10*/  ISETP.NE.U32.AND P0, PT, R8, RZ, PT ;  /* 0x000000ff0800720c */ /* 0x002fe40003f05070 */
[----:B------:R-:W-:Y:S02]  /*0f20*/  ISETP.NE.U32.AND P1, PT, RZ, UR4, PT ;  /* 0x00000004ff007c0c */ /* 0x000fe4000bf25070 */
[----:B------:R-:W-:Y:S02]  /*0f30*/  ISETP.NE.AND.EX P0, PT, R9, RZ, PT, P0 ;  /* 0x000000ff0900720c */ /* 0x000fe40003f05300 */
[----:B------:R-:W-:Y:S02]  /*0f40*/  ISETP.NE.AND.EX P1, PT, RZ, UR5, PT, P1 ;  /* 0x00000005ff007c0c */ /* 0x000fe4000bf25310 */
[----:B--2---:R-:W-:Y:S01]  /*0f50*/  SEL R0, R0, 0x1, P0 ;  /* 0x0000000100007807 */ /* 0x004fe20000000000 */
[----:B----4-:R-:W-:Y:S10]  /*0f60*/  @P2 BRA `(.L_x_1111) ;  /* 0x00000000002c2947 */ /* 0x010ff40003800000 */
        /* <DEDUP_REMOVED lines=8> */
[----:B-----5:R-:W2:Y:S04]  /*0ff0*/  LDG.E R18, desc[UR48][R2.64] ;  /* 0x0000003002127981 */ /* 0x020ea8000c1e1900 */
[----:B------:R-:W2:Y:S02]  /*1000*/  LDG.E R5, desc[UR48][R2.64+0x4] ;  /* 0x0000043002057981 */ /* 0x000ea4000c1e1900 */
[----:B--2---:R-:W-:-:S07]  /*1010*/  IMAD.IADD R18, R5, 0x1, -R18 ;  /* 0x0000000105127824 */ /* 0x004fce00078e0a12 */
.L_x_1111:
[----:B------:R-:W-:Y:S01]  /*1020*/  UMOV UR43, UR41 ;  /* 0x00000029002b7c82 */ /* 0x000fe20008000000 */
[----:B------:R-:W-:Y:S01]  /*1030*/  UMOV UR42, UR47 ;  /* 0x0000002f002a7c82 */ /* 0x000fe20008000000 */
[----:B---3--:R-:W-:Y:S02]  /*1040*/  IMAD R17, R0, R17, RZ ;  /* 0x0000001100117224 */ /* 0x008fe400078e02ff */
[----:B------:R-:W-:Y:S01]  /*1050*/  IMAD.MOV.U32 R201, RZ, RZ, R93 ;  /* 0x000000ffffc97224 */ /* 0x000fe200078e005d */
[----:B------:R-:W-:Y:S06]  /*1060*/  @!P1 BRA `(.L_x_1112) ;  /* 0x0000000000189947 */ /* 0x000fec0003800000 */
[----:B------:R-:W-:Y:S02]  /*1070*/  ULDC.64 UR4, c[0x0][0xa20] ;  /* 0x0002880000047ab9 */ /* 0x000fe40000000a00 */
[----:B------:R-:W-:-:S06]  /*1080*/  UIMAD.WIDE UR4, UR47, 0x4, UR4 ;  /* 0x000000042f0478a5 */ /* 0x000fcc000f8e0204 */
[----:B------:R-:W-:Y:S02]  /*1090*/  IMAD.U32 R2, RZ, RZ, UR4 ;  /* 0x00000004ff027e24 */ /* 0x000fe4000f8e00ff */
[----:B------:R-:W-:-:S05]  /*10a0*/  IMAD.U32 R3, RZ, RZ, UR5 ;  /* 0x00000005ff037e24 */ /* 0x000fca000f8e00ff */
[----:B------:R0:W5:Y:S01]  /*10b0*/  LDG.E R17, desc[UR48][R2.64] ;  /* 0x0000003002117981 */ /* 0x000162000c1e1900 */
[----:B------:R-:W-:Y:S05]  /*10c0*/  BRA `(.L_x_1113) ;  /* 0x00000000002c7947 */ /* 0x000fea0003800000 */
.L_x_1112:
        /* <DEDUP_REMOVED lines=9> */
[----:B------:R-:W2:Y:S02]  /*1160*/  LDG.E R0, desc[UR48][R2.64+0x4] ;  /* 0x0000043002007981 */ /* 0x000ea4000c1e1900 */
[----:B--2---:R-:W-:-:S07]  /*1170*/  IMAD.IADD R17, R0, 0x1, -R17 ;  /* 0x0000000100117824 */ /* 0x004fce00078e0a11 */
.L_x_1113:
[----:B------:R-:W1:Y:S01]  /*1180*/  LDC.64 R8, c[0x0][0x9e0] ;  /* 0x00027800ff087b82 */ /* 0x000e620000000a00 */
[----:B------:R-:W-:Y:S01]  /*1190*/  ULDC UR4, c[0x0][0x428] ;  /* 0x00010a0000047ab9 */ /* 0x000fe20000000800 */
[----:B-----5:R-:W-:Y:S01]  /*11a0*/  IMAD.IADD R17, R17, 0x1, -R6 ;  /* 0x0000000111117824 */ /* 0x020fe200078e0a06 */
[----:B------:R-:W-:-:S04]  /*11b0*/  UISETP.NE.AND UP0, UPT, UR4, 0x1, UPT ;  /* 0x000000010400788c */ /* 0x000fc8000bf05270 */
[----:B------:R-:W-:-:S05]  /*11c0*/  IADD3 R200, R17, 0x80, -R18 ;  /* 0x0000008011c87810 */ /* 0x000fca0007ffe812 */
[----:B------:R-:W-:Y:S02]  /*11d0*/  IMAD R200, R93, 0x80, R200 ;  /* 0x000000805dc87824 */ /* 0x000fe400078e02c8 */
[----:B------:R-:W-:Y:S01]  /*11e0*/  @UP0 ULDC UR4, c[0x0][0x42c] ;  /* 0x00010b0000040ab9 */ /* 0x000fe20000000800 */
[----:B------:R-:W-:Y:S01]  /*11f0*/  @UP0 ULDC UR6, c[0x0][0x430] ;  /* 0x00010c0000060ab9 */ /* 0x000fe20000000800 */
[----:B------:R-:W-:-:S04]  /*1200*/  UIMAD.WIDE.U32 UR4, UR41, UR4, URZ ;  /* 0x00000004290472a5 */ /* 0x000fc8000f8e003f */
[----:B------:R-:W-:Y:S01]  /*1210*/  @UP0 USHF.R.U32.HI UR41, URZ, UR6, UR5 ;  /* 0x000000063f290299 */ /* 0x000fe20008011605 */
[----:B-1----:R-:W-:Y:S01]  /*1220*/  ISETP.GE.AND P1, PT, R9, 0x1, PT ;  /* 0x000000010900780c */ /* 0x002fe20003f26270 */
[----:B------:R-:W-:-:S12]  /*1230*/  IMAD.IADD R0, R200, 0x1, R8 ;  /* 0x00000001c8007824 */ /* 0x000fd800078e0208 */
[----:B------:R-:W-:Y:S05]  /*1240*/  @!P1 BRA `(.L_x_1114) ;  /* 0x0000000000409947 */ /* 0x000fea0003800000 */
[C---:B------:R-:W-:Y:S01]  /*1250*/  ISETP.GT.AND P0, PT, R200.reuse, RZ, PT ;  /* 0x000000ffc800720c */ /* 0x040fe20003f04270 */
[----:B0-----:R-:W-:-:S12]  /*1260*/  VIADD R2, R200, 0xffffffff ;  /* 0xffffffffc8027836 */ /* 0x001fd80000000000 */
[----:B------:R-:W-:Y:S05]  /*1270*/  @P0 BRA `(.L_x_1115) ;  /* 0x00000000001c0947 */ /* 0x000fea0003800000 */
[----:B------:R-:W-:Y:S01]  /*1280*/  ISETP.NE.AND P0, PT, R9, 0x1, PT ;  /* 0x000000010900780c */ /* 0x000fe20003f05270 */
[----:B------:R-:W-:-:S12]  /*1290*/  IMAD.MOV R3, RZ, RZ, -R200 ;  /* 0x000000ffff037224 */ /* 0x000fd800078e0ac8 */
[----:B------:R-:W0:Y:S02]  /*12a0*/  @P0 LDC.64 R4, c[0x0][0x9e8] ;  /* 0x00027a00ff040b82 */ /* 0x000e240000000a00 */
[----:B0-----:R-:W-:-:S05]  /*12b0*/  @P0 IMAD.HI.U32 R2, R3, R4, RZ ;  /* 0x0000000403020227 */ /* 0x001fca00078e00ff */
[----:B------:R-:W-:-:S04]  /*12c0*/  @P0 SHF.R.U32.HI R3, RZ, R5, R2 ;  /* 0x00000005ff030219 */ /* 0x000fc80000011602 */
[----:B------:R-:W-:Y:S01]  /*12d0*/  LOP3.LUT R2, RZ, R3, RZ, 0x33, !PT ;  /* 0x00000003ff027212 */ /* 0x000fe200078e33ff */
[----:B------:R-:W-:Y:S06]  /*12e0*/  BRA `(.L_x_1116) ;  /* 0x0000000000107947 */ /* 0x000fec0003800000 */
.L_x_1115:
[----:B------:R-:W-:-:S13]  /*12f0*/  ISETP.NE.AND P0, PT, R9, 0x1, PT ;  /* 0x000000010900780c */ /* 0x000fda0003f05270 */
[----:B------:R-:W0:Y:S02]  /*1300*/  @P0 LDC.64 R4, c[0x0][0x9e8] ;  /* 0x00027a00ff040b82 */ /* 0x000e240000000a00 */
[----:B0-----:R-:W-:-:S05]  /*1310*/  @P0 IMAD.HI.U32 R4, R2, R4, RZ ;  /* 0x0000000402040227 */ /* 0x001fca00078e00ff */
[----:B------:R-:W-:-:S07]  /*1320*/  @P0 SHF.R.U32.HI R2, RZ, R5, R4 ;  /* 0x00000005ff020219 */ /* 0x000fce0000011604 */
.L_x_1116:
[----:B------:R-:W-:-:S05]  /*1330*/  IMAD R3, R2, R9, R9 ;  /* 0x0000000902037224 */ /* 0x000fca00078e0209 */
[----:B------:R-:W-:-:S07]  /*1340*/  VIMNMX R0, R0, R3, PT ;  /* 0x0000000300007248 */ /* 0x000fce0003fe0100 */
.L_x_1114:
[----:B0-----:R-:W-:Y:S01]  /*1350*/  VIADD R2, R0, 0x7f ;  /* 0x0000007f00027836 */ /* 0x001fe20000000000 */
[----:B------:R-:W-:Y:S01]  /*1360*/  ULDC UR4, c[0x0][0x9dc] ;  /* 0x0002770000047ab9 */ /* 0x000fe20000000800 */
[C---:B------:R-:W-:Y:S02]  /*1370*/  VIADD R0, R17.reuse, 0x7f ;  /* 0x0000007f11007836 */ /* 0x040fe40000000000 */
[----:B------:R-:W-:Y:S01]  /*1380*/  IMAD.IADD R4, R17, 0x1, -R18 ;  /* 0x0000000111047824 */ /* 0x000fe200078e0a12 */
[----:B------:R-:W-:Y:S02]  /*1390*/  SHF.R.S32.HI R5, RZ, 0x1f, R2 ;  /* 0x0000001fff057819 */ /* 0x000fe40000011402 */
[----:B------:R-:W-:Y:S01]  /*13a0*/  SHF.R.S32.HI R3, RZ, 0x1f, R0 ;  /* 0x0000001fff037819 */ /* 0x000fe20000011400 */
[----:B------:R-:W-:Y:S01]  /*13b0*/  IMAD R89, R93, 0x80, R4 ;  /* 0x000000805d597824 */ /* 0x000fe200078e0204 */
        /* <DEDUP_REMOVED lines=12> */
[----:B------:R-:W0:Y:S02]  /*1480*/  @P0 LDC.64 R4, c[0x0][0x9e8] ;  /* 0x00027a00ff040b82 */ /* 0x000e240000000a00 */
[----:B0-----:R-:W-:-:S05]  /*1490*/  @P0 IMAD.HI.U32 R0, R3, R4, RZ ;  /* 0x0000000403000227 */ /* 0x001fca00078e00ff */
[----:B------:R-:W-:-:S04]  /*14a0*/  @P0 SHF.R.U32.HI R3, RZ, R5, R0 ;  /* 0x00000005ff030219 */ /* 0x000fc80000011600 */
[----:B------:R-:W-:Y:S01]  /*14b0*/  LOP3.LUT R0, RZ, R3, RZ, 0x33, !PT ;  /* 0x00000003ff007212 */ /* 0x000fe200078e33ff */
[----:B------:R-:W-:Y:S06]  /*14c0*/  BRA `(.L_x_1119) ;  /* 0x0000000000147947 */ /* 0x000fec0003800000 */
.L_x_1118:
[----:B------:R-:W-:Y:S01]  /*14d0*/  ISETP.NE.AND P0, PT, R9, 0x1, PT ;  /* 0x000000010900780c */ /* 0x000fe20003f05270 */
[----:B------:R-:W-:-:S12]  /*14e0*/  IMAD.MOV.U32 R0, RZ, RZ, R89 ;  /* 0x000000ffff007224 */ /* 0x000fd800078e0059 */
[----:B------:R-:W0:Y:S02]  /*14f0*/  @P0 LDC.64 R2, c[0x0][0x9e8] ;  /* 0x00027a00ff020b82 */ /* 0x000e240000000a00 */
[----:B0-----:R-:W-:-:S05]  /*1500*/  @P0 IMAD.HI.U32 R2, R89, R2, RZ ;  /* 0x0000000259020227 */ /* 0x001fca00078e00ff */
[----:B------:R-:W-:-:S07]  /*1510*/  @P0 SHF.R.U32.HI R0, RZ, R3, R2 ;  /* 0x00000003ff000219 */ /* 0x000fce0000011602 */
.L_x_1119:
[----:B------:R-:W-:-:S05]  /*1520*/  IMAD R0, R0, R9, RZ ;  /* 0x0000000900007224 */ /* 0x000fca00078e02ff */
[----:B------:R-:W-:-:S13]  /*1530*/  R2UR UR5, R0 ;  /* 0x00000000000572ca */ /* 0x000fda00000e0000 */
[----:B------:R-:W-:-:S04]  /*1540*/  UISETP.LT.AND UP0, UPT, UR4, UR5, UPT ;  /* 0x000000050400728c */ /* 0x000fc8000bf01270 */
[----:B------:R-:W-:-:S12]  /*1550*/  USEL UR4, UR4, UR5, !UP0 ;  /* 0x0000000504047287 */ /* 0x000fd8000c000000 */
.L_x_1117:
        /* <DEDUP_REMOVED lines=20> */
[----:B------:R-:W-:Y:S01]  /*16a0*/  CS2R R24, SRZ ;  /* 0x0000000000187805 */ /* 0x000fe2000001ff00 */
[----:B------:R-:W-:Y:S01]  /*16b0*/  IMAD.MOV.U32 R91, RZ, RZ, RZ ;  /* 0x000000ffff5b7224 */ /* 0x000fe200078e00ff */
[----:B------:R-:W-:Y:S02]  /*16c0*/  ISETP.GT.AND P1, PT, R88, UR39, PT ;  /* 0x0000002758007c0c */ /* 0x000fe4000bf24270 */
        /* <DEDUP_REMOVED lines=33> */
[----:B------:R-:W-:Y:S01]  /*18e0*/  IMAD.MOV.U32 R104, RZ, RZ, RZ ;  /* 0x000000ffff687224 */ /* 0x000fe200078e00ff */
[----:B------:R-:W-:Y:S01]  /*18f0*/  CS2R R132, SRZ ;  /* 0x0000000000847805 */ /* 0x000fe2000001ff00 */
[----:B------:R-:W-:Y:S06]  /*1900*/  @!P1 BRA `(.L_x_1120) ;  /* 0x000000e8001c9947 */ /* 0x000fec0003800000 */
        /* <DEDUP_REMOVED lines=31> */
.L_x_1121:
        /* <DEDUP_REMOVED lines=19> */
[----:B------:R-:W-:Y:S02]  /*1c30*/  @UP1 USHF.R.S32.HI UR19, URZ, 0x1f, UR41 ;  /* 0x0000001f3f131899 */ /* 0x000fe40008011429 */
[----:B------:R-:W-:Y:S02]  /*1c40*/  @UP1 UIMAD.WIDE.U32 UR8, UR47, UR14, URZ ;  /* 0x0000000e2f0812a5 */ /* 0x000fe4000f8e003f */
[----:B------:R-:W-:Y:S02]  /*1c50*/  @UP1 UIMAD UR18, UR47, UR15, UR10 ;  /* 0x0000000f2f1212a4 */ /* 0x000fe4000f8e020a */
[----:B------:R-:W-:Y:S01]  /*1c60*/  @UP0 UIADD3 UR13, UR13, UR17, URZ ;  /* 0x000000110d0d0290 */ /* 0x000fe2000fffe03f */
[----:B------:R-:W-:Y:S01]  /*1c70*/  @UP0 ULDC.64 UR14, c[0x0][0x9b0] ;  /* 0x00026c00000e0ab9 */ /* 0x000fe20000000a00 */
[----:B------:R-:W-:Y:S01]  /*1c80*/  @UP1 ULDC.64 UR10, c[0x0][0x9c0] ;  /* 0x00027000000a1ab9 */ /* 0x000fe20000000a00 */
[----:B------:R-:W-:-:S02]  /*1c90*/  @UP0 UIMAD UR16, UR16, UR14, URZ ;  /* 0x0000000e101002a4 */ /* 0x000fc4000f8e023f */
[----:B------:R-:W-:Y:S02]  /*1ca0*/  @UP1 UIMAD UR17, UR19, UR10, URZ ;  /* 0x0000000a131112a4 */ /* 0x000fe4000f8e023f */
[----:B------:R-:W-:Y:S02]  /*1cb0*/  @UP1 UIADD3 UR9, UR9, UR18, URZ ;  /* 0x0000001209091290 */ /* 0x000fe4000fffe03f */
[----:B------:R-:W-:Y:S02]  /*1cc0*/  @UP0 UIMAD UR16, UR41, UR15, UR16 ;  /* 0x0000000f291002a4 */ /* 0x000fe4000f8e0210 */
[----:B------:R-:W-:Y:S02]  /*1cd0*/  @UP1 UIMAD UR17, UR41, UR11, UR17 ;  /* 0x0000000b291112a4 */ /* 0x000fe4000f8e0211 */
[----:B------:R-:W-:Y:S02]  /*1ce0*/  @UP0 UIMAD.WIDE.U32 UR14, UR41, UR14, UR12 ;  /* 0x0000000e290e02a5 */ /* 0x000fe4000f8e000c */
        /* <DEDUP_REMOVED lines=21> */
[----:B------:R-:W0:Y:S01]  /*1e40*/  SYNCS.PHASECHK.TRANS64.TRYWAIT P1, [UR36+0x2a800], R6 ;  /* 0x02a80006ff0075a7 */ /* 0x000e220008020164 */
[----:B--2---:R-:W-:-:S04]  /*1e50*/  FMUL.FTZ R0, R7, R0 ;  /* 0x0000000007007220 */ /* 0x004fc80000410000 */
[----:B------:R-:W-:Y:S01]  /*1e60*/  FMUL.FTZ R0, R0, UR4 ;  /* 0x0000000400007c20 */ /* 0x000fe20008410000 */
[----:B0-----:R-:W-:Y:S06]  /*1e70*/  @!P1 BRA `(.L_x_1122) ;  /* 0x0000016400e09947 */ /* 0x001fec0003800000 */
.L_x_1311:
[----:B------:R-:W-:Y:S05]  /*1e80*/  @!P0 BRA `(.L_x_1123) ;  /* 0x0000000000048947 */ /* 0x000fea0003800000 */
[----:B------:R-:W-:Y:S01]  /*1e90*/  BPT.TRAP 0x1 ;  /* 0x000000040000795c */ /* 0x000fe20000300000 */
.L_x_1123:
[----:B0-----:R-:W-:Y:S02]  /*1ea0*/  IMAD.U32 R3, RZ, RZ, UR50 ;  /* 0x00000032ff037e24 */ /* 0x001fe4000f8e00ff */
[----:B------:R-:W-:-:S03]  /*1eb0*/  IMAD.U32 R2, RZ, RZ, UR44 ;  /* 0x0000002cff027e24 */ /* 0x000fc6000f8e00ff */
[----:B------:R-:W-:Y:S02]  /*1ec0*/  LEA R3, R3, UR36, 0x3 ;  /* 0x0000002403037c11 */ /* 0x000fe4000f8e18ff */
[----:B------:R-:W-:-:S04]  /*1ed0*/  SHF.L.U32 R2, R2, 0x1f, RZ ;  /* 0x0000001f02027819 */ /* 0x000fc800000006ff */
[----:B------:R0:W1:Y:S01]  /*1ee0*/  SYNCS.PHASECHK.TRANS64.TRYWAIT P2, [R3+URZ+0x2a830], R2 ;  /* 0x02a83002030075a7 */ /* 0x000062000804017f */
[----:B------:R-:W-:Y:S05]  /*1ef0*/  @!P0 BRA `(.L_x_1124) ;  /* 0x0000000000048947 */ /* 0x000fea0003800000 */
[----:B------:R-:W-:Y:S01]  /*1f00*/  BPT.TRAP 0x1 ;  /* 0x000000040000795c */ /* 0x000fe20000300000 */
.L_x_1124:
[----:B------:R-:W2:Y:S02]  /*1f10*/  S2R R4, SR_TID.X ;  /* 0x0000000000047919 */ /* 0x000ea40000002100 */
[----:B--2---:R-:W-:Y:S01]  /*1f20*/  LOP3.LUT P1, RZ, R4, 0x7f, RZ, 0xc0, !PT ;  /* 0x0000007f04ff7812 */ /* 0x004fe2000782c0ff */
[----:B-1----:R-:W-:-:S12]  /*1f30*/  @P2 BRA `(.L_x_1125) ;  /* 0x0000000000082947 */ /* 0x002fd80003800000 */
[----:B------:R-:W1:Y:S02]  /*1f40*/  SYNCS.PHASECHK.TRANS64.TRYWAIT P2, [R3+URZ+0x2a830], R2 ;  /* 0x02a83002030075a7 */ /* 0x000e64000804017f */
[----:B-1----:R-:W-:Y:S05]  /*1f50*/  @!P2 BRA `(.L_x_1126) ;  /* 0x0000016400c0a947 */ /* 0x002fea0003800000 */
.L_x_1125:
[----:B------:R-:W-:Y:S05]  /*1f60*/  WARPSYNC.ALL ;  /* 0x0000000000007948 */ /* 0x000fea0003800000 */
[----:B------:R-:W-:Y:S01]  /*1f70*/  UIADD3 UR4, UR36, 0x1e400, URZ ;  /* 0x0001e40024047890 */ /* 0x000fe2000fffe03f */
[----:B------:R-:W-:Y:S01]  /*1f80*/  WARPGROUP.ARRIVE ;  /* 0x00000000000079c5 */ /* 0x000fe20000000000 */
[----:B------:R-:W-:Y:S01]  /*1f90*/  ULOP3.LUT UR24, UR51, 0x10000, URZ, 0xfc, !UPT ;  /* 0x0001000033187892 */ /* 0x000fe2000f8efc3f */
[----:B------:R-:W-:Y:S01]  /*1fa0*/  IMAD.MOV.U32 R7, RZ, RZ, -0x80 ;  /* 0xffffff80ff077424 */ /* 0x000fe200078e00ff */
[----:B------:R-:W-:Y:S01]  /*1fb0*/  USHF.R.U32.HI UR4, URZ, 0x4, UR4 ;  /* 0x000000043f047899 */ /* 0x000fe20008011604 */
[----:B01----:R-:W-:Y:S01]  /*1fc0*/  @!P1 VIADD R3, R3, 0x2a840 ;  /* 0x0002a84003039836 */ /* 0x003fe20000000000 */
[----:B------:R-:W-:Y:S01]  /*1fd0*/  UMOV UR25, 0x80000020 ;  /* 0x8000002000197882 */ /* 0x000fe20000000000 */
[----:B------:R-:W-:Y:S01]  /*1fe0*/  UMOV UR27, 0x80000020 ;  /* 0x80000020001b7882 */ /* 0x000fe20000000000 */
[----:B------:R-:W-:Y:S01]  /*1ff0*/  ULOP3.LUT UR4, UR4, 0x3fff, URZ, 0xc0, !UPT ;  /* 0x00003fff04047892 */ /* 0x000fe2000f8ec03f */
[----:B------:R-:W-:Y:S01]  /*2000*/  UMOV UR5, 0x80000020 ;  /* 0x8000002000057882 */ /* 0x000fe20000000000 */
[----:B------:R-:W-:-:S02]  /*2010*/  UMOV UR7, 0x80000020 ;  /* 0x8000002000077882 */ /* 0x000fc40000000000 */
[----:B------:R-:W-:Y:S01]  /*2020*/  ULOP3.LUT UR28, UR4, 0x10000, URZ, 0xfc, !UPT ;  /* 0x00010000041c7892 */ /* 0x000fe2000f8efc3f */
[----:B------:R-:W-:Y:S01]  /*2030*/  @!P1 PRMT R3, RZ, 0x654, R3 ;  /* 0x00000654ff039816 */ /* 0x000fe20000000003 */
[----:B------:R-:W-:Y:S02]  /*2040*/  UIADD3 UR4, UR24, 0x2, URZ ;  /* 0x0000000218047890 */ /* 0x000fe4000fffe03f */
[----:B------:R-:W-:Y:S02]  /*2050*/  UIMAD UR26, UR50, 0x600, UR28 ;  /* 0x00000600321a78a4 */ /* 0x000fe4000f8e021c */
[----:B------:R-:W-:Y:S02]  /*2060*/  UIADD3 UR8, UR24, 0x200, URZ ;  /* 0x0000020018087890 */ /* 0x000fe4000fffe03f */
[----:B------:R-:W-:Y:S02]  /*2070*/  UIADD3 UR6, UR26, 0x2, URZ ;  /* 0x000000021a067890 */ /* 0x000fe4000fffe03f */
[----:B------:R-:W-:Y:S01]  /*2080*/  UIADD3 UR10, UR26, 0x200, URZ ;  /* 0x000002001a0a7890 */ /* 0x000fe2000fffe03f */
[----:B------:R-:W-:-:S02]  /*2090*/  UMOV UR9, 0x80000020 ;  /* 0x8000002000097882 */ /* 0x000fc40000000000 */
[----:B------:R-:W-:Y:S01]  /*20a0*/  QGMMA.64x128x32.F32.E4M3.E4M3 R24, gdesc[UR24], RZ, !UPT, gsb0 ;  /* 0x01e00000181879f3 */ /* 0x000fe2000c0008ff */
[----:B------:R-:W-:Y:S01]  /*20b0*/  UMOV UR11, 0x80000020 ;  /* 0x80000020000b7882 */ /* 0x000fe20000000000 */
[----:B------:R-:W-:Y:S02]  /*20c0*/  UIADD3 UR12, UR24, 0x202, URZ ;  /* 0x00000202180c7890 */ /* 0x000fe4000fffe03f */
[----:B------:R-:W-:Y:S01]  /*20d0*/  UIADD3 UR14, UR26, 0x202, URZ ;  /* 0x000002021a0e7890 */ /* 0x000fe2000fffe03f */
[----:B------:R-:W-:Y:S01]  /*20e0*/  UMOV UR13, 0x80000020 ;  /* 0x80000020000d7882 */ /* 0x000fe20000000000 */
        /* <DEDUP_REMOVED lines=9> */
[----:B------:R-:W-:Y:S02]  /*2180*/  ULDC UR29, c[0x0][0x9dc] ;  /* 0x00027700001d7ab9 */ /* 0x000fe40000000800 */
[----:B------:R-:W-:Y:S01]  /*2190*/  ULOP3.LUT UR29, URZ, UR29, URZ, 0x33, !UPT ;  /* 0x0000001d3f1d7292 */ /* 0x000fe2000f8e333f */
[----:B------:R-:W-:Y:S02]  /*21a0*/  WARPGROUP.DEPBAR.LE gsb0, 0x0 ;  /* 0x00008000000079c5 */ /* 0x000fe40000010000 */
[----:B------:R-:W-:-:S06]  /*21b0*/  WARPGROUP.ARRIVE ;  /* 0x00000000000079c5 */ /* 0x000fcc0000000000 */
[----:B------:R-:W-:Y:S01]  /*21c0*/  QGMMA.64x128x32.F32.E4M3.E4M3 R24, gdesc[UR4], R24, gsb0 ;  /* 0x01e00000041879f3 */ /* 0x000fe20008000818 */
[----:B------:R-:W-:Y:S02]  /*21d0*/  ULDC.64 UR6, c[0x0][0x9e0] ;  /* 0x0002780000067ab9 */ /* 0x000fe40000000a00 */
[----:B------:R-:W-:-:S06]  /*21e0*/  UISETP.GE.AND UP0, UPT, UR7, 0x1, UPT ;  /* 0x000000010700788c */ /* 0x000fcc000bf06270 */
[----:B------:R-:W-:Y:S01]  /*21f0*/  PLOP3.LUT P2, PT, PT, PT, UP0, 0x40, 0x0 ;  /* 0x000000000000781c */ /* 0x000fe20003f4e808 */
        /* <DEDUP_REMOVED lines=17> */
[----:B------:R0:W1:Y:S01]  /*2310*/  MUFU.TANH R96, R70 ;  /* 0x0000004600607308 */ /* 0x0000620000002400 */
[C---:B------:R-:W-:Y:S01]  /*2320*/  FMUL.FTZ R32, R0.reuse, R32 ;  /* 0x0000002000207220 */ /* 0x040fe20000410000 */
[C---:B------:R-:W-:Y:S01]  /*2330*/  FMUL.FTZ R40, R0.reuse, R40 ;  /* 0x0000002800287220 */ /* 0x040fe20000410000 */
[C---:B------:R-:W-:Y:S01]  /*2340*/  FMUL.FTZ R52, R0.reuse, R52 ;  /* 0x0000003400347220 */ /* 0x040fe20000410000 */
[C---:B------:R-:W-:Y:S01]  /*2350*/  FMUL.FTZ R53, R0.reuse, R53 ;  /* 0x0000003500357220 */ /* 0x040fe20000410000 */
[C---:B------:R-:W-:Y:S01]  /*2360*/  FMUL.FTZ R2, R0.reuse, R26 ;  /* 0x0000001a00027220 */ /* 0x040fe20000410000 */
[C---:B------:R-:W-:Y:S01]  /*2370*/  FMUL.FTZ R9, R0.reuse, R27 ;  /* 0x0000001b00097220 */ /* 0x040fe20000410000 */
[----:B------:R-:W-:Y:S01]  /*2380*/  FMUL.FTZ R12, R0, R34 ;  /* 0x00000022000c7220 */ /* 0x000fe20000410000 */
[----:B------:R2:W3:Y:S01]  /*2390*/  MUFU.TANH R8, R28 ;  /* 0x0000001c00087308 */ /* 0x0004e20000002400 */
[----:B0-----:R-:W-:-:S02]  /*23a0*/  IMAD R70, R88, R7, 0x80 ;  /* 0x0000008058467424 */ /* 0x001fc400078e0207 */
[C---:B------:R-:W-:Y:S01]  /*23b0*/  FMUL.FTZ R15, R0.reuse, R39 ;  /* 0x00000027000f7220 */ /* 0x040fe20000410000 */
[C---:B------:R-:W-:Y:S01]  /*23c0*/  FMUL.FTZ R20, R0.reuse, R42 ;  /* 0x0000002a00147220 */ /* 0x040fe20000410000 */
[C---:B------:R-:W-:Y:S01]  /*23d0*/  FMUL.FTZ R5, R0.reuse, R24 ;  /* 0x0000001800057220 */ /* 0x040fe20000410000 */
[C---:B------:R-:W-:Y:S01]  /*23e0*/  FMUL.FTZ R10, R0.reuse, R30 ;  /* 0x0000001e000a7220 */ /* 0x040fe20000410000 */
[C---:B------:R-:W-:Y:S01]  /*23f0*/  FMUL.FTZ R11, R0.reuse, R31 ;  /* 0x0000001f000b7220 */ /* 0x040fe20000410000 */
[C---:B------:R-:W-:Y:S01]  /*2400*/  FMUL.FTZ R26, R0.reuse, R50 ;  /* 0x00000032001a7220 */ /* 0x040fe20000410000 */
[----:B------:R0:W4:Y:S01]  /*2410*/  MUFU.TANH R6, R25 ;  /* 0x0000001900067308 */ /* 0x0001220000002400 */
[C---:B------:R-:W-:Y:S01]  /*2420*/  FMUL.FTZ R27, R0.reuse, R51 ;  /* 0x00000033001b7220 */ /* 0x040fe20000410000 */
[C---:B--2---:R-:W-:Y:S01]  /*2430*/  FMUL.FTZ R28, R0.reuse, R54 ;  /* 0x00000036001c7220 */ /* 0x044fe20000410000 */
[----:B------:R-:W-:Y:S02]  /*2440*/  IMAD.IADD R7, R17, 0x1, R70 ;  /* 0x0000000111077824 */ /* 0x000fe400078e0246 */
        /* <DEDUP_REMOVED lines=10> */
[C---:B0-----:R-:W-:Y:S01]  /*24f0*/  FMUL.FTZ R25, R0.reuse, R47 ;  /* 0x0000002f00197220 */ /* 0x041fe20000410000 */
[C---:B------:R-:W-:Y:S01]  /*2500*/  FMUL.FTZ R48, R0.reuse, R48 ;  /* 0x0000003000307220 */ /* 0x040fe20000410000 */
[----:B------:R0:W1:Y:S01]  /*2510*/  MUFU.TANH R91, R32 ;  /* 0x00000020005b7308 */ /* 0x0000620000002400 */
[C---:B--2---:R-:W-:Y:S01]  /*2520*/  FMUL.FTZ R29, R0.reuse, R55 ;  /* 0x00000037001d7220 */ /* 0x044fe20000410000 */
[C---:B------:R-:W-:Y:S01]  /*2530*/  FMUL.FTZ R56, R0.reuse, R56 ;  /* 0x0000003800387220 */ /* 0x040fe20000410000 */
[C---:B------:R-:W-:Y:S01]  /*2540*/  FMUL.FTZ R57, R0.reuse, R57 ;  /* 0x0000003900397220 */ /* 0x040fe20000410000 */
[C---:B------:R-:W-:Y:S01]  /*2550*/  FMUL.FTZ R30, R0.reuse, R58 ;  /* 0x0000003a001e7220 */ /* 0x040fe20000410000 */
[C---:B------:R-:W-:Y:S01]  /*2560*/  FMUL.FTZ R31, R0.reuse, R59 ;  /* 0x0000003b001f7220 */ /* 0x040fe20000410000 */
[C---:B------:R-:W-:Y:S01]  /*2570*/  FMUL.FTZ R60, R0.reuse, R60 ;  /* 0x0000003c003c7220 */ /* 0x040fe20000410000 */
[C---:B------:R-:W-:Y:S01]  /*2580*/  FMUL.FTZ R61, R0.reuse, R61 ;  /* 0x0000003d003d7220 */ /* 0x040fe20000410000 */
[----:B------:R2:W1:Y:S01]  /*2590*/  MUFU.TANH R34, R40 ;  /* 0x0000002800227308 */ /* 0x0004620000002400 */
[C---:B0-----:R-:W-:Y:S01]  /*25a0*/  FMUL.FTZ R32, R0.reuse, R62 ;  /* 0x0000003e00207220 */ /* 0x041fe20000410000 */
[C---:B------:R-:W-:Y:S01]  /*25b0*/  FMUL.FTZ R73, R0.reuse, R73 ;  /* 0x0000004900497220 */ /* 0x040fe20000410000 */
[C---:B------:R-:W-:Y:S01]  /*25c0*/  FMUL.FTZ R75, R0.reuse, R75 ;  /* 0x0000004b004b7220 */ /* 0x040fe20000410000 */
[C---:B------:R-:W-:Y:S01]  /*25d0*/  FMUL.FTZ R76, R0.reuse, R76 ;  /* 0x0000004c004c7220 */ /* 0x040fe20000410000 */
[C---:B------:R-:W-:Y:S01]  /*25e0*/  FMUL.FTZ R77, R0.reuse, R77 ;  /* 0x0000004d004d7220 */ /* 0x040fe20000410000 */
[C---:B------:R-:W-:Y:S01]  /*25f0*/  FMUL.FTZ R78, R0.reuse, R78 ;  /* 0x0000004e004e7220 */ /* 0x040fe20000410000 */
        /* <DEDUP_REMOVED lines=17> */
[C---:B------:R-:W-:Y:S01]  /*2710*/  FMUL.FTZ R69, R0.reuse, R69 ;  /* 0x0000004500457220 */ /* 0x040fe20000410000 */
[C---:B--2---:R-:W-:Y:S01]  /*2720*/  FMUL.FTZ R53, R0.reuse, R86 ;  /* 0x0000005600357220 */ /* 0x044fe20000410000 */
[C---:B------:R-:W-:Y:S01]  /*2730*/  FMUL.FTZ R71, R0.reuse, R71 ;  /* 0x0000004700477220 */ /* 0x040fe20000410000 */
[C---:B------:R-:W-:Y:S01]  /*2740*/  FMUL.FTZ R72, R0.reuse, R72 ;  /* 0x0000004800487220 */ /* 0x040fe20000410000 */
[C---:B------:R-:W-:Y:S01]  /*2750*/  FMUL.FTZ R74, R0.reuse, R74 ;  /* 0x0000004a004a7220 */ /* 0x040fe20000410000 */
[----:B------:R0:W-:Y:S01]  /*2760*/  @!P1 SYNCS.ARRIVE.TRANS64.RED.A1T0 RZ, [R3+URZ], RZ ;  /* 0x000000ff03ff99a7 */ /* 0x0001e2000810043f */
[----:B------:R-:W2:Y:S01]  /*2770*/  MUFU.TANH R5, R5 ;  /* 0x0000000500057308 */ /* 0x000ea20000002400 */
[----:B------:R-:W-:Y:S01]  /*2780*/  FMUL.FTZ R33, R0, R33 ;  /* 0x0000002100217220 */ /* 0x000fe20000410000 */
[----:B------:R-:W-:Y:S01]  /*2790*/  IMAD R82, R16, -0x2, R7 ;  /* 0xfffffffe10527824 */ /* 0x000fe200078e0207 */
[----:B------:R-:W-:-:S02]  /*27a0*/  LEA R79, R88, 0xffffff80, 0x7 ;  /* 0xffffff80584f7811 */ /* 0x000fc400078e38ff */
[----:B0-----:R-:W-:-:S03]  /*27b0*/  IADD3 R3, -R18, 0x1, R7 ;  /* 0x0000000112037810 */ /* 0x001fc60007ffe107 */
[----:B------:R-:W0:Y:S02]  /*27c0*/  MUFU.TANH R2, R2 ;  /* 0x0000000200027308 */ /* 0x000e240000002400 */
[----:B------:R-:W-:Y:S02]  /*27d0*/  IMAD R4, R16, -0x2, R3 ;  /* 0xfffffffe10047824 */ /* 0x000fe400078e0203 */
[----:B------:R-:W-:-:S04]  /*27e0*/  IMAD R3, R93, 0x80, R203 ;  /* 0x000000805d037824 */ /* 0x000fc800078e02cb */
[----:B------:R-:W0:Y:S01]  /*27f0*/  MUFU.TANH R9, R9 ;  /* 0x0000000900097308 */ /* 0x000e220000002400 */
[C---:B------:R-:W-:Y:S02]  /*2800*/  VIADD R83, R4.reuse, UR6 ;  /* 0x0000000604537c36 */ /* 0x040fe40008000000 */
[----:B------:R-:W-:-:S03]  /*2810*/  VIADD R86, R4, UR29 ;  /* 0x0000001d04567c36 */ /* 0x000fc60008000000 */
[----:B------:R-:W-:Y:S02]  /*2820*/  VIADDMNMX R7, R3, R83, R82, PT ;  /* 0x0000005303077246 */ /* 0x000fe40003800152 */
[----:B------:R-:W0:Y:S08]  /*2830*/  MUFU.TANH R10, R10 ;  /* 0x0000000a000a7308 */ /* 0x000e300000002400 */
        /* <DEDUP_REMOVED lines=51> */
[----:B------:R5:W0:Y:S02]  /*2b70*/  MUFU.TANH R92, R33 ;  /* 0x00000021005c7308 */ /* 0x000a240000002400 */
[----:B-----5:R-:W-:Y:S01]  /*2b80*/  IMAD.IADD R33, R86, 0x1, R3 ;  /* 0x0000000156217824 */ /* 0x020fe200078e0203 */
[----:B-1234-:R-:W-:Y:S06]  /*2b90*/  @P2 BRA `(.L_x_1127) ;  /* 0x0000000000582947 */ /* 0x01efec0003800000 */
[----:B------:R-:W-:Y:S01]  /*2ba0*/  IADD3 R4, -R18, R17, R3 ;  /* 0x0000001112047210 */ /* 0x000fe20007ffe103 */
[----:B------:R-:W-:Y:S03]  /*2bb0*/  BSSY B0, `(.L_x_1128) ;  /* 0x0000010000007945 */ /* 0x000fe60003800000 */
        /* <DEDUP_REMOVED lines=10> */
.L_x_1129:
[----:B------:R-:W-:-:S06]  /*2c60*/  UISETP.NE.AND UP1, UPT, UR7, 0x1, UPT ;  /* 0x000000010700788c */ /* 0x000fcc000bf25270 */
[----:B------:R-:W-:-:S05]  /*2c70*/  PLOP3.LUT P2, PT, PT, PT, UP1, 0x80, 0x0 ;  /* 0x000000000000781c */ /* 0x000fca0003f4f018 */
[----:B------:R-:W-:-:S08]  /*2c80*/  @UP1 ULDC.64 UR10, c[0x0][0x9e8] ;  /* 0x00027a00000a1ab9 */ /* 0x000fd00000000a00 */
[----:B------:R-:W-:-:S05]  /*2c90*/  @P2 IMAD.HI.U32 R35, R4, UR10, RZ ;  /* 0x0000000a04232c27 */ /* 0x000fca000f8e00ff */
[----:B------:R-:W-:-:S07]  /*2ca0*/  @P2 SHF.R.U32.HI R4, RZ, UR11, R35 ;  /* 0x0000000bff042c19 */ /* 0x000fce0008011623 */
.L_x_1130:
[----:B------:R-:W-:Y:S05]  /*2cb0*/  BSYNC B0 ;  /* 0x0000000000007941 */ /* 0x000fea0003800000 */
.L_x_1128:
[----:B------:R-:W-:-:S04]  /*2cc0*/  IMAD R35, R4, UR7, -R79 ;  /* 0x0000000704237c24 */ /* 0x000fc8000f8e0a4f */
[----:B------:R-:W-:-:S05]  /*2cd0*/  IMAD R4, R16, -0x2, R35 ;  /* 0xfffffffe10047824 */ /* 0x000fca00078e0223 */
[----:B------:R-:W-:Y:S02]  /*2ce0*/  VIMNMX R33, R33, R4, !PT ;  /* 0x0000000421217248 */ /* 0x000fe40007fe0100 */
[----:B------:R-:W-:-:S07]  /*2cf0*/  VIADDMNMX R7, R4, UR7, R7, PT ;  /* 0x0000000704077c46 */ /* 0x000fce000b800107 */
.L_x_1127:
[C---:B------:R-:W-:Y:S02]  /*2d00*/  ISETP.GE.AND P2, PT, R70.reuse, 0x2, PT ;  /* 0x000000024600780c */ /* 0x040fe40003f46270 */
[C---:B------:R-:W-:Y:S02]  /*2d10*/  ISETP.GE.AND P5, PT, R70.reuse, 0xa, PT ;  /* 0x0000000a4600780c */ /* 0x040fe40003fa6270 */
[----:B------:R-:W-:Y:S02]  /*2d20*/  ISETP.GT.AND P3, PT, R33, 0x1, !P2 ;  /* 0x000000012100780c */ /* 0x000fe40005764270 */
[----:B------:R-:W-:Y:S02]  /*2d30*/  ISETP.GE.AND P4, PT, R70, 0x9, PT ;  /* 0x000000094600780c */ /* 0x000fe40003f86270 */
[----:B------:R-:W-:Y:S02]  /*2d40*/  ISETP.LT.OR P3, PT, R7, 0x2, P3 ;  /* 0x000000020700780c */ /* 0x000fe40001f61670 */
[----:B------:R-:W-:-:S02]  /*2d50*/  P2R R35, PR, RZ, 0x10 ;  /* 0x00000010ff237803 */ /* 0x000fc40000000000 */
[----:B------:R-:W-:Y:S02]  /*2d60*/  FSEL R100, R6, -INF , !P3 ;  /* 0xff80000006647808 */ /* 0x000fe40005800000 */
[----:B------:R-:W-:Y:S02]  /*2d70*/  ISETP.GT.AND P3, PT, R33, 0x9, !P5 ;  /* 0x000000092100780c */ /* 0x000fe40006f64270 */
[----:B------:R-:W-:Y:S02]  /*2d80*/  P2R R87, PR, RZ, 0x20 ;  /* 0x00000020ff577803 */ /* 0x000fe40000000000 */
[----:B------:R-:W-:Y:S02]  /*2d90*/  ISETP.LT.OR P3, PT, R7, 0xa, P3 ;  /* 0x0000000a0700780c */ /* 0x000fe40001f61670 */
[----:B------:R-:W-:Y:S02]  /*2da0*/  ISETP.GT.AND P4, PT, R33, 0x8, !P4 ;  /* 0x000000082100780c */ /* 0x000fe40006784270 */
[----:B------:R-:W-:-:S02]  /*2db0*/  ISETP.GE.AND P5, PT, R70, 0x11, PT ;  /* 0x000000114600780c */ /* 0x000fc40003fa6270 */
[----:B------:R-:W-:Y:S02]  /*2dc0*/  FSEL R90, R90, -INF , !P3 ;  /* 0xff8000005a5a7808 */ /* 0x000fe40005800000 */
[----:B------:R-:W-:Y:S02]  /*2dd0*/  ISETP.LT.OR P4, PT, R7, 0x9, P4 ;  /* 0x000000090700780c */ /* 0x000fe40002781670 */
        /* <DEDUP_REMOVED lines=9> */
[----:B0-----:R-:W-:-:S02]  /*2e70*/  FSEL R92, R92, -INF , !P3 ;  /* 0xff8000005c5c7808 */ /* 0x001fc40005800000 */
        /* <DEDUP_REMOVED lines=18> */
[C---:B------:R-:W-:Y:S02]  /*2fa0*/  ISETP.GE.AND P4, PT, R70.reuse, 0x29, PT ;  /* 0x000000294600780c */ /* 0x040fe40003f86270 */
        /* <DEDUP_REMOVED lines=91> */
[----:B------:R-:W-:Y:S02]  /*3560*/  ISETP.GE.AND P3, PT, R70, 0x71, PT ;  /* 0x000000714600780c */ /* 0x000fe40003f66270 */
[----:B------:R-:W-:Y:S02]  /*3570*/  IADD3 R73, R86, 0x8, R3 ;  /* 0x0000000856497810 */ /* 0x000fe40007ffe003 */
        /* <DEDUP_REMOVED lines=15> */
[----:B------:R-:W-:Y:S02]  /*3670*/  FSEL R48, R5, -INF , !P6 ;  /* 0xff80000005307808 */ /* 0x000fe40007000000 */
[----:B------:R-:W-:Y:S01]  /*3680*/  ISETP.GE.AND P6, PT, R70, 0x7a, PT ;  /* 0x0000007a4600780c */ /* 0x000fe20003fc6270 */
[----:B------:R-:W-:-:S03]  /*3690*/  VIADD R70, R3, 0x8 ;  /* 0x0000000803467836 */ /* 0x000fc60000000000 */
[----:B------:R-:W-:Y:S02]  /*36a0*/  P2R R76, PR, RZ, 0x40 ;  /* 0x00000040ff4c7803 */ /* 0x000fe40000000000 */
[----:B------:R-:W-:Y:S02]  /*36b0*/  ISETP.GT.AND P6, PT, R33, 0x79, !P6 ;  /* 0x000000792100780c */ /* 0x000fe400077c4270 */
[----:B------:R-:W-:Y:S02]  /*36c0*/  VIADDMNMX R70, R70, R83, R82, PT ;  /* 0x0000005346467246 */ /* 0x000fe40003800152 */
[----:B------:R-:W-:-:S04]  /*36d0*/  ISETP.LT.OR P6, PT, R7, 0x7a, P6 ;  /* 0x0000007a0700780c */ /* 0x000fc800037c1670 */
[----:B------:R-:W-:Y:S02]  /*36e0*/  FSEL R5, R85, -INF , !P6 ;  /* 0xff80000055057808 */ /* 0x000fe40007000000 */
[----:B------:R-:W-:-:S13]  /*36f0*/  PLOP3.LUT P6, PT, PT, PT, UP0, 0x40, 0x0 ;  /* 0x000000000000781c */ /* 0x000fda0003fce808 */
[----:B------:R-:W-:Y:S05]  /*3700*/  @P6 BRA `(.L_x_1131) ;  /* 0x0000000000646947 */ /* 0x000fea0003800000 */
[----:B------:R-:W-:Y:S01]  /*3710*/  IADD3 R7, R17, 0x8, R3 ;  /* 0x0000000811077810 */ /* 0x000fe20007ffe003 */
[----:B------:R-:W-:Y:S04]  /*3720*/  BSSY B0, `(.L_x_1132) ;  /* 0x0000013000007945 */ /* 0x000fe80003800000 */
        /* <DEDUP_REMOVED lines=12> */
.L_x_1133:
[----:B------:R-:W-:-:S06]  /*37f0*/  UISETP.NE.AND UP1, UPT, UR7, 0x1, UPT ;  /* 0x000000010700788c */ /* 0x000fcc000bf25270 */
[----:B------:R-:W-:-:S05]  /*3800*/  PLOP3.LUT P6, PT, PT, PT, UP1, 0x80, 0x0 ;  /* 0x000000000000781c */ /* 0x000fca0003fcf018 */
[----:B------:R-:W-:-:S08]  /*3810*/  @UP1 ULDC.64 UR10, c[0x0][0x9e8] ;  /* 0x00027a00000a1ab9 */ /* 0x000fd00000000a00 */
[----:B------:R-:W-:Y:S01]  /*3820*/  @P6 IMAD.HI.U32 R33, R7, UR10, RZ ;  /* 0x0000000a07216c27 */ /* 0x000fe2000f8e00ff */
[----:B------:R-:W-:-:S13]  /*3830*/  PLOP3.LUT P6, PT, PT, PT, UP1, 0x80, 0x0 ;  /* 0x000000000000781c */ /* 0x000fda0003fcf018 */
[----:B------:R-:W-:-:S07]  /*3840*/  @P6 SHF.R.U32.HI R7, RZ, UR11, R33 ;  /* 0x0000000bff076c19 */ /* 0x000fce0008011621 */
.L_x_1134:
[----:B------:R-:W-:Y:S05]  /*3850*/  BSYNC B0 ;  /* 0x0000000000007941 */ /* 0x000fea0003800000 */
.L_x_1132:
[----:B------:R-:W-:-:S04]  /*3860*/  IMAD R7, R7, UR7, -R79 ;  /* 0x0000000707077c24 */ /* 0x000fc8000f8e0a4f */
[----:B------:R-:W-:-:S05]  /*3870*/  IMAD R7, R16, -0x2, R7 ;  /* 0xfffffffe10077824 */ /* 0x000fca00078e0207 */
[----:B------:R-:W-:Y:S02]  /*3880*/  VIMNMX R73, R73, R7, !PT ;  /* 0x0000000749497248 */ /* 0x000fe40007fe0100 */
[----:B------:R-:W-:-:S07]  /*3890*/  VIADDMNMX R70, R7, UR7, R70, PT ;  /* 0x0000000707467c46 */ /* 0x000fce000b800146 */
.L_x_1131:
        /* <DEDUP_REMOVED lines=20> */
[----:B------:R-:W-:Y:S02]  /*39e0*/  ISETP.GT.AND P2, PT, R73, 0x10, !P6 ;  /* 0x000000104900780c */ /* 0x000fe40007744270 */
[----:B------:R-:W-:Y:S02]  /*39f0*/  ISETP.NE.AND P6, PT, R39, RZ, PT ;  /* 0x000000ff2700720c */ /* 0x000fe40003fc5270 */
[----:B------:R-:W-:Y:S02]  /*3a00*/  ISETP.LT.OR P2, PT, R70, 0x11, P2 ;  /* 0x000000114600780c */ /* 0x000fe40001741670 */
[----:B------:R-:W-:Y:S02]  /*3a10*/  ISETP.GT.AND P3, PT, R73, 0x70, !P3 ;  /* 0x000000704900780c */ /* 0x000fe40005f64270 */
[----:B------:R-:W-:-:S02]  /*3a20*/  FSEL R12, R12, -INF , !P2 ;  /* 0xff8000000c0c7808 */ /* 0x000fc40005000000 */
[----:B------:R-:W-:Y:S02]  /*3a30*/  ISETP.NE.AND P2, PT, R91, RZ, PT ;  /* 0x000000ff5b00720c */ /* 0x000fe40003f45270 */
[C---:B------:R-:W-:Y:S02]  /*3a40*/  ISETP.GT.AND P4, PT, R73.reuse, 0x71, !P4 ;  /* 0x000000714900780c */ /* 0x040fe40006784270 */
[C---:B------:R-:W-:Y:S02]  /*3a50*/  ISETP.GT.AND P2, PT, R73.reuse, 0x11, !P2 ;  /* 0x000000114900780c */ /* 0x040fe40005744270 */
[C---:B------:R-:W-:Y:S02]  /*3a60*/  ISETP.LT.OR P3, PT, R70.reuse, 0x71, P3 ;  /* 0x000000714600780c */ /* 0x040fe40001f61670 */
[----:B------:R-:W-:Y:S02]  /*3a70*/  ISETP.LT.OR P2, PT, R70, 0x12, P2 ;  /* 0x000000124600780c */ /* 0x000fe40001741670 */
[----:B------:R-:W-:-:S02]  /*3a80*/  ISETP.GT.AND P5, PT, R73, 0x78, !P5 ;  /* 0x000000784900780c */ /* 0x000fc40006fa4270 */
[----:B------:R-:W-:Y:S02]  /*3a90*/  FSEL R13, R13, -INF , !P2 ;  /* 0xff8000000d0d7808 */ /* 0x000fe40005000000 */
[----:B------:R-:W-:Y:S02]  /*3aa0*/  ISETP.NE.AND P2, PT, R99, RZ, PT ;  /* 0x000000ff6300720c */ /* 0x000fe40003f45270 */
[----:B------:R-:W-:Y:S02]  /*3ab0*/  ISETP.LT.OR P4, PT, R70, 0x72, P4 ;  /* 0x000000724600780c */ /* 0x000fe40002781670 */
[----:B------:R-:W-:Y:S02]  /*3ac0*/  ISETP.GT.AND P2, PT, R73, 0x18, !P2 ;  /* 0x000000184900780c */ /* 0x000fe40005744270 */
[----:B------:R-:W-:Y:S02]  /*3ad0*/  FSEL R52, R52, -INF , !P3 ;  /* 0xff80000034347808 */ /* 0x000fe40005800000 */
[----:B------:R-:W-:-:S02]  /*3ae0*/  ISETP.LT.OR P2, PT, R70, 0x19, P2 ;  /* 0x000000194600780c */ /* 0x000fc40001741670 */
[----:B------:R-:W-:Y:S02]  /*3af0*/  ISETP.LT.OR P5, PT, R70, 0x79, P5 ;  /* 0x000000794600780c */ /* 0x000fe40002fa1670 */
[----:B------:R-:W-:Y:S02]  /*3b00*/  FSEL R14, R14, -INF , !P2 ;  /* 0xff8000000e0e7808 */ /* 0x000fe40005000000 */
[----:B------:R-:W-:Y:S02]  /*3b10*/  ISETP.NE.AND P2, PT, R101, RZ, PT ;  /* 0x000000ff6500720c */ /* 0x000fe40003f45270 */
[----:B------:R-:W-:Y:S02]  /*3b20*/  FSEL R53, R53, -INF , !P5 ;  /* 0xff80000035357808 */ /* 0x000fe40006800000 */
[----:B------:R-:W-:Y:S02]  /*3b30*/  ISETP.GT.AND P2, PT, R73, 0x19, !P2 ;  /* 0x000000194900780c */ /* 0x000fe40005744270 */
[----:B------:R-:W-:-:S02]  /*3b40*/  R2UR UR14, R89 ;  /* 0x00000000590e72ca */ /* 0x000fc400000e0000 */
[----:B------:R-:W-:-:S04]  /*3b50*/  ISETP.LT.OR P2, PT, R70, 0x1a, P2 ;  /* 0x0000001a4600780c */ /* 0x000fc80001741670 */
[----:B------:R-:W-:Y:S02]  /*3b60*/  FSEL R15, R15, -INF , !P2 ;  /* 0xff8000000f0f7808 */ /* 0x000fe40005000000 */
[----:B------:R-:W-:-:S04]  /*3b70*/  ISETP.NE.AND P2, PT, R37, RZ, PT ;  /* 0x000000ff2500720c */ /* 0x000fc80003f45270 */
[----:B------:R-:W-:Y:S01]  /*3b80*/  ISETP.GT.AND P2, PT, R73, 0x20, !P2 ;  /* 0x000000204900780c */ /* 0x000fe20005744270 */
[----:B------:R-:W-:-:S03]  /*3b90*/  UIADD3 UR6, UR14, UR6, URZ ;  /* 0x000000060e067290 */ /* 0x000fc6000fffe03f */
        /* <DEDUP_REMOVED lines=37> */
[----:B------:R-:W-:Y:S02]  /*3df0*/  FMNMX.FTZ R42, R71, R42, !PT ;  /* 0x0000002a472a7209 */ /* 0x000fe40007810000 */
[----:B------:R-:W-:Y:S02]  /*3e00*/  ISETP.NE.AND P2, PT, R105, RZ, PT ;  /* 0x000000ff6900720c */ /* 0x000fe40003f45270 */
[----:B------:R-:W-:Y:S02]  /*3e10*/  FMNMX.FTZ R42, R49, R42, !PT ;  /* 0x0000002a312a7209 */ /* 0x000fe40007810000 */
[----:B------:R-:W-:-:S02]  /*3e20*/  ISETP.GT.AND P2, PT, R73, 0x41, !P2 ;  /* 0x000000414900780c */ /* 0x000fc40005744270 */
[----:B------:R-:W-:Y:S02]  /*3e30*/  FMNMX.FTZ R7, R69, R42, !PT ;  /* 0x0000002a45077209 */ /* 0x000fe40007810000 */
[----:B------:R-:W-:Y:S02]  /*3e40*/  ISETP.LT.OR P2, PT, R70, 0x42, P2 ;  /* 0x000000424600780c */ /* 0x000fe40001741670 */
[----:B------:R-:W-:Y:S02]  /*3e50*/  FMNMX.FTZ R42, R68, R7, !PT ;  /* 0x00000007442a7209 */ /* 0x000fe40007810000 */
[----:B------:R-:W-:Y:S02]  /*3e60*/  FSEL R31, R31, -INF , !P2 ;  /* 0xff8000001f1f7808 */ /* 0x000fe40005000000 */
[----:B------:R-:W-:Y:S02]  /*3e70*/  FMNMX.FTZ R7, R67, R42, !PT ;  /* 0x0000002a43077209 */ /* 0x000fe40007810000 */
[----:B------:R-:W-:-:S02]  /*3e80*/  ISETP.NE.AND P2, PT, R107, RZ, PT ;  /* 0x000000ff6b00720c */ /* 0x000fc40003f45270 */
[----:B------:R-:W-:Y:S02]  /*3e90*/  FMNMX.FTZ R42, R66, R7, !PT ;  /* 0x00000007422a7209 */ /* 0x000fe40007810000 */
[----:B------:R-:W-:Y:S02]  /*3ea0*/  ISETP.GT.AND P2, PT, R73, 0x48, !P2 ;  /* 0x000000484900780c */ /* 0x000fe40005744270 */
[----:B------:R-:W-:Y:S02]  /*3eb0*/  FMNMX.FTZ R7, R65, R42, !PT ;  /* 0x0000002a41077209 */ /* 0x000fe40007810000 */
[----:B------:R-:W-:Y:S02]  /*3ec0*/  ISETP.LT.OR P2, PT, R70, 0x49, P2 ;  /* 0x000000494600780c */ /* 0x000fe40001741670 */
[----:B------:R-:W-:Y:S02]  /*3ed0*/  FMNMX.FTZ R42, R64, R7, !PT ;  /* 0x00000007402a7209 */ /* 0x000fe40007810000 */
[----:B------:R-:W-:-:S02]  /*3ee0*/  FSEL R32, R32, -INF , !P2 ;  /* 0xff80000020207808 */ /* 0x000fc40005000000 */
[----:B------:R-:W-:Y:S02]  /*3ef0*/  FMNMX.FTZ R7, R63, R42, !PT ;  /* 0x0000002a3f077209 */ /* 0x000fe40007810000 */
        /* <DEDUP_REMOVED lines=24> */
[----:B------:R-:W-:-:S03]  /*4080*/  ISETP.NE.AND P2, PT, R43, RZ, PT ;  /* 0x000000ff2b00720c */ /* 0x000fc60003f45270 */
[----:B------:R-:W0:Y:S01]  /*4090*/  SHFL.BFLY PT, R7, R42, 0x2, 0x1f ;  /* 0x0c401f002a077f89 */ /* 0x000e2200000e0000 */
        /* <DEDUP_REMOVED lines=8> */
[----:B0-----:R-:W-:Y:S02]  /*4120*/  FMNMX.FTZ R41, R42, R7, !PT ;  /* 0x000000072a297209 */ /* 0x001fe40007810000 */
[----:B------:R-:W-:-:S03]  /*4130*/  ISETP.GT.AND P2, PT, R73, 0x60, !P2 ;  /* 0x000000604900780c */ /* 0x000fc60005744270 */
[----:B------:R-:W0:Y:S01]  /*4140*/  SHFL.BFLY PT, R44, R41, 0x1, 0x1f ;  /* 0x0c201f00292c7f89 */ /* 0x000e2200000e0000 */
        /* <DEDUP_REMOVED lines=8> */
[----:B0-----:R-:W-:Y:S01]  /*41d0*/  FMNMX.FTZ R7, R41, R44, !PT ;  /* 0x0000002c29077209 */ /* 0x001fe20007810000 */
[----:B------:R-:W-:Y:S01]  /*41e0*/  IMAD.U32 R44, RZ, RZ, UR10 ;  /* 0x0000000aff2c7e24 */ /* 0x000fe2000f8e00ff */
[----:B------:R-:W-:-:S03]  /*41f0*/  ISETP.LT.OR P2, PT, R70, 0x69, P2 ;  /* 0x000000694600780c */ /* 0x000fc60001741670 */
[C---:B------:R-:W-:Y:S01]  /*4200*/  FFMA.FTZ R43, R7.reuse, R44, -8 ;  /* 0xc1000000072b7423 */ /* 0x040fe2000001002c */
        /* <DEDUP_REMOVED lines=13> */
[----:B------:R-:W-:Y:S01]  /*42e0*/  MUFU.EX2 R41, R41 ;  /* 0x0000002900297308 */ /* 0x000fe20000000800 */
[----:B------:R-:W-:Y:S01]  /*42f0*/  FMNMX.FTZ R45, R76, R9, !PT ;  /* 0x000000094c2d7209 */ /* 0x000fe20007810000 */
[--C-:B------:R-:W-:Y:S01]  /*4300*/  FFMA.FTZ R44, R90, UR10, -R77.reuse ;  /* 0x0000000a5a2c7c23 */ /* 0x100fe2000801084d */
[----:B------:R-:W-:Y:S01]  /*4310*/  ISETP.GT.AND P2, PT, R73, 0x69, !P2 ;  /* 0x000000694900780c */ /* 0x000fe20005744270 */
[--C-:B------:R-:W-:Y:S01]  /*4320*/  FFMA.FTZ R42, R104, UR10, -R77.reuse ;  /* 0x0000000a682a7c23 */ /* 0x100fe2000801084d */
[----:B------:R-:W-:Y:S01]  /*4330*/  FMNMX.FTZ R48, R10, R45, !PT ;  /* 0x0000002d0a307209 */ /* 0x000fe20007810000 */
[--C-:B------:R-:W-:Y:S01]  /*4340*/  FFMA.FTZ R56, R56, UR10, -R77.reuse ;  /* 0x0000000a38387c23 */ /* 0x100fe2000801084d */
[----:B------:R-:W-:Y:S01]  /*4350*/  ISETP.LT.OR P2, PT, R70, 0x6a, P2 ;  /* 0x0000006a4600780c */ /* 0x000fe20001741670 */
[----:B------:R-:W0:Y:S01]  /*4360*/  MUFU.EX2 R2, R2 ;  /* 0x0000000200027308 */ /* 0x000e220000000800 */
[----:B------:R-:W-:Y:S01]  /*4370*/  FMNMX.FTZ R45, R11, R48, !PT ;  /* 0x000000300b2d7209 */ /* 0x000fe20007810000 */
[--C-:B------:R-:W-:Y:S01]  /*4380*/  FFMA.FTZ R46, R46, UR10, -R77.reuse ;  /* 0x0000000a2e2e7c23 */ /* 0x100fe2000801084d */
[----:B------:R-:W-:Y:S01]  /*4390*/  ISETP.LT.OR P6, PT, R70, 0x7a, P6 ;  /* 0x0000007a4600780c */ /* 0x000fe200037c1670 */
[--C-:B------:R-:W-:Y:S01]  /*43a0*/  FFMA.FTZ R70, R57, UR10, -R77.reuse ;  /* 0x0000000a39467c23 */ /* 0x100fe2000801084d */
[----:B------:R-:W-:Y:S01]  /*43b0*/  FMNMX.FTZ R48, R12, R45, !PT ;  /* 0x0000002d0c307209 */ /* 0x000fe20007810000 */
[--C-:B------:R-:W-:Y:S01]  /*43c0*/  FFMA.FTZ R47, R47, UR10, -R77.reuse ;  /* 0x0000000a2f2f7c23 */ /* 0x100fe2000801084d */
[----:B------:R-:W-:Y:S01]  /*43d0*/  FSEL R54, R54, -INF , !P6 ;  /* 0xff80000036367808 */ /* 0x000fe20007000000 */
[----:B------:R1:W-:Y:S01]  /*43e0*/  MUFU.EX2 R45, R79 ;  /* 0x0000004f002d7308 */ /* 0x0003e20000000800 */
[----:B------:R-:W-:Y:S01]  /*43f0*/  FMNMX.FTZ R75, R13, R48, !PT ;  /* 0x000000300d4b7209 */ /* 0x000fe20007810000 */
[--C-:B------:R-:W-:Y:S01]  /*4400*/  FFMA.FTZ R48, R106, UR10, -R77.reuse ;  /* 0x0000000a6a307c23 */ /* 0x100fe2000801084d */
[----:B------:R-:W-:-:S01]  /*4410*/  FFMA.FTZ R49, R49, UR10, -R77 ;  /* 0x0000000a31317c23 */ /* 0x000fc2000801084d */
[--C-:B------:R-:W-:Y:S01]  /*4420*/  FFMA.FTZ R65, R65, UR10, -R77.reuse ;  /* 0x0000000a41417c23 */ /* 0x100fe2000801084d */
[----:B------:R-:W-:Y:S01]  /*4430*/  FMNMX.FTZ R78, R14, R75, !PT ;  /* 0x0000004b0e4e7209 */ /* 0x000fe20007810000 */
[--C-:B------:R-:W-:Y:S01]  /*4440*/  FFMA.FTZ R64, R64, UR10, -R77.reuse ;  /* 0x0000000a40407c23 */ /* 0x100fe2000801084d */
[----:B------:R-:W-:-:S01]  /*4450*/  FFMA.FTZ R63, R63, UR10, -R77 ;  /* 0x0000000a3f3f7c23 */ /* 0x000fc2000801084d */
[----:B------:R-:W2:Y:S01]  /*4460*/  MUFU.EX2 R43, R43 ;  /* 0x0000002b002b7308 */ /* 0x000ea20000000800 */
[----:B------:R-:W-:Y:S01]  /*4470*/  FMNMX.FTZ R75, R15, R78, !PT ;  /* 0x0000004e0f4b7209 */ /* 0x000fe20007810000 */
[--C-:B------:R-:W-:Y:S01]  /*4480*/  FFMA.FTZ R78, R74, UR10, -R77.reuse ;  /* 0x0000000a4a4e7c23 */ /* 0x100fe2000801084d */
[----:B-1----:R-:W-:-:S01]  /*4490*/  FFMA.FTZ R79, R68, UR10, -R77 ;  /* 0x0000000a444f7c23 */ /* 0x002fc2000801084d */
[--C-:B------:R-:W-:Y:S01]  /*44a0*/  FFMA.FTZ R62, R62, UR10, -R77.reuse ;  /* 0x0000000a3e3e7c23 */ /* 0x100fe2000801084d */
[----:B------:R-:W-:Y:S01]  /*44b0*/  FMNMX.FTZ R74, R20, R75, !PT ;  /* 0x0000004b144a7209 */ /* 0x000fe20007810000 */
[--C-:B------:R-:W-:Y:S01]  /*44c0*/  FFMA.FTZ R61, R61, UR10, -R77.reuse ;  /* 0x0000000a3d3d7c23 */ /* 0x100fe2000801084d */
[----:B------:R-:W-:-:S01]  /*44d0*/  FFMA.FTZ R60, R60, UR10, -R77 ;  /* 0x0000000a3c3c7c23 */ /* 0x000fc2000801084d */
[----:B------:R1:W-:Y:S01]  /*44e0*/  MUFU.EX2 R81, R78 ;  /* 0x0000004e00517308 */ /* 0x0003e20000000800 */
[----:B------:R-:W-:Y:S01]  /*44f0*/  FMNMX.FTZ R75, R21, R74, !PT ;  /* 0x0000004a154b7209 */ /* 0x000fe20007810000 */
[--C-:B------:R-:W-:Y:S01]  /*4500*/  FFMA.FTZ R59, R59, UR10, -R77.reuse ;  /* 0x0000000a3b3b7c23 */ /* 0x100fe2000801084d */
[----:B------:R-:W-:-:S01]  /*4510*/  FFMA.FTZ R4, R4, UR10, -R77 ;  /* 0x0000000a04047c23 */ /* 0x000fc2000801084d */
[----:B------:R-:W-:Y:S01]  /*4520*/  FFMA.FTZ R5, R5, UR10, -R77 ;  /* 0x0000000a05057c23 */ /* 0x000fe2000801084d */
[----:B------:R-:W-:-:S03]  /*4530*/  FMNMX.FTZ R74, R24, R75, !PT ;  /* 0x0000004b184a7209 */ /* 0x000fc60007810000 */
[----:B------:R-:W3:Y:S01]  /*4540*/  MUFU.EX2 R44, R44 ;  /* 0x0000002c002c7308 */ /* 0x000ee20000000800 */
[----:B------:R-:W-:Y:S01]  /*4550*/  FMNMX.FTZ R75, R25, R74, !PT ;  /* 0x0000004a194b7209 */ /* 0x000fe20007810000 */
[----:B-1----:R-:W-:-:S03]  /*4560*/  FFMA.FTZ R78, R71, UR10, -R77 ;  /* 0x0000000a474e7c23 */ /* 0x002fc6000801084d */
[----:B------:R-:W-:-:S03]  /*4570*/  FMNMX.FTZ R74, R26, R75, !PT ;  /* 0x0000004b1a4a7209 */ /* 0x000fc60007810000 */
[----:B------:R-:W1:Y:S01]  /*4580*/  MUFU.EX2 R42, R42 ;  /* 0x0000002a002a7308 */ /* 0x000e620000000800 */
[----:B------:R-:W-:Y:S01]  /*4590*/  FMNMX.FTZ R75, R27, R74, !PT ;  /* 0x0000004a1b4b7209 */ /* 0x000fe20007810000 */
[----:B------:R-:W-:-:S03]  /*45a0*/  FFMA.FTZ R74, R72, UR10, -R77 ;  /* 0x0000000a484a7c23 */ /* 0x000fc6000801084d */
[----:B------:R-:W-:-:S03]  /*45b0*/  FMNMX.FTZ R72, R28, R75, !PT ;  /* 0x0000004b1c487209 */ /* 0x000fc60007810000 */
[----:B------:R-:W4:Y:S01]  /*45c0*/  MUFU.EX2 R48, R48 ;  /* 0x0000003000307308 */ /* 0x000f220000000800 */
[----:B------:R-:W-:-:S04]  /*45d0*/  FMNMX.FTZ R75, R29, R72, !PT ;  /* 0x000000481d4b7209 */ /* 0x000fc80007810000 */
[----:B------:R-:W-:-:S03]  /*45e0*/  FMNMX.FTZ R72, R30, R75, !PT ;  /* 0x0000004b1e487209 */ /* 0x000fc60007810000 */
[----:B------:R5:W-:Y:S01]  /*45f0*/  MUFU.EX2 R75, R78 ;  /* 0x0000004e004b7308 */ /* 0x000be20000000800 */
[----:B------:R-:W-:-:S04]  /*4600*/  FMNMX.FTZ R71, R31, R72, !PT ;  /* 0x000000481f477209 */ /* 0x000fc80007810000 */
[----:B------:R-:W-:-:S03]  /*4610*/  FMNMX.FTZ R71, R32, R71, !PT ;  /* 0x0000004720477209 */ /* 0x000fc60007810000 */
[----:B------:R-:W4:Y:S01]  /*4620*/  MUFU.EX2 R46, R46 ;  /* 0x0000002e002e7308 */ /* 0x000f220000000800 */
[----:B------:R-:W-:Y:S01]  /*4630*/  FMNMX.FTZ R72, R40, R71, !PT ;  /* 0x0000004728487209 */ /* 0x000fe20007810000 */
[--C-:B------:R-:W-:Y:S01]  /*4640*/  FFMA.FTZ R71, R69, UR10, -R77.reuse ;  /* 0x0000000a45477c23 */ /* 0x100fe2000801084d */
[----:B-----5:R-:W-:-:S01]  /*4650*/  FFMA.FTZ R78, R67, UR10, -R77 ;  /* 0x0000000a434e7c23 */ /* 0x020fc2000801084d */
[----:B------:R-:W-:Y:S02]  /*4660*/  FSEL R67, R50, -INF , !P2 ;  /* 0xff80000032437808 */ /* 0x000fe40005000000 */
[----:B------:R-:W-:Y:S02]  /*4670*/  FMNMX.FTZ R69, R39, R72, !PT ;  /* 0x0000004827457209 */ /* 0x000fe40007810000 */
[----:B------:R-:W-:Y:S02]  /*4680*/  MUFU.EX2 R72, R71 ;  /* 0x0000004700487308 */ /* 0x000fe40000000800 */
[----:B------:R-:W-:-:S04]  /*4690*/  FMNMX.FTZ R69, R38, R69, !PT ;  /* 0x0000004526457209 */ /* 0x000fc80007810000 */
[----:B------:R-:W-:Y:S02]  /*46a0*/  FMNMX.FTZ R68, R34, R69, !PT ;  /* 0x0000004522447209 */ /* 0x000fe40007810000 */
[----:B------:R0:W-:Y:S02]  /*46b0*/  MUFU.EX2 R71, R56 ;  /* 0x0000003800477308 */ /* 0x0001e40000000800 */
[----:B------:R-:W-:-:S04]  /*46c0*/  FMNMX.FTZ R68, R33, R68, !PT ;  /* 0x0000004421447209 */ /* 0x000fc80007810000 */
[----:B------:R-:W-:Y:S02]  /*46d0*/  FMNMX.FTZ R68, R37, R68, !PT ;  /* 0x0000004425447209 */ /* 0x000fe40007810000 */
[----:B------:R-:W5:Y:S01]  /*46e0*/  MUFU.EX2 R47, R47 ;  /* 0x0000002f002f7308 */ /* 0x000f620000000800 */
[----:B0-----:R-:W-:-:S01]  /*46f0*/  FADD.FTZ R56, R2, R41 ;  /* 0x0000002902387221 */ /* 0x001fc20000010000 */
[----:B------:R-:W-:Y:S01]  /*4700*/  FMNMX.FTZ R69, R35, R68, !PT ;  /* 0x0000004423457209 */ /* 0x000fe20007810000 */
[----:B------:R-:W-:-:S01]  /*4710*/  FFMA.FTZ R68, R66, UR10, -R77 ;  /* 0x0000000a42447c23 */ /* 0x000fc2000801084d */
[----:B------:R-:W-:Y:S02]  /*4720*/  FSEL R66, R51, -INF , !P4 ;  /* 0xff80000033427808 */ /* 0x000fe40006000000 */
[----:B------:R-:W-:Y:S02]  /*4730*/  FMNMX.FTZ R50, R36, R69, !PT ;  /* 0x0000004524327209 */ /* 0x000fe40007810000 */
[----:B------:R-:W-:Y:S02]  /*4740*/  MUFU.EX2 R74, R74 ;  /* 0x0000004a004a7308 */ /* 0x000fe40000000800 */
[----:B------:R-:W-:-:S04]  /*4750*/  FMNMX.FTZ R69, R67, R50, !PT ;  /* 0x0000003243457209 */ /* 0x000fc80007810000 */
[----:B------:R-:W-:Y:S02]  /*4760*/  FMNMX.FTZ R69, R52, R69, !PT ;  /* 0x0000004534457209 */ /* 0x000fe40007810000 */
[----:B------:R-:W-:Y:S02]  /*4770*/  MUFU.EX2 R49, R49 ;  /* 0x0000003100317308 */ /* 0x000fe40000000800 */
[----:B------:R-:W-:Y:S01]  /*4780*/  FMNMX.FTZ R50, R66, R69, !PT ;  /* 0x0000004542327209 */ /* 0x000fe20007810000 */
[----:B------:R-:W-:-:S03]  /*4790*/  FFMA.FTZ R69, R58, UR10, -R77 ;  /* 0x0000000a3a457c23 */ /* 0x000fc6000801084d */
[----:B------:R-:W-:Y:S02]  /*47a0*/  FMNMX.FTZ R51, R53, R50, !PT ;  /* 0x0000003235337209 */ /* 0x000fe40007810000 */
[----:B------:R-:W-:Y:S02]  /*47b0*/  MUFU.EX2 R79, R79 ;  /* 0x0000004f004f7308 */ /* 0x000fe40000000800 */
[----:B------:R-:W-:-:S05]  /*47c0*/  FMNMX.FTZ R51, R54, R51, !PT ;  /* 0x0000003336337209 */ /* 0x000fca0007810000 */
[----:B------:R-:W0:Y:S01]  /*47d0*/  SHFL.BFLY PT, R50, R51, 0x2, 0x1f ;  /* 0x0c401f0033327f89 */ /* 0x000e2200000e0000 */
[----:B------:R-:W-:Y:S08]  /*47e0*/  MUFU.EX2 R78, R78 ;  /* 0x0000004e004e7308 */ /* 0x000ff00000000800 */
[----:B------:R-:W-:Y:S08]  /*47f0*/  MUFU.EX2 R68, R68 ;  /* 0x0000004400447308 */ /* 0x000ff00000000800 */
[----:B------:R-:W-:Y:S01]  /*4800*/  MUFU.EX2 R65, R65 ;  /* 0x0000004100417308 */ /* 0x000fe20000000800 */
[----:B0-----:R-:W-:Y:S01]  /*4810*/  FMNMX.FTZ R58, R51, R50, !PT ;  /* 0x00000032333a7209 */ /* 0x001fe20007810000 */
[--C-:B------:R-:W-:Y:S01]  /*4820*/  FFMA.FTZ R51, R8, UR10, -R77.reuse ;  /* 0x0000000a08337c23 */ /* 0x100fe2000801084d */
[----:B------:R-:W-:-:S01]  /*4830*/  FFMA.FTZ R8, R6, UR10, -R77 ;  /* 0x0000000a06087c23 */ /* 0x000fc2000801084d */
[----:B------:R-:W-:Y:S01]  /*4840*/  FFMA.FTZ R50, R55, UR10, -R77 ;  /* 0x0000000a37327c23 */ /* 0x000fe2000801084d */
[----:B------:R-:W-:Y:S01]  /*4850*/  IMAD.U32 R55, RZ, RZ, UR10 ;  /* 0x0000000aff377e24 */ /* 0x000fe2000f8e00ff */
[----:B------:R-:W0:Y:S02]  /*4860*/  SHFL.BFLY PT, R57, R58, 0x1, 0x1f ;  /* 0x0c201f003a397f89 */ /* 0x000e2400000e0000 */
[----:B------:R-:W-:Y:S08]  /*4870*/  MUFU.EX2 R64, R64 ;  /* 0x0000004000407308 */ /* 0x000ff00000000800 */
[----:B------:R-:W-:Y:S08]  /*4880*/  MUFU.EX2 R63, R63 ;  /* 0x0000003f003f7308 */ /* 0x000ff00000000800 */
[----:B------:R-:W-:Y:S01]  /*4890*/  MUFU.EX2 R60, R60 ;  /* 0x0000003c003c7308 */ /* 0x000fe20000000800 */
[----:B0-----:R-:W-:Y:S01]  /*48a0*/  FMNMX.FTZ R6, R58, R57, !PT ;  /* 0x000000393a067209 */ /* 0x001fe20007810000 */
[----:B--2---:R-:W-:-:S06]  /*48b0*/  FADD.FTZ R57, R43, R56 ;  /* 0x000000382b397221 */ /* 0x004fcc0000010000 */
[----:B------:R-:W-:Y:S01]  /*48c0*/  MUFU.EX2 R59, R59 ;  /* 0x0000003b003b7308 */ /* 0x000fe20000000800 */
[C---:B------:R-:W-:Y:S01]  /*48d0*/  FSETP.NEU.FTZ.AND P2, PT, R6.reuse, -INF , PT ;  /* 0xff8000000600780b */ /* 0x040fe20003f5d000 */
[----:B------:R-:W-:Y:S01]  /*48e0*/  FFMA.FTZ R55, R6, R55, -8 ;  /* 0xc100000006377423 */ /* 0x000fe20000010037 */
[----:B---3--:R-:W-:-:S04]  /*48f0*/  FADD.FTZ R57, R44, R57 ;  /* 0x000000392c397221 */ /* 0x008fc80000010000 */
[----:B------:R-:W-:Y:S01]  /*4900*/  FSEL R55, R55, RZ, P2 ;  /* 0x000000ff37377208 */ /* 0x000fe20001000000 */
[----:B-1----:R-:W-:-:S01]  /*4910*/  FADD.FTZ R56, R42, R57 ;  /* 0x000000392a387221 */ /* 0x002fc20000010000 */
        /* <DEDUP_REMOVED lines=10> */
[----:B------:R-:W-:Y:S01]  /*49c0*/  FFMA.FTZ R15, R15, UR10, -R55 ;  /* 0x0000000a0f0f7c23 */ /* 0x000fe20008010837 */
[----:B------:R-:W-:-:S01]  /*49d0*/  FADD.FTZ R77, R45, R56 ;  /* 0x000000382d4d7221 */ /* 0x000fc20000010000 */
[--C-:B------:R-:W-:Y:S01]  /*49e0*/  FFMA.FTZ R20, R20, UR10, -R55.reuse ;  /* 0x0000000a14147c23 */ /* 0x100fe20008010837 */
[----:B------:R-:W-:-:S01]  /*49f0*/  FFMA.FTZ R21, R21, UR10, -R55 ;  /* 0x0000000a15157c23 */ /* 0x000fc20008010837 */
[----:B------:R-:W-:Y:S01]  /*4a00*/  FFMA.FTZ R24, R24, UR10, -R55 ;  /* 0x0000000a18187c23 */ /* 0x000fe20008010837 */
[----:B----4-:R-:W-:-:S01]  /*4a10*/  FADD.FTZ R58, R48, R77 ;  /* 0x0000004d303a7221 */ /* 0x010fc20000010000 */
[----:B------:R-:W0:Y:S01]  /*4a20*/  MUFU.EX2 R9, R9 ;  /* 0x0000000900097308 */ /* 0x000e220000000800 */
        /* <DEDUP_REMOVED lines=10> */
[----:B-----5:R-:W-:-:S01]  /*4ad0*/  FADD.FTZ R77, R47, R58 ;  /* 0x0000003a2f4d7221 */ /* 0x020fc20000010000 */
        /* <DEDUP_REMOVED lines=8> */
[----:B------:R-:W-:Y:S01]  /*4b60*/  F2FP.SATFINITE.E4M3.F32.PACK_AB_MERGE_C R48, R81, R48, RZ ;  /* 0x000000305130723e */ /* 0x000fe200048070ff */
[----:B------:R-:W-:-:S01]  /*4b70*/  FFMA.FTZ R33, R33, UR10, -R55 ;  /* 0x0000000a21217c23 */ /* 0x000fc20008010837 */
[--C-:B------:R-:W-:Y:S01]  /*4b80*/  FFMA.FTZ R37, R37, UR10, -R55.reuse ;  /* 0x0000000a25257c23 */ /* 0x100fe20008010837 */
[----:B------:R-:W-:-:S01]  /*4b90*/  FFMA.FTZ R36, R36, UR10, -R55 ;  /* 0x0000000a24247c23 */ /* 0x000fc20008010837 */
[----:B------:R-:W0:Y:S01]  /*4ba0*/  MUFU.EX2 R12, R12 ;  /* 0x0000000c000c7308 */ /* 0x000e220000000800 */
[----:B-1----:R-:W-:-:S01]  /*4bb0*/  FADD.FTZ R56, R10, R73 ;  /* 0x000000490a387221 */ /* 0x002fc20000010000 */
[----:B------:R-:W-:Y:S01]  /*4bc0*/  F2FP.SATFINITE.E4M3.F32.PACK_AB_MERGE_C R198, R45, R42, R48 ;  /* 0x0000002a2dc6723e */ /* 0x000fe20004807030 */
[----:B------:R-:W-:-:S01]  /*4bd0*/  FFMA.FTZ R67, R67, UR10, -R55 ;  /* 0x0000000a43437c23 */ /* 0x000fc20008010837 */
[----:B------:R-:W-:Y:S01]  /*4be0*/  F2FP.SATFINITE.E4M3.F32.PACK_AB_MERGE_C R42, R63, R64, RZ ;  /* 0x000000403f2a723e */ /* 0x000fe200048070ff */
[----:B------:R-:W-:-:S01]  /*4bf0*/  FFMA.FTZ R52, R52, UR10, -R55 ;  /* 0x0000000a34347c23 */ /* 0x000fc20008010837 */
[--C-:B------:R-:W-:Y:S01]  /*4c00*/  FFMA.FTZ R66, R66, UR10, -R55.reuse ;  /* 0x0000000a42427c23 */ /* 0x100fe20008010837 */
[----:B------:R-:W-:-:S01]  /*4c10*/  FFMA.FTZ R53, R53, UR10, -R55 ;  /* 0x0000000a35357c23 */ /* 0x000fc20008010837 */
[----:B------:R-:W1:Y:S01]  /*4c20*/  MUFU.EX2 R13, R13 ;  /* 0x0000000d000d7308 */ /* 0x000e620000000800 */
[----:B--2---:R-:W-:-:S01]  /*4c30*/  FADD.FTZ R73, R11, R56 ;  /* 0x000000380b497221 */ /* 0x004fc20000010000 */
[----:B------:R-:W-:Y:S01]  /*4c40*/  FFMA.FTZ R54, R54, UR10, -R55 ;  /* 0x0000000a36367c23 */ /* 0x000fe20008010837 */
[----:B------:R-:W-:-:S05]  /*4c50*/  F2FP.SATFINITE.E4M3.F32.PACK_AB_MERGE_C R188, R65, R68, R42 ;  /* 0x0000004441bc723e */ /* 0x000fca000480702a */
[----:B------:R-:W2:Y:S01]  /*4c60*/  MUFU.EX2 R14, R14 ;  /* 0x0000000e000e7308 */ /* 0x000ea20000000800 */
[----:B0-----:R-:W-:-:S07]  /*4c70*/  FADD.FTZ R56, R12, R73 ;  /* 0x000000490c387221 */ /* 0x001fce0000010000 */
[----:B------:R-:W0:Y:S01]  /*4c80*/  MUFU.EX2 R15, R15 ;  /* 0x0000000f000f7308 */ /* 0x000e220000000800 */
[----:B-1----:R-:W-:-:S01]  /*4c90*/  FADD.FTZ R73, R13, R56 ;  /* 0x000000380d497221 */ /* 0x002fc20000010000 */
[----:B------:R-:W-:Y:S01]  /*4ca0*/  F2FP.SATFINITE.E4M3.F32.PACK_AB_MERGE_C R56, R44, R43, RZ ;  /* 0x0000002b2c38723e */ /* 0x000fe200048070ff */
[----:B------:R-:W-:-:S01]  /*4cb0*/  FADD.FTZ R44, R74, R77 ;  /* 0x0000004d4a2c7221 */ /* 0x000fc20000010000 */
[----:B------:R-:W-:Y:S02]  /*4cc0*/  F2FP.SATFINITE.E4M3.F32.PACK_AB_MERGE_C R74, R75, R74, RZ ;  /* 0x0000004a4b4a723e */ /* 0x000fe400048070ff */
[----:B------:R-:W-:Y:S01]  /*4cd0*/  F2FP.SATFINITE.E4M3.F32.PACK_AB_MERGE_C R196, R41, R2, R56 ;  /* 0x0000000229c4723e */ /* 0x000fe20004807038 */
[----:B------:R-:W-:Y:S01]  /*4ce0*/  FADD.FTZ R44, R75, R44 ;  /* 0x0000002c4b2c7221 */ /* 0x000fe20000010000 */
[----:B------:R-:W1:Y:S01]  /*4cf0*/  MUFU.EX2 R20, R20 ;  /* 0x0000001400147308 */ /* 0x000e620000000800 */
[----:B------:R-:W-:-:S07]  /*4d00*/  F2FP.SATFINITE.E4M3.F32.PACK_AB_MERGE_C R192, R47, R46, R74 ;  /* 0x0000002e2fc0723e */ /* 0x000fce000480704a */
[----:B------:R-:W3:Y:S08]  /*4d10*/  MUFU.EX2 R21, R21 ;  /* 0x0000001500157308 */ /* 0x000ef00000000800 */
[----:B------:R-:W4:Y:S08]  /*4d20*/  MUFU.EX2 R24, R24 ;  /* 0x0000001800187308 */ /* 0x000f300000000800 */
[----:B------:R2:W-:Y:S08]  /*4d30*/  MUFU.EX2 R57, R40 ;  /* 0x0000002800397308 */ /* 0x0005f00000000800 */
[----:B------:R-:W5:Y:S01]  /*4d40*/  MUFU.EX2 R25, R25 ;  /* 0x0000001900197308 */ /* 0x000f620000000800 */
[----:B--2---:R-:W-:-:S01]  /*4d50*/  FADD.FTZ R40, R14, R73 ;  /* 0x000000490e287221 */ /* 0x004fc20000010000 */
[----:B------:R-:W-:Y:S01]  /*4d60*/  FADD.FTZ R73, R49, R44 ;  /* 0x0000002c31497221 */ /* 0x000fe20000010000 */
[----:B0-----:R-:W-:-:S02]  /*4d70*/  F2FP.SATFINITE.E4M3.F32.PACK_AB_MERGE_C R14, R15, R14, RZ ;  /* 0x0000000e0f0e723e */ /* 0x001fc400048070ff */
[----:B------:R-:W-:Y:S02]  /*4d80*/  FADD.FTZ R43, R15, R40 ;  /* 0x000000280f2b7221 */ /* 0x000fe40000010000 */
[----:B------:R-:W-:Y:S01]  /*4d90*/  F2FP.SATFINITE.E4M3.F32.PACK_AB_MERGE_C R199, R13, R12, R14 ;  /* 0x0000000c0dc7723e */ /* 0x000fe2000480700e */
[----:B------:R-:W0:Y:S01]  /*4da0*/  MUFU.EX2 R26, R26 ;  /* 0x0000001a001a7308 */ /* 0x000e220000000800 */
[----:B-1----:R-:W-:-:S04]  /*4db0*/  FADD.FTZ R40, R20, R43 ;  /* 0x0000002b14287221 */ /* 0x002fc80000010000 */
[----:B---3--:R-:W-:Y:S01]  /*4dc0*/  FADD.FTZ R43, R21, R40 ;  /* 0x00000028152b7221 */ /* 0x008fe20000010000 */
[----:B------:R-:W-:-:S02]  /*4dd0*/  FADD.FTZ R40, R72, R73 ;  /* 0x0000004948287221 */ /* 0x000fc40000010000 */
[----:B------:R-:W1:Y:S01]  /*4de0*/  MUFU.EX2 R27, R27 ;  /* 0x0000001b001b7308 */ /* 0x000e620000000800 */
[----:B----4-:R-:W-:-:S01]  /*4df0*/  FADD.FTZ R2, R24, R43 ;  /* 0x0000002b18027221 */ /* 0x010fc20000010000 */
[----:B------:R-:W-:Y:S01]  /*4e00*/  FADD.FTZ R43, R79, R40 ;  /* 0x000000284f2b7221 */ /* 0x000fe20000010000 */
[C---:B-----5:R-:W-:Y:S02]  /*4e10*/  F2FP.SATFINITE.E4M3.F32.PACK_AB_MERGE_C R24, R25.reuse, R24, RZ ;  /* 0x000000181918723e */ /* 0x060fe400048070ff */
[----:B------:R-:W-:Y:S01]  /*4e20*/  FADD.FTZ R41, R25, R2 ;  /* 0x0000000219297221 */ /* 0x000fe20000010000 */
[----:B------:R-:W-:-:S01]  /*4e30*/  FADD.FTZ R43, R78, R43 ;  /* 0x0000002b4e2b7221 */ /* 0x000fc20000010000 */
[----:B------:R-:W-:Y:S01]  /*4e40*/  F2FP.SATFINITE.E4M3.F32.PACK_AB_MERGE_C R79, R78, R79, RZ ;  /* 0x0000004f4e4f723e */ /* 0x000fe200048070ff */
[----:B------:R-:W2:Y:S01]  /*4e50*/  MUFU.EX2 R28, R28 ;  /* 0x0000001c001c7308 */ /* 0x000ea20000000800 */
[----:B0-----:R-:W-:-:S01]  /*4e60*/  FADD.FTZ R2, R26, R41 ;  /* 0x000000291a027221 */ /* 0x001fc20000010000 */
[----:B------:R-:W-:Y:S01]  /*4e70*/  FADD.FTZ R40, R68, R43 ;  /* 0x0000002b44287221 */ /* 0x000fe20000010000 */
[----:B------:R-:W-:-:S02]  /*4e80*/  F2FP.SATFINITE.E4M3.F32.PACK_AB_MERGE_C R194, R72, R49, R79 ;  /* 0x0000003148c2723e */ /* 0x000fc4000480704f */
[----:B------:R-:W-:Y:S01]  /*4e90*/  F2FP.SATFINITE.E4M3.F32.PACK_AB_MERGE_C R193, R21, R20, R24 ;  /* 0x0000001415c1723e */ /* 0x000fe20004807018 */
[----:B------:R-:W-:-:S02]  /*4ea0*/  FADD.FTZ R43, R65, R40 ;  /* 0x00000028412b7221 */ /* 0x000fc40000010000 */
[----:B------:R-:W0:Y:S01]  /*4eb0*/  MUFU.EX2 R29, R29 ;  /* 0x0000001d001d7308 */ /* 0x000e220000000800 */
[----:B-1----:R-:W-:-:S01]  /*4ec0*/  FADD.FTZ R41, R27, R2 ;  /* 0x000000021b297221 */ /* 0x002fc20000010000 */
[----:B------:R-:W-:-:S04]  /*4ed0*/  FADD.FTZ R64, R64, R43 ;  /* 0x0000002b40407221 */ /* 0x000fc80000010000 */
[----:B------:R-:W-:Y:S02]  /*4ee0*/  FADD.FTZ R63, R63, R64 ;  /* 0x000000403f3f7221 */ /* 0x000fe40000010000 */
[----:B------:R-:W1:Y:S01]  /*4ef0*/  MUFU.EX2 R30, R30 ;  /* 0x0000001e001e7308 */ /* 0x000e620000000800 */
[----:B--2---:R-:W-:-:S07]  /*4f00*/  FADD.FTZ R40, R28, R41 ;  /* 0x000000291c287221 */ /* 0x004fce0000010000 */
[----:B------:R-:W-:Y:S01]  /*4f10*/  MUFU.EX2 R31, R31 ;  /* 0x0000001f001f7308 */ /* 0x000fe20000000800 */
[----:B0-----:R-:W-:-:S01]  /*4f20*/  FADD.FTZ R41, R29, R40 ;  /* 0x000000281d297221 */ /* 0x001fc20000010000 */
[----:B------:R-:W-:-:S04]  /*4f30*/  F2FP.SATFINITE.E4M3.F32.PACK_AB_MERGE_C R28, R29, R28, RZ ;  /* 0x0000001c1d1c723e */ /* 0x000fc800048070ff */
[----:B------:R-:W-:Y:S02]  /*4f40*/  F2FP.SATFINITE.E4M3.F32.PACK_AB_MERGE_C R195, R27, R26, R28 ;  /* 0x0000001a1bc3723e */ /* 0x000fe4000480701c */
[----:B------:R-:W-:Y:S01]  /*4f50*/  MUFU.EX2 R32, R32 ;  /* 0x0000002000207308 */ /* 0x000fe20000000800 */
[----:B-1----:R-:W-:-:S01]  /*4f60*/  FADD.FTZ R40, R30, R41 ;  /* 0x000000291e287221 */ /* 0x002fc20000010000 */
[----:B------:R-:W-:-:S06]  /*4f70*/  F2FP.SATFINITE.E4M3.F32.PACK_AB_MERGE_C R41, R59, R60, RZ ;  /* 0x0000003c3b29723e */ /* 0x000fcc00048070ff */
[----:B------:R-:W0:Y:S08]  /*4f80*/  MUFU.EX2 R61, R61 ;  /* 0x0000003d003d7308 */ /* 0x000e300000000800 */
[----:B------:R-:W1:Y:S08]  /*4f90*/  MUFU.EX2 R39, R39 ;  /* 0x0000002700277308 */ /* 0x000e700000000800 */
[----:B------:R-:W2:Y:S01]  /*4fa0*/  MUFU.EX2 R38, R38 ;  /* 0x0000002600267308 */ /* 0x000ea20000000800 */
[----:B0-----:R-:W-:Y:S01]  /*4fb0*/  F2FP.SATFINITE.E4M3.F32.PACK_AB_MERGE_C R190, R61, R62, R41 ;  /* 0x0000003e3dbe723e */ /* 0x001fe20004807029 */
[----:B------:R-:W-:-:S04]  /*4fc0*/  FADD.FTZ R62, R62, R63 ;  /* 0x0000003f3e3e7221 */ /* 0x000fc80000010000 */
[----:B------:R-:W-:Y:S02]  /*4fd0*/  FADD.FTZ R61, R61, R62 ;  /* 0x0000003e3d3d7221 */ /* 0x000fe40000010000 */
[----:B------:R0:W-:Y:S02]  /*4fe0*/  MUFU.EX2 R2, R35 ;  /* 0x0000002300027308 */ /* 0x0001e40000000800 */
[----:B------:R-:W-:-:S04]  /*4ff0*/  FADD.FTZ R60, R60, R61 ;  /* 0x0000003d3c3c7221 */ /* 0x000fc80000010000 */
[----:B------:R-:W-:Y:S02]  /*5000*/  FADD.FTZ R60, R59, R60 ;  /* 0x0000003c3b3c7221 */ /* 0x000fe40000010000 */
[----:B------:R-:W3:Y:S01]  /*5010*/  MUFU.EX2 R34, R34 ;  /* 0x0000002200227308 */ /* 0x000ee20000000800 */
[----:B0-----:R-:W-:-:S04]  /*5020*/  FADD.FTZ R35, R31, R40 ;  /* 0x000000281f237221 */ /* 0x001fc80000010000 */
[----:B------:R-:W-:Y:S01]  /*5030*/  FADD.FTZ R40, R32, R35 ;  /* 0x0000002320287221 */ /* 0x000fe20000010000 */
[----:B------:R-:W-:Y:S02]  /*5040*/  F2FP.SATFINITE.E4M3.F32.PACK_AB_MERGE_C R35, R11, R10, RZ ;  /* 0x0000000a0b23723e */ /* 0x000fe400048070ff */
[----:B------:R-:W0:Y:S01]  /*5050*/  MUFU.EX2 R50, R50 ;  /* 0x0000003200327308 */ /* 0x000e220000000800 */
[----:B------:R-:W-:-:S01]  /*5060*/  FADD.FTZ R40, R57, R40 ;  /* 0x0000002839287221 */ /* 0x000fc20000010000 */
[----:B------:R-:W-:Y:S02]  /*5070*/  F2FP.SATFINITE.E4M3.F32.PACK_AB_MERGE_C R197, R9, R76, R35 ;  /* 0x0000004c09c5723e */ /* 0x000fe40004807023 */
[----:B------:R-:W-:Y:S01]  /*5080*/  F2FP.SATFINITE.E4M3.F32.PACK_AB_MERGE_C R32, R57, R32, RZ ;  /* 0x000000203920723e */ /* 0x000fe200048070ff */
[----:B-1----:R-:W-:-:S03]  /*5090*/  FADD.FTZ R11, R39, R40 ;  /* 0x00000028270b7221 */ /* 0x002fc60000010000 */
[----:B------:R-:W1:Y:S01]  /*50a0*/  MUFU.EX2 R33, R33 ;  /* 0x0000002100217308 */ /* 0x000e620000000800 */
[----:B--2---:R-:W-:-:S01]  /*50b0*/  FADD.FTZ R15, R38, R11 ;  /* 0x0000000b260f7221 */ /* 0x004fc20000010000 */
[----:B------:R-:W-:-:S03]  /*50c0*/  F2FP.SATFINITE.E4M3.F32.PACK_AB_MERGE_C R189, R31, R30, R32 ;  /* 0x0000001e1fbd723e */ /* 0x000fc60004807020 */
[----:B---3--:R-:W-:-:S03]  /*50d0*/  FADD.FTZ R10, R34, R15 ;  /* 0x0000000f220a7221 */ /* 0x008fc60000010000 */
[----:B------:R-:W-:Y:S01]  /*50e0*/  MUFU.EX2 R69, R69 ;  /* 0x0000004500457308 */ /* 0x000fe20000000800 */
[----:B0-----:R-:W-:-:S07]  /*50f0*/  F2FP.SATFINITE.E4M3.F32.PACK_AB_MERGE_C R25, R50, R71, RZ ;  /* 0x000000473219723e */ /* 0x001fce00048070ff */
[----:B------:R-:W0:Y:S01]  /*5100*/  MUFU.EX2 R70, R70 ;  /* 0x0000004600467308 */ /* 0x000e220000000800 */
[----:B-1----:R-:W-:-:S01]  /*5110*/  FADD.FTZ R10, R33, R10 ;  /* 0x0000000a210a7221 */ /* 0x002fc20000010000 */
[----:B------:R-:W-:-:S04]  /*5120*/  F2FP.SATFINITE.E4M3.F32.PACK_AB_MERGE_C R33, R33, R34, RZ ;  /* 0x000000222121723e */ /* 0x000fc800048070ff */
[----:B------:R-:W-:Y:S02]  /*5130*/  F2FP.SATFINITE.E4M3.F32.PACK_AB_MERGE_C R191, R38, R39, R33 ;  /* 0x0000002726bf723e */ /* 0x000fe40004807021 */
[----:B------:R-:W1:Y:S08]  /*5140*/  MUFU.EX2 R37, R37 ;  /* 0x0000002500257308 */ /* 0x000e700000000800 */
[----:B------:R-:W2:Y:S01]  /*5150*/  MUFU.EX2 R36, R36 ;  /* 0x0000002400247308 */ /* 0x000ea20000000800 */
[----:B0-----:R-:W-:Y:S01]  /*5160*/  F2FP.SATFINITE.E4M3.F32.PACK_AB_MERGE_C R184, R70, R69, R25 ;  /* 0x0000004546b8723e */ /* 0x001fe20004807019 */
[----:B------:R-:W-:-:S04]  /*5170*/  FADD.FTZ R69, R69, R60 ;  /* 0x0000003c45457221 */ /* 0x000fc80000010000 */
[----:B------:R-:W-:Y:S02]  /*5180*/  FADD.FTZ R70, R70, R69 ;  /* 0x0000004546467221 */ /* 0x000fe40000010000 */
[----:B------:R-:W-:Y:S01]  /*5190*/  MUFU.EX2 R4, R4 ;  /* 0x0000000400047308 */ /* 0x000fe20000000800 */
[----:B-1----:R-:W-:-:S01]  /*51a0*/  FADD.FTZ R15, R37, R10 ;  /* 0x0000000a250f7221 */ /* 0x002fc20000010000 */
[----:B------:R-:W-:-:S03]  /*51b0*/  FADD.FTZ R71, R71, R70 ;  /* 0x0000004647477221 */ /* 0x000fc60000010000 */
[----:B------:R-:W-:Y:S01]  /*51c0*/  FADD.FTZ R15, R2, R15 ;  /* 0x0000000f020f7221 */ /* 0x000fe20000010000 */
[----:B------:R-:W-:-:S02]  /*51d0*/  FADD.FTZ R50, R50, R71 ;  /* 0x0000004732327221 */ /* 0x000fc40000010000 */
[----:B------:R-:W0:Y:S01]  /*51e0*/  MUFU.EX2 R5, R5 ;  /* 0x0000000500057308 */ /* 0x000e220000000800 */
[----:B--2---:R-:W-:-:S07]  /*51f0*/  FADD.FTZ R10, R36, R15 ;  /* 0x0000000f240a7221 */ /* 0x004fce0000010000 */
[----:B------:R-:W1:Y:S08]  /*5200*/  MUFU.EX2 R67, R67 ;  /* 0x0000004300437308 */ /* 0x000e700000000800 */
[----:B------:R-:W-:Y:S01]  /*5210*/  MUFU.EX2 R51, R51 ;  /* 0x0000003300337308 */ /* 0x000fe20000000800 */
[----:B0-----:R-:W-:-:S07]  /*5220*/  F2FP.SATFINITE.E4M3.F32.PACK_AB_MERGE_C R9, R5, R4, RZ ;  /* 0x000000040509723e */ /* 0x001fce00048070ff */
[----:B------:R-:W0:Y:S01]  /*5230*/  MUFU.EX2 R8, R8 ;  /* 0x0000000800087308 */ /* 0x000e220000000800 */
[C---:B-1----:R-:W-:Y:S01]  /*5240*/  F2FP.SATFINITE.E4M3.F32.PACK_AB_MERGE_C R36, R67.reuse, R36, RZ ;  /* 0x000000244324723e */ /* 0x042fe200048070ff */
[----:B------:R-:W-:-:S03]  /*5250*/  FADD.FTZ R67, R67, R10 ;  /* 0x0000000a43437221 */ /* 0x000fc60000010000 */
[----:B------:R-:W-:Y:S01]  /*5260*/  F2FP.SATFINITE.E4M3.F32.PACK_AB_MERGE_C R185, R2, R37, R36 ;  /* 0x0000002502b9723e */ /* 0x000fe20004807024 */
[----:B------:R-:W-:Y:S02]  /*5270*/  VIADD R2, R88, 0xfffffffe ;  /* 0xfffffffe58027836 */ /* 0x000fe40000000000 */
[----:B------:R-:W1:Y:S08]  /*5280*/  MUFU.EX2 R52, R52 ;  /* 0x0000003400347308 */ /* 0x000e700000000800 */
[----:B------:R-:W2:Y:S01]  /*5290*/  MUFU.EX2 R11, R66 ;  /* 0x00000042000b7308 */ /* 0x000ea20000000800 */
[----:B0-----:R-:W-:Y:S01]  /*52a0*/  F2FP.SATFINITE.E4M3.F32.PACK_AB_MERGE_C R186, R8, R51, R9 ;  /* 0x0000003308ba723e */ /* 0x001fe20004807009 */
[----:B------:R-:W-:-:S04]  /*52b0*/  FADD.FTZ R51, R51, R50 ;  /* 0x0000003233337221 */ /* 0x000fc80000010000 */
[----:B------:R-:W-:Y:S02]  /*52c0*/  FADD.FTZ R51, R8, R51 ;  /* 0x0000003308337221 */ /* 0x000fe40000010000 */
[----:B------:R-:W-:Y:S01]  /*52d0*/  MUFU.EX2 R53, R53 ;  /* 0x0000003500357308 */ /* 0x000fe20000000800 */
[----:B-1----:R-:W-:-:S01]  /*52e0*/  FADD.FTZ R10, R52, R67 ;  /* 0x00000043340a7221 */ /* 0x002fc20000010000 */
[----:B------:R-:W-:-:S04]  /*52f0*/  FADD.FTZ R4, R4, R51 ;  /* 0x0000003304047221 */ /* 0x000fc80000010000 */
[----:B------:R-:W-:Y:S02]  /*5300*/  FADD.FTZ R5, R5, R4 ;  /* 0x0000000405057221 */ /* 0x000fe40000010000 */
[----:B------:R-:W0:Y:S01]  /*5310*/  MUFU.EX2 R54, R54 ;  /* 0x0000003600367308 */ /* 0x000e220000000800 */
[----:B--2---:R-:W-:-:S01]  /*5320*/  FADD.FTZ R10, R11, R10 ;  /* 0x0000000a0b0a7221 */ /* 0x004fc20000010000 */
[----:B0-----:R-:W-:-:S03]  /*5330*/  F2FP.SATFINITE.E4M3.F32.PACK_AB_MERGE_C R8, R54, R53, RZ ;  /* 0x000000353608723e */ /* 0x001fc600048070ff */
        /* <DEDUP_REMOVED lines=15> */
.L_x_1136:
[----:B------:R-:W-:-:S11]  /*5430*/  UISETP.NE.AND UP1, UPT, UR7, 0x1, UPT ;  /* 0x000000010700788c */ /* 0x000fd6000bf25270 */
[----:B------:R-:W-:Y:S02]  /*5440*/  @UP1 ULDC.64 UR18, c[0x0][0x9e8] ;  /* 0x00027a0000121ab9 */ /* 0x000fe40000000a00 */
[----:B------:R-:W-:-:S04]  /*5450*/  UIMAD.WIDE.U32 UR14, UR11, UR18, URZ ;  /* 0x000000120b0e72a5 */ /* 0x000fc8000f8e003f */
[----:B------:R-:W-:-:S12]  /*5460*/  @UP1 USHF.R.U32.HI UR11, URZ, UR19, UR15 ;  /* 0x000000133f0b1299 */ /* 0x000fd8000801160f */
.L_x_1137:
[----:B------:R-:W-:-:S04]  /*5470*/  UIMAD UR7, UR11, UR7, UR7 ;  /* 0x000000070b0772a4 */ /* 0x000fc8000f8e0207 */
[----:B------:R-:W-:-:S04]  /*5480*/  UISETP.LT.AND UP1, UPT, UR6, UR7, UPT ;  /* 0x000000070600728c */ /* 0x000fc8000bf21270 */
[----:B------:R-:W-:-:S12]  /*5490*/  USEL UR6, UR6, UR7, UP1 ;  /* 0x0000000706067287 */ /* 0x000fd80008800000 */
.L_x_1135:
        /* <DEDUP_REMOVED lines=55> */
[----:B------:R-:W-:Y:S01]  /*5810*/  IMAD.IADD R8, R17, 0x1, -R18 ;  /* 0x0000000111087824 */ /* 0x000fe200078e0a12 */
[----:B------:R-:W-:Y:S01]  /*5820*/  ULDC UR31, c[0x0][0x9e4] ;  /* 0x00027900001f7ab9 */ /* 0x000fe20000000800 */
[----:B------:R-:W-:Y:S01]  /*5830*/  IMAD.MOV.U32 R119, RZ, RZ, RZ ;  /* 0x000000ffff777224 */ /* 0x000fe200078e00ff */
[----:B------:R-:W-:Y:S01]  /*5840*/  ULDC UR30, c[0x0][0x988] ;  /* 0x00026200001e7ab9 */ /* 0x000fe20000000800 */
[----:B------:R-:W-:Y:S01]  /*5850*/  IMAD.IADD R13, R3, 0x1, R8 ;  /* 0x00000001030d7824 */ /* 0x000fe200078e0208 */
[----:B------:R-:W-:-:S03]  /*5860*/  ULDC UR32, c[0x0][0x9e0] ;  /* 0x0002780000207ab9 */ /* 0x000fc60000000800 */
[----:B------:R-:W-:-:S05]  /*5870*/  VIADD R11, R13, 0x8 ;  /* 0x000000080d0b7836 */ /* 0x000fca0000000000 */
[----:B------:R-:W-:-:S07]  /*5880*/  LOP3.LUT R9, RZ, R11, RZ, 0x33, !PT ;  /* 0x0000000bff097212 */ /* 0x000fce00078e33ff */
.L_x_1156:
        /* <DEDUP_REMOVED lines=9> */
.L_x_1140:
[----:B------:R-:W-:Y:S01]  /*5920*/  ULEA UR6, UR34, UR36, 0x3 ;  /* 0x0000002422067291 */ /* 0x000fe2000f8e183f */
[----:B------:R-:W-:-:S05]  /*5930*/  IMAD.U32 R10, RZ, RZ, UR33 ;  /* 0x00000021ff0a7e24 */ /* 0x000fca000f8e00ff */
[----:B------:R-:W-:-:S04]  /*5940*/  SHF.L.U32 R10, R10, 0x1f, RZ ;  /* 0x0000001f0a0a7819 */ /* 0x000fc800000006ff */
[----:B------:R0:W1:Y:S01]  /*5950*/  SYNCS.PHASECHK.TRANS64.TRYWAIT P2, [UR6+0x2a830], R10 ;  /* 0x02a8300aff0075a7 */ /* 0x0000620008040146 */
[----:B------:R-:W-:Y:S05]  /*5960*/  @!P0 BRA `(.L_x_1141) ;  /* 0x0000000000048947 */ /* 0x000fea0003800000 */
[----:B------:R-:W-:Y:S01]  /*5970*/  BPT.TRAP 0x1 ;  /* 0x000000040000795c */ /* 0x000fe20000300000 */
.L_x_1141:
[----:B-1----:R-:W-:Y:S05]  /*5980*/  @P2 BRA `(.L_x_1139) ;  /* 0x0000000000082947 */ /* 0x002fea0003800000 */
[----:B------:R-:W1:Y:S02]  /*5990*/  SYNCS.PHASECHK.TRANS64.TRYWAIT P2, [UR6+0x2a830], R10 ;  /* 0x02a8300aff0075a7 */ /* 0x000e640008040146 */
[----:B-1----:R-:W-:Y:S05]  /*59a0*/  @!P2 BRA `(.L_x_1142) ;  /* 0x0000012c0040a947 */ /* 0x002fea0003800000 */
.L_x_1139:
[----:B------:R-:W2:Y:S01]  /*59b0*/  S2R R12, SR_TID.X ;  /* 0x00000000000c7919 */ /* 0x000ea20000002100 */
        /* <DEDUP_REMOVED lines=13> */
[----:B01----:R-:W-:-:S05]  /*5a90*/  VIADD R10, R12, 0x8 ;  /* 0x000000080c0a7836 */ /* 0x003fca0000000000 */
        /* <DEDUP_REMOVED lines=19> */
[----:B0-----:R-:W-:Y:S05]  /*5bd0*/  @P3 BRA `(.L_x_1143) ;  /* 0x00000000002c3947 */ /* 0x001fea0003800000 */
[----:B------:R-:W-:Y:S05]  /*5be0*/  @!P0 BRA `(.L_x_1144) ;  /* 0x0000000000048947 */ /* 0x000fea0003800000 */
[----:B------:R-:W-:Y:S01]  /*5bf0*/  BPT.TRAP 0x1 ;  /* 0x000000040000795c */ /* 0x000fe20000300000 */
.L_x_1144:
[----:B------:R-:W-:Y:S01]  /*5c00*/  ULEA UR6, UR50, UR36, 0x3 ;  /* 0x0000002432067291 */ /* 0x000fe2000f8e183f */
[----:B------:R-:W-:-:S05]  /*5c10*/  IMAD.U32 R10, RZ, RZ, UR44 ;  /* 0x0000002cff0a7e24 */ /* 0x000fca000f8e00ff */
[----:B------:R-:W-:-:S04]  /*5c20*/  SHF.L.U32 R10, R10, 0x1f, RZ ;  /* 0x0000001f0a0a7819 */ /* 0x000fc800000006ff */
[----:B------:R0:W1:Y:S01]  /*5c30*/  SYNCS.PHASECHK.TRANS64.TRYWAIT P2, [UR6+0x2a850], R10 ;  /* 0x02a8500aff0075a7 */ /* 0x0000620008040146 */
[----:B------:R-:W-:Y:S05]  /*5c40*/  @!P0 BRA `(.L_x_1145) ;  /* 0x0000000000048947 */ /* 0x000fea0003800000 */
[----:B------:R-:W-:Y:S01]  /*5c50*/  BPT.TRAP 0x1 ;  /* 0x000000040000795c */ /* 0x000fe20000300000 */
.L_x_1145:
[----:B-1----:R-:W-:Y:S05]  /*5c60*/  @P2 BRA `(.L_x_1143) ;  /* 0x0000000000082947 */ /* 0x002fea0003800000 */
[----:B------:R-:W1:Y:S02]  /*5c70*/  SYNCS.PHASECHK.TRANS64.TRYWAIT P2, [UR6+0x2a850], R10 ;  /* 0x02a8500aff0075a7 */ /* 0x000e640008040146 */
[----:B-1----:R-:W-:Y:S05]  /*5c80*/  @!P2 BRA `(.L_x_1146) ;  /* 0x0000012800a0a947 */ /* 0x002fea0003800000 */
.L_x_1143:
[----:B------:R-:W-:Y:S01]  /*5c90*/  UIADD3 UR6, UR36, 0x400, URZ ;  /* 0x0000040024067890 */ /* 0x000fe2000fffe03f */
[----:B------:R-:W-:Y:S01]  /*5ca0*/  WARPGROUP.ARRIVE ;  /* 0x00000000000079c5 */ /* 0x000fe20000000000 */
[----:B------:R-:W-:-:S05]  /*5cb0*/  UMOV UR7, 0x40000040 ;  /* 0x4000004000077882 */ /* 0x000fca0000000000 */
[----:B------:R-:W2:Y:S01]  /*5cc0*/  S2R R209, SR_TID.X ;  /* 0x0000000000d17919 */ /* 0x000ea20000002100 */
[----:B------:R-:W-:Y:S01]  /*5cd0*/  USHF.R.U32.HI UR6, URZ, 0x4, UR6 ;  /* 0x000000043f067899 */ /* 0x000fe20008011606 */
[C---:B01----:R-:W-:Y:S01]  /*5ce0*/  FMUL.FTZ R10, R0.reuse, R122 ;  /* 0x0000007a000a7220 */ /* 0x043fe20000410000 */
[C---:B------:R-:W-:Y:S01]  /*5cf0*/  FMUL.FTZ R21, R0.reuse, R127 ;  /* 0x0000007f00157220 */ /* 0x040fe20000410000 */
[C---:B------:R-:W-:Y:S01]  /*5d00*/  FMUL.FTZ R122, R0.reuse, R134 ;  /* 0x00000086007a7220 */ /* 0x040fe20000410000 */
[----:B------:R-:W-:Y:S01]  /*5d10*/  ULOP3.LUT UR6, UR6, 0x3fff, URZ, 0xc0, !UPT ;  /* 0x00003fff06067892 */ /* 0x000fe2000f8ec03f */
[C---:B------:R-:W-:Y:S01]  /*5d20*/  FMUL.FTZ R134, R0.reuse, R154 ;  /* 0x0000009a00867220 */ /* 0x040fe20000410000 */
[----:B------:R-:W-:Y:S02]  /*5d30*/  IMAD.U32 R127, RZ, RZ, UR34 ;  /* 0x00000022ff7f7e24 */ /* 0x000fe4000f8e00ff */
        /* <DEDUP_REMOVED lines=26> */
[----:B------:R-:W-:Y:S01]  /*5ee0*/  @!P1 LEA R127, R127, UR36, 0x3 ;  /* 0x000000247f7f9c11 */ /* 0x000fe2000f8e18ff */
[----:B------:R-:W0:Y:S01]  /*5ef0*/  MUFU.TANH R14, R14 ;  /* 0x0000000e000e7308 */ /* 0x000e220000002400 */
[----:B------:R-:W-:-:S02]  /*5f00*/  PLOP3.LUT P2, PT, PT, PT, UP0, 0x40, 0x0 ;  /* 0x000000000000781c */ /* 0x000fc40003f4e808 */
[----:B--2---:R-:W-:Y:S01]  /*5f10*/  SHF.R.U32.HI R209, RZ, 0x7, R209 ;  /* 0x00000007ffd17819 */ /* 0x004fe200000116d1 */
[----:B------:R-:W-:-:S03]  /*5f20*/  @!P1 VIADD R127, R127, 0x2a840 ;  /* 0x0002a8407f7f9836 */ /* 0x000fc60000000000 */
[----:B------:R-:W-:Y:S01]  /*5f30*/  IADD3 R126, -R209, 0xb, RZ ;  /* 0x0000000bd17e7810 */ /* 0x000fe20007ffe1ff */
[----:B------:R-:W1:Y:S01]  /*5f40*/  MUFU.TANH R15, R15 ;  /* 0x0000000f000f7308 */ /* 0x000e620000002400 */
[----:B------:R-:W-:-:S07]  /*5f50*/  @!P1 PRMT R127, RZ, 0x654, R127 ;  /* 0x00000654ff7f9816 */ /* 0x000fce000000007f */
[----:B------:R-:W2:Y:S08]  /*5f60*/  MUFU.TANH R10, R10 ;  /* 0x0000000a000a7308 */ /* 0x000eb00000002400 */
[----:B------:R-:W3:Y:S08]  /*5f70*/  MUFU.TANH R12, R12 ;  /* 0x0000000c000c7308 */ /* 0x000ef00000002400 */
[----:B------:R-:W4:Y:S08]  /*5f80*/  MUFU.TANH R20, R20 ;  /* 0x0000001400147308 */ /* 0x000f300000002400 */
        /* <DEDUP_REMOVED lines=18> */
[----:B------:R-:W0:Y:S01]  /*60b0*/  MUFU.TANH R149, R149 ;  /* 0x0000009500957308 */ /* 0x000e220000002400 */
        /* <DEDUP_REMOVED lines=39> */
[----:B------:R-:W-:Y:S01]  /*6330*/  FMUL.FTZ R193, R0, R125 ;  /* 0x0000007d00c17220 */ /* 0x000fe20000410000 */
[----:B------:R-:W-:Y:S01]  /*6340*/  QGMMA.64x192x32.F32.E4M3.E4M3 R24, R188, gdesc[UR4], R24, gsb0 ;  /* 0x02e00004bc187df3 */ /* 0x000fe20008000818 */
[----:B------:R-:W-:Y:S01]  /*6350*/  UIADD3 UR6, UR10, 0x6, URZ ;  /* 0x000000060a067890 */ /* 0x000fe2000fffe03f */
[----:B------:R-:W-:Y:S01]  /*6360*/  IMAD.SHL.U32 R170, R2, 0x80, RZ ;  /* 0x0000008002aa7824 */ /* 0x000fe200078e00ff */
        /* <DEDUP_REMOVED lines=12> */
[----:B------:R-:W-:Y:S01]  /*6430*/  IADD3 R153, R17, 0x1, -R170 ;  /* 0x0000000111997810 */ /* 0x000fe20007ffe8aa */
[----:B------:R-:W0:Y:S04]  /*6440*/  MUFU.TANH R192, R192 ;  /* 0x000000c000c07308 */ /* 0x000e280000002400 */
[----:B------:R-:W-:-:S04]  /*6450*/  IMAD.IADD R153, R153, 0x1, -R18 ;  /* 0x0000000199997824 */ /* 0x000fc800078e0a12 */
[----:B------:R-:W0:Y:S01]  /*6460*/  MUFU.TANH R193, R193 ;  /* 0x000000c100c17308 */ /* 0x000e220000002400 */
[----:B------:R-:W-:-:S04]  /*6470*/  IMAD R153, R16, -0x2, R153 ;  /* 0xfffffffe10997824 */ /* 0x000fc800078e0299 */
[----:B------:R-:W-:-:S03]  /*6480*/  VIADD R178, R153, UR29 ;  /* 0x0000001d99b27c36 */ /* 0x000fc60008000000 */
        /* <DEDUP_REMOVED lines=27> */
[----:B------:R-:W0:Y:S01]  /*6640*/  MUFU.TANH R189, R189 ;  /* 0x000000bd00bd7308 */ /* 0x000e220000002400 */
[----:B------:R-:W-:-:S02]  /*6650*/  VIADD R176, R153, UR32 ;  /* 0x0000002099b07c36 */ /* 0x000fc40008000000 */
[C---:B------:R-:W-:Y:S02]  /*6660*/  IMAD.IADD R174, R3.reuse, 0x1, R178 ;  /* 0x0000000103ae7824 */ /* 0x040fe400078e02b2 */
[----:B------:R-:W-:-:S03]  /*6670*/  IMAD.IADD R172, R3, 0x1, R176 ;  /* 0x0000000103ac7824 */ /* 0x000fc600078e02b0 */
        /* <DEDUP_REMOVED lines=10> */
[----:B------:R0:W-:Y:S06]  /*6720*/  BAR.ARV R126, 0x100 ;  /* 0x0004007e0000751d */ /* 0x0001ec0000002000 */
[----:B------:R0:W-:Y:S01]  /*6730*/  @!P1 SYNCS.ARRIVE.TRANS64.RED.A1T0 RZ, [R127+URZ], RZ ;  /* 0x000000ff7fff99a7 */ /* 0x0001e2000810043f */
[----:B-1234-:R-:W-:Y:S05]  /*6740*/  @P2 BRA `(.L_x_1147) ;  /* 0x00000000005c2947 */ /* 0x01efea0003800000 */
[----:B------:R-:W-:Y:S01]  /*6750*/  ISETP.GT.AND P2, PT, R13, -0x1, PT ;  /* 0xffffffff0d00780c */ /* 0x000fe20003f44270 */
[----:B------:R-:W-:-:S12]  /*6760*/  BSSY B0, `(.L_x_1148) ;  /* 0x0000011000007945 */ /* 0x000fd80003800000 */
[----:B------:R-:W-:Y:S05]  /*6770*/  @P2 BRA `(.L_x_1149) ;  /* 0x0000000000242947 */ /* 0x000fea0003800000 */
[----:B------:R-:W-:Y:S02]  /*6780*/  IMAD.U32 R155, RZ, RZ, UR31 ;  /* 0x0000001fff9b7e24 */ /* 0x000fe4000f8e00ff */
[----:B------:R-:W-:-:S03]  /*6790*/  IMAD.IADD R153, R3, 0x1, R8 ;  /* 0x0000000103997824 */ /* 0x000fc600078e0208 */
[----:B------:R-:W-:Y:S02]  /*67a0*/  ISETP.NE.AND P2, PT, R155, 0x1, PT ;  /* 0x000000019b00780c */ /* 0x000fe40003f45270 */
[----:B------:R-:W-:-:S11]  /*67b0*/  LOP3.LUT R153, RZ, R153, RZ, 0x33, !PT ;  /* 0x00000099ff997212 */ /* 0x000fd600078e33ff */
[----:B0-----:R-:W0:Y:S02]  /*67c0*/  @P2 LDC.64 R126, c[0x0][0x9e8] ;  /* 0x00027a00ff7e2b82 */ /* 0x001e240000000a00 */
[----:B0-----:R-:W-:-:S05]  /*67d0*/  @P2 IMAD.HI.U32 R126, R153, R126, RZ ;  /* 0x0000007e997e2227 */ /* 0x001fca00078e00ff */
[----:B------:R-:W-:-:S04]  /*67e0*/  @P2 SHF.R.U32.HI R153, RZ, R127, R126 ;  /* 0x0000007fff992219 */ /* 0x000fc8000001167e */
[----:B------:R-:W-:Y:S01]  /*67f0*/  LOP3.LUT R153, RZ, R153, RZ, 0x33, !PT ;  /* 0x00000099ff997212 */ /* 0x000fe200078e33ff */
[----:B------:R-:W-:Y:S06]  /*6800*/  BRA `(.L_x_1150) ;  /* 0x0000000000187947 */ /* 0x000fec0003800000 */
.L_x_1149:
[----:B------:R-:W-:Y:S02]  /*6810*/  IMAD.U32 R155, RZ, RZ, UR31 ;  /* 0x0000001fff9b7e24 */ /* 0x000fe4000f8e00ff */
[----:B------:R-:W-:-:S03]  /*6820*/  IMAD.MOV.U32 R153, RZ, RZ, R13 ;  /* 0x000000ffff997224 */ /* 0x000fc600078e000d */
[----:B------:R-:W-:-:S13]  /*6830*/  ISETP.NE.AND P2, PT, R155, 0x1, PT ;  /* 0x000000019b00780c */ /* 0x000fda0003f45270 */
[----:B0-----:R-:W0:Y:S02]  /*6840*/  @P2 LDC.64 R126, c[0x0][0x9e8] ;  /* 0x00027a00ff7e2b82 */ /* 0x001e240000000a00 */
[----:B0-----:R-:W-:-:S05]  /*6850*/  @P2 IMAD.HI.U32 R126, R13, R126, RZ ;  /* 0x0000007e0d7e2227 */ /* 0x001fca00078e00ff */
[----:B------:R-:W-:-:S07]  /*6860*/  @P2 SHF.R.U32.HI R153, RZ, R127, R126 ;  /* 0x0000007fff992219 */ /* 0x000fce000001167e */
.L_x_1150:
[----:B------:R-:W-:Y:S05]  /*6870*/  BSYNC B0 ;  /* 0x0000000000007941 */ /* 0x000fea0003800000 */
.L_x_1148:
[----:B------:R-:W-:-:S04]  /*6880*/  IMAD R127, R153, R155, -R170 ;  /* 0x0000009b997f7224 */ /* 0x000fc800078e0aaa */
[----:B------:R-:W-:-:S05]  /*6890*/  IMAD R127, R16, -0x2, R127 ;  /* 0xfffffffe107f7824 */ /* 0x000fca00078e027f */
[----:B------:R-:W-:Y:S02]  /*68a0*/  VIADDMNMX R172, R127, R155, R172, PT ;  /* 0x0000009b7fac7246 */ /* 0x000fe400038001ac */
[----:B------:R-:W-:-:S07]  /*68b0*/  VIMNMX R174, R174, R127, !PT ;  /* 0x0000007faeae7248 */ /* 0x000fce0007fe0100 */
.L_x_1147:
[----:B------:R-:W-:-:S04]  /*68c0*/  ISETP.GT.AND P2, PT, R2, -0x1, PT ;  /* 0xffffffff0200780c */ /* 0x000fc80003f44270 */
[C---:B------:R-:W-:Y:S02]  /*68d0*/  ISETP.GT.AND P5, PT, R174.reuse, RZ, P2 ;  /* 0x000000ffae00720c */ /* 0x040fe400017a4270 */
[----:B------:R-:W-:Y:S02]  /*68e0*/  ISETP.GT.AND P4, PT, R174, 0x1, P2 ;  /* 0x00000001ae00780c */ /* 0x000fe40001784270 */
[----:B------:R-:W-:Y:S02]  /*68f0*/  ISETP.LT.OR P5, PT, R172, 0x1, P5 ;  /* 0x00000001ac00780c */ /* 0x000fe40002fa1670 */
[C---:B------:R-:W-:Y:S02]  /*6900*/  ISETP.GT.AND P6, PT, R174.reuse, 0x8, P2 ;  /* 0x00000008ae00780c */ /* 0x040fe400017c4270 */
[----:B------:R-:W-:Y:S02]  /*6910*/  ISETP.GT.AND P3, PT, R174, 0x9, P2 ;  /* 0x00000009ae00780c */ /* 0x000fe40001764270 */
[----:B0-----:R-:W-:-:S02]  /*6920*/  FSEL R177, R14, -INF , !P5 ;  /* 0xff8000000eb17808 */ /* 0x001fc40006800000 */
[----:B------:R-:W-:Y:S02]  /*6930*/  ISETP.GT.AND P5, PT, R174, 0x10, P2 ;  /* 0x00000010ae00780c */ /* 0x000fe400017a4270 */
[C---:B------:R-:W-:Y:S02]  /*6940*/  ISETP.LT.OR P4, PT, R172.reuse, 0x2, P4 ;  /* 0x00000002ac00780c */ /* 0x040fe40002781670 */
[C---:B------:R-:W-:Y:S02]  /*6950*/  ISETP.LT.OR P6, PT, R172.reuse, 0x9, P6 ;  /* 0x00000009ac00780c */ /* 0x040fe400037c1670 */
[C---:B------:R-:W-:Y:S02]  /*6960*/  ISETP.LT.OR P3, PT, R172.reuse, 0xa, P3 ;  /* 0x0000000aac00780c */ /* 0x040fe40001f61670 */
[----:B------:R-:W-:Y:S02]  /*6970*/  ISETP.LT.OR P5, PT, R172, 0x11, P5 ;  /* 0x00000011ac00780c */ /* 0x000fe40002fa1670 */
[----:B------:R-:W-:-:S02]  /*6980*/  FSEL R171, R15, -INF , !P4 ;  /* 0xff8000000fab7808 */ /* 0x000fc40006000000 */
[----:B------:R-:W-:Y:S02]  /*6990*/  ISETP.GT.AND P4, PT, R174, 0x11, P2 ;  /* 0x00000011ae00780c */ /* 0x000fe40001784270 */
[----:B------:R-:W-:Y:S02]  /*69a0*/  FSEL R175, R192, -INF , !P6 ;  /* 0xff800000c0af7808 */ /* 0x000fe40007000000 */
[----:B------:R-:W-:Y:S02]  /*69b0*/  FSEL R193, R193, -INF , !P3 ;  /* 0xff800000c1c17808 */ /* 0x000fe40005800000 */
[C---:B------:R-:W-:Y:S02]  /*69c0*/  ISETP.GT.AND P6, PT, R174.reuse, 0x18, P2 ;  /* 0x00000018ae00780c */ /* 0x040fe400017c4270 */
        /* <DEDUP_REMOVED lines=48> */
[----:B------:R-:W-:Y:S02]  /*6cd0*/  FSEL R152, R157, -INF , !P5 ;  /* 0xff8000009d987808 */ /* 0x000fe40006800000 */
[----:B------:R-:W-:-:S02]  /*6ce0*/  ISETP.GT.AND P5, PT, R174, 0x60, P2 ;  /* 0x00000060ae00780c */ /* 0x000fc400017a4270 */
[C---:B------:R-:W-:Y:S02]  /*6cf0*/  ISETP.LT.OR P4, PT, R172.reuse, 0x52, P4 ;  /* 0x00000052ac00780c */ /* 0x040fe40002781670 */
[C---:B------:R-:W-:Y:S02]  /*6d00*/  ISETP.LT.OR P6, PT, R172.reuse, 0x59, P6 ;  /* 0x00000059ac00780c */ /* 0x040fe400037c1670 */
[----:B------:R-:W-:Y:S02]  /*6d10*/  ISETP.LT.OR P5, PT, R172, 0x61, P5 ;  /* 0x00000061ac00780c */ /* 0x000fe40002fa1670 */
[----:B------:R-:W-:Y:S02]  /*6d20*/  FSEL R154, R156, -INF , !P4 ;  /* 0xff8000009c9a7808 */ /* 0x000fe40006000000 */
[----:B------:R-:W-:Y:S02]  /*6d30*/  ISETP.GT.AND P3, PT, R174, 0x59, P2 ;  /* 0x00000059ae00780c */ /* 0x000fe40001764270 */
[----:B------:R-:W-:-:S02]  /*6d40*/  FSEL R156, R159, -INF , !P6 ;  /* 0xff8000009f9c7808 */ /* 0x000fc40007000000 */
[----:B------:R-:W-:Y:S02]  /*6d50*/  ISETP.GT.AND P6, PT, R174, 0x68, P2 ;  /* 0x00000068ae00780c */ /* 0x000fe400017c4270 */
[----:B------:R-:W-:Y:S02]  /*6d60*/  FSEL R159, R162, -INF , !P5 ;  /* 0xff800000a29f7808 */ /* 0x000fe40006800000 */
[----:B------:R-:W-:Y:S02]  /*6d70*/  ISETP.GT.AND P5, PT, R174, 0x70, P2 ;  /* 0x00000070ae00780c */ /* 0x000fe400017a4270 */
[C---:B------:R-:W-:Y:S02]  /*6d80*/  ISETP.LT.OR P3, PT, R172.reuse, 0x5a, P3 ;  /* 0x0000005aac00780c */ /* 0x040fe40001f61670 */
[C---:B------:R-:W-:Y:S02]  /*6d90*/  ISETP.LT.OR P6, PT, R172.reuse, 0x69, P6 ;  /* 0x00000069ac00780c */ /* 0x040fe400037c1670 */
[----:B------:R-:W-:-:S02]  /*6da0*/  ISETP.LT.OR P5, PT, R172, 0x71, P5 ;  /* 0x00000071ac00780c */ /* 0x000fc40002fa1670 */
[C---:B------:R-:W-:Y:S02]  /*6db0*/  ISETP.GT.AND P4, PT, R174.reuse, 0x61, P2 ;  /* 0x00000061ae00780c */ /* 0x040fe40001784270 */
[----:B------:R-:W-:Y:S02]  /*6dc0*/  FSEL R157, R161, -INF , !P3 ;  /* 0xff800000a19d7808 */ /* 0x000fe40005800000 */
[----:B------:R-:W-:Y:S02]  /*6dd0*/  ISETP.GT.AND P3, PT, R174, 0x69, P2 ;  /* 0x00000069ae00780c */ /* 0x000fe40001764270 */
[----:B------:R-:W-:Y:S02]  /*6de0*/  FSEL R162, R164, -INF , !P6 ;  /* 0xff800000a4a27808 */ /* 0x000fe40007000000 */
[----:B------:R-:W-:Y:S02]  /*6df0*/  FSEL R164, R166, -INF , !P5 ;  /* 0xff800000a6a47808 */ /* 0x000fe40006800000 */
[----:B------:R-:W-:-:S02]  /*6e00*/  PLOP3.LUT P5, PT, PT, PT, UP0, 0x40, 0x0 ;  /* 0x000000000000781c */ /* 0x000fc40003fae808 */
[C---:B------:R-:W-:Y:S02]  /*6e10*/  ISETP.LT.OR P4, PT, R172.reuse, 0x62, P4 ;  /* 0x00000062ac00780c */ /* 0x040fe40002781670 */
[----:B------:R-:W-:Y:S02]  /*6e20*/  ISETP.LT.OR P3, PT, R172, 0x6a, P3 ;  /* 0x0000006aac00780c */ /* 0x000fe40001f61670 */
[----:B------:R-:W-:Y:S02]  /*6e30*/  FSEL R161, R163, -INF , !P4 ;  /* 0xff800000a3a17808 */ /* 0x000fe40006000000 */
[----:B------:R-:W-:Y:S02]  /*6e40*/  FSEL R163, R165, -INF , !P3 ;  /* 0xff800000a5a37808 */ /* 0x000fe40005800000 */
[C---:B------:R-:W-:Y:S02]  /*6e50*/  ISETP.GT.AND P4, PT, R174.reuse, 0x71, P2 ;  /* 0x00000071ae00780c */ /* 0x040fe40001784270 */
[----:B------:R-:W-:-:S02]  /*6e60*/  ISETP.GT.AND P6, PT, R174, 0x78, P2 ;  /* 0x00000078ae00780c */ /* 0x000fc400017c4270 */
[----:B------:R-:W-:Y:S02]  /*6e70*/  ISETP.GT.AND P3, PT, R174, 0x79, P2 ;  /* 0x00000079ae00780c */ /* 0x000fe40001764270 */
[C---:B------:R-:W-:Y:S02]  /*6e80*/  ISETP.LT.OR P4, PT, R172.reuse, 0x72, P4 ;  /* 0x00000072ac00780c */ /* 0x040fe40002781670 */
[C---:B------:R-:W-:Y:S02]  /*6e90*/  ISETP.LT.OR P6, PT, R172.reuse, 0x79, P6 ;  /* 0x00000079ac00780c */ /* 0x040fe400037c1670 */
[----:B------:R-:W-:Y:S02]  /*6ea0*/  ISETP.LT.OR P3, PT, R172, 0x7a, P3 ;  /* 0x0000007aac00780c */ /* 0x000fe40001f61670 */
[--C-:B------:R-:W-:Y:S02]  /*6eb0*/  IADD3 R165, R176, 0x8, R3.reuse ;  /* 0x00000008b0a57810 */ /* 0x100fe40007ffe003 */
[----:B------:R-:W-:-:S02]  /*6ec0*/  IADD3 R166, R178, 0x8, R3 ;  /* 0x00000008b2a67810 */ /* 0x000fc40007ffe003 */
[----:B------:R-:W-:Y:S02]  /*6ed0*/  FSEL R167, R167, -INF , !P4 ;  /* 0xff800000a7a77808 */ /* 0x000fe40006000000 */
[----:B------:R-:W-:Y:S02]  /*6ee0*/  FSEL R168, R168, -INF , !P6 ;  /* 0xff800000a8a87808 */ /* 0x000fe40007000000 */
[----:B------:R-:W-:Y:S01]  /*6ef0*/  FSEL R169, R169, -INF , !P3 ;  /* 0xff800000a9a97808 */ /* 0x000fe20005800000 */
[----:B------:R-:W-:Y:S06]  /*6f00*/  @P5 BRA `(.L_x_1151) ;  /* 0x0000000000585947 */ /* 0x000fec0003800000 */
[----:B------:R-:W-:Y:S01]  /*6f10*/  ISETP.GT.AND P3, PT, R11, -0x1, PT ;  /* 0xffffffff0b00780c */ /* 0x000fe20003f64270 */
[----:B------:R-:W-:-:S12]  /*6f20*/  BSSY B0, `(.L_x_1152) ;  /* 0x0000010000007945 */ /* 0x000fd80003800000 */
[----:B------:R-:W-:Y:S05]  /*6f30*/  @P3 BRA `(.L_x_1153) ;  /* 0x0000000000203947 */ /* 0x000fea0003800000 */
[----:B------:R-:W-:-:S05]  /*6f40*/  IMAD.U32 R174, RZ, RZ, UR31 ;  /* 0x0000001fffae7e24 */ /* 0x000fca000f8e00ff */
[----:B------:R-:W-:-:S13]  /*6f50*/  ISETP.NE.AND P3, PT, R174, 0x1, PT ;  /* 0x00000001ae00780c */ /* 0x000fda0003f65270 */
[----:B------:R-:W0:Y:S02]  /*6f60*/  @P3 LDC.64 R14, c[0x0][0x9e8] ;  /* 0x00027a00ff0e3b82 */ /* 0x000e240000000a00 */
[----:B0-----:R-:W-:-:S04]  /*6f70*/  @P3 IMAD.HI.U32 R172, R9, R14, RZ ;  /* 0x0000000e09ac3227 */ /* 0x001fc800078e00ff */
[----:B------:R-:W-:Y:S01]  /*6f80*/  IMAD.MOV.U32 R14, RZ, RZ, R9 ;  /* 0x000000ffff0e7224 */ /* 0x000fe200078e0009 */
[----:B------:R-:W-:-:S04]  /*6f90*/  @P3 SHF.R.U32.HI R14, RZ, R15, R172 ;  /* 0x0000000fff0e3219 */ /* 0x000fc800000116ac */
[----:B------:R-:W-:Y:S01]  /*6fa0*/  LOP3.LUT R179, RZ, R14, RZ, 0x33, !PT ;  /* 0x0000000effb37212 */ /* 0x000fe200078e33ff */
[----:B------:R-:W-:Y:S06]  /*6fb0*/  BRA `(.L_x_1154) ;  /* 0x0000000000187947 */ /* 0x000fec0003800000 */
.L_x_1153:
[----:B------:R-:W-:Y:S02]  /*6fc0*/  IMAD.U32 R174, RZ, RZ, UR31 ;  /* 0x0000001fffae7e24 */ /* 0x000fe4000f8e00ff */
[----:B------:R-:W-:-:S03]  /*6fd0*/  IMAD.MOV.U32 R179, RZ, RZ, R11 ;  /* 0x000000ffffb37224 */ /* 0x000fc600078e000b */
[----:B------:R-:W-:-:S13]  /*6fe0*/  ISETP.NE.AND P3, PT, R174, 0x1, PT ;  /* 0x00000001ae00780c */ /* 0x000fda0003f65270 */
[----:B------:R-:W0:Y:S02]  /*6ff0*/  @P3 LDC.64 R14, c[0x0][0x9e8] ;  /* 0x00027a00ff0e3b82 */ /* 0x000e240000000a00 */
[----:B0-----:R-:W-:-:S05]  /*7000*/  @P3 IMAD.HI.U32 R14, R11, R14, RZ ;  /* 0x0000000e0b0e3227 */ /* 0x001fca00078e00ff */
[----:B------:R-:W-:-:S07]  /*7010*/  @P3 SHF.R.U32.HI R179, RZ, R15, R14 ;  /* 0x0000000fffb33219 */ /* 0x000fce000001160e */
.L_x_1154:
[----:B------:R-:W-:Y:S05]  /*7020*/  BSYNC B0 ;  /* 0x0000000000007941 */ /* 0x000fea0003800000 */
.L_x_1152:
[----:B------:R-:W-:-:S04]  /*7030*/  IMAD R15, R179, R174, -R170 ;  /* 0x000000aeb30f7224 */ /* 0x000fc800078e0aaa */
[----:B------:R-:W-:-:S05]  /*7040*/  IMAD R15, R16, -0x2, R15 ;  /* 0xfffffffe100f7824 */ /* 0x000fca00078e020f */
[----:B------:R-:W-:Y:S02]  /*7050*/  VIADDMNMX R165, R15, R174, R165, PT ;  /* 0x000000ae0fa57246 */ /* 0x000fe400038001a5 */
[----:B------:R-:W-:-:S07]  /*7060*/  VIMNMX R166, R166, R15, !PT ;  /* 0x0000000fa6a67248 */ /* 0x000fce0007fe0100 */
.L_x_1151:
[----:B------:R-:W-:Y:S01]  /*7070*/  FMNMX.FTZ R14, R177, R7, !PT ;  /* 0x00000007b10e7209 */ /* 0x000fe20007810000 */
[----:B------:R-:W-:Y:S01]  /*7080*/  UMOV UR10, UR30 ;  /* 0x0000001e000a7c82 */ /* 0x000fe20008000000 */
[C---:B------:R-:W-:Y:S01]  /*7090*/  ISETP.GT.AND P5, PT, R166.reuse, 0x8, P2 ;  /* 0x00000008a600780c */ /* 0x040fe200017a4270 */
[----:B------:R-:W-:Y:S01]  /*70a0*/  IMAD.U32 R181, RZ, RZ, UR10 ;  /* 0x0000000affb57e24 */ /* 0x000fe2000f8e00ff */
        /* <DEDUP_REMOVED lines=46> */
[----:B------:R-:W-:-:S05]  /*7390*/  FMNMX.FTZ R15, R169, R14, !PT ;  /* 0x0000000ea90f7209 */ /* 0x000fca0007810000 */
[----:B------:R-:W0:Y:S02]  /*73a0*/  SHFL.BFLY PT, R14, R15, 0x2, 0x1f ;  /* 0x0c401f000f0e7f89 */ /* 0x000e2400000e0000 */
[----:B0-----:R-:W-:Y:S02]  /*73b0*/  FMNMX.FTZ R170, R15, R14, !PT ;  /* 0x0000000e0faa7209 */ /* 0x001fe40007810000 */
[----:B------:R-:W-:Y:S02]  /*73c0*/  FSEL R15, R12, -INF , !P4 ;  /* 0xff8000000c0f7808 */ /* 0x000fe40006000000 */
[----:B------:R-:W-:Y:S01]  /*73d0*/  ISETP.GT.AND P4, PT, R166, 0x10, P2 ;  /* 0x00000010a600780c */ /* 0x000fe20001784270 */
[----:B------:R-:W0:Y:S03]  /*73e0*/  SHFL.BFLY PT, R179, R170, 0x1, 0x1f ;  /* 0x0c201f00aab37f89 */ /* 0x000e2600000e0000 */
[----:B------:R-:W-:-:S04]  /*73f0*/  ISETP.LT.OR P4, PT, R165, 0x11, P4 ;  /* 0x00000011a500780c */ /* 0x000fc80002781670 */
[----:B------:R-:W-:Y:S02]  /*7400*/  FSEL R120, R120, -INF , !P4 ;  /* 0xff80000078787808 */ /* 0x000fe40006000000 */
[----:B------:R-:W-:-:S04]  /*7410*/  ISETP.GT.AND P4, PT, R166, 0x19, P2 ;  /* 0x00000019a600780c */ /* 0x000fc80001784270 */
[----:B------:R-:W-:Y:S02]  /*7420*/  ISETP.LT.OR P4, PT, R165, 0x1a, P4 ;  /* 0x0000001aa500780c */ /* 0x000fe40002781670 */
[----:B0-----:R-:W-:-:S04]  /*7430*/  FMNMX.FTZ R14, R170, R179, !PT ;  /* 0x000000b3aa0e7209 */ /* 0x001fc80007810000 */
        /* <DEDUP_REMOVED lines=8> */
[----:B------:R-:W-:Y:S01]  /*74c0*/  ISETP.GT.AND P5, PT, R166, 0x20, P2 ;  /* 0x00000020a600780c */ /* 0x000fe200017a4270 */
[----:B------:R-:W-:-:S01]  /*74d0*/  FFMA.FTZ R170, R177, UR10, -R12 ;  /* 0x0000000ab1aa7c23 */ /* 0x000fc2000801080c */
[----:B------:R-:W-:Y:S01]  /*74e0*/  ISETP.LT.OR P4, PT, R165, 0x29, P4 ;  /* 0x00000029a500780c */ /* 0x000fe20002781670 */
[----:B------:R-:W-:-:S01]  /*74f0*/  FFMA.FTZ R184, R160, UR10, -R12 ;  /* 0x0000000aa0b87c23 */ /* 0x000fc2000801080c */
[----:B------:R-:W-:Y:S01]  /*7500*/  ISETP.LT.OR P5, PT, R165, 0x21, P5 ;  /* 0x00000021a500780c */ /* 0x000fe20002fa1670 */
[----:B------:R-:W-:-:S01]  /*7510*/  FFMA.FTZ R185, R158, UR10, -R12 ;  /* 0x0000000a9eb97c23 */ /* 0x000fc2000801080c */
[----:B------:R-:W-:Y:S01]  /*7520*/  FSEL R128, R128, -INF , !P4 ;  /* 0xff80000080807808 */ /* 0x000fe20006000000 */
[----:B------:R-:W-:-:S01]  /*7530*/  FFMA.FTZ R175, R175, UR10, -R12 ;  /* 0x0000000aafaf7c23 */ /* 0x000fc2000801080c */
[----:B------:R-:W-:Y:S01]  /*7540*/  FSEL R124, R124, -INF , !P5 ;  /* 0xff8000007c7c7808 */ /* 0x000fe20006800000 */
[----:B------:R0:W-:Y:S01]  /*7550*/  MUFU.EX2 R121, R174 ;  /* 0x000000ae00797308 */ /* 0x0001e20000000800 */
[C---:B------:R-:W-:Y:S01]  /*7560*/  ISETP.GT.AND P5, PT, R166.reuse, RZ, P2 ;  /* 0x000000ffa600720c */ /* 0x040fe200017a4270 */
[--C-:B------:R-:W-:Y:S01]  /*7570*/  FFMA.FTZ R197, R197, UR10, -R12.reuse ;  /* 0x0000000ac5c57c23 */ /* 0x100fe2000801080c */
[----:B------:R-:W-:Y:S01]  /*7580*/  ISETP.GT.AND P4, PT, R166, 0x30, P2 ;  /* 0x00000030a600780c */ /* 0x000fe20001784270 */
[--C-:B------:R-:W-:Y:S01]  /*7590*/  FFMA.FTZ R196, R196, UR10, -R12.reuse ;  /* 0x0000000ac4c47c23 */ /* 0x100fe2000801080c */
[C---:B------:R-:W-:Y:S01]  /*75a0*/  ISETP.LT.OR P5, PT, R165.reuse, 0x1, P5 ;  /* 0x00000001a500780c */ /* 0x040fe20002fa1670 */
[--C-:B------:R-:W-:Y:S01]  /*75b0*/  FFMA.FTZ R198, R198, UR10, -R12.reuse ;  /* 0x0000000ac6c67c23 */ /* 0x100fe2000801080c */
[----:B------:R-:W-:Y:S01]  /*75c0*/  ISETP.LT.OR P4, PT, R165, 0x31, P4 ;  /* 0x00000031a500780c */ /* 0x000fe20002781670 */
[----:B------:R1:W-:Y:S01]  /*75d0*/  MUFU.EX2 R123, R175 ;  /* 0x000000af007b7308 */ /* 0x0003e20000000800 */
[----:B------:R-:W-:Y:S01]  /*75e0*/  FSEL R173, R10, -INF , !P5 ;  /* 0xff8000000aad7808 */ /* 0x000fe20006800000 */
[--C-:B0-----:R-:W-:Y:S01]  /*75f0*/  FFMA.FTZ R174, R193, UR10, -R12.reuse ;  /* 0x0000000ac1ae7c23 */ /* 0x101fe2000801080c */
[----:B------:R-:W-:Y:S01]  /*7600*/  ISETP.LT.OR P5, PT, R165, 0x2a, P3 ;  /* 0x0000002aa500780c */ /* 0x000fe20001fa1670 */
[--C-:B------:R-:W-:Y:S01]  /*7610*/  FFMA.FTZ R189, R189, UR10, -R12.reuse ;  /* 0x0000000abdbd7c23 */ /* 0x100fe2000801080c */
[----:B------:R-:W-:Y:S01]  /*7620*/  FMNMX.FTZ R176, R173, R6, !PT ;  /* 0x00000006adb07209 */ /* 0x000fe20007810000 */
[--C-:B------:R-:W-:Y:S01]  /*7630*/  FFMA.FTZ R188, R188, UR10, -R12.reuse ;  /* 0x0000000abcbc7c23 */ /* 0x100fe2000801080c */
[----:B------:R-:W-:Y:S01]  /*7640*/  ISETP.GT.AND P3, PT, R166, 0x31, P2 ;  /* 0x00000031a600780c */ /* 0x000fe20001764270 */
[----:B------:R0:W-:Y:S01]  /*7650*/  MUFU.EX2 R10, R178 ;  /* 0x000000b2000a7308 */ /* 0x0001e20000000800 */
[----:B------:R-:W-:Y:S01]  /*7660*/  FMNMX.FTZ R177, R15, R176, !PT ;  /* 0x000000b00fb17209 */ /* 0x000fe20007810000 */
[--C-:B-1----:R-:W-:Y:S01]  /*7670*/  FFMA.FTZ R175, R195, UR10, -R12.reuse ;  /* 0x0000000ac3af7c23 */ /* 0x102fe2000801080c */
[----:B------:R-:W-:Y:S01]  /*7680*/  FSEL R129, R129, -INF , !P5 ;  /* 0xff80000081817808 */ /* 0x000fe20006800000 */
[--C-:B------:R-:W-:Y:S01]  /*7690*/  FFMA.FTZ R155, R155, UR10, -R12.reuse ;  /* 0x0000000a9b9b7c23 */ /* 0x100fe2000801080c */
[----:B------:R-:W-:Y:S01]  /*76a0*/  FMNMX.FTZ R176, R20, R177, !PT ;  /* 0x000000b114b07209 */ /* 0x000fe20007810000 */
[----:B------:R-:W-:Y:S01]  /*76b0*/  FFMA.FTZ R157, R157, UR10, -R12 ;  /* 0x0000000a9d9d7c23 */ /* 0x000fe2000801080c */
[----:B------:R-:W-:Y:S01]  /*76c0*/  ISETP.GT.AND P5, PT, R166, 0x38, P2 ;  /* 0x00000038a600780c */ /* 0x000fe200017a4270 */
[----:B------:R-:W-:Y:S01]  /*76d0*/  MUFU.EX2 R170, R170 ;  /* 0x000000aa00aa7308 */ /* 0x000fe20000000800 */
[----:B------:R-:W-:-:S02]  /*76e0*/  FMNMX.FTZ R177, R21, R176, !PT ;  /* 0x000000b015b17209 */ /* 0x000fc40007810000 */
[----:B------:R-:W-:Y:S02]  /*76f0*/  ISETP.LT.OR P3, PT, R165, 0x32, P3 ;  /* 0x00000032a500780c */ /* 0x000fe40001f61670 */
[----:B0-----:R-:W-:Y:S02]  /*7700*/  FMNMX.FTZ R178, R120, R177, !PT ;  /* 0x000000b178b27209 */ /* 0x001fe40007810000 */
[----:B------:R-:W-:Y:S01]  /*7710*/  FSEL R130, R130, -INF , !P4 ;  /* 0xff80000082827808 */ /* 0x000fe20006000000 */
[----:B------:R-:W-:Y:S01]  /*7720*/  MUFU.EX2 R174, R174 ;  /* 0x000000ae00ae7308 */ /* 0x000fe20000000800 */
[----:B------:R-:W-:Y:S01]  /*7730*/  FMNMX.FTZ R179, R171, R178, !PT ;  /* 0x000000b2abb37209 */ /* 0x000fe20007810000 */
[----:B------:R-:W-:Y:S01]  /*7740*/  FFMA.FTZ R178, R199, UR10, -R12 ;  /* 0x0000000ac7b27c23 */ /* 0x000fe2000801080c */
[----:B------:R-:W-:Y:S02]  /*7750*/  ISETP.GT.AND P4, PT, R166, 0x39, P2 ;  /* 0x00000039a600780c */ /* 0x000fe40001784270 */
[----:B------:R-:W-:-:S02]  /*7760*/  FMNMX.FTZ R179, R122, R179, !PT ;  /* 0x000000b37ab37209 */ /* 0x000fc40007810000 */
[----:B------:R-:W-:Y:S01]  /*7770*/  FSEL R176, R131, -INF , !P3 ;  /* 0xff80000083b07808 */ /* 0x000fe20005800000 */
[----:B------:R-:W-:Y:S01]  /*7780*/  MUFU.EX2 R175, R175 ;  /* 0x000000af00af7308 */ /* 0x000fe20000000800 */
[----:B------:R-:W-:Y:S02]  /*7790*/  FMNMX.FTZ R179, R172, R179, !PT ;  /* 0x000000b3acb37209 */ /* 0x000fe40007810000 */
[----:B------:R-:W-:Y:S02]  /*77a0*/  ISETP.LT.OR P5, PT, R165, 0x39, P5 ;  /* 0x00000039a500780c */ /* 0x000fe40002fa1670 */
[----:B------:R-:W-:Y:S02]  /*77b0*/  FMNMX.FTZ R180, R124, R179, !PT ;  /* 0x000000b37cb47209 */ /* 0x000fe40007810000 */
[----:B------:R-:W-:Y:S01]  /*77c0*/  ISETP.GT.AND P3, PT, R166, 0x40, P2 ;  /* 0x00000040a600780c */ /* 0x000fe20001764270 */
[----:B------:R-:W-:Y:S01]  /*77d0*/  MUFU.EX2 R131, R197 ;  /* 0x000000c500837308 */ /* 0x000fe20000000800 */
[----:B------:R-:W-:-:S02]  /*77e0*/  FMNMX.FTZ R181, R125, R180, !PT ;  /* 0x000000b47db57209 */ /* 0x000fc40007810000 */
[----:B------:R-:W-:Y:S02]  /*77f0*/  ISETP.LT.OR P4, PT, R165, 0x3a, P4 ;  /* 0x0000003aa500780c */ /* 0x000fe40002781670 */
[----:B------:R-:W-:Y:S02]  /*7800*/  FMNMX.FTZ R180, R128, R181, !PT ;  /* 0x000000b580b47209 */ /* 0x000fe40007810000 */
[----:B------:R-:W-:Y:S01]  /*7810*/  FSEL R177, R132, -INF , !P5 ;  /* 0xff80000084b17808 */ /* 0x000fe20006800000 */
[----:B------:R-:W-:Y:S01]  /*7820*/  MUFU.EX2 R178, R178 ;  /* 0x000000b200b27308 */ /* 0x000fe20000000800 */
[----:B------:R-:W-:Y:S02]  /*7830*/  FMNMX.FTZ R181, R129, R180, !PT ;  /* 0x000000b481b57209 */ /* 0x000fe40007810000 */
        /* <DEDUP_REMOVED lines=9> */
[----:B------:R-:W-:-:S02]  /*78d0*/  ISETP.LT.OR P5, PT, R165, 0x42, P5 ;  /* 0x00000042a500780c */ /* 0x000fc40002fa1670 */
[----:B------:R-:W-:Y:S02]  /*78e0*/  FSEL R134, R134, -INF , !P3 ;  /* 0xff80000086867808 */ /* 0x000fe40005800000 */
[----:B------:R-:W-:Y:S02]  /*78f0*/  FMNMX.FTZ R183, R133, R182, !PT ;  /* 0x000000b685b77209 */ /* 0x000fe40007810000 */
[----:B------:R-:W-:Y:S01]  /*7900*/  ISETP.GT.AND P3, PT, R166, 0x49, P2 ;  /* 0x00000049a600780c */ /* 0x000fe20001764270 */
[----:B------:R-:W-:Y:S01]  /*7910*/  MUFU.EX2 R155, R155 ;  /* 0x0000009b009b7308 */ /* 0x000fe20000000800 */
[----:B------:R-:W-:Y:S02]  /*7920*/  FSEL R179, R135, -INF , !P5 ;  /* 0xff80000087b37808 */ /* 0x000fe40006800000 */
[----:B------:R-:W-:Y:S02]  /*7930*/  ISETP.LT.OR P4, PT, R165, 0x49, P4 ;  /* 0x00000049a500780c */ /* 0x000fe40002781670 */
[----:B------:R-:W-:-:S02]  /*7940*/  FMNMX.FTZ R182, R134, R183, !PT ;  /* 0x000000b786b67209 */ /* 0x000fc40007810000 */
[----:B------:R-:W-:Y:S01]  /*7950*/  ISETP.GT.AND P5, PT, R166, 0x50, P2 ;  /* 0x00000050a600780c */ /* 0x000fe200017a4270 */
[----:B------:R-:W-:Y:S01]  /*7960*/  MUFU.EX2 R135, R198 ;  /* 0x000000c600877308 */ /* 0x000fe20000000800 */
[----:B------:R-:W-:Y:S02]  /*7970*/  ISETP.LT.OR P3, PT, R165, 0x4a, P3 ;  /* 0x0000004aa500780c */ /* 0x000fe40001f61670 */
[----:B------:R-:W-:Y:S02]  /*7980*/  FSEL R180, R136, -INF , !P4 ;  /* 0xff80000088b47808 */ /* 0x000fe40006000000 */
[----:B------:R-:W-:Y:S02]  /*7990*/  FMNMX.FTZ R183, R179, R182, !PT ;  /* 0x000000b6b3b77209 */ /* 0x000fe40007810000 */
[----:B------:R-:W-:Y:S01]  /*79a0*/  ISETP.GT.AND P4, PT, R166, 0x51, P2 ;  /* 0x00000051a600780c */ /* 0x000fe20001784270 */
[----:B------:R-:W-:Y:S01]  /*79b0*/  MUFU.EX2 R136, R189 ;  /* 0x000000bd00887308 */ /* 0x000fe20000000800 */
[----:B------:R-:W-:-:S02]  /*79c0*/  FSEL R137, R137, -INF , !P3 ;  /* 0xff80000089897808 */ /* 0x000fc40005800000 */
[C---:B------:R-:W-:Y:S02]  /*79d0*/  ISETP.LT.OR P5, PT, R165.reuse, 0x51, P5 ;  /* 0x00000051a500780c */ /* 0x040fe40002fa1670 */
[----:B------:R-:W-:Y:S02]  /*79e0*/  FMNMX.FTZ R182, R180, R183, !PT ;  /* 0x000000b7b4b67209 */ /* 0x000fe40007810000 */
[----:B------:R-:W-:Y:S01]  /*79f0*/  ISETP.GT.AND P3, PT, R166, 0x58, P2 ;  /* 0x00000058a600780c */ /* 0x000fe20001764270 */
[----:B------:R-:W-:Y:S01]  /*7a00*/  MUFU.EX2 R157, R157 ;  /* 0x0000009d009d7308 */ /* 0x000fe20000000800 */
[----:B------:R-:W-:Y:S02]  /*7a10*/  ISETP.LT.OR P4, PT, R165, 0x52, P4 ;  /* 0x00000052a500780c */ /* 0x000fe40002781670 */
[----:B------:R-:W-:Y:S02]  /*7a20*/  FSEL R138, R138, -INF , !P5 ;  /* 0xff8000008a8a7808 */ /* 0x000fe40006800000 */
[----:B------:R-:W-:Y:S01]  /*7a30*/  FMNMX.FTZ R183, R137, R182, !PT ;  /* 0x000000b689b77209 */ /* 0x000fe20007810000 */
[----:B------:R-:W-:Y:S01]  /*7a40*/  FFMA.FTZ R182, R153, UR10, -R12 ;  /* 0x0000000a99b67c23 */ /* 0x000fe2000801080c */
[----:B------:R-:W-:-:S02]  /*7a50*/  ISETP.GT.AND P5, PT, R166, 0x59, P2 ;  /* 0x00000059a600780c */ /* 0x000fc400017a4270 */
[----:B------:R-:W-:Y:S02]  /*7a60*/  FSEL R160, R139, -INF , !P4 ;  /* 0xff8000008ba07808 */ /* 0x000fe40006000000 */
[C---:B------:R-:W-:Y:S01]  /*7a70*/  ISETP.LT.OR P3, PT, R165.reuse, 0x59, P3 ;  /* 0x00000059a500780c */ /* 0x040fe20001f61670 */
[----:B------:R0:W-:Y:S01]  /*7a80*/  MUFU.EX2 R139, R184 ;  /* 0x000000b8008b7308 */ /* 0x0001e20000000800 */
        /* <DEDUP_REMOVED lines=8> */
[----:B------:R-:W-:Y:S01]  /*7b10*/  ISETP.LT.OR P4, PT, R165, 0x61, P4 ;  /* 0x00000061a500780c */ /* 0x000fe20002781670 */
[----:B------:R-:W-:Y:S01]  /*7b20*/  MUFU.EX2 R140, R185 ;  /* 0x000000b9008c7308 */ /* 0x000fe20000000800 */
[----:B0-----:R-:W-:Y:S01]  /*7b30*/  FMNMX.FTZ R184, R158, R183, !PT ;  /* 0x000000b79eb87209 */ /* 0x001fe20007810000 */
[----:B------:R-:W-:Y:S01]  /*7b40*/  FFMA.FTZ R183, R151, UR10, -R12 ;  /* 0x0000000a97b77c23 */ /* 0x000fe2000801080c */
[----:B------:R-:W-:Y:S02]  /*7b50*/  ISETP.GT.AND P5, PT, R166, 0x68, P2 ;  /* 0x00000068a600780c */ /* 0x000fe400017a4270 */
[----:B------:R-:W-:-:S02]  /*7b60*/  ISETP.LT.OR P3, PT, R165, 0x62, P3 ;  /* 0x00000062a500780c */ /* 0x000fc40001f61670 */
[----:B------:R-:W-:Y:S02]  /*7b70*/  FSEL R142, R142, -INF , !P4 ;  /* 0xff8000008e8e7808 */ /* 0x000fe40006000000 */
[----:B------:R-:W-:Y:S02]  /*7b80*/  FMNMX.FTZ R153, R141, R184, !PT ;  /* 0x000000b88d997209 */ /* 0x000fe40007810000 */
[----:B------:R-:W-:Y:S02]  /*7b90*/  ISETP.GT.AND P4, PT, R166, 0x69, P2 ;  /* 0x00000069a600780c */ /* 0x000fe40001784270 */
[----:B------:R-:W-:Y:S02]  /*7ba0*/  FSEL R143, R143, -INF , !P3 ;  /* 0xff8000008f8f7808 */ /* 0x000fe40005800000 */
[----:B------:R-:W-:Y:S02]  /*7bb0*/  ISETP.LT.OR P5, PT, R165, 0x69, P5 ;  /* 0x00000069a500780c */ /* 0x000fe40002fa1670 */
[----:B------:R-:W-:Y:S01]  /*7bc0*/  FMNMX.FTZ R184, R142, R153, !PT ;  /* 0x000000998eb87209 */ /* 0x000fe20007810000 */
[----:B------:R-:W-:-:S01]  /*7bd0*/  FFMA.FTZ R153, R126, UR10, -R12 ;  /* 0x0000000a7e997c23 */ /* 0x000fc2000801080c */
[----:B------:R-:W-:Y:S01]  /*7be0*/  ISETP.GT.AND P3, PT, R166, 0x70, P2 ;  /* 0x00000070a600780c */ /* 0x000fe20001764270 */
[----:B------:R-:W-:-:S01]  /*7bf0*/  FFMA.FTZ R126, R127, UR10, -R12 ;  /* 0x0000000a7f7e7c23 */ /* 0x000fc2000801080c */
[----:B------:R-:W-:-:S02]  /*7c00*/  ISETP.LT.OR P4, PT, R165, 0x6a, P4 ;  /* 0x0000006aa500780c */ /* 0x000fc40002781670 */
[----:B------:R-:W-:Y:S01]  /*7c10*/  FSEL R151, R144, -INF , !P5 ;  /* 0xff80000090977808 */ /* 0x000fe20006800000 */
[----:B------:R-:W-:Y:S01]  /*7c20*/  MUFU.EX2 R153, R153 ;  /* 0x0000009900997308 */ /* 0x000fe20000000800 */
[----:B------:R-:W-:Y:S02]  /*7c30*/  FMNMX.FTZ R184, R143, R184, !PT ;  /* 0x000000b88fb87209 */ /* 0x000fe40007810000 */
        /* <DEDUP_REMOVED lines=9> */
[----:B------:R-:W-:Y:S01]  /*7cd0*/  FMNMX.FTZ R127, R145, R184, !PT ;  /* 0x000000b8917f7209 */ /* 0x000fe20007810000 */
[--C-:B------:R-:W-:Y:S01]  /*7ce0*/  FFMA.FTZ R184, R152, UR10, -R12.reuse ;  /* 0x0000000a98b87c23 */ /* 0x100fe2000801080c */
[----:B------:R-:W-:Y:S01]  /*7cf0*/  ISETP.GT.AND P2, PT, R166, 0x79, P2 ;  /* 0x00000079a600780c */ /* 0x000fe20001744270 */
[--C-:B------:R-:W-:Y:S01]  /*7d00*/  FFMA.FTZ R152, R156, UR10, -R12.reuse ;  /* 0x0000000a9c987c23 */ /* 0x100fe2000801080c */
[----:B------:R-:W-:Y:S01]  /*7d10*/  ISETP.LT.OR P4, PT, R165, 0x79, P4 ;  /* 0x00000079a500780c */ /* 0x000fe20002781670 */
[--C-:B------:R-:W-:Y:S01]  /*7d20*/  FFMA.FTZ R156, R162, UR10, -R12.reuse ;  /* 0x0000000aa29c7c23 */ /* 0x100fe2000801080c */
[----:B------:R-:W-:Y:S01]  /*7d30*/  FSEL R147, R147, -INF , !P5 ;  /* 0xff80000093937808 */ /* 0x000fe20006800000 */
[--C-:B------:R-:W-:Y:S01]  /*7d40*/  FFMA.FTZ R162, R164, UR10, -R12.reuse ;  /* 0x0000000aa4a27c23 */ /* 0x100fe2000801080c */
[----:B------:R-:W-:Y:S01]  /*7d50*/  FMNMX.FTZ R166, R146, R127, !PT ;  /* 0x0000007f92a67209 */ /* 0x000fe20007810000 */
[--C-:B------:R-:W-:Y:S01]  /*7d60*/  FFMA.FTZ R127, R150, UR10, -R12.reuse ;  /* 0x0000000a967f7c23 */ /* 0x100fe2000801080c */
[----:B------:R-:W-:Y:S01]  /*7d70*/  ISETP.LT.OR P2, PT, R165, 0x7a, P2 ;  /* 0x0000007aa500780c */ /* 0x000fe20001741670 */
[----:B------:R-:W-:Y:S01]  /*7d80*/  FFMA.FTZ R164, R168, UR10, -R12 ;  /* 0x0000000aa8a47c23 */ /* 0x000fe2000801080c */
[----:B------:R-:W-:Y:S01]  /*7d90*/  FSEL R148, R148, -INF , !P4 ;  /* 0xff80000094947808 */ /* 0x000fe20006000000 */
[----:B------:R-:W-:Y:S01]  /*7da0*/  MUFU.EX2 R152, R152 ;  /* 0x0000009800987308 */ /* 0x000fe20000000800 */
[----:B------:R-:W-:-:S02]  /*7db0*/  FMNMX.FTZ R165, R147, R166, !PT ;  /* 0x000000a693a57209 */ /* 0x000fc40007810000 */
[----:B------:R-:W-:Y:S02]  /*7dc0*/  FSEL R149, R149, -INF , !P2 ;  /* 0xff80000095957808 */ /* 0x000fe40005000000 */
[----:B------:R-:W-:Y:S01]  /*7dd0*/  FMNMX.FTZ R150, R148, R165, !PT ;  /* 0x000000a594967209 */ /* 0x000fe20007810000 */
[--C-:B------:R-:W-:Y:S01]  /*7de0*/  FFMA.FTZ R165, R154, UR10, -R12.reuse ;  /* 0x0000000a9aa57c23 */ /* 0x100fe2000801080c */
[----:B------:R-:W-:-:S01]  /*7df0*/  FFMA.FTZ R154, R159, UR10, -R12 ;  /* 0x0000000a9f9a7c23 */ /* 0x000fc2000801080c */
[--C-:B------:R-:W-:Y:S01]  /*7e00*/  FFMA.FTZ R159, R161, UR10, -R12.reuse ;  /* 0x0000000aa19f7c23 */ /* 0x100fe2000801080c */
[----:B------:R-:W-:Y:S01]  /*7e10*/  FMNMX.FTZ R166, R149, R150, !PT ;  /* 0x0000009695a67209 */ /* 0x000fe20007810000 */
[--C-:B------:R-:W-:Y:S01]  /*7e20*/  FFMA.FTZ R161, R163, UR10, -R12.reuse ;  /* 0x0000000aa3a17c23 */ /* 0x100fe2000801080c */
[----:B------:R1:W-:Y:S01]  /*7e30*/  MUFU.EX2 R150, R184 ;  /* 0x000000b800967308 */ /* 0x0003e20000000800 */
[----:B------:R-:W-:-:S01]  /*7e40*/  FFMA.FTZ R163, R167, UR10, -R12 ;  /* 0x0000000aa7a37c23 */ /* 0x000fc2000801080c */
[----:B------:R-:W-:Y:S01]  /*7e50*/  IMAD.U32 R167, RZ, RZ, UR10 ;  /* 0x0000000affa77e24 */ /* 0x000fe2000f8e00ff */
[----:B0-----:R-:W0:Y:S01]  /*7e60*/  SHFL.BFLY PT, R183, R166, 0x2, 0x1f ;  /* 0x0c401f00a6b77f89 */ /* 0x001e2200000e0000 */
[----:B------:R-:W-:-:S04]  /*7e70*/  FSEL R168, R14, RZ, P6 ;  /* 0x000000ff0ea87208 */ /* 0x000fc80003000000 */
[----:B------:R-:W-:Y:S01]  /*7e80*/  MUFU.EX2 R127, R127 ;  /* 0x0000007f007f7308 */ /* 0x000fe20000000800 */
[----:B-1----:R-:W-:-:S01]  /*7e90*/  FFMA.FTZ R184, R169, UR10, -R12 ;  /* 0x0000000aa9b87c23 */ /* 0x002fc2000801080c */
[----:B------:R-:W-:-:S06]  /*7ea0*/  FADD.FTZ R168, -R168, R7 ;  /* 0x00000007a8a87221 */ /* 0x000fcc0000010100 */
[----:B------:R-:W-:Y:S08]  /*7eb0*/  MUFU.EX2 R7, R184 ;  /* 0x000000b800077308 */ /* 0x000ff00000000800 */
[----:B------:R-:W-:Y:S01]  /*7ec0*/  MUFU.EX2 R165, R165 ;  /* 0x000000a500a57308 */ /* 0x000fe20000000800 */
[----:B0-----:R-:W-:-:S05]  /*7ed0*/  FMNMX.FTZ R183, R166, R183, !PT ;  /* 0x000000b7a6b77209 */ /* 0x001fca0007810000 */
[----:B------:R-:W0:Y:S02]  /*7ee0*/  SHFL.BFLY PT, R166, R183, 0x1, 0x1f ;  /* 0x0c201f00b7a67f89 */ /* 0x000e2400000e0000 */
[----:B------:R-:W-:Y:S08]  /*7ef0*/  MUFU.EX2 R154, R154 ;  /* 0x0000009a009a7308 */ /* 0x000ff00000000800 */
[----:B------:R-:W-:Y:S08]  /*7f00*/  MUFU.EX2 R159, R159 ;  /* 0x0000009f009f7308 */ /* 0x000ff00000000800 */
[----:B------:R-:W-:Y:S01]  /*7f10*/  MUFU.EX2 R156, R156 ;  /* 0x0000009c009c7308 */ /* 0x000fe20000000800 */
[----:B0-----:R-:W-:-:S07]  /*7f20*/  FMNMX.FTZ R12, R183, R166, !PT ;  /* 0x000000a6b70c7209 */ /* 0x001fce0007810000 */
[----:B------:R-:W-:Y:S01]  /*7f30*/  MUFU.EX2 R161, R161 ;  /* 0x000000a100a17308 */ /* 0x000fe20000000800 */
[C---:B------:R-:W-:Y:S01]  /*7f40*/  FSETP.NEU.FTZ.AND P2, PT, R12.reuse, -INF , PT ;  /* 0xff8000000c00780b */ /* 0x040fe20003f5d000 */
[----:B------:R-:W-:Y:S01]  /*7f50*/  FFMA.FTZ R166, R12, R167, -8 ;  /* 0xc10000000ca67423 */ /* 0x000fe200000100a7 */
[----:B------:R-:W-:Y:S02]  /*7f60*/  FMUL.FTZ R167, R168, UR10 ;  /* 0x0000000aa8a77c20 */ /* 0x000fe40008410000 */
[----:B------:R-:W-:-:S03]  /*7f70*/  FSEL R183, R12, RZ, P2 ;  /* 0x000000ff0cb77208 */ /* 0x000fc60001000000 */
[----:B------:R-:W-:Y:S01]  /*7f80*/  MUFU.EX2 R162, R162 ;  /* 0x000000a200a27308 */ /* 0x000fe20000000800 */
[----:B------:R-:W-:Y:S01]  /*7f90*/  FSEL R166, R166, RZ, P2 ;  /* 0x000000ffa6a67208 */ /* 0x000fe20001000000 */
[----:B------:R-:W-:-:S04]  /*7fa0*/  FADD.FTZ R183, -R183, R6 ;  /* 0x00000006b7b77221 */ /* 0x000fc80000010100 */
[--C-:B------:R-:W-:Y:S01]  /*7fb0*/  FFMA.FTZ R168, R15, UR10, -R166.reuse ;  /* 0x0000000a0fa87c23 */ /* 0x100fe200080108a6 */
[----:B------:R-:W-:-:S01]  /*7fc0*/  FFMA.FTZ R15, R20, UR10, -R166 ;  /* 0x0000000a140f7c23 */ /* 0x000fc200080108a6 */
[--C-:B------:R-:W-:Y:S01]  /*7fd0*/  FFMA.FTZ R20, R21, UR10, -R166.reuse ;  /* 0x0000000a15147c23 */ /* 0x100fe200080108a6 */
[----:B------:R-:W-:-:S01]  /*7fe0*/  FFMA.FTZ R21, R120, UR10, -R166 ;  /* 0x0000000a78157c23 */ /* 0x000fc200080108a6 */
[--C-:B------:R-:W-:Y:S01]  /*7ff0*/  FFMA.FTZ R120, R171, UR10, -R166.reuse ;  /* 0x0000000aab787c23 */ /* 0x100fe200080108a6 */
[----:B------:R-:W-:-:S01]  /*8000*/  FFMA.FTZ R171, R172, UR10, -R166 ;  /* 0x0000000aacab7c23 */ /* 0x000fc200080108a6 */
[--C-:B------:R-:W-:Y:S01]  /*8010*/  FFMA.FTZ R169, R173, UR10, -R166.reuse ;  /* 0x0000000aada97c23 */ /* 0x100fe200080108a6 */
[----:B------:R-:W-:Y:S01]  /*8020*/  FMUL.FTZ R172, R183, UR10 ;  /* 0x0000000ab7ac7c20 */ /* 0x000fe20008410000 */
        /* <DEDUP_REMOVED lines=17> */
[----:B0-----:R-:W-:-:S01]  /*8140*/  FFMA.FTZ R184, R167, R5, R170 ;  /* 0x00000005a7b87223 */ /* 0x001fc200000100aa */
[--C-:B------:R-:W-:Y:S01]  /*8150*/  FFMA.FTZ R158, R158, UR10, -R166.reuse ;  /* 0x0000000a9e9e7c23 */ /* 0x100fe200080108a6 */
[----:B------:R-:W-:-:S01]  /*8160*/  FFMA.FTZ R141, R141, UR10, -R166 ;  /* 0x0000000a8d8d7c23 */ /* 0x000fc200080108a6 */
[----:B------:R-:W-:Y:S01]  /*8170*/  FFMA.FTZ R142, R142, UR10, -R166 ;  /* 0x0000000a8e8e7c23 */ /* 0x000fe200080108a6 */
[----:B------:R-:W-:-:S01]  /*8180*/  FADD.FTZ R184, R121, R184 ;  /* 0x000000b879b87221 */ /* 0x000fc20000010000 */
[--C-:B------:R-:W-:Y:S01]  /*8190*/  FFMA.FTZ R143, R143, UR10, -R166.reuse ;  /* 0x0000000a8f8f7c23 */ /* 0x100fe200080108a6 */
[----:B------:R-:W-:-:S01]  /*81a0*/  FFMA.FTZ R151, R151, UR10, -R166 ;  /* 0x0000000a97977c23 */ /* 0x000fc200080108a6 */
[----:B------:R-:W0:Y:S01]  /*81b0*/  MUFU.EX2 R168, R168 ;  /* 0x000000a800a87308 */ /* 0x000e220000000800 */
[----:B------:R-:W-:-:S01]  /*81c0*/  FFMA.FTZ R148, R148, UR10, -R166 ;  /* 0x0000000a94947c23 */ /* 0x000fc200080108a6 */
[----:B------:R-:W-:-:S06]  /*81d0*/  FFMA.FTZ R149, R149, UR10, -R166 ;  /* 0x0000000a95957c23 */ /* 0x000fcc00080108a6 */
[----:B------:R-:W2:Y:S01]  /*81e0*/  MUFU.EX2 R15, R15 ;  /* 0x0000000f000f7308 */ /* 0x000ea20000000800 */
[----:B-1----:R-:W-:-:S07]  /*81f0*/  FFMA.FTZ R5, R172, R4, R169 ;  /* 0x00000004ac057223 */ /* 0x002fce00000100a9 */
[----:B------:R-:W1:Y:S01]  /*8200*/  MUFU.EX2 R20, R20 ;  /* 0x0000001400147308 */ /* 0x000e620000000800 */
[----:B0-----:R-:W-:-:S01]  /*8210*/  FADD.FTZ R4, R168, R5 ;  /* 0x00000005a8047221 */ /* 0x001fc20000010000 */
[----:B------:R-:W-:-:S04]  /*8220*/  FADD.FTZ R5, R123, R184 ;  /* 0x000000b87b057221 */ /* 0x000fc80000010000 */
[----:B------:R-:W-:Y:S02]  /*8230*/  FADD.FTZ R5, R174, R5 ;  /* 0x00000005ae057221 */ /* 0x000fe40000010000 */
[----:B------:R-:W0:Y:S01]  /*8240*/  MUFU.EX2 R21, R21 ;  /* 0x0000001500157308 */ /* 0x000e220000000800 */
[----:B--2---:R-:W-:-:S01]  /*8250*/  FADD.FTZ R179, R15, R4 ;  /* 0x000000040fb37221 */ /* 0x004fc20000010000 */
[----:B------:R-:W-:-:S04]  /*8260*/  FADD.FTZ R184, R10, R5 ;  /* 0x000000050ab87221 */ /* 0x000fc80000010000 */
[----:B------:R-:W-:Y:S02]  /*8270*/  FADD.FTZ R184, R175, R184 ;  /* 0x000000b8afb87221 */ /* 0x000fe40000010000 */
[----:B------:R-:W2:Y:S01]  /*8280*/  MUFU.EX2 R120, R120 ;  /* 0x0000007800787308 */ /* 0x000ea20000000800 */
[----:B-1----:R-:W-:-:S01]  /*8290*/  FADD.FTZ R4, R20, R179 ;  /* 0x000000b314047221 */ /* 0x002fc20000010000 */
[----:B------:R-:W-:Y:S01]  /*82a0*/  FADD.FTZ R183, R131, R184 ;  /* 0x000000b883b77221 */ /* 0x000fe20000010000 */
[----:B------:R-:W-:-:S03]  /*82b0*/  FFMA.FTZ R179, R160, UR10, -R166 ;  /* 0x0000000aa0b37c23 */ /* 0x000fc600080108a6 */
[----:B------:R-:W-:Y:S02]  /*82c0*/  FADD.FTZ R183, R132, R183 ;  /* 0x000000b784b77221 */ /* 0x000fe40000010000 */
        /* <DEDUP_REMOVED lines=8> */
[----:B------:R-:W-:-:S06]  /*8350*/  FADD.FTZ R4, R178, R183 ;  /* 0x000000b7b2047221 */ /* 0x000fcc0000010000 */
[----:B------:R-:W0:Y:S01]  /*8360*/  MUFU.EX2 R128, R128 ;  /* 0x0000008000807308 */ /* 0x000e220000000800 */
[----:B--2---:R-:W-:-:S01]  /*8370*/  FADD.FTZ R160, R124, R5 ;  /* 0x000000057ca07221 */ /* 0x004fc20000010000 */
[----:B------:R-:W-:-:S04]  /*8380*/  FADD.FTZ R5, R135, R4 ;  /* 0x0000000487057221 */ /* 0x000fc80000010000 */
[----:B------:R-:W-:Y:S02]  /*8390*/  FADD.FTZ R4, R136, R5 ;  /* 0x0000000588047221 */ /* 0x000fe40000010000 */
[----:B------:R-:W2:Y:S01]  /*83a0*/  MUFU.EX2 R129, R129 ;  /* 0x0000008100817308 */ /* 0x000ea20000000800 */
[----:B-1----:R-:W-:-:S01]  /*83b0*/  FADD.FTZ R183, R125, R160 ;  /* 0x000000a07db77221 */ /* 0x002fc20000010000 */
[----:B------:R-:W-:-:S06]  /*83c0*/  FADD.FTZ R4, R181, R4 ;  /* 0x00000004b5047221 */ /* 0x000fcc0000010000 */
        /* <DEDUP_REMOVED lines=11> */
[----:B0-----:R-:W-:-:S07]  /*8480*/  FADD.FTZ R5, R173, R4 ;  /* 0x00000004ad057221 */ /* 0x001fce0000010000 */
[----:B------:R-:W0:Y:S01]  /*8490*/  MUFU.EX2 R134, R134 ;  /* 0x0000008600867308 */ /* 0x000e220000000800 */
[----:B--2---:R-:W-:-:S07]  /*84a0*/  FADD.FTZ R4, R6, R5 ;  /* 0x0000000506047221 */ /* 0x004fce0000010000 */
[----:B------:R-:W2:Y:S01]  /*84b0*/  MUFU.EX2 R177, R177 ;  /* 0x000000b100b17308 */ /* 0x000ea20000000800 */
[----:B-1----:R-:W-:-:S01]  /*84c0*/  FADD.FTZ R5, R133, R4 ;  /* 0x0000000485057221 */ /* 0x002fc20000010000 */
[----:B------:R-:W-:-:S06]  /*84d0*/  FADD.FTZ R4, R144, R183 ;  /* 0x000000b790047221 */ /* 0x000fcc0000010000 */
[----:B------:R-:W1:Y:S01]  /*84e0*/  MUFU.EX2 R176, R180 ;  /* 0x000000b400b07308 */ /* 0x000e620000000800 */
[----:B0-----:R-:W-:-:S01]  /*84f0*/  FADD.FTZ R160, R134, R5 ;  /* 0x0000000586a07221 */ /* 0x001fc20000010000 */
[----:B------:R-:W-:Y:S01]  /*8500*/  FADD.FTZ R5, R153, R4 ;  /* 0x0000000499057221 */ /* 0x000fe20000010000 */
[----:B------:R-:W-:-:S01]  /*8510*/  FFMA.FTZ R4, R145, UR10, -R166 ;  /* 0x0000000a91047c23 */ /* 0x000fc200080108a6 */
[----:B------:R-:W-:-:S04]  /*8520*/  FFMA.FTZ R145, R146, UR10, -R166 ;  /* 0x0000000a92917c23 */ /* 0x000fc800080108a6 */
[----:B------:R-:W0:Y:S01]  /*8530*/  MUFU.EX2 R137, R137 ;  /* 0x0000008900897308 */ /* 0x000e220000000800 */
[----:B--2---:R-:W-:-:S01]  /*8540*/  FADD.FTZ R183, R177, R160 ;  /* 0x000000a0b1b77221 */ /* 0x004fc20000010000 */
[----:B------:R-:W-:-:S04]  /*8550*/  FADD.FTZ R160, R126, R5 ;  /* 0x000000057ea07221 */ /* 0x000fc80000010000 */
[----:B------:R-:W-:Y:S02]  /*8560*/  FADD.FTZ R5, R127, R160 ;  /* 0x000000a07f057221 */ /* 0x000fe40000010000 */
[----:B------:R-:W2:Y:S01]  /*8570*/  MUFU.EX2 R138, R138 ;  /* 0x0000008a008a7308 */ /* 0x000ea20000000800 */
[----:B-1----:R-:W-:-:S01]  /*8580*/  FADD.FTZ R180, R176, R183 ;  /* 0x000000b7b0b47221 */ /* 0x002fc20000010000 */
[----:B------:R-:W-:-:S04]  /*8590*/  FADD.FTZ R146, R150, R5 ;  /* 0x0000000596927221 */ /* 0x000fc80000010000 */
[----:B------:R-:W-:Y:S01]  /*85a0*/  FADD.FTZ R5, R165, R146 ;  /* 0x00000092a5057221 */ /* 0x000fe20000010000 */
[----:B------:R-:W-:-:S01]  /*85b0*/  FFMA.FTZ R146, R147, UR10, -R166 ;  /* 0x0000000a93927c23 */ /* 0x000fc200080108a6 */
[----:B------:R-:W1:Y:S01]  /*85c0*/  MUFU.EX2 R179, R179 ;  /* 0x000000b300b37308 */ /* 0x000e620000000800 */
[----:B0-----:R-:W-:-:S07]  /*85d0*/  FADD.FTZ R183, R137, R180 ;  /* 0x000000b489b77221 */ /* 0x001fce0000010000 */
[----:B------:R-:W0:Y:S01]  /*85e0*/  MUFU.EX2 R158, R158 ;  /* 0x0000009e009e7308 */ /* 0x000e220000000800 */
[----:B--2---:R-:W-:-:S07]  /*85f0*/  FADD.FTZ R160, R138, R183 ;  /* 0x000000b78aa07221 */ /* 0x004fce0000010000 */
[----:B------:R-:W2:Y:S01]  /*8600*/  MUFU.EX2 R141, R141 ;  /* 0x0000008d008d7308 */ /* 0x000ea20000000800 */
[----:B-1----:R-:W-:-:S01]  /*8610*/  FADD.FTZ R183, R179, R160 ;  /* 0x000000a0b3b77221 */ /* 0x002fc20000010000 */
[----:B------:R-:W-:-:S04]  /*8620*/  FADD.FTZ R160, R152, R5 ;  /* 0x0000000598a07221 */ /* 0x000fc80000010000 */
[----:B------:R-:W-:Y:S02]  /*8630*/  FADD.FTZ R5, R157, R160 ;  /* 0x000000a09d057221 */ /* 0x000fe40000010000 */
[----:B------:R-:W1:Y:S08]  /*8640*/  MUFU.EX2 R142, R142 ;  /* 0x0000008e008e7308 */ /* 0x000e700000000800 */
[----:B------:R-:W3:Y:S08]  /*8650*/  MUFU.EX2 R143, R143 ;  /* 0x0000008f008f7308 */ /* 0x000ef00000000800 */
[----:B------:R-:W4:Y:S08]  /*8660*/  MUFU.EX2 R151, R151 ;  /* 0x0000009700977308 */ /* 0x000f300000000800 */
[----:B------:R0:W5:Y:S08]  /*8670*/  MUFU.EX2 R184, R4 ;  /* 0x0000000400b87308 */ /* 0x0001700000000800 */
[----:B------:R-:W5:Y:S01]  /*8680*/  MUFU.EX2 R145, R145 ;  /* 0x0000009100917308 */ /* 0x000f620000000800 */
[----:B0-----:R-:W-:-:S04]  /*8690*/  FADD.FTZ R4, R158, R183 ;  /* 0x000000b79e047221 */ /* 0x001fc80000010000 */
[----:B--2---:R-:W-:Y:S01]  /*86a0*/  FADD.FTZ R147, R141, R4 ;  /* 0x000000048d937221 */ /* 0x004fe20000010000 */
[----:B------:R-:W-:-:S02]  /*86b0*/  FADD.FTZ R4, R154, R5 ;  /* 0x000000059a047221 */ /* 0x000fc40000010000 */
[----:B------:R-:W0:Y:S01]  /*86c0*/  MUFU.EX2 R163, R163 ;  /* 0x000000a300a37308 */ /* 0x000e220000000800 */
[----:B-1----:R-:W-:-:S01]  /*86d0*/  FADD.FTZ R160, R142, R147 ;  /* 0x000000938ea07221 */ /* 0x002fc20000010000 */
[----:B------:R-:W-:-:S03]  /*86e0*/  FADD.FTZ R5, R159, R4 ;  /* 0x000000049f057221 */ /* 0x000fc60000010000 */
[----:B---3--:R-:W-:Y:S01]  /*86f0*/  FADD.FTZ R160, R143, R160 ;  /* 0x000000a08fa07221 */ /* 0x008fe20000010000 */
[----:B------:R-:W-:-:S02]  /*8700*/  FADD.FTZ R4, R156, R5 ;  /* 0x000000059c047221 */ /* 0x000fc40000010000 */
[----:B------:R-:W1:Y:S01]  /*8710*/  MUFU.EX2 R146, R146 ;  /* 0x0000009200927308 */ /* 0x000e620000000800 */
[----:B----4-:R-:W-:-:S01]  /*8720*/  FADD.FTZ R160, R151, R160 ;  /* 0x000000a097a07221 */ /* 0x010fc20000010000 */
[----:B------:R-:W-:-:S03]  /*8730*/  FADD.FTZ R5, R161, R4 ;  /* 0x00000004a1057221 */ /* 0x000fc60000010000 */
[----:B-----5:R-:W-:Y:S01]  /*8740*/  FADD.FTZ R160, R184, R160 ;  /* 0x000000a0b8a07221 */ /* 0x020fe20000010000 */
[----:B------:R-:W-:-:S02]  /*8750*/  FADD.FTZ R4, R162, R5 ;  /* 0x00000005a2047221 */ /* 0x000fc40000010000 */
[----:B------:R-:W2:Y:S01]  /*8760*/  MUFU.EX2 R164, R164 ;  /* 0x000000a400a47308 */ /* 0x000ea20000000800 */
[----:B------:R-:W-:-:S01]  /*8770*/  FADD.FTZ R5, R145, R160 ;  /* 0x000000a091057221 */ /* 0x000fc20000010000 */
[----:B0-----:R-:W-:-:S06]  /*8780*/  FADD.FTZ R147, R163, R4 ;  /* 0x00000004a3937221 */ /* 0x001fcc0000010000 */
[----:B------:R-:W0:Y:S01]  /*8790*/  MUFU.EX2 R148, R148 ;  /* 0x0000009400947308 */ /* 0x000e220000000800 */
[----:B-1----:R-:W-:-:S07]  /*87a0*/  FADD.FTZ R5, R146, R5 ;  /* 0x0000000592057221 */ /* 0x002fce0000010000 */
[----:B------:R-:W1:Y:S01]  /*87b0*/  MUFU.EX2 R149, R149 ;  /* 0x0000009500957308 */ /* 0x000e620000000800 */
[----:B--2---:R-:W-:-:S01]  /*87c0*/  FADD.FTZ R4, R164, R147 ;  /* 0x00000093a4047221 */ /* 0x004fc20000010000 */
[----:B0-----:R-:W-:-:S03]  /*87d0*/  FADD.FTZ R147, R148, R5 ;  /* 0x0000000594937221 */ /* 0x001fc60000010000 */
[----:B------:R-:W-:Y:S01]  /*87e0*/  FADD.FTZ R5, R7, R4 ;  /* 0x0000000407057221 */ /* 0x000fe20000010000 */
[----:B-1----:R-:W-:-:S01]  /*87f0*/  FADD.FTZ R4, R149, R147 ;  /* 0x0000009395047221 */ /* 0x002fc20000010000 */
[----:B------:R-:W-:Y:S06]  /*8800*/  @!P0 BRA `(.L_x_1155) ;  /* 0x0000000000048947 */ /* 0x000fec0003800000 */
[----:B------:R-:W-:Y:S01]  /*8810*/  BPT.TRAP 0x1 ;  /* 0x000000040000795c */ /* 0x000fe20000300000 */
.L_x_1155:
        /* <DEDUP_REMOVED lines=10> */
[----:B------:R-:W-:Y:S01]  /*88c0*/  FMUL.FTZ R24, R24, R167 ;  /* 0x000000a718187220 */ /* 0x000fe20000410000 */
[----:B------:R-:W-:Y:S01]  /*88d0*/  F2FP.SATFINITE.E4M3.F32.PACK_AB_MERGE_C R131, R132, R131, RZ ;  /* 0x000000838483723e */ /* 0x000fe200048070ff */
[-C--:B------:R-:W-:Y:S01]  /*88e0*/  FMUL.FTZ R25, R25, R167.reuse ;  /* 0x000000a719197220 */ /* 0x080fe20000410000 */
[----:B------:R-:W-:Y:S01]  /*88f0*/  F2FP.SATFINITE.E4M3.F32.PACK_AB_MERGE_C R122, R171, R122, RZ ;  /* 0x0000007aab7a723e */ /* 0x000fe200048070ff */
[-C--:B------:R-:W-:Y:S01]  /*8900*/  FMUL.FTZ R28, R28, R167.reuse ;  /* 0x000000a71c1c7220 */ /* 0x080fe20000410000 */
[----:B------:R-:W-:Y:S01]  /*8910*/  F2FP.SATFINITE.E4M3.F32.PACK_AB_MERGE_C R136, R181, R136, RZ ;  /* 0x00000088b588723e */ /* 0x000fe200048070ff */
[----:B------:R-:W-:Y:S01]  /*8920*/  FMUL.FTZ R29, R29, R167 ;  /* 0x000000a71d1d7220 */ /* 0x000fe20000410000 */
        /* <DEDUP_REMOVED lines=126> */
.L_x_1138:
[----:B------:R-:W0:Y:S01]  /*9110*/  LDC R11, c[0x0][0x9e4] ;  /* 0x00027900ff0b7b82 */ /* 0x000e220000000800 */
[----:B------:R-:W-:Y:S02]  /*9120*/  ULDC UR6, c[0x0][0x9dc] ;  /* 0x0002770000067ab9 */ /* 0x000fe40000000800 */
[----:B------:R-:W-:-:S05]  /*9130*/  VIADD R8, R200, -UR6 ;  /* 0x80000006c8087c36 */ /* 0x000fca0008000000 */
[----:B------:R-:W-:Y:S02]  /*9140*/  R2UR UR6, R8 ;  /* 0x00000000080672ca */ /* 0x000fe400000e0000 */
[----:B0-----:R-:W-:-:S13]  /*9150*/  ISETP.GE.AND P5, PT, R11, 0x1, PT ;  /* 0x000000010b00780c */ /* 0x001fda0003fa6270 */
[----:B------:R-:W-:Y:S05]  /*9160*/  @!P5 BRA `(.L_x_1157) ;  /* 0x000000000044d947 */ /* 0x000fea0003800000 */
        /* <DEDUP_REMOVED lines=9> */
.L_x_1158:
[----:B------:R-:W-:-:S13]  /*9200*/  ISETP.NE.AND P2, PT, R11, 0x1, PT ;  /* 0x000000010b00780c */ /* 0x000fda0003f45270 */
[----:B------:R-:W0:Y:S02]  /*9210*/  @P2 LDC.64 R8, c[0x0][0x9e8] ;  /* 0x00027a00ff082b82 */ /* 0x000e240000000a00 */
[----:B0-----:R-:W-:-:S05]  /*9220*/  @P2 IMAD.HI.U32 R8, R200, R8, RZ ;  /* 0x00000008c8082227 */ /* 0x001fca00078e00ff */
[----:B------:R-:W-:-:S07]  /*9230*/  @P2 SHF.R.U32.HI R200, RZ, R9, R8 ;  /* 0x00000009ffc82219 */ /* 0x000fce0000011608 */
.L_x_1159:
[----:B------:R-:W-:-:S05]  /*9240*/  IMAD R200, R200, R11, RZ ;  /* 0x0000000bc8c87224 */ /* 0x000fca00078e02ff */
[----:B------:R-:W-:-:S13]  /*9250*/  R2UR UR7, R200 ;  /* 0x00000000c80772ca */ /* 0x000fda00000e0000 */
[----:B------:R-:W-:-:S04]  /*9260*/  UISETP.LT.AND UP0, UPT, UR6, UR7, UPT ;  /* 0x000000070600728c */ /* 0x000fc8000bf01270 */
[----:B------:R-:W-:-:S12]  /*9270*/  USEL UR6, UR6, UR7, !UP0 ;  /* 0x0000000706067287 */ /* 0x000fd8000c000000 */
.L_x_1157:
        /* <DEDUP_REMOVED lines=13> */
.L_x_1170:
[----:B------:R-:W-:Y:S01]  /*9350*/  ISETP.NE.AND P3, PT, RZ, UR37, PT ;  /* 0x00000025ff007c0c */ /* 0x000fe2000bf65270 */
[----:B------:R-:W-:-:S04]  /*9360*/  UISETP.NE.AND UP0, UPT, UR32, 0x1, UPT ;  /* 0x000000012000788c */ /* 0x000fc8000bf05270 */
[----:B------:R-:W-:-:S04]  /*9370*/  USEL UR44, URZ, 0x1, UP0 ;  /* 0x000000013f2c7887 */ /* 0x000fc80008000000 */
[----:B------:R-:W-:-:S04]  /*9380*/  ULOP3.LUT UR44, UR33, UR44, URZ, 0x3c, !UPT ;  /* 0x0000002c212c7292 */ /* 0x000fc8000f8e3c3f */
[----:B------:R-:W-:Y:S08]  /*9390*/  @P3 BRA `(.L_x_1161) ;  /* 0x0000000000383947 */ /* 0x000ff00003800000 */
[----:B------:R-:W-:Y:S05]  /*93a0*/  @!P0 BRA `(.L_x_1162) ;  /* 0x0000000000048947 */ /* 0x000fea0003800000 */
[----:B------:R-:W-:Y:S01]  /*93b0*/  BPT.TRAP 0x1 ;  /* 0x000000040000795c */ /* 0x000fe20000300000 */
.L_x_1162:
[----:B------:R-:W-:Y:S01]  /*93c0*/  UIADD3 UR6, UR32, 0x1, URZ ;  /* 0x0000000120067890 */ /* 0x000fe2000fffe03f */
[----:B------:R-:W-:-:S03]  /*93d0*/  IMAD.U32 R6, RZ, RZ, UR44 ;  /* 0x0000002cff067e24 */ /* 0x000fc6000f8e00ff */
[----:B------:R-:W-:Y:S02]  /*93e0*/  UISETP.NE.AND UP0, UPT, UR6, 0x2, UPT ;  /* 0x000000020600788c */ /* 0x000fe4000bf05270 */
[----:B------:R-:W-:Y:S02]  /*93f0*/  SHF.L.U32 R6, R6, 0x1f, RZ ;  /* 0x0000001f06067819 */ /* 0x000fe400000006ff */
[----:B------:R-:W-:-:S04]  /*9400*/  USEL UR6, UR6, URZ, UP0 ;  /* 0x0000003f06067287 */ /* 0x000fc80008000000 */
[----:B------:R-:W-:-:S09]  /*9410*/  ULEA UR6, UR6, UR36, 0x3 ;  /* 0x0000002406067291 */ /* 0x000fd2000f8e183f */
[----:B------:R0:W1:Y:S01]  /*9420*/  SYNCS.PHASECHK.TRANS64.TRYWAIT P2, [UR6+0x2a830], R6 ;  /* 0x02a83006ff0075a7 */ /* 0x0000620008040146 */
[----:B------:R-:W-:Y:S05]  /*9430*/  @!P0 BRA `(.L_x_1163) ;  /* 0x0000000000048947 */ /* 0x000fea0003800000 */
[----:B------:R-:W-:Y:S01]  /*9440*/  BPT.TRAP 0x1 ;  /* 0x000000040000795c */ /* 0x000fe20000300000 */
.L_x_1163:
[----:B-1----:R-:W-:Y:S05]  /*9450*/  @P2 BRA `(.L_x_1161) ;  /* 0x0000000000082947 */ /* 0x002fea0003800000 */
[----:B------:R-:W1:Y:S02]  /*9460*/  SYNCS.PHASECHK.TRANS64.TRYWAIT P2, [UR6+0x2a830], R6 ;  /* 0x02a83006ff0075a7 */ /* 0x000e640008040146 */
[----:B-1----:R-:W-:Y:S05]  /*9470*/  @!P2 BRA `(.L_x_1164) ;  /* 0x000000f000bca947 */ /* 0x002fea0003800000 */
.L_x_1161:
[----:B-1----:R-:W1:Y:S01]  /*9480*/  S2R R7, SR_TID.X ;  /* 0x0000000000077919 */ /* 0x002e620000002100 */
        /* <DEDUP_REMOVED lines=15> */
[----:B-1----:R-:W-:-:S05]  /*9580*/  SHF.R.U32.HI R7, RZ, 0x7, R7 ;  /* 0x00000007ff077819 */ /* 0x002fca0000011607 */
[----:B0-----:R-:W-:-:S05]  /*9590*/  VIADD R6, R7, 0x8 ;  /* 0x0000000807067836 */ /* 0x001fca0000000000 */
        /* <DEDUP_REMOVED lines=22> */
.L_x_1166:
[----:B------:R-:W-:Y:S01]  /*9700*/  ULEA UR6, UR32, UR36, 0x3 ;  /* 0x0000002420067291 */ /* 0x000fe2000f8e183f */
[----:B------:R-:W-:-:S05]  /*9710*/  IMAD.U32 R6, RZ, RZ, UR33 ;  /* 0x00000021ff067e24 */ /* 0x000fca000f8e00ff */
[----:B------:R-:W-:-:S04]  /*9720*/  SHF.L.U32 R6, R6, 0x1f, RZ ;  /* 0x0000001f06067819 */ /* 0x000fc800000006ff */
[----:B------:R0:W1:Y:S01]  /*9730*/  SYNCS.PHASECHK.TRANS64.TRYWAIT P2, [UR6+0x2a850], R6 ;  /* 0x02a85006ff0075a7 */ /* 0x0000620008040146 */
[----:B------:R-:W-:Y:S05]  /*9740*/  @!P0 BRA `(.L_x_1167) ;  /* 0x0000000000048947 */ /* 0x000fea0003800000 */
[----:B------:R-:W-:Y:S01]  /*9750*/  BPT.TRAP 0x1 ;  /* 0x000000040000795c */ /* 0x000fe20000300000 */
.L_x_1167:
[----:B-1----:R-:W-:Y:S05]  /*9760*/  @P2 BRA `(.L_x_1165) ;  /* 0x0000000000082947 */ /* 0x002fea0003800000 */
[----:B------:R-:W1:Y:S02]  /*9770*/  SYNCS.PHASECHK.TRANS64.TRYWAIT P2, [UR6+0x2a850], R6 ;  /* 0x02a85006ff0075a7 */ /* 0x000e640008040146 */
[----:B-1----:R-:W-:Y:S05]  /*9780*/  @!P2 BRA `(.L_x_1168) ;  /* 0x000000f00010a947 */ /* 0x002fea0003800000 */
.L_x_1165:
        /* <DEDUP_REMOVED lines=27> */
[----:B------:R-:W0:Y:S01]  /*9940*/  MUFU.TANH R12, R12 ;  /* 0x0000000c000c7308 */ /* 0x000e220000002400 */
        /* <DEDUP_REMOVED lines=14> */
[----:B------:R-:W-:Y:S01]  /*9a30*/  FMUL.FTZ R129, R0, R137 ;  /* 0x0000008900817220 */ /* 0x000fe20000410000 */
[----:B------:R-:W2:Y:S01]  /*9a40*/  MUFU.TANH R13, R13 ;  /* 0x0000000d000d7308 */ /* 0x000ea20000002400 */
        /* <DEDUP_REMOVED lines=34> */
[----:B------:R-:W-:Y:S01]  /*9c70*/  FMUL.FTZ R163, R0, R171 ;  /* 0x000000ab00a37220 */ /* 0x000fe20000410000 */
[----:B------:R-:W-:Y:S01]  /*9c80*/  UMOV UR10, UR31 ;  /* 0x0000001f000a7c82 */ /* 0x000fe20008000000 */
[----:B------:R-:W1:Y:S03]  /*9c90*/  S2R R200, SR_TID.X ;  /* 0x0000000000c87919 */ /* 0x000e660000002100 */
[----:B------:R-:W3:Y:S01]  /*9ca0*/  MUFU.TANH R121, R121 ;  /* 0x0000007900797308 */ /* 0x000ee20000002400 */
[----:B--2---:R-:W-:-:S07]  /*9cb0*/  FMNMX.FTZ R164, R120, R165, !PT ;  /* 0x000000a578a47209 */ /* 0x004fce0007810000 */
[----:B------:R-:W2:Y:S01]  /*9cc0*/  MUFU.TANH R122, R122 ;  /* 0x0000007a007a7308 */ /* 0x000ea20000002400 */
[----:B0-----:R-:W-:-:S07]  /*9cd0*/  FMNMX.FTZ R7, R21, R6, !PT ;  /* 0x0000000615077209 */ /* 0x001fce0007810000 */
[----:B------:R-:W0:Y:S01]  /*9ce0*/  MUFU.TANH R124, R124 ;  /* 0x0000007c007c7308 */ /* 0x000e220000002400 */
[----:B---3--:R-:W-:Y:S01]  /*9cf0*/  FMNMX.FTZ R165, R121, R164, !PT ;  /* 0x000000a479a57209 */ /* 0x008fe20007810000 */
[C---:B------:R-:W-:Y:S01]  /*9d00*/  FMUL.FTZ R164, R0.reuse, R172 ;  /* 0x000000ac00a47220 */ /* 0x040fe20000410000 */
[----:B------:R-:W-:-:S05]  /*9d10*/  FMUL.FTZ R172, R0, R176 ;  /* 0x000000b000ac7220 */ /* 0x000fca0000410000 */
[----:B------:R-:W3:Y:S01]  /*9d20*/  MUFU.TANH R123, R123 ;  /* 0x0000007b007b7308 */ /* 0x000ee20000002400 */
[----:B--2---:R-:W-:Y:S02]  /*9d30*/  FMNMX.FTZ R6, R122, R7, !PT ;  /* 0x000000077a067209 */ /* 0x004fe40007810000 */
[----:B-1----:R-:W-:-:S05]  /*9d40*/  SHF.R.U32.HI R200, RZ, 0x7, R200 ;  /* 0x00000007ffc87819 */ /* 0x002fca00000116c8 */
[----:B------:R-:W1:Y:S01]  /*9d50*/  MUFU.TANH R125, R125 ;  /* 0x0000007d007d7308 */ /* 0x000e620000002400 */
[----:B0-----:R-:W-:Y:S01]  /*9d60*/  FMNMX.FTZ R166, R124, R165, !PT ;  /* 0x000000a57ca67209 */ /* 0x001fe20007810000 */
[C---:B------:R-:W-:Y:S01]  /*9d70*/  FMUL.FTZ R165, R0.reuse, R173 ;  /* 0x000000ad00a57220 */ /* 0x040fe20000410000 */
[----:B------:R-:W-:-:S05]  /*9d80*/  FMUL.FTZ R173, R0, R177 ;  /* 0x000000b100ad7220 */ /* 0x000fca0000410000 */
        /* <DEDUP_REMOVED lines=12> */
[C---:B------:R-:W-:Y:S01]  /*9e50*/  FMUL.FTZ R166, R0.reuse, R174 ;  /* 0x000000ae00a67220 */ /* 0x040fe20000410000 */
[----:B------:R-:W-:-:S05]  /*9e60*/  FMUL.FTZ R174, R0, R180 ;  /* 0x000000b400ae7220 */ /* 0x000fca0000410000 */
[----:B------:R-:W0:Y:S01]  /*9e70*/  MUFU.TANH R131, R131 ;  /* 0x0000008300837308 */ /* 0x000e220000002400 */
[----:B--2---:R-:W-:-:S07]  /*9e80*/  FMNMX.FTZ R6, R130, R7, !PT ;  /* 0x0000000782067209 */ /* 0x004fce0007810000 */
[----:B------:R-:W2:Y:S01]  /*9e90*/  MUFU.TANH R133, R133 ;  /* 0x0000008500857308 */ /* 0x000ea20000002400 */
[----:B-1----:R-:W-:Y:S01]  /*9ea0*/  FMNMX.FTZ R168, R132, R167, !PT ;  /* 0x000000a784a87209 */ /* 0x002fe20007810000 */
[C---:B------:R-:W-:Y:S01]  /*9eb0*/  FMUL.FTZ R167, R0.reuse, R175 ;  /* 0x000000af00a77220 */ /* 0x040fe20000410000 */
[----:B------:R-:W-:-:S05]  /*9ec0*/  FMUL.FTZ R175, R0, R181 ;  /* 0x000000b500af7220 */ /* 0x000fca0000410000 */
        /* <DEDUP_REMOVED lines=11> */
[----:B-1----:R-:W-:Y:S01]  /*9f80*/  FMNMX.FTZ R169, R137, R168, !PT ;  /* 0x000000a889a97209 */ /* 0x002fe20007810000 */
[----:B------:R-:W-:Y:S02]  /*9f90*/  WARPGROUP.DEPBAR.LE gsb0, 0x0 ;  /* 0x00008000000079c5 */ /* 0x000fe40000010000 */
[----:B------:R-:W-:-:S04]  /*9fa0*/  WARPGROUP.ARRIVE ;  /* 0x00000000000079c5 */ /* 0x000fc80000000000 */
[----:B------:R-:W1:Y:S01]  /*9fb0*/  MUFU.TANH R139, R139 ;  /* 0x0000008b008b7308 */ /* 0x000e620000002400 */
[----:B0-----:R-:W-:Y:S01]  /*9fc0*/  FMNMX.FTZ R6, R138, R7, !PT ;  /* 0x000000078a067209 */ /* 0x001fe20007810000 */
[----:B------:R-:W-:Y:S01]  /*9fd0*/  QGMMA.64x192x32.F32.E4M3.E4M3 R24, R192, gdesc[UR4], R24, gsb0 ;  /* 0x02e00004c0187df3 */ /* 0x000fe20008000818 */
[----:B------:R-:W-:Y:S01]  /*9fe0*/  UIADD3 UR6, UR11, 0x4, URZ ;  /* 0x000000040b067890 */ /* 0x000fe2000fffe03f */
[----:B------:R-:W-:-:S04]  /*9ff0*/  UMOV UR7, 0x40000040 ;  /* 0x4000004000077882 */ /* 0x000fc80000000000 */
        /* <DEDUP_REMOVED lines=18> */
[----:B0-----:R-:W-:Y:S01]  /*a120*/  FMNMX.FTZ R170, R148, R169, !PT ;  /* 0x000000a994aa7209 */ /* 0x001fe20007810000 */
[----:B------:R-:W-:-:S06]  /*a130*/  FMUL.FTZ R169, R0, R179 ;  /* 0x000000b300a97220 */ /* 0x000fcc0000410000 */
        /* <DEDUP_REMOVED lines=28> */
[----:B------:R-:W-:-:S06]  /*a300*/  FMUL.FTZ R170, R0, R182 ;  /* 0x000000b600aa7220 */ /* 0x000fcc0000410000 */
[----:B------:R-:W1:Y:S01]  /*a310*/  MUFU.TANH R163, R163 ;  /* 0x000000a300a37308 */ /* 0x000e620000002400 */
[----:B0-----:R-:W-:-:S07]  /*a320*/  FMNMX.FTZ R6, R162, R7, !PT ;  /* 0x00000007a2067209 */ /* 0x001fce0007810000 */
[----:B------:R-:W0:Y:S01]  /*a330*/  MUFU.TANH R165, R165 ;  /* 0x000000a500a57308 */ /* 0x000e220000002400 */
[----:B--2---:R-:W-:Y:S01]  /*a340*/  FMNMX.FTZ R176, R164, R171, !PT ;  /* 0x000000aba4b07209 */ /* 0x004fe20007810000 */
[----:B------:R-:W-:-:S06]  /*a350*/  FMUL.FTZ R171, R0, R183 ;  /* 0x000000b700ab7220 */ /* 0x000fcc0000410000 */
        /* <DEDUP_REMOVED lines=24> */
[----:B-1----:R-:W-:Y:S02]  /*a4e0*/  FMNMX.FTZ R176, R175, R176, !PT ;  /* 0x000000b0afb07209 */ /* 0x002fe40007810000 */
[----:B0-----:R-:W-:-:S03]  /*a4f0*/  FMNMX.FTZ R6, R170, R7, !PT ;  /* 0x00000007aa067209 */ /* 0x001fc60007810000 */
[----:B------:R-:W0:Y:S01]  /*a500*/  SHFL.BFLY PT, R7, R176, 0x2, 0x1f ;  /* 0x0c401f00b0077f89 */ /* 0x000e2200000e0000 */
[----:B--2---:R-:W-:-:S05]  /*a510*/  FMNMX.FTZ R177, R171, R6, !PT ;  /* 0x00000006abb17209 */ /* 0x004fca0007810000 */
[----:B------:R-:W1:Y:S01]  /*a520*/  SHFL.BFLY PT, R6, R177, 0x2, 0x1f ;  /* 0x0c401f00b1067f89 */ /* 0x000e6200000e0000 */
[----:B0-----:R-:W-:Y:S01]  /*a530*/  FMNMX.FTZ R178, R176, R7, !PT ;  /* 0x00000007b0b27209 */ /* 0x001fe20007810000 */
[----:B------:R-:W-:-:S04]  /*a540*/  IMAD.U32 R176, RZ, RZ, UR10 ;  /* 0x0000000affb07e24 */ /* 0x000fc8000f8e00ff */
[----:B------:R-:W0:Y:S01]  /*a550*/  SHFL.BFLY PT, R7, R178, 0x1, 0x1f ;  /* 0x0c201f00b2077f89 */ /* 0x000e2200000e0000 */
[----:B-1----:R-:W-:-:S05]  /*a560*/  FMNMX.FTZ R179, R177, R6, !PT ;  /* 0x00000006b1b37209 */ /* 0x002fca0007810000 */
[----:B------:R-:W1:Y:S01]  /*a570*/  SHFL.BFLY PT, R6, R179, 0x1, 0x1f ;  /* 0x0c201f00b3067f89 */ /* 0x000e6200000e0000 */
[----:B0-----:R-:W-:Y:S02]  /*a580*/  FMNMX.FTZ R7, R178, R7, !PT ;  /* 0x00000007b2077209 */ /* 0x001fe40007810000 */
[----:B------:R-:W-:-:S03]  /*a590*/  IADD3 R178, -R200, 0xb, RZ ;  /* 0x0000000bc8b27810 */ /* 0x000fc60007ffe1ff */
[C---:B------:R-:W-:Y:S01]  /*a5a0*/  FFMA.FTZ R176, R7.reuse, R176, -8 ;  /* 0xc100000007b07423 */ /* 0x040fe200000100b0 */
[----:B------:R-:W-:-:S03]  /*a5b0*/  FADD.FTZ R8, -R7, R8 ;  /* 0x0000000807087221 */ /* 0x000fc60000010100 */
[--C-:B------:R-:W-:Y:S01]  /*a5c0*/  FFMA.FTZ R177, R175, UR10, -R176.reuse ;  /* 0x0000000aafb17c23 */ /* 0x100fe200080108b0 */
[----:B------:R-:W-:Y:S01]  /*a5d0*/  FMUL.FTZ R8, R8, UR10 ;  /* 0x0000000a08087c20 */ /* 0x000fe20008410000 */
[----:B-1----:R-:W-:Y:S01]  /*a5e0*/  FMNMX.FTZ R6, R179, R6, !PT ;  /* 0x00000006b3067209 */ /* 0x002fe20007810000 */
[----:B------:R-:W-:Y:S02]  /*a5f0*/  IMAD.U32 R179, RZ, RZ, UR10 ;  /* 0x0000000affb37e24 */ /* 0x000fe4000f8e00ff */
[--C-:B------:R-:W-:Y:S01]  /*a600*/  FFMA.FTZ R11, R11, UR10, -R176.reuse ;  /* 0x0000000a0b0b7c23 */ /* 0x100fe200080108b0 */
[----:B------:R-:W-:-:S01]  /*a610*/  FFMA.FTZ R10, R10, UR10, -R176 ;  /* 0x0000000a0a0a7c23 */ /* 0x000fc200080108b0 */
[----:B------:R-:W-:Y:S01]  /*a620*/  FFMA.FTZ R14, R14, UR10, -R176 ;  /* 0x0000000a0e0e7c23 */ /* 0x000fe200080108b0 */
[----:B------:R-:W-:-:S01]  /*a630*/  FADD.FTZ R9, -R6, R9 ;  /* 0x0000000906097221 */ /* 0x000fc20000010100 */
[----:B------:R-:W-:Y:S01]  /*a640*/  FFMA.FTZ R175, R6, R179, -8 ;  /* 0xc100000006af7423 */ /* 0x000fe200000100b3 */
[----:B------:R-:W-:Y:S01]  /*a650*/  MUFU.EX2 R8, R8 ;  /* 0x0000000800087308 */ /* 0x000fe20000000800 */
[----:B------:R-:W-:-:S01]  /*a660*/  FFMA.FTZ R15, R15, UR10, -R176 ;  /* 0x0000000a0f0f7c23 */ /* 0x000fc200080108b0 */
[----:B------:R-:W-:Y:S01]  /*a670*/  FMUL.FTZ R9, R9, UR10 ;  /* 0x0000000a09097c20 */ /* 0x000fe20008410000 */
[----:B------:R-:W-:-:S01]  /*a680*/  FFMA.FTZ R12, R12, UR10, -R175 ;  /* 0x0000000a0c0c7c23 */ /* 0x000fc200080108af */
[--C-:B------:R-:W-:Y:S01]  /*a690*/  FFMA.FTZ R13, R13, UR10, -R175.reuse ;  /* 0x0000000a0d0d7c23 */ /* 0x100fe200080108af */
[----:B------:R-:W-:-:S01]  /*a6a0*/  FFMA.FTZ R20, R20, UR10, -R175 ;  /* 0x0000000a14147c23 */ /* 0x000fc200080108af */
[----:B------:R-:W-:Y:S01]  /*a6b0*/  FFMA.FTZ R21, R21, UR10, -R175 ;  /* 0x0000000a15157c23 */ /* 0x000fe200080108af */
[----:B------:R-:W-:-:S01]  /*a6c0*/  FFMA.FTZ R120, R120, UR10, -R176 ;  /* 0x0000000a78787c23 */ /* 0x000fc200080108b0 */
[----:B------:R-:W0:Y:S01]  /*a6d0*/  MUFU.EX2 R11, R11 ;  /* 0x0000000b000b7308 */ /* 0x000e220000000800 */
[----:B------:R-:W-:-:S01]  /*a6e0*/  FFMA.FTZ R122, R122, UR10, -R175 ;  /* 0x0000000a7a7a7c23 */ /* 0x000fc200080108af */
[----:B------:R-:W-:Y:S01]  /*a6f0*/  FFMA.FTZ R121, R121, UR10, -R176 ;  /* 0x0000000a79797c23 */ /* 0x000fe200080108b0 */
[----:B------:R-:W-:-:S01]  /*a700*/  FFMA.FTZ R123, R123, UR10, -R175 ;  /* 0x0000000a7b7b7c23 */ /* 0x000fc200080108af */
[----:B------:R-:W-:Y:S01]  /*a710*/  FFMA.FTZ R124, R124, UR10, -R176 ;  /* 0x0000000a7c7c7c23 */ /* 0x000fe200080108b0 */
[----:B------:R-:W-:-:S01]  /*a720*/  FFMA.FTZ R126, R126, UR10, -R175 ;  /* 0x0000000a7e7e7c23 */ /* 0x000fc200080108af */
[----:B------:R-:W-:Y:S01]  /*a730*/  FFMA.FTZ R125, R125, UR10, -R176 ;  /* 0x0000000a7d7d7c23 */ /* 0x000fe200080108b0 */
        /* <DEDUP_REMOVED lines=29> */
[----:B------:R-:W-:Y:S01]  /*a910*/  FFMA.FTZ R174, R174, UR10, -R176 ;  /* 0x0000000aaeae7c23 */ /* 0x000fe200080108b0 */
[----:B------:R-:W-:-:S01]  /*a920*/  FFMA.FTZ R130, R130, UR10, -R175 ;  /* 0x0000000a82827c23 */ /* 0x000fc200080108af */
[--C-:B------:R-:W-:Y:S01]  /*a930*/  FFMA.FTZ R131, R131, UR10, -R175.reuse ;  /* 0x0000000a83837c23 */ /* 0x100fe200080108af */
[----:B------:R-:W-:-:S01]  /*a940*/  FFMA.FTZ R134, R134, UR10, -R175 ;  /* 0x0000000a86867c23 */ /* 0x000fc200080108af */
[----:B------:R-:W1:Y:S01]  /*a950*/  MUFU.EX2 R14, R14 ;  /* 0x0000000e000e7308 */ /* 0x000e620000000800 */
        /* <DEDUP_REMOVED lines=16> */
[----:B-1----:R-:W-:-:S01]  /*aa60*/  FADD.FTZ R4, R14, R5 ;  /* 0x000000050e047221 */ /* 0x002fc20000010000 */
[--C-:B------:R-:W-:Y:S01]  /*aa70*/  FFMA.FTZ R155, R155, UR10, -R175.reuse ;  /* 0x0000000a9b9b7c23 */ /* 0x100fe200080108af */
[----:B------:R-:W-:-:S01]  /*aa80*/  FFMA.FTZ R158, R158, UR10, -R175 ;  /* 0x0000000a9e9e7c23 */ /* 0x000fc200080108af */
[--C-:B------:R-:W-:Y:S01]  /*aa90*/  FFMA.FTZ R159, R159, UR10, -R175.reuse ;  /* 0x0000000a9f9f7c23 */ /* 0x100fe200080108af */
[----:B------:R-:W-:Y:S01]  /*aaa0*/  QGMMA.64x192x32.F32.E4M3.E4M3 R24, R184, gdesc[UR4], R24, gsb0 ;  /* 0x02e00004b8187df3 */ /* 0x000fe20008000818 */
[----:B------:R-:W-:-:S01]  /*aab0*/  FFMA.FTZ R162, R162, UR10, -R175 ;  /* 0x0000000aa2a27c23 */ /* 0x000fc200080108af */
[----:B------:R-:W-:Y:S01]  /*aac0*/  FFMA.FTZ R163, R163, UR10, -R175 ;  /* 0x0000000aa3a37c23 */ /* 0x000fe200080108af */
[----:B------:R-:W1:Y:S01]  /*aad0*/  MUFU.EX2 R21, R21 ;  /* 0x0000001500157308 */ /* 0x000e620000000800 */
[----:B0-----:R-:W-:-:S01]  /*aae0*/  FADD.FTZ R176, R20, R179 ;  /* 0x000000b314b07221 */ /* 0x001fc20000010000 */
[--C-:B------:R-:W-:Y:S01]  /*aaf0*/  FFMA.FTZ R167, R167, UR10, -R175.reuse ;  /* 0x0000000aa7a77c23 */ /* 0x100fe200080108af */
[----:B------:R-:W-:-:S01]  /*ab00*/  FFMA.FTZ R170, R170, UR10, -R175 ;  /* 0x0000000aaaaa7c23 */ /* 0x000fc200080108af */
[----:B------:R-:W-:-:S04]  /*ab10*/  FFMA.FTZ R171, R171, UR10, -R175 ;  /* 0x0000000aabab7c23 */ /* 0x000fc800080108af */
        /* <DEDUP_REMOVED lines=50> */
[----:B------:R-:W-:-:S06]  /*ae40*/  WARPGROUP.DEPBAR.LE gsb0, 0x0 ;  /* 0x00008000000079c5 */ /* 0x000fcc0000010000 */
[----:B------:R-:W2:Y:S01]  /*ae50*/  MUFU.EX2 R146, R146 ;  /* 0x0000009200927308 */ /* 0x000ea20000000800 */
[----:B-1----:R-:W-:-:S01]  /*ae60*/  FADD.FTZ R179, R143, R176 ;  /* 0x000000b08fb37221 */ /* 0x002fc20000010000 */
[----:B------:R-:W-:-:S06]  /*ae70*/  FFMA.FTZ R176, R166, UR10, -R175 ;  /* 0x0000000aa6b07c23 */ /* 0x000fcc00080108af */
        /* <DEDUP_REMOVED lines=16> */
[----:B------:R-:W-:-:S06]  /*af80*/  FFMA.FTZ R166, R168, UR10, -R175 ;  /* 0x0000000aa8a67c23 */ /* 0x000fcc00080108af */
        /* <DEDUP_REMOVED lines=12> */
[----:B------:R-:W-:-:S06]  /*b050*/  IMAD.U32 R179, RZ, RZ, UR50 ;  /* 0x00000032ffb37e24 */ /* 0x000fcc000f8e00ff */
[----:B------:R-:W2:Y:S01]  /*b060*/  MUFU.EX2 R160, R160 ;  /* 0x000000a000a07308 */ /* 0x000ea20000000800 */
[----:B-1----:R-:W-:-:S01]  /*b070*/  FADD.FTZ R5, R157, R4 ;  /* 0x000000049d057221 */ /* 0x002fc20000010000 */
[----:B------:R-:W-:-:S05]  /*b080*/  @!P1 LEA R4, R179, UR36, 0x3 ;  /* 0x00000024b3049c11 */ /* 0x000fca000f8e18ff */
[----:B------:R-:W-:Y:S01]  /*b090*/  @!P1 VIADD R4, R4, 0x2a840 ;  /* 0x0002a84004049836 */ /* 0x000fe20000000000 */
[----:B------:R-:W1:Y:S04]  /*b0a0*/  MUFU.EX2 R162, R162 ;  /* 0x000000a200a27308 */ /* 0x000e680000000800 */
[----:B------:R-:W-:Y:S01]  /*b0b0*/  @!P1 PRMT R4, RZ, 0x654, R4 ;  /* 0x00000654ff049816 */ /* 0x000fe20000000004 */
[----:B------:R1:W-:Y:S06]  /*b0c0*/  BAR.ARV R178, 0x100 ;  /* 0x000400b20000751d */ /* 0x0003ec0000002000 */
[----:B------:R-:W3:Y:S01]  /*b0d0*/  MUFU.EX2 R161, R161 ;  /* 0x000000a100a17308 */ /* 0x000ee20000000800 */
[----:B------:R4:W-:Y:S07]  /*b0e0*/  @!P1 SYNCS.ARRIVE.TRANS64.RED.A1T0 RZ, [R4+URZ], RZ ;  /* 0x000000ff04ff99a7 */ /* 0x0009ee000810043f */
[----:B------:R-:W5:Y:S08]  /*b0f0*/  MUFU.EX2 R163, R163 ;  /* 0x000000a300a37308 */ /* 0x000f700000000800 */
[----:B------:R-:W4:Y:S08]  /*b100*/  MUFU.EX2 R164, R164 ;  /* 0x000000a400a47308 */ /* 0x000f300000000800 */
[----:B------:R-:W4:Y:S08]  /*b110*/  MUFU.EX2 R176, R176 ;  /* 0x000000b000b07308 */ /* 0x000f300000000800 */
[----:B------:R-:W4:Y:S08]  /*b120*/  MUFU.EX2 R165, R165 ;  /* 0x000000a500a57308 */ /* 0x000f300000000800 */
[----:B------:R0:W4:Y:S08]  /*b130*/  MUFU.EX2 R180, R167 ;  /* 0x000000a700b47308 */ /* 0x0001300000000800 */
[----:B------:R-:W4:Y:S01]  /*b140*/  MUFU.EX2 R172, R172 ;  /* 0x000000ac00ac7308 */ /* 0x000f220000000800 */
[----:B0-----:R-:W-:-:S01]  /*b150*/  FFMA.FTZ R167, R169, UR10, -R175 ;  /* 0x0000000aa9a77c23 */ /* 0x001fc200080108af */
[----:B------:R-:W-:Y:S01]  /*b160*/  FADD.FTZ R169, R159, R168 ;  /* 0x000000a89fa97221 */ /* 0x000fe20000010000 */
[----:B--2---:R-:W-:-:S03]  /*b170*/  FADD.FTZ R168, R160, R5 ;  /* 0x00000005a0a87221 */ /* 0x004fc60000010000 */
[----:B-1----:R-:W-:Y:S01]  /*b180*/  FADD.FTZ R178, R162, R169 ;  /* 0x000000a9a2b27221 */ /* 0x002fe20000010000 */
[----:B---3--:R-:W-:-:S01]  /*b190*/  FADD.FTZ R5, R161, R168 ;  /* 0x000000a8a1057221 */ /* 0x008fc20000010000 */
[----:B------:R-:W0:Y:S02]  /*b1a0*/  MUFU.EX2 R166, R166 ;  /* 0x000000a600a67308 */ /* 0x000e240000000800 */
[----:B-----5:R-:W-:-:S01]  /*b1b0*/  FADD.FTZ R169, R163, R178 ;  /* 0x000000b2a3a97221 */ /* 0x020fc20000010000 */
[----:B----4-:R-:W-:-:S03]  /*b1c0*/  FADD.FTZ R168, R164, R5 ;  /* 0x00000005a4a87221 */ /* 0x010fc60000010000 */
[----:B------:R-:W-:Y:S01]  /*b1d0*/  FADD.FTZ R169, R176, R169 ;  /* 0x000000a9b0a97221 */ /* 0x000fe20000010000 */
[----:B------:R-:W-:-:S01]  /*b1e0*/  FADD.FTZ R5, R165, R168 ;  /* 0x000000a8a5057221 */ /* 0x000fc20000010000 */
[----:B------:R-:W1:Y:S02]  /*b1f0*/  MUFU.EX2 R173, R173 ;  /* 0x000000ad00ad7308 */ /* 0x000e640000000800 */
[----:B------:R-:W-:-:S01]  /*b200*/  FADD.FTZ R169, R180, R169 ;  /* 0x000000a9b4a97221 */ /* 0x000fc20000010000 */
[----:B------:R-:W-:-:S05]  /*b210*/  FADD.FTZ R4, R172, R5 ;  /* 0x00000005ac047221 */ /* 0x000fca0000010000 */
        /* <DEDUP_REMOVED lines=9> */
[----:B-1----:R-:W-:-:S01]  /*b2b0*/  FADD.FTZ R168, R179, R168 ;  /* 0x000000a8b3a87221 */ /* 0x002fc20000010000 */
[----:B--2---:R-:W-:-:S03]  /*b2c0*/  FADD.FTZ R5, R177, R4 ;  /* 0x00000004b1057221 */ /* 0x004fc60000010000 */
[----:B0-----:R-:W-:Y:S01]  /*b2d0*/  FADD.FTZ R4, R171, R168 ;  /* 0x000000a8ab047221 */ /* 0x001fe20000010000 */
[----:B------:R-:W-:Y:S06]  /*b2e0*/  @!P0 BRA `(.L_x_1169) ;  /* 0x0000000000048947 */ /* 0x000fec0003800000 */
[----:B------:R-:W-:Y:S01]  /*b2f0*/  BPT.TRAP 0x1 ;  /* 0x000000040000795c */ /* 0x000fe20000300000 */
.L_x_1169:
        /* <DEDUP_REMOVED lines=139> */
.L_x_1160:
[----:B------:R-:W-:-:S13]  /*bbb0*/  ISETP.GE.AND P2, PT, R2, UR39, PT ;  /* 0x0000002702007c0c */ /* 0x000fda000bf46270 */
[----:B------:R-:W-:Y:S05]  /*bbc0*/  @!P2 BRA `(.L_x_1171) ;  /* 0x000000380044a947 */ /* 0x000fea0003800000 */
[----:B------:R-:W-:Y:S01]  /*bbd0*/  IMAD.IADD R12, R17, 0x1, -R18 ;  /* 0x00000001110c7824 */ /* 0x000fe200078e0a12 */
[----:B------:R-:W-:Y:S01]  /*bbe0*/  UMOV UR34, UR44 ;  /* 0x0000002c00227c82 */ /* 0x000fe20008000000 */
[----:B------:R-:W-:Y:S01]  /*bbf0*/  IMAD.MOV.U32 R10, RZ, RZ, R6 ;  /* 0x000000ffff0a7224 */ /* 0x000fe200078e0006 */
[----:B------:R-:W-:Y:S01]  /*bc00*/  UMOV UR33, UR50 ;  /* 0x0000003200217c82 */ /* 0x000fe20008000000 */
[----:B------:R-:W-:Y:S01]  /*bc10*/  IMAD.MOV.U32 R8, RZ, RZ, R7 ;  /* 0x000000ffff087224 */ /* 0x000fe200078e0007 */
[C-C-:B------:R-:W-:Y:S01]  /*bc20*/  IADD3 R13, R12.reuse, 0x8, R3.reuse ;  /* 0x000000080c0d7810 */ /* 0x140fe20007ffe003 */
[----:B------:R-:W-:Y:S01]  /*bc30*/  IMAD.IADD R11, R12, 0x1, R3 ;  /* 0x000000010c0b7824 */ /* 0x000fe200078e0203 */
[----:B------:R-:W-:Y:S01]  /*bc40*/  ULDC UR31, c[0x0][0x9e4] ;  /* 0x00027900001f7ab9 */ /* 0x000fe20000000800 */
[----:B------:R-:W-:Y:S01]  /*bc50*/  ULDC UR30, c[0x0][0x988] ;  /* 0x00026200001e7ab9 */ /* 0x000fe20000000800 */
[----:B------:R-:W-:Y:S01]  /*bc60*/  LOP3.LUT R9, RZ, R13, RZ, 0x33, !PT ;  /* 0x0000000dff097212 */ /* 0x000fe200078e33ff */
[----:B------:R-:W-:-:S06]  /*bc70*/  ULDC UR32, c[0x0][0x9e0] ;  /* 0x0002780000207ab9 */ /* 0x000fcc0000000800 */
.L_x_1189:
[----:B------:R-:W-:Y:S01]  /*bc80*/  ISETP.NE.AND P3, PT, RZ, UR37, PT ;  /* 0x00000025ff007c0c */ /* 0x000fe2000bf65270 */
[----:B------:R-:W-:-:S04]  /*bc90*/  UISETP.NE.AND UP0, UPT, UR33, 0x1, UPT ;  /* 0x000000012100788c */ /* 0x000fc8000bf05270 */
[----:B------:R-:W-:-:S04]  /*bca0*/  USEL UR44, URZ, 0x1, UP0 ;  /* 0x000000013f2c7887 */ /* 0x000fc80008000000 */
[----:B------:R-:W-:-:S04]  /*bcb0*/  ULOP3.LUT UR44, UR34, UR44, URZ, 0x3c, !UPT ;  /* 0x0000002c222c7292 */ /* 0x000fc8000f8e3c3f */
[----:B------:R-:W-:Y:S08]  /*bcc0*/  @P3 BRA `(.L_x_1172) ;  /* 0x0000000000383947 */ /* 0x000ff00003800000 */
[----:B------:R-:W-:Y:S05]  /*bcd0*/  @!P0 BRA `(.L_x_1173) ;  /* 0x0000000000048947 */ /* 0x000fea0003800000 */
[----:B------:R-:W-:Y:S01]  /*bce0*/  BPT.TRAP 0x1 ;  /* 0x000000040000795c */ /* 0x000fe20000300000 */
.L_x_1173:
        /* <DEDUP_REMOVED lines=9> */
.L_x_1174:
[----:B-1----:R-:W-:Y:S05]  /*bd80*/  @P2 BRA `(.L_x_1172) ;  /* 0x0000000000082947 */ /* 0x002fea0003800000 */
[----:B------:R-:W1:Y:S02]  /*bd90*/  SYNCS.PHASECHK.TRANS64.TRYWAIT P2, [UR6+0x2a830], R6 ;  /* 0x02a83006ff0075a7 */ /* 0x000e640008040146 */
[----:B-1----:R-:W-:Y:S05]  /*bda0*/  @!P2 BRA `(.L_x_1175) ;  /* 0x000000c800a0a947 */ /* 0x002fea0003800000 */
.L_x_1172:
        /* <DEDUP_REMOVED lines=40> */
.L_x_1177:
[----:B------:R-:W-:Y:S01]  /*c030*/  ULEA UR6, UR33, UR36, 0x3 ;  /* 0x0000002421067291 */ /* 0x000fe2000f8e183f */
[----:B------:R-:W-:-:S05]  /*c040*/  IMAD.U32 R6, RZ, RZ, UR34 ;  /* 0x00000022ff067e24 */ /* 0x000fca000f8e00ff */
[----:B------:R-:W-:-:S04]  /*c050*/  SHF.L.U32 R6, R6, 0x1f, RZ ;  /* 0x0000001f06067819 */ /* 0x000fc800000006ff */
[----:B------:R0:W1:Y:S01]  /*c060*/  SYNCS.PHASECHK.TRANS64.TRYWAIT P2, [UR6+0x2a850], R6 ;  /* 0x02a85006ff0075a7 */ /* 0x0000620008040146 */
[----:B------:R-:W-:Y:S05]  /*c070*/  @!P0 BRA `(.L_x_1178) ;  /* 0x0000000000048947 */ /* 0x000fea0003800000 */
[----:B------:R-:W-:Y:S01]  /*c080*/  BPT.TRAP 0x1 ;  /* 0x000000040000795c */ /* 0x000fe20000300000 */
.L_x_1178:
[----:B-1----:R-:W-:Y:S05]  /*c090*/  @P2 BRA `(.L_x_1176) ;  /* 0x0000000000082947 */ /* 0x002fea0003800000 */
[----:B------:R-:W1:Y:S02]  /*c0a0*/  SYNCS.PHASECHK.TRANS64.TRYWAIT P2, [UR6+0x2a850], R6 ;  /* 0x02a85006ff0075a7 */ /* 0x000e640008040146 */
[----:B-1----:R-:W-:Y:S05]  /*c0b0*/  @!P2 BRA `(.L_x_1179) ;  /* 0x000000c400f4a947 */ /* 0x002fea0003800000 */
.L_x_1176:
[----:B------:R-:W-:Y:S01]  /*c0c0*/  UIADD3 UR6, UR36, 0x400, URZ ;  /* 0x0000040024067890 */ /* 0x000fe2000fffe03f */
[----:B------:R-:W-:Y:S01]  /*c0d0*/  WARPGROUP.ARRIVE ;  /* 0x00000000000079c5 */ /* 0x000fe20000000000 */
[----:B------:R-:W-:-:S05]  /*c0e0*/  UMOV UR7, 0x40000040 ;  /* 0x4000004000077882 */ /* 0x000fca0000000000 */
[----:B------:R-:W2:Y:S01]  /*c0f0*/  S2R R207, SR_TID.X ;  /* 0x0000000000cf7919 */ /* 0x000ea20000002100 */
[----:B------:R-:W-:Y:S01]  /*c100*/  USHF.R.U32.HI UR6, URZ, 0x4, UR6 ;  /* 0x000000043f067899 */ /* 0x000fe20008011606 */
[C---:B------:R-:W-:Y:S01]  /*c110*/  FMUL.FTZ R14, R0.reuse, R126 ;  /* 0x0000007e000e7220 */ /* 0x040fe20000410000 */
[C---:B------:R-:W-:Y:S01]  /*c120*/  FMUL.FTZ R126, R0.reuse, R142 ;  /* 0x0000008e007e7220 */ /* 0x040fe20000410000 */
[C---:B------:R-:W-:Y:S01]  /*c130*/  FMUL.FTZ R142, R0.reuse, R170 ;  /* 0x000000aa008e7220 */ /* 0x040fe20000410000 */
[----:B------:R-:W-:Y:S01]  /*c140*/  ULOP3.LUT UR6, UR6, 0x3fff, URZ, 0xc0, !UPT ;  /* 0x00003fff06067892 */ /* 0x000fe2000f8ec03f */
[C---:B-1----:R-:W-:Y:S01]  /*c150*/  FMUL.FTZ R7, R0.reuse, R120 ;  /* 0x0000007800077220 */ /* 0x042fe20000410000 */
[C---:B0-----:R-:W-:Y:S01]  /*c160*/  FMUL.FTZ R6, R0.reuse, R122 ;  /* 0x0000007a00067220 */ /* 0x041fe20000410000 */
[----:B------:R-:W-:Y:S01]  /*c170*/  FMUL.FTZ R12, R0, R123 ;  /* 0x0000007b000c7220 */ /* 0x000fe20000410000 */
[----:B------:R-:W-:Y:S01]  /*c180*/  ULOP3.LUT UR6, UR6, 0x10000, URZ, 0xfc, !UPT ;  /* 0x0001000006067892 */ /* 0x000fe2000f8efc3f */
[----:B------:R-:W-:-:S02]  /*c190*/  IMAD.SHL.U32 R170, R2, 0x80, RZ ;  /* 0x0000008002aa7824 */ /* 0x000fc400078e00ff */
        /* <DEDUP_REMOVED lines=30> */
[----:B--2---:R-:W-:Y:S01]  /*c380*/  SHF.R.U32.HI R207, RZ, 0x7, R207 ;  /* 0x00000007ffcf7819 */ /* 0x004fe200000116cf */
[----:B------:R-:W0:Y:S08]  /*c390*/  MUFU.TANH R7, R7 ;  /* 0x0000000700077308 */ /* 0x000e300000002400 */
[----:B------:R-:W1:Y:S08]  /*c3a0*/  MUFU.TANH R6, R6 ;  /* 0x0000000600067308 */ /* 0x000e700000002400 */
        /* <DEDUP_REMOVED lines=41> */
[----:B------:R-:W0:Y:S01]  /*c640*/  MUFU.TANH R196, R196 ;  /* 0x000000c400c47308 */ /* 0x000e220000002400 */
[----:B------:R-:W-:-:S07]  /*c650*/  IADD3 R153, -R207, 0xb, RZ ;  /* 0x0000000bcf997810 */ /* 0x000fce0007ffe1ff */
        /* <DEDUP_REMOVED lines=34> */
[----:B------:R-:W-:Y:S01]  /*c880*/  FMUL.FTZ R152, R0, R157 ;  /* 0x0000009d00987220 */ /* 0x000fe20000410000 */
[----:B------:R-:W-:Y:S01]  /*c890*/  @!P1 LEA R128, R128, UR36, 0x3 ;  /* 0x0000002480809c11 */ /* 0x000fe2000f8e18ff */
[----:B------:R-:W0:Y:S01]  /*c8a0*/  MUFU.TANH R192, R192 ;  /* 0x000000c000c07308 */ /* 0x000e220000002400 */
[----:B------:R-:W-:-:S03]  /*c8b0*/  IADD3 R129, R17, 0x1, -R170 ;  /* 0x0000000111817810 */ /* 0x000fc60007ffe8aa */
[----:B------:R-:W-:Y:S02]  /*c8c0*/  @!P1 VIADD R128, R128, 0x2a840 ;  /* 0x0002a84080809836 */ /* 0x000fe40000000000 */
[----:B------:R-:W-:Y:S02]  /*c8d0*/  IMAD.IADD R129, R129, 0x1, -R18 ;  /* 0x0000000181817824 */ /* 0x000fe400078e0a12 */
[----:B------:R-:W0:Y:S01]  /*c8e0*/  MUFU.TANH R193, R193 ;  /* 0x000000c100c17308 */ /* 0x000e220000002400 */
[----:B------:R-:W-:Y:S01]  /*c8f0*/  @!P1 PRMT R128, RZ, 0x654, R128 ;  /* 0x00000654ff809816 */ /* 0x000fe20000000080 */
[----:B------:R-:W-:-:S04]  /*c900*/  IMAD R129, R16, -0x2, R129 ;  /* 0xfffffffe10817824 */ /* 0x000fc800078e0281 */
[----:B------:R-:W-:Y:S02]  /*c910*/  VIADD R182, R129, UR32 ;  /* 0x0000002081b67c36 */ /* 0x000fe40008000000 */
[----:B------:R-:W0:Y:S02]  /*c920*/  MUFU.TANH R194, R194 ;  /* 0x000000c200c27308 */ /* 0x000e240000002400 */
[----:B------:R-:W-:-:S06]  /*c930*/  IMAD.IADD R171, R3, 0x1, R182 ;  /* 0x0000000103ab7824 */ /* 0x000fcc00078e02b6 */
        /* <DEDUP_REMOVED lines=31> */
[----:B------:R-:W-:Y:S01]  /*cb30*/  VIADD R184, R129, UR29 ;  /* 0x0000001d81b87c36 */ /* 0x000fe20008000000 */
[----:B------:R0:W-:Y:S03]  /*cb40*/  @!P1 SYNCS.ARRIVE.TRANS64.RED.A1T0 RZ, [R128+URZ], RZ ;  /* 0x000000ff80ff99a7 */ /* 0x0001e6000810043f */
[----:B------:R-:W-:Y:S01]  /*cb50*/  IMAD.IADD R173, R3, 0x1, R184 ;  /* 0x0000000103ad7824 */ /* 0x000fe200078e02b8 */
[----:B-1234-:R-:W-:Y:S06]  /*cb60*/  @!P5 BRA `(.L_x_1180) ;  /* 0x00000000005cd947 */ /* 0x01efec0003800000 */
[----:B------:R-:W-:Y:S01]  /*cb70*/  ISETP.GT.AND P2, PT, R11, -0x1, PT ;  /* 0xffffffff0b00780c */ /* 0x000fe20003f44270 */
[----:B------:R-:W-:-:S12]  /*cb80*/  BSSY B0, `(.L_x_1181) ;  /* 0x0000011000007945 */ /* 0x000fd80003800000 */
[----:B------:R-:W-:Y:S05]  /*cb90*/  @P2 BRA `(.L_x_1182) ;  /* 0x0000000000242947 */ /* 0x000fea0003800000 */
[----:B------:R-:W-:Y:S01]  /*cba0*/  IMAD.U32 R155, RZ, RZ, UR31 ;  /* 0x0000001fff9b7e24 */ /* 0x000fe2000f8e00ff */
[----:B0-----:R-:W-:-:S04]  /*cbb0*/  IADD3 R153, R3, R17, -R18 ;  /* 0x0000001103997210 */ /* 0x001fc80007ffe812 */
[----:B------:R-:W-:Y:S02]  /*cbc0*/  ISETP.NE.AND P2, PT, R155, 0x1, PT ;  /* 0x000000019b00780c */ /* 0x000fe40003f45270 */
[----:B------:R-:W-:-:S11]  /*cbd0*/  LOP3.LUT R153, RZ, R153, RZ, 0x33, !PT ;  /* 0x00000099ff997212 */ /* 0x000fd600078e33ff */
[----:B------:R-:W0:Y:S02]  /*cbe0*/  @P2 LDC.64 R128, c[0x0][0x9e8] ;  /* 0x00027a00ff802b82 */ /* 0x000e240000000a00 */
[----:B0-----:R-:W-:-:S05]  /*cbf0*/  @P2 IMAD.HI.U32 R128, R153, R128, RZ ;  /* 0x0000008099802227 */ /* 0x001fca00078e00ff */
[----:B------:R-:W-:-:S04]  /*cc00*/  @P2 SHF.R.U32.HI R153, RZ, R129, R128 ;  /* 0x00000081ff992219 */ /* 0x000fc80000011680 */
[----:B------:R-:W-:Y:S01]  /*cc10*/  LOP3.LUT R153, RZ, R153, RZ, 0x33, !PT ;  /* 0x00000099ff997212 */ /* 0x000fe200078e33ff */
[----:B------:R-:W-:Y:S06]  /*cc20*/  BRA `(.L_x_1183) ;  /* 0x0000000000187947 */ /* 0x000fec0003800000 */
.L_x_1182:
[----:B------:R-:W-:Y:S02]  /*cc30*/  IMAD.U32 R155, RZ, RZ, UR31 ;  /* 0x0000001fff9b7e24 */ /* 0x000fe4000f8e00ff */
[----:B0-----:R-:W-:-:S03]  /*cc40*/  IMAD.MOV.U32 R153, RZ, RZ, R11 ;  /* 0x000000ffff997224 */ /* 0x001fc600078e000b */
[----:B------:R-:W-:-:S13]  /*cc50*/  ISETP.NE.AND P2, PT, R155, 0x1, PT ;  /* 0x000000019b00780c */ /* 0x000fda0003f45270 */
[----:B------:R-:W0:Y:S02]  /*cc60*/  @P2 LDC.64 R128, c[0x0][0x9e8] ;  /* 0x00027a00ff802b82 */ /* 0x000e240000000a00 */
[----:B0-----:R-:W-:-:S05]  /*cc70*/  @P2 IMAD.HI.U32 R128, R11, R128, RZ ;  /* 0x000000800b802227 */ /* 0x001fca00078e00ff */
[----:B------:R-:W-:-:S07]  /*cc80*/  @P2 SHF.R.U32.HI R153, RZ, R129, R128 ;  /* 0x00000081ff992219 */ /* 0x000fce0000011680 */
.L_x_1183:
[----:B------:R-:W-:Y:S05]  /*cc90*/  BSYNC B0 ;  /* 0x0000000000007941 */ /* 0x000fea0003800000 */
.L_x_1181:
[----:B------:R-:W-:-:S04]  /*cca0*/  IMAD R129, R153, R155, -R170 ;  /* 0x0000009b99817224 */ /* 0x000fc800078e0aaa */
[----:B------:R-:W-:-:S05]  /*ccb0*/  IMAD R128, R16, -0x2, R129 ;  /* 0xfffffffe10807824 */ /* 0x000fca00078e0281 */
[----:B------:R-:W-:Y:S02]  /*ccc0*/  VIADDMNMX R171, R128, R155, R171, PT ;  /* 0x0000009b80ab7246 */ /* 0x000fe400038001ab */
[----:B------:R-:W-:-:S07]  /*ccd0*/  VIMNMX R173, R173, R128, !PT ;  /* 0x00000080adad7248 */ /* 0x000fce0007fe0100 */
.L_x_1180:
[----:B------:R-:W-:-:S04]  /*cce0*/  ISETP.GT.AND P2, PT, R2, -0x1, PT ;  /* 0xffffffff0200780c */ /* 0x000fc80003f44270 */
[C---:B------:R-:W-:Y:S02]  /*ccf0*/  ISETP.GT.AND P4, PT, R173.reuse, RZ, P2 ;  /* 0x000000ffad00720c */ /* 0x040fe40001784270 */
[----:B------:R-:W-:Y:S02]  /*cd00*/  ISETP.GT.AND P6, PT, R173, 0x1, P2 ;  /* 0x00000001ad00780c */ /* 0x000fe400017c4270 */
[C---:B------:R-:W-:Y:S02]  /*cd10*/  ISETP.LT.OR P4, PT, R171.reuse, 0x1, P4 ;  /* 0x00000001ab00780c */ /* 0x040fe40002781670 */
[----:B------:R-:W-:Y:S02]  /*cd20*/  ISETP.LT.OR P6, PT, R171, 0x2, P6 ;  /* 0x00000002ab00780c */ /* 0x000fe400037c1670 */
[----:B------:R-:W-:Y:S02]  /*cd30*/  ISETP.GT.AND P3, PT, R173, 0x8, P2 ;  /* 0x00000008ad00780c */ /* 0x000fe40001764270 */
[----:B0-----:R-:W-:-:S02]  /*cd40*/  FSEL R180, R7, -INF , !P4 ;  /* 0xff80000007b47808 */ /* 0x001fc40006000000 */
[----:B------:R-:W-:Y:S02]  /*cd50*/  FSEL R192, R192, -INF , !P6 ;  /* 0xff800000c0c07808 */ /* 0x000fe40007000000 */
[C---:B------:R-:W-:Y:S02]  /*cd60*/  ISETP.GT.AND P4, PT, R173.reuse, 0x9, P2 ;  /* 0x00000009ad00780c */ /* 0x040fe40001784270 */
[----:B------:R-:W-:Y:S02]  /*cd70*/  ISETP.GT.AND P6, PT, R173, 0x10, P2 ;  /* 0x00000010ad00780c */ /* 0x000fe400017c4270 */
[C---:B------:R-:W-:Y:S02]  /*cd80*/  ISETP.LT.OR P3, PT, R171.reuse, 0x9, P3 ;  /* 0x00000009ab00780c */ /* 0x040fe40001f61670 */
[C---:B------:R-:W-:Y:S02]  /*cd90*/  ISETP.LT.OR P4, PT, R171.reuse, 0xa, P4 ;  /* 0x0000000aab00780c */ /* 0x040fe40002781670 */
[----:B------:R-:W-:-:S02]  /*cda0*/  ISETP.LT.OR P6, PT, R171, 0x11, P6 ;  /* 0x00000011ab00780c */ /* 0x000fc400037c1670 */
[----:B------:R-:W-:Y:S02]  /*cdb0*/  FSEL R178, R124, -INF , !P3 ;  /* 0xff8000007cb27808 */ /* 0x000fe40005800000 */
[----:B------:R-:W-:Y:S02]  /*cdc0*/  ISETP.GT.AND P3, PT, R173, 0x11, P2 ;  /* 0x00000011ad00780c */ /* 0x000fe40001764270 */
[----:B------:R-:W-:Y:S02]  /*cdd0*/  FSEL R176, R125, -INF , !P4 ;  /* 0xff8000007db07808 */ /* 0x000fe40006000000 */
[----:B------:R-:W-:Y:S02]  /*cde0*/  FSEL R172, R193, -INF , !P6 ;  /* 0xff800000c1ac7808 */ /* 0x000fe40007000000 */
[C---:B------:R-:W-:Y:S02]  /*cdf0*/  ISETP.GT.AND P4, PT, R173.reuse, 0x18, P2 ;  /* 0x00000018ad00780c */ /* 0x040fe40001784270 */
[----:B------:R-:W-:-:S02]  /*ce00*/  ISETP.GT.AND P6, PT, R173, 0x19, P2 ;  /* 0x00000019ad00780c */ /* 0x000fc400017c4270 */
[C---:B------:R-:W-:Y:S02]  /*ce10*/  ISETP.LT.OR P3, PT, R171.reuse, 0x12, P3 ;  /* 0x00000012ab00780c */ /* 0x040fe40001f61670 */
[C---:B------:R-:W-:Y:S02]  /*ce20*/  ISETP.LT.OR P4, PT, R171.reuse, 0x19, P4 ;  /* 0x00000019ab00780c */ /* 0x040fe40002781670 */
[----:B------:R-:W-:Y:S02]  /*ce30*/  ISETP.LT.OR P6, PT, R171, 0x1a, P6 ;  /* 0x0000001aab00780c */ /* 0x000fe400037c1670 */
[----:B------:R-:W-:Y:S02]  /*ce40*/  FSEL R194, R194, -INF , !P3 ;  /* 0xff800000c2c27808 */ /* 0x000fe40005800000 */
[----:B------:R-:W-:Y:S02]  /*ce50*/  ISETP.GT.AND P3, PT, R173, 0x20, P2 ;  /* 0x00000020ad00780c */ /* 0x000fe40001764270 */
[----:B------:R-:W-:-:S02]  /*ce60*/  FSEL R174, R195, -INF , !P4 ;  /* 0xff800000c3ae7808 */ /* 0x000fc40006000000 */
        /* <DEDUP_REMOVED lines=62> */
[----:B------:R-:W-:Y:S02]  /*d250*/  FSEL R164, R166, -INF , !P6 ;  /* 0xff800000a6a47808 */ /* 0x000fe40007000000 */
[C---:B------:R-:W-:Y:S02]  /*d260*/  ISETP.GT.AND P3, PT, R173.reuse, 0x71, P2 ;  /* 0x00000071ad00780c */ /* 0x040fe40001764270 */
[C---:B------:R-:W-:Y:S02]  /*d270*/  ISETP.GT.AND P4, PT, R173.reuse, 0x78, P2 ;  /* 0x00000078ad00780c */ /* 0x040fe40001784270 */
[----:B------:R-:W-:-:S02]  /*d280*/  ISETP.GT.AND P6, PT, R173, 0x79, P2 ;  /* 0x00000079ad00780c */ /* 0x000fc400017c4270 */
[C---:B------:R-:W-:Y:S02]  /*d290*/  ISETP.LT.OR P3, PT, R171.reuse, 0x72, P3 ;  /* 0x00000072ab00780c */ /* 0x040fe40001f61670 */
[C---:B------:R-:W-:Y:S02]  /*d2a0*/  ISETP.LT.OR P4, PT, R171.reuse, 0x79, P4 ;  /* 0x00000079ab00780c */ /* 0x040fe40002781670 */
[----:B------:R-:W-:Y:S02]  /*d2b0*/  ISETP.LT.OR P6, PT, R171, 0x7a, P6 ;  /* 0x0000007aab00780c */ /* 0x000fe400037c1670 */
[--C-:B------:R-:W-:Y:S02]  /*d2c0*/  IADD3 R165, R182, 0x8, R3.reuse ;  /* 0x00000008b6a57810 */ /* 0x100fe40007ffe003 */
[----:B------:R-:W-:Y:S02]  /*d2d0*/  IADD3 R166, R184, 0x8, R3 ;  /* 0x00000008b8a67810 */ /* 0x000fe40007ffe003 */
[----:B------:R-:W-:-:S02]  /*d2e0*/  FSEL R167, R167, -INF , !P3 ;  /* 0xff800000a7a77808 */ /* 0x000fc40005800000 */
[----:B------:R-:W-:Y:S02]  /*d2f0*/  FSEL R168, R168, -INF , !P4 ;  /* 0xff800000a8a87808 */ /* 0x000fe40006000000 */
[----:B------:R-:W-:Y:S01]  /*d300*/  FSEL R169, R169, -INF , !P6 ;  /* 0xff800000a9a97808 */ /* 0x000fe20007000000 */
[----:B------:R-:W-:Y:S06]  /*d310*/  @!P5 BRA `(.L_x_1184) ;  /* 0x000000000058d947 */ /* 0x000fec0003800000 */
[----:B------:R-:W-:Y:S01]  /*d320*/  ISETP.GT.AND P3, PT, R13, -0x1, PT ;  /* 0xffffffff0d00780c */ /* 0x000fe20003f64270 */
[----:B------:R-:W-:-:S12]  /*d330*/  BSSY B0, `(.L_x_1185) ;  /* 0x0000010000007945 */ /* 0x000fd80003800000 */
[----:B------:R-:W-:Y:S05]  /*d340*/  @P3 BRA `(.L_x_1186) ;  /* 0x0000000000203947 */ /* 0x000fea0003800000 */
[----:B------:R-:W-:Y:S02]  /*d350*/  IMAD.U32 R182, RZ, RZ, UR31 ;  /* 0x0000001fffb67e24 */ /* 0x000fe4000f8e00ff */
[----:B------:R-:W-:-:S03]  /*d360*/  IMAD.MOV.U32 R7, RZ, RZ, R9 ;  /* 0x000000ffff077224 */ /* 0x000fc600078e0009 */
[----:B------:R-:W-:-:S13]  /*d370*/  ISETP.NE.AND P3, PT, R182, 0x1, PT ;  /* 0x00000001b600780c */ /* 0x000fda0003f65270 */
[----:B------:R-:W0:Y:S02]  /*d380*/  @P3 LDC.64 R124, c[0x0][0x9e8] ;  /* 0x00027a00ff7c3b82 */ /* 0x000e240000000a00 */
[----:B0-----:R-:W-:-:S05]  /*d390*/  @P3 IMAD.HI.U32 R124, R9, R124, RZ ;  /* 0x0000007c097c3227 */ /* 0x001fca00078e00ff */
[----:B------:R-:W-:-:S04]  /*d3a0*/  @P3 SHF.R.U32.HI R7, RZ, R125, R124 ;  /* 0x0000007dff073219 */ /* 0x000fc8000001167c */
[----:B------:R-:W-:Y:S01]  /*d3b0*/  LOP3.LUT R7, RZ, R7, RZ, 0x33, !PT ;  /* 0x00000007ff077212 */ /* 0x000fe200078e33ff */
[----:B------:R-:W-:Y:S06]  /*d3c0*/  BRA `(.L_x_1187) ;  /* 0x0000000000187947 */ /* 0x000fec0003800000 */
.L_x_1186:
[----:B------:R-:W-:Y:S02]  /*d3d0*/  IMAD.U32 R182, RZ, RZ, UR31 ;  /* 0x0000001fffb67e24 */ /* 0x000fe4000f8e00ff */
[----:B------:R-:W-:-:S03]  /*d3e0*/  IMAD.MOV.U32 R7, RZ, RZ, R13 ;  /* 0x000000ffff077224 */ /* 0x000fc600078e000d */
[----:B------:R-:W-:-:S13]  /*d3f0*/  ISETP.NE.AND P3, PT, R182, 0x1, PT ;  /* 0x00000001b600780c */ /* 0x000fda0003f65270 */
[----:B------:R-:W0:Y:S02]  /*d400*/  @P3 LDC.64 R124, c[0x0][0x9e8] ;  /* 0x00027a00ff7c3b82 */ /* 0x000e240000000a00 */
[----:B0-----:R-:W-:-:S05]  /*d410*/  @P3 IMAD.HI.U32 R124, R13, R124, RZ ;  /* 0x0000007c0d7c3227 */ /* 0x001fca00078e00ff */
[----:B------:R-:W-:-:S07]  /*d420*/  @P3 SHF.R.U32.HI R7, RZ, R125, R124 ;  /* 0x0000007dff073219 */ /* 0x000fce000001167c */
.L_x_1187:
[----:B------:R-:W-:Y:S05]  /*d430*/  BSYNC B0 ;  /* 0x0000000000007941 */ /* 0x000fea0003800000 */
.L_x_1185:
[----:B------:R-:W-:-:S04]  /*d440*/  IMAD R7, R7, R182, -R170 ;  /* 0x000000b607077224 */ /* 0x000fc800078e0aaa */
[----:B------:R-:W-:-:S05]  /*d450*/  IMAD R7, R16, -0x2, R7 ;  /* 0xfffffffe10077824 */ /* 0x000fca00078e0207 */
[----:B------:R-:W-:Y:S02]  /*d460*/  VIADDMNMX R165, R7, R182, R165, PT ;  /* 0x000000b607a57246 */ /* 0x000fe400038001a5 */
[----:B------:R-:W-:-:S07]  /*d470*/  VIMNMX R166, R166, R7, !PT ;  /* 0x00000007a6a67248 */ /* 0x000fce0007fe0100 */
.L_x_1184:
        /* <DEDUP_REMOVED lines=18> */
[----:B------:R-:W-:-:S02]  /*d5a0*/  ISETP.GT.AND P4, PT, R166, 0x1, P2 ;  /* 0x00000001a600780c */ /* 0x000fc40001784270 */
        /* <DEDUP_REMOVED lines=13> */
[----:B------:R-:W-:Y:S02]  /*d680*/  ISETP.GT.AND P4, PT, R166, 0x18, P2 ;  /* 0x00000018a600780c */ /* 0x000fe40001784270 */
[----:B------:R-:W-:Y:S02]  /*d690*/  FMNMX.FTZ R7, R150, R7, !PT ;  /* 0x0000000796077209 */ /* 0x000fe40007810000 */
[C---:B------:R-:W-:Y:S02]  /*d6a0*/  ISETP.LT.OR P6, PT, R165.reuse, 0x9, P6 ;  /* 0x00000009a500780c */ /* 0x040fe400037c1670 */
[----:B------:R-:W-:Y:S02]  /*d6b0*/  FMNMX.FTZ R124, R128, R7, !PT ;  /* 0x00000007807c7209 */ /* 0x000fe40007810000 */
[----:B------:R-:W-:-:S02]  /*d6c0*/  ISETP.LT.OR P4, PT, R165, 0x19, P4 ;  /* 0x00000019a500780c */ /* 0x000fc40002781670 */
[----:B------:R-:W-:Y:S02]  /*d6d0*/  FMNMX.FTZ R124, R129, R124, !PT ;  /* 0x0000007c817c7209 */ /* 0x000fe40007810000 */
[----:B------:R-:W-:Y:S02]  /*d6e0*/  FSEL R14, R14, -INF , !P6 ;  /* 0xff8000000e0e7808 */ /* 0x000fe40007000000 */
        /* <DEDUP_REMOVED lines=24> */
[----:B------:R-:W-:-:S05]  /*d870*/  FMNMX.FTZ R124, R169, R124, !PT ;  /* 0x0000007ca97c7209 */ /* 0x000fca0007810000 */
[----:B------:R-:W0:Y:S02]  /*d880*/  SHFL.BFLY PT, R7, R124, 0x2, 0x1f ;  /* 0x0c401f007c077f89 */ /* 0x000e2400000e0000 */
[----:B0-----:R-:W-:-:S05]  /*d890*/  FMNMX.FTZ R125, R124, R7, !PT ;  /* 0x000000077c7d7209 */ /* 0x001fca0007810000 */
[----:B------:R-:W0:Y:S02]  /*d8a0*/  SHFL.BFLY PT, R170, R125, 0x1, 0x1f ;  /* 0x0c201f007daa7f89 */ /* 0x000e2400000e0000 */
[----:B0-----:R-:W-:Y:S01]  /*d8b0*/  FMNMX.FTZ R7, R125, R170, !PT ;  /* 0x000000aa7d077209 */ /* 0x001fe20007810000 */
        /* <DEDUP_REMOVED lines=8> */
[----:B------:R-:W-:Y:S01]  /*d940*/  FSEL R123, R123, -INF , !P3 ;  /* 0xff8000007b7b7808 */ /* 0x000fe20005800000 */
[--C-:B------:R-:W-:Y:S01]  /*d950*/  FFMA.FTZ R182, R157, UR10, -R125.reuse ;  /* 0x0000000a9db67c23 */ /* 0x100fe2000801087d */
[----:B------:R-:W-:Y:S01]  /*d960*/  ISETP.GT.AND P3, PT, R166, RZ, P2 ;  /* 0x000000ffa600720c */ /* 0x000fe20001764270 */
[----:B------:R0:W-:Y:S01]  /*d970*/  MUFU.EX2 R122, R178 ;  /* 0x000000b2007a7308 */ /* 0x0001e20000000800 */
[----:B------:R-:W-:-:S01]  /*d980*/  FFMA.FTZ R184, R160, UR10, -R125 ;  /* 0x0000000aa0b87c23 */ /* 0x000fc2000801087d */
[--C-:B------:R-:W-:Y:S01]  /*d990*/  FFMA.FTZ R124, R180, UR10, -R125.reuse ;  /* 0x0000000ab47c7c23 */ /* 0x100fe2000801087d */
[----:B------:R-:W-:Y:S01]  /*d9a0*/  ISETP.LT.OR P3, PT, R165, 0x1, P3 ;  /* 0x00000001a500780c */ /* 0x000fe20001f61670 */
[--C-:B------:R-:W-:Y:S01]  /*d9b0*/  FFMA.FTZ R173, R176, UR10, -R125.reuse ;  /* 0x0000000ab0ad7c23 */ /* 0x100fe2000801087d */
[----:B------:R-:W-:-:S01]  /*d9c0*/  FFMA.FTZ R192, R192, UR10, -R125 ;  /* 0x0000000ac0c07c23 */ /* 0x000fc2000801087d */
[--C-:B------:R-:W-:Y:S01]  /*d9d0*/  FFMA.FTZ R172, R172, UR10, -R125.reuse ;  /* 0x0000000aacac7c23 */ /* 0x100fe2000801087d */
[----:B------:R-:W-:Y:S01]  /*d9e0*/  FSEL R175, R6, -INF , !P3 ;  /* 0xff80000006af7808 */ /* 0x000fe20005800000 */
[--C-:B------:R-:W-:Y:S01]  /*d9f0*/  FFMA.FTZ R194, R194, UR10, -R125.reuse ;  /* 0x0000000ac2c27c23 */ /* 0x100fe2000801087d */
[----:B------:R-:W-:Y:S01]  /*da00*/  ISETP.GT.AND P3, PT, R166, 0x30, P2 ;  /* 0x00000030a600780c */ /* 0x000fe20001764270 */
[--C-:B0-----:R-:W-:Y:S01]  /*da10*/  FFMA.FTZ R178, R174, UR10, -R125.reuse ;  /* 0x0000000aaeb27c23 */ /* 0x101fe2000801087d */
        /* <DEDUP_REMOVED lines=18> */
[----:B------:R0:W-:Y:S01]  /*db40*/  MUFU.EX2 R131, R178 ;  /* 0x000000b200837308 */ /* 0x0001e20000000800 */
[----:B------:R-:W-:Y:S02]  /*db50*/  ISETP.GT.AND P4, PT, R166, 0x39, P2 ;  /* 0x00000039a600780c */ /* 0x000fe40001784270 */
[----:B------:R-:W-:Y:S02]  /*db60*/  FMNMX.FTZ R179, R120, R179, !PT ;  /* 0x000000b378b37209 */ /* 0x000fe40007810000 */
[----:B------:R-:W-:-:S02]  /*db70*/  FSEL R132, R132, -INF , !P3 ;  /* 0xff80000084847808 */ /* 0x000fc40005800000 */
[----:B------:R-:W-:Y:S01]  /*db80*/  FMNMX.FTZ R6, R170, R179, !PT ;  /* 0x000000b3aa067209 */ /* 0x000fe20007810000 */
[----:B------:R-:W-:Y:S01]  /*db90*/  MUFU.EX2 R121, R192 ;  /* 0x000000c000797308 */ /* 0x000fe20000000800 */
[----:B------:R-:W-:Y:S02]  /*dba0*/  ISETP.GT.AND P3, PT, R166, 0x40, P2 ;  /* 0x00000040a600780c */ /* 0x000fe40001764270 */
[----:B------:R-:W-:Y:S02]  /*dbb0*/  FMNMX.FTZ R6, R171, R6, !PT ;  /* 0x00000006ab067209 */ /* 0x000fe40007810000 */
[----:B------:R-:W-:Y:S02]  /*dbc0*/  ISETP.LT.OR P4, PT, R165, 0x3a, P4 ;  /* 0x0000003aa500780c */ /* 0x000fe40002781670 */
        /* <DEDUP_REMOVED lines=9> */
[----:B0-----:R-:W-:-:S02]  /*dc60*/  FSEL R178, R134, -INF , !P3 ;  /* 0xff80000086b27808 */ /* 0x001fc40005800000 */
        /* <DEDUP_REMOVED lines=8> */
[----:B------:R-:W-:Y:S02]  /*dcf0*/  ISETP.GT.AND P4, PT, R166, 0x49, P2 ;  /* 0x00000049a600780c */ /* 0x000fe40001784270 */
[----:B------:R-:W-:Y:S02]  /*dd00*/  FMNMX.FTZ R183, R133, R6, !PT ;  /* 0x0000000685b77209 */ /* 0x000fe40007810000 */
[----:B------:R-:W-:Y:S01]  /*dd10*/  FSEL R136, R136, -INF , !P3 ;  /* 0xff80000088887808 */ /* 0x000fe20005800000 */
[----:B------:R-:W-:Y:S01]  /*dd20*/  MUFU.EX2 R134, R198 ;  /* 0x000000c600867308 */ /* 0x000fe20000000800 */
[----:B------:R-:W-:Y:S02]  /*dd30*/  ISETP.GT.AND P3, PT, R166, 0x50, P2 ;  /* 0x00000050a600780c */ /* 0x000fe40001764270 */
[----:B------:R-:W-:Y:S02]  /*dd40*/  ISETP.LT.OR P4, PT, R165, 0x4a, P4 ;  /* 0x0000004aa500780c */ /* 0x000fe40002781670 */
[----:B------:R-:W-:Y:S01]  /*dd50*/  FMNMX.FTZ R6, R178, R183, !PT ;  /* 0x000000b7b2067209 */ /* 0x000fe20007810000 */
[----:B------:R-:W-:Y:S01]  /*dd60*/  FFMA.FTZ R183, R155, UR10, -R125 ;  /* 0x0000000a9bb77c23 */ /* 0x000fe2000801087d */
        /* <DEDUP_REMOVED lines=23> */
[----:B0-----:R-:W-:Y:S01]  /*dee0*/  FFMA.FTZ R184, R153, UR10, -R125 ;  /* 0x0000000a99b87c23 */ /* 0x001fe2000801087d */
[----:B------:R-:W-:Y:S02]  /*def0*/  FSEL R141, R141, -INF , !P4 ;  /* 0xff8000008d8d7808 */ /* 0x000fe40006000000 */
[----:B------:R-:W-:-:S02]  /*df00*/  ISETP.GT.AND P4, PT, R166, 0x61, P2 ;  /* 0x00000061a600780c */ /* 0x000fc40001784270 */
[----:B------:R-:W-:Y:S01]  /*df10*/  FMNMX.FTZ R6, R140, R157, !PT ;  /* 0x0000009d8c067209 */ /* 0x000fe20007810000 */
[--C-:B------:R-:W-:Y:S01]  /*df20*/  FFMA.FTZ R157, R128, UR10, -R125.reuse ;  /* 0x0000000a809d7c23 */ /* 0x100fe2000801087d */
[----:B------:R-:W-:Y:S01]  /*df30*/  FSEL R155, R142, -INF , !P3 ;  /* 0xff8000008e9b7808 */ /* 0x000fe20005800000 */
[----:B------:R-:W-:Y:S01]  /*df40*/  FFMA.FTZ R128, R129, UR10, -R125 ;  /* 0x0000000a81807c23 */ /* 0x000fe2000801087d */
[----:B------:R-:W-:Y:S01]  /*df50*/  ISETP.GT.AND P3, PT, R166, 0x68, P2 ;  /* 0x00000068a600780c */ /* 0x000fe20001764270 */
[----:B------:R0:W-:Y:S01]  /*df60*/  MUFU.EX2 R142, R183 ;  /* 0x000000b7008e7308 */ /* 0x0001e20000000800 */
[----:B------:R-:W-:Y:S02]  /*df70*/  ISETP.LT.OR P4, PT, R165, 0x62, P4 ;  /* 0x00000062a500780c */ /* 0x000fe40002781670 */
[----:B------:R-:W-:Y:S02]  /*df80*/  FMNMX.FTZ R6, R141, R6, !PT ;  /* 0x000000068d067209 */ /* 0x000fe40007810000 */
[----:B------:R-:W-:-:S02]  /*df90*/  ISETP.LT.OR P3, PT, R165, 0x69, P3 ;  /* 0x00000069a500780c */ /* 0x000fc40001f61670 */
[----:B------:R-:W-:Y:S01]  /*dfa0*/  FSEL R153, R143, -INF , !P4 ;  /* 0xff8000008f997808 */ /* 0x000fe20006000000 */
[----:B------:R-:W-:Y:S01]  /*dfb0*/  MUFU.EX2 R150, R150 ;  /* 0x0000009600967308 */ /* 0x000fe20000000800 */
[----:B------:R-:W-:Y:S02]  /*dfc0*/  ISETP.GT.AND P4, PT, R166, 0x69, P2 ;  /* 0x00000069a600780c */ /* 0x000fe40001784270 */
[----:B------:R-:W-:Y:S02]  /*dfd0*/  FMNMX.FTZ R6, R155, R6, !PT ;  /* 0x000000069b067209 */ /* 0x000fe40007810000 */
[----:B------:R-:W-:Y:S02]  /*dfe0*/  FSEL R144, R144, -INF , !P3 ;  /* 0xff80000090907808 */ /* 0x000fe40005800000 */
[----:B------:R-:W-:Y:S01]  /*dff0*/  ISETP.GT.AND P3, PT, R166, 0x70, P2 ;  /* 0x00000070a600780c */ /* 0x000fe20001764270 */
[----:B------:R-:W-:Y:S01]  /*e000*/  MUFU.EX2 R143, R184 ;  /* 0x000000b8008f7308 */ /* 0x000fe20000000800 */
[----:B------:R-:W-:-:S02]  /*e010*/  ISETP.LT.OR P4, PT, R165, 0x6a, P4 ;  /* 0x0000006aa500780c */ /* 0x000fc40002781670 */
[----:B0-----:R-:W-:Y:S02]  /*e020*/  FMNMX.FTZ R183, R153, R6, !PT ;  /* 0x0000000699b77209 */ /* 0x001fe40007810000 */
[----:B------:R-:W-:Y:S02]  /*e030*/  ISETP.LT.OR P3, PT, R165, 0x71, P3 ;  /* 0x00000071a500780c */ /* 0x000fe40001f61670 */
[----:B------:R-:W-:Y:S01]  /*e040*/  FSEL R145, R145, -INF , !P4 ;  /* 0xff80000091917808 */ /* 0x000fe20006000000 */
[----:B------:R-:W-:Y:S01]  /*e050*/  MUFU.EX2 R157, R157 ;  /* 0x0000009d009d7308 */ /* 0x000fe20000000800 */
[----:B------:R-:W-:Y:S02]  /*e060*/  ISETP.GT.AND P4, PT, R166, 0x71, P2 ;  /* 0x00000071a600780c */ /* 0x000fe40001784270 */
[----:B------:R-:W-:Y:S02]  /*e070*/  FMNMX.FTZ R6, R144, R183, !PT ;  /* 0x000000b790067209 */ /* 0x000fe40007810000 */
[----:B------:R-:W-:-:S02]  /*e080*/  FSEL R146, R146, -INF , !P3 ;  /* 0xff80000092927808 */ /* 0x000fc40005800000 */
[C---:B------:R-:W-:Y:S01]  /*e090*/  ISETP.GT.AND P3, PT, R166.reuse, 0x78, P2 ;  /* 0x00000078a600780c */ /* 0x040fe20001764270 */
[----:B------:R-:W-:Y:S01]  /*e0a0*/  MUFU.EX2 R128, R128 ;  /* 0x0000008000807308 */ /* 0x000fe20000000800 */
[----:B------:R-:W-:Y:S02]  /*e0b0*/  ISETP.LT.OR P4, PT, R165, 0x72, P4 ;  /* 0x00000072a500780c */ /* 0x000fe40002781670 */
[----:B------:R-:W-:Y:S02]  /*e0c0*/  FMNMX.FTZ R129, R145, R6, !PT ;  /* 0x0000000691817209 */ /* 0x000fe40007810000 */
[----:B------:R-:W-:Y:S01]  /*e0d0*/  ISETP.GT.AND P2, PT, R166, 0x79, P2 ;  /* 0x00000079a600780c */ /* 0x000fe20001744270 */
[----:B------:R-:W-:Y:S01]  /*e0e0*/  FFMA.FTZ R166, R169, UR10, -R125 ;  /* 0x0000000aa9a67c23 */ /* 0x000fe2000801087d */
[----:B------:R-:W-:Y:S02]  /*e0f0*/  ISETP.LT.OR P3, PT, R165, 0x79, P3 ;  /* 0x00000079a500780c */ /* 0x000fe40001f61670 */
[----:B------:R-:W-:-:S02]  /*e100*/  FSEL R147, R147, -INF , !P4 ;  /* 0xff80000093937808 */ /* 0x000fc40006000000 */
[----:B------:R-:W-:Y:S01]  /*e110*/  FMNMX.FTZ R6, R146, R129, !PT ;  /* 0x0000008192067209 */ /* 0x000fe20007810000 */
[--C-:B------:R-:W-:Y:S01]  /*e120*/  FFMA.FTZ R129, R151, UR10, -R125.reuse ;  /* 0x0000000a97817c23 */ /* 0x100fe2000801087d */
[----:B------:R-:W-:Y:S01]  /*e130*/  ISETP.LT.OR P2, PT, R165, 0x7a, P2 ;  /* 0x0000007aa500780c */ /* 0x000fe20001741670 */
[--C-:B------:R-:W-:Y:S01]  /*e140*/  FFMA.FTZ R165, R158, UR10, -R125.reuse ;  /* 0x0000000a9ea57c23 */ /* 0x100fe2000801087d */
[----:B------:R-:W-:Y:S01]  /*e150*/  FSEL R148, R148, -INF , !P3 ;  /* 0xff80000094947808 */ /* 0x000fe20005800000 */
[--C-:B------:R-:W-:Y:S01]  /*e160*/  FFMA.FTZ R158, R162, UR10, -R125.reuse ;  /* 0x0000000aa29e7c23 */ /* 0x100fe2000801087d */
[----:B------:R-:W-:Y:S01]  /*e170*/  FMNMX.FTZ R151, R147, R6, !PT ;  /* 0x0000000693977209 */ /* 0x000fe20007810000 */
[--C-:B------:R-:W-:Y:S01]  /*e180*/  FFMA.FTZ R162, R164, UR10, -R125.reuse ;  /* 0x0000000aa4a27c23 */ /* 0x100fe2000801087d */
[----:B------:R-:W-:Y:S01]  /*e190*/  FSEL R149, R149, -INF , !P2 ;  /* 0xff80000095957808 */ /* 0x000fe20005000000 */
[--C-:B------:R-:W-:Y:S01]  /*e1a0*/  FFMA.FTZ R164, R168, UR10, -R125.reuse ;  /* 0x0000000aa8a47c23 */ /* 0x100fe2000801087d */
        /* <DEDUP_REMOVED lines=9> */
[----:B------:R-:W0:Y:S01]  /*e240*/  SHFL.BFLY PT, R183, R6, 0x2, 0x1f ;  /* 0x0c401f0006b77f89 */ /* 0x000e2200000e0000 */
[----:B------:R-:W-:Y:S01]  /*e250*/  IMAD.U32 R167, RZ, RZ, UR10 ;  /* 0x0000000affa77e24 */ /* 0x000fe2000f8e00ff */
[----:B------:R-:W-:Y:S01]  /*e260*/  FSEL R125, R7, RZ, P6 ;  /* 0x000000ff077d7208 */ /* 0x000fe20003000000 */
[----:B------:R-:W-:Y:S04]  /*e270*/  MUFU.EX2 R129, R129 ;  /* 0x0000008100817308 */ /* 0x000fe80000000800 */
[----:B------:R-:W-:-:S04]  /*e280*/  FADD.FTZ R8, -R125, R8 ;  /* 0x000000087d087221 */ /* 0x000fc80000010100 */
[----:B------:R-:W-:Y:S01]  /*e290*/  FMUL.FTZ R169, R8, UR10 ;  /* 0x0000000a08a97c20 */ /* 0x000fe20008410000 */
[----:B------:R-:W-:Y:S08]  /*e2a0*/  MUFU.EX2 R125, R166 ;  /* 0x000000a6007d7308 */ /* 0x000ff00000000800 */
[----:B------:R-:W1:Y:S01]  /*e2b0*/  MUFU.EX2 R169, R169 ;  /* 0x000000a900a97308 */ /* 0x000e620000000800 */
[----:B0-----:R-:W-:-:S07]  /*e2c0*/  FMNMX.FTZ R183, R6, R183, !PT ;  /* 0x000000b706b77209 */ /* 0x001fce0007810000 */
[----:B------:R-:W-:Y:S01]  /*e2d0*/  MUFU.EX2 R151, R151 ;  /* 0x0000009700977308 */ /* 0x000fe20000000800 */
[----:B------:R-:W0:Y:S07]  /*e2e0*/  SHFL.BFLY PT, R6, R183, 0x1, 0x1f ;  /* 0x0c201f00b7067f89 */ /* 0x000e2e00000e0000 */
[----:B------:R-:W-:Y:S08]  /*e2f0*/  MUFU.EX2 R152, R152 ;  /* 0x0000009800987308 */ /* 0x000ff00000000800 */
[----:B------:R-:W-:Y:S08]  /*e300*/  MUFU.EX2 R154, R154 ;  /* 0x0000009a009a7308 */ /* 0x000ff00000000800 */
[----:B------:R-:W-:Y:S01]  /*e310*/  MUFU.EX2 R165, R165 ;  /* 0x000000a500a57308 */ /* 0x000fe20000000800 */
[----:B0-----:R-:W-:-:S04]  /*e320*/  FMNMX.FTZ R6, R183, R6, !PT ;  /* 0x00000006b7067209 */ /* 0x001fc80007810000 */
[C---:B------:R-:W-:Y:S01]  /*e330*/  FSETP.NEU.FTZ.AND P2, PT, R6.reuse, -INF , PT ;  /* 0xff8000000600780b */ /* 0x040fe20003f5d000 */
[----:B------:R-:W-:-:S02]  /*e340*/  FFMA.FTZ R167, R6, R167, -8 ;  /* 0xc100000006a77423 */ /* 0x000fc400000100a7 */
[----:B------:R-:W-:Y:S01]  /*e350*/  MUFU.EX2 R156, R156 ;  /* 0x0000009c009c7308 */ /* 0x000fe20000000800 */
[----:B------:R-:W-:Y:S02]  /*e360*/  FSEL R185, R6, RZ, P2 ;  /* 0x000000ff06b97208 */ /* 0x000fe40001000000 */
[----:B------:R-:W-:-:S03]  /*e370*/  FSEL R167, R167, RZ, P2 ;  /* 0x000000ffa7a77208 */ /* 0x000fc60001000000 */
[----:B------:R-:W-:Y:S02]  /*e380*/  FADD.FTZ R185, -R185, R10 ;  /* 0x0000000ab9b97221 */ /* 0x000fe40000010100 */
        /* <DEDUP_REMOVED lines=9> */
[----:B------:R-:W-:Y:S01]  /*e420*/  FFMA.FTZ R183, R170, UR10, -R167 ;  /* 0x0000000aaab77c23 */ /* 0x000fe200080108a7 */
[----:B-1----:R-:W-:-:S01]  /*e430*/  FFMA.FTZ R170, R169, R5, R124 ;  /* 0x00000005a9aa7223 */ /* 0x002fc2000001007c */
[--C-:B------:R-:W-:Y:S01]  /*e440*/  FFMA.FTZ R20, R120, UR10, -R167.reuse ;  /* 0x0000000a78147c23 */ /* 0x100fe200080108a7 */
[----:B------:R-:W-:-:S01]  /*e450*/  FFMA.FTZ R120, R171, UR10, -R167 ;  /* 0x0000000aab787c23 */ /* 0x000fc200080108a7 */
[----:B------:R-:W-:Y:S01]  /*e460*/  FFMA.FTZ R123, R123, UR10, -R167 ;  /* 0x0000000a7b7b7c23 */ /* 0x000fe200080108a7 */
[----:B------:R-:W-:-:S01]  /*e470*/  FADD.FTZ R185, R121, R170 ;  /* 0x000000aa79b97221 */ /* 0x000fc20000010000 */
        /* <DEDUP_REMOVED lines=17> */
[----:B0-----:R-:W-:-:S01]  /*e590*/  FFMA.FTZ R5, R132, R4, R175 ;  /* 0x0000000484057223 */ /* 0x001fc200000100af */
[----:B------:R-:W-:Y:S01]  /*e5a0*/  FADD.FTZ R4, R122, R185 ;  /* 0x000000b97a047221 */ /* 0x000fe20000010000 */
[----:B------:R-:W-:-:S01]  /*e5b0*/  FFMA.FTZ R147, R147, UR10, -R167 ;  /* 0x0000000a93937c23 */ /* 0x000fc200080108a7 */
[--C-:B------:R-:W-:Y:S01]  /*e5c0*/  FFMA.FTZ R148, R148, UR10, -R167.reuse ;  /* 0x0000000a94947c23 */ /* 0x100fe200080108a7 */
[----:B------:R-:W-:-:S03]  /*e5d0*/  FFMA.FTZ R149, R149, UR10, -R167 ;  /* 0x0000000a95957c23 */ /* 0x000fc600080108a7 */
[----:B------:R-:W0:Y:S01]  /*e5e0*/  MUFU.EX2 R15, R15 ;  /* 0x0000000f000f7308 */ /* 0x000e220000000800 */
[----:B-1----:R-:W-:-:S07]  /*e5f0*/  FADD.FTZ R5, R8, R5 ;  /* 0x0000000508057221 */ /* 0x002fce0000010000 */
[----:B------:R-:W1:Y:S08]  /*e600*/  MUFU.EX2 R14, R14 ;  /* 0x0000000e000e7308 */ /* 0x000e700000000800 */
[----:B------:R-:W3:Y:S08]  /*e610*/  MUFU.EX2 R21, R21 ;  /* 0x0000001500157308 */ /* 0x000ef00000000800 */
[----:B------:R-:W4:Y:S08]  /*e620*/  MUFU.EX2 R20, R20 ;  /* 0x0000001400147308 */ /* 0x000f300000000800 */
[----:B------:R2:W-:Y:S08]  /*e630*/  MUFU.EX2 R10, R168 ;  /* 0x000000a8000a7308 */ /* 0x0005f00000000800 */
[----:B------:R-:W5:Y:S01]  /*e640*/  MUFU.EX2 R183, R183 ;  /* 0x000000b700b77308 */ /* 0x000f620000000800 */
[----:B--2---:R-:W-:-:S01]  /*e650*/  FADD.FTZ R168, R12, R5 ;  /* 0x000000050ca87221 */ /* 0x004fc20000010000 */
[----:B------:R-:W-:-:S03]  /*e660*/  FADD.FTZ R5, R173, R4 ;  /* 0x00000004ad057221 */ /* 0x000fc60000010000 */
[----:B0-----:R-:W-:Y:S01]  /*e670*/  FADD.FTZ R185, R15, R168 ;  /* 0x000000a80fb97221 */ /* 0x001fe20000010000 */
[----:B------:R-:W-:-:S02]  /*e680*/  FADD.FTZ R4, R172, R5 ;  /* 0x00000005ac047221 */ /* 0x000fc40000010000 */
[----:B------:R-:W0:Y:S01]  /*e690*/  MUFU.EX2 R120, R120 ;  /* 0x0000007800787308 */ /* 0x000e220000000800 */
[----:B-1----:R-:W-:-:S01]  /*e6a0*/  FADD.FTZ R168, R14, R185 ;  /* 0x000000b90ea87221 */ /* 0x002fc20000010000 */
[----:B------:R-:W-:Y:S01]  /*e6b0*/  FADD.FTZ R4, R177, R4 ;  /* 0x00000004b1047221 */ /* 0x000fe20000010000 */
[----:B------:R-:W-:-:S02]  /*e6c0*/  FFMA.FTZ R185, R160, UR10, -R167 ;  /* 0x0000000aa0b97c23 */ /* 0x000fc400080108a7 */
        /* <DEDUP_REMOVED lines=8> */
[----:B0-----:R-:W-:-:S01]  /*e750*/  FADD.FTZ R160, R120, R5 ;  /* 0x0000000578a07221 */ /* 0x001fc20000010000 */
[----:B------:R-:W-:-:S04]  /*e760*/  FADD.FTZ R5, R135, R4 ;  /* 0x0000000487057221 */ /* 0x000fc80000010000 */
[----:B------:R-:W-:Y:S02]  /*e770*/  FADD.FTZ R4, R180, R5 ;  /* 0x00000005b4047221 */ /* 0x000fe40000010000 */
[----:B------:R-:W0:Y:S01]  /*e780*/  MUFU.EX2 R127, R127 ;  /* 0x0000007f007f7308 */ /* 0x000e220000000800 */
[----:B-1----:R-:W-:-:S01]  /*e790*/  FADD.FTZ R187, R123, R160 ;  /* 0x000000a07bbb7221 */ /* 0x002fc20000010000 */
[----:B------:R-:W-:-:S06]  /*e7a0*/  FADD.FTZ R4, R181, R4 ;  /* 0x00000004b5047221 */ /* 0x000fcc0000010000 */
[----:B------:R-:W1:Y:S01]  /*e7b0*/  MUFU.EX2 R130, R130 ;  /* 0x0000008200827308 */ /* 0x000e620000000800 */
[----:B--2---:R-:W-:-:S01]  /*e7c0*/  FADD.FTZ R160, R126, R187 ;  /* 0x000000bb7ea07221 */ /* 0x004fc20000010000 */
[----:B------:R-:W-:-:S04]  /*e7d0*/  FADD.FTZ R187, R139, R4 ;  /* 0x000000048bbb7221 */ /* 0x000fc80000010000 */
[----:B------:R-:W-:Y:S02]  /*e7e0*/  FADD.FTZ R187, R182, R187 ;  /* 0x000000bbb6bb7221 */ /* 0x000fe40000010000 */
[----:B------:R-:W2:Y:S01]  /*e7f0*/  MUFU.EX2 R171, R171 ;  /* 0x000000ab00ab7308 */ /* 0x000ea20000000800 */
[----:B0-----:R-:W-:-:S01]  /*e800*/  FADD.FTZ R5, R127, R160 ;  /* 0x000000a07f057221 */ /* 0x001fc20000010000 */
[--C-:B------:R-:W-:Y:S01]  /*e810*/  FFMA.FTZ R160, R153, UR10, -R167.reuse ;  /* 0x0000000a99a07c23 */ /* 0x100fe200080108a7 */
[----:B------:R-:W-:-:S05]  /*e820*/  FFMA.FTZ R153, R144, UR10, -R167 ;  /* 0x0000000a90997c23 */ /* 0x000fca00080108a7 */
[----:B------:R-:W0:Y:S01]  /*e830*/  MUFU.EX2 R133, R133 ;  /* 0x0000008500857308 */ /* 0x000e220000000800 */
[----:B-1----:R-:W-:-:S07]  /*e840*/  FADD.FTZ R4, R130, R5 ;  /* 0x0000000582047221 */ /* 0x002fce0000010000 */
[----:B------:R-:W1:Y:S01]  /*e850*/  MUFU.EX2 R166, R166 ;  /* 0x000000a600a67308 */ /* 0x000e620000000800 */
[----:B--2---:R-:W-:-:S01]  /*e860*/  FADD.FTZ R5, R171, R4 ;  /* 0x00000004ab057221 */ /* 0x004fc20000010000 */
[----:B------:R-:W-:-:S03]  /*e870*/  FADD.FTZ R4, R142, R187 ;  /* 0x000000bb8e047221 */ /* 0x000fc60000010000 */
[----:B------:R-:W-:Y:S01]  /*e880*/  FADD.FTZ R168, R10, R5 ;  /* 0x000000050aa87221 */ /* 0x000fe20000010000 */
[----:B------:R-:W-:-:S02]  /*e890*/  FADD.FTZ R5, R143, R4 ;  /* 0x000000048f057221 */ /* 0x000fc40000010000 */
[----:B------:R-:W2:Y:S01]  /*e8a0*/  MUFU.EX2 R179, R179 ;  /* 0x000000b300b37308 */ /* 0x000ea20000000800 */
[----:B0-----:R-:W-:-:S01]  /*e8b0*/  FADD.FTZ R187, R133, R168 ;  /* 0x000000a885bb7221 */ /* 0x001fc20000010000 */
[----:B------:R-:W-:-:S04]  /*e8c0*/  FADD.FTZ R4, R150, R5 ;  /* 0x0000000596047221 */ /* 0x000fc80000010000 */
[----:B------:R-:W-:Y:S02]  /*e8d0*/  FADD.FTZ R5, R157, R4 ;  /* 0x000000049d057221 */ /* 0x000fe40000010000 */
[----:B------:R-:W0:Y:S01]  /*e8e0*/  MUFU.EX2 R136, R136 ;  /* 0x0000008800887308 */ /* 0x000e220000000800 */
[----:B-1----:R-:W-:-:S01]  /*e8f0*/  FADD.FTZ R144, R166, R187 ;  /* 0x000000bba6907221 */ /* 0x002fc20000010000 */
[----:B------:R-:W-:-:S04]  /*e900*/  FADD.FTZ R4, R128, R5 ;  /* 0x0000000580047221 */ /* 0x000fc80000010000 */
[----:B------:R-:W-:Y:S02]  /*e910*/  FADD.FTZ R4, R129, R4 ;  /* 0x0000000481047221 */ /* 0x000fe40000010000 */
[----:B------:R-:W1:Y:S01]  /*e920*/  MUFU.EX2 R137, R137 ;  /* 0x0000008900897308 */ /* 0x000e620000000800 */
[----:B--2---:R-:W-:-:S07]  /*e930*/  FADD.FTZ R187, R179, R144 ;  /* 0x00000090b3bb7221 */ /* 0x004fce0000010000 */
[----:B------:R-:W2:Y:S01]  /*e940*/  MUFU.EX2 R138, R138 ;  /* 0x0000008a008a7308 */ /* 0x000ea20000000800 */
[----:B0-----:R-:W-:-:S01]  /*e950*/  FADD.FTZ R144, R136, R187 ;  /* 0x000000bb88907221 */ /* 0x001fc20000010000 */
[----:B------:R-:W-:-:S04]  /*e960*/  FADD.FTZ R187, R151, R4 ;  /* 0x0000000497bb7221 */ /* 0x000fc80000010000 */
[----:B------:R-:W-:Y:S02]  /*e970*/  FADD.FTZ R187, R152, R187 ;  /* 0x000000bb98bb7221 */ /* 0x000fe40000010000 */
[----:B------:R-:W0:Y:S01]  /*e980*/  MUFU.EX2 R185, R185 ;  /* 0x000000b900b97308 */ /* 0x000e220000000800 */
[----:B-1----:R-:W-:-:S01]  /*e990*/  FADD.FTZ R5, R137, R144 ;  /* 0x0000009089057221 */ /* 0x002fc20000010000 */
[----:B------:R-:W-:-:S06]  /*e9a0*/  FFMA.FTZ R144, R146, UR10, -R167 ;  /* 0x0000000a92907c23 */ /* 0x000fcc00080108a7 */
[----:B------:R-:W1:Y:S01]  /*e9b0*/  MUFU.EX2 R140, R140 ;  /* 0x0000008c008c7308 */ /* 0x000e620000000800 */
[----:B--2---:R-:W-:-:S07]  /*e9c0*/  FADD.FTZ R4, R138, R5 ;  /* 0x000000058a047221 */ /* 0x004fce0000010000 */
[----:B------:R-:W2:Y:S01]  /*e9d0*/  MUFU.EX2 R141, R141 ;  /* 0x0000008d008d7308 */ /* 0x000ea20000000800 */
[----:B0-----:R-:W-:-:S01]  /*e9e0*/  FADD.FTZ R5, R185, R4 ;  /* 0x00000004b9057221 */ /* 0x001fc20000010000 */
[----:B------:R-:W-:-:S06]  /*e9f0*/  FADD.FTZ R4, R154, R187 ;  /* 0x000000bb9a047221 */ /* 0x000fcc0000010000 */
[----:B------:R-:W0:Y:S01]  /*ea00*/  MUFU.EX2 R155, R155 ;  /* 0x0000009b009b7308 */ /* 0x000e220000000800 */
[----:B-1----:R-:W-:-:S01]  /*ea10*/  FADD.FTZ R146, R140, R5 ;  /* 0x000000058c927221 */ /* 0x002fc20000010000 */
[----:B------:R-:W-:-:S04]  /*ea20*/  FADD.FTZ R5, R165, R4 ;  /* 0x00000004a5057221 */ /* 0x000fc80000010000 */
[----:B------:R-:W-:Y:S02]  /*ea30*/  FADD.FTZ R4, R156, R5 ;  /* 0x000000059c047221 */ /* 0x000fe40000010000 */
        /* <DEDUP_REMOVED lines=14> */
[----:B------:R-:W2:Y:S08]  /*eb20*/  MUFU.EX2 R144, R144 ;  /* 0x0000009000907308 */ /* 0x000eb00000000800 */
[----:B------:R-:W3:Y:S08]  /*eb30*/  MUFU.EX2 R163, R163 ;  /* 0x000000a300a37308 */ /* 0x000ef00000000800 */
[----:B------:R0:W4:Y:S08]  /*eb40*/  MUFU.EX2 R145, R147 ;  /* 0x0000009300917308 */ /* 0x0001300000000800 */
[----:B------:R-:W5:Y:S01]  /*eb50*/  MUFU.EX2 R164, R164 ;  /* 0x000000a400a47308 */ /* 0x000f620000000800 */
[----:B0-----:R-:W-:-:S01]  /*eb60*/  FADD.FTZ R147, R168, R4 ;  /* 0x00000004a8937221 */ /* 0x001fc20000010000 */
[----:B-1----:R-:W-:-:S03]  /*eb70*/  FADD.FTZ R4, R162, R5 ;  /* 0x00000005a2047221 */ /* 0x002fc60000010000 */
[----:B--2---:R-:W-:Y:S01]  /*eb80*/  FADD.FTZ R146, R144, R147 ;  /* 0x0000009390927221 */ /* 0x004fe20000010000 */
[----:B---3--:R-:W-:-:S02]  /*eb90*/  FADD.FTZ R5, R163, R4 ;  /* 0x00000004a3057221 */ /* 0x008fc40000010000 */
[----:B------:R-:W0:Y:S01]  /*eba0*/  MUFU.EX2 R189, R148 ;  /* 0x0000009400bd7308 */ /* 0x000e220000000800 */
[----:B----4-:R-:W-:-:S07]  /*ebb0*/  FADD.FTZ R146, R145, R146 ;  /* 0x0000009291927221 */ /* 0x010fce0000010000 */
[----:B------:R-:W1:Y:S01]  /*ebc0*/  MUFU.EX2 R149, R149 ;  /* 0x0000009500957308 */ /* 0x000e620000000800 */
[----:B-----5:R-:W-:-:S04]  /*ebd0*/  FADD.FTZ R4, R164, R5 ;  /* 0x00000005a4047221 */ /* 0x020fc80000010000 */
[----:B------:R-:W-:Y:S01]  /*ebe0*/  FADD.FTZ R5, R125, R4 ;  /* 0x000000047d057221 */ /* 0x000fe20000010000 */
[----:B0-----:R-:W-:-:S04]  /*ebf0*/  FADD.FTZ R146, R189, R146 ;  /* 0x00000092bd927221 */ /* 0x001fc80000010000 */
[----:B-1----:R-:W-:Y:S01]  /*ec00*/  FADD.FTZ R4, R149, R146 ;  /* 0x0000009295047221 */ /* 0x002fe20000010000 */
[----:B------:R-:W-:Y:S06]  /*ec10*/  @!P0 BRA `(.L_x_1188) ;  /* 0x0000000000048947 */ /* 0x000fec0003800000 */
[----:B------:R-:W-:Y:S01]  /*ec20*/  BPT.TRAP 0x1 ;  /* 0x000000040000795c */ /* 0x000fe20000300000 */
.L_x_1188:
        /* <DEDUP_REMOVED lines=139> */
.L_x_1171:
[----:B------:R-:W-:Y:S06]  /*f4e0*/  BAR.ARV 0x8, 0x120 ;  /* 0x0204800000007b1d */ /* 0x000fec0000002000 */
[----:B------:R-:W-:Y:S05]  /*f4f0*/  @!P0 BRA `(.L_x_1190) ;  /* 0x0000000000048947 */ /* 0x000fea0003800000 */
[----:B------:R-:W-:Y:S01]  /*f500*/  BPT.TRAP 0x1 ;  /* 0x000000040000795c */ /* 0x000fe20000300000 */
.L_x_1190:
[----:B------:R-:W-:Y:S01]  /*f510*/  ULEA UR9, UR50, UR36, 0x3 ;  /* 0x0000002432097291 */ /* 0x000fe2000f8e183f */
[----:B------:R-:W-:-:S05]  /*f520*/  IMAD.U32 R0, RZ, RZ, UR44 ;  /* 0x0000002cff007e24 */ /* 0x000fca000f8e00ff */
[----:B------:R-:W-:-:S04]  /*f530*/  SHF.L.U32 R0, R0, 0x1f, RZ ;  /* 0x0000001f00007819 */ /* 0x000fc800000006ff */
[----:B------:R0:W1:Y:S01]  /*f540*/  SYNCS.PHASECHK.TRANS64.TRYWAIT P1, [UR9+0x2a850], R0 ;  /* 0x02a85000ff0075a7 */ /* 0x0000620008020149 */
[----:B------:R-:W-:Y:S05]  /*f550*/  @!P0 BRA `(.L_x_1191) ;  /* 0x0000000000048947 */ /* 0x000fea0003800000 */
[----:B------:R-:W-:Y:S01]  /*f560*/  BPT.TRAP 0x1 ;  /* 0x000000040000795c */ /* 0x000fe20000300000 */
.L_x_1191:
[----:B-1----:R-:W-:Y:S05]  /*f570*/  @P1 BRA `(.L_x_1192) ;  /* 0x0000000000081947 */ /* 0x002fea0003800000 */
[----:B------:R-:W1:Y:S02]  /*f580*/  SYNCS.PHASECHK.TRANS64.TRYWAIT P1, [UR9+0x2a850], R0 ;  /* 0x02a85000ff0075a7 */ /* 0x000e640008020149 */
[----:B-1----:R-:W-:Y:S05]  /*f590*/  @!P1 BRA `(.L_x_1193) ;  /* 0x0000009000d49947 */ /* 0x002fea0003800000 */
.L_x_1192:
        /* <DEDUP_REMOVED lines=35> */
[----:B-1----:R-:W-:-:S05]  /*f7d0*/  IMAD.U32 R3, RZ, RZ, UR7 ;  /* 0x00000007ff037e24 */ /* 0x002fca000f8e00ff */
[----:B------:R1:W2:Y:S01]  /*f7e0*/  @P1 LDG.E R8, desc[UR48][R2.64] ;  /* 0x0000003002081981 */ /* 0x0002a2000c1e1900 */
        /* <DEDUP_REMOVED lines=9> */
[----:B0-----:R-:W0:Y:S04]  /*f880*/  SHFL.BFLY PT, R0, R5, 0x2, 0x1f ;  /* 0x0c401f0005007f89 */ /* 0x001e2800000e0000 */
[----:B------:R-:W3:Y:S01]  /*f890*/  SHFL.BFLY PT, R11, R4, 0x2, 0x1f ;  /* 0x0c401f00040b7f89 */ /* 0x000ee200000e0000 */
[----:B0-----:R-:W-:-:S01]  /*f8a0*/  FADD.FTZ R0, R0, R5 ;  /* 0x0000000500007221 */ /* 0x001fc20000010000 */
[----:B---3--:R-:W-:-:S04]  /*f8b0*/  FADD.FTZ R11, R11, R4 ;  /* 0x000000040b0b7221 */ /* 0x008fc80000010000 */
[----:B------:R-:W0:Y:S04]  /*f8c0*/  SHFL.BFLY PT, R9, R0, 0x1, 0x1f ;  /* 0x0c201f0000097f89 */ /* 0x000e2800000e0000 */
[----:B-1----:R-:W1:Y:S01]  /*f8d0*/  SHFL.BFLY PT, R2, R11, 0x1, 0x1f ;  /* 0x0c201f000b027f89 */ /* 0x002e6200000e0000 */
[----:B------:R-:W-:Y:S02]  /*f8e0*/  IMAD.MOV.U32 R3, RZ, RZ, RZ ;  /* 0x000000ffff037224 */ /* 0x000fe400078e00ff */
[----:B0-----:R-:W-:Y:S01]  /*f8f0*/  FADD.FTZ R12, R0, R9 ;  /* 0x00000009000c7221 */ /* 0x001fe20000010000 */
[----:B-1----:R-:W-:-:S04]  /*f900*/  FADD.FTZ R13, R11, R2 ;  /* 0x000000020b0d7221 */ /* 0x002fc80000010000 */
[C---:B------:R-:W-:Y:S01]  /*f910*/  FSETP.NE.FTZ.AND P1, PT, R12.reuse, RZ, PT ;  /* 0x000000ff0c00720b */ /* 0x040fe20003f35000 */
[----:B------:R-:W-:Y:S01]  /*f920*/  FMUL.FTZ R14, R12, 0.00390625 ;  /* 0x3b8000000c0e7820 */ /* 0x000fe20000410000 */
[----:B------:R-:W-:-:S04]  /*f930*/  FMUL.FTZ R10, R13, 0.00390625 ;  /* 0x3b8000000d0a7820 */ /* 0x000fc80000410000 */
[----:B------:R-:W-:Y:S02]  /*f940*/  FSETP.NE.FTZ.AND P2, PT, R14, RZ, PT ;  /* 0x000000ff0e00720b */ /* 0x000fe40003f55000 */
[----:B------:R-:W-:-:S05]  /*f950*/  FSETP.NE.FTZ.AND P3, PT, R10, RZ, PT ;  /* 0x000000ff0a00720b */ /* 0x000fca0003f75000 */
[----:B------:R0:W-:Y:S01]  /*f960*/  @P1 MUFU.RCP R3, R12 ;  /* 0x0000000c00031308 */ /* 0x0001e20000001000 */
[----:B------:R-:W-:Y:S01]  /*f970*/  FSETP.NE.FTZ.AND P1, PT, R13, RZ, PT ;  /* 0x000000ff0d00720b */ /* 0x000fe20003f35000 */
[----:B------:R-:W-:-:S06]  /*f980*/  IMAD.MOV.U32 R9, RZ, RZ, RZ ;  /* 0x000000ffff097224 */ /* 0x000fcc00078e00ff */
[----:B------:R-:W1:Y:S01]  /*f990*/  @P3 MUFU.LG2 R10, R10 ;  /* 0x0000000a000a3308 */ /* 0x000e620000000c00 */
[----:B------:R-:W-:Y:S02]  /*f9a0*/  WARPGROUP.DEPBAR.LE gsb0, 0x0 ;  /* 0x00008000000079c5 */ /* 0x000fe40000010000 */
[----:B------:R-:W-:-:S06]  /*f9b0*/  WARPGROUP.ARRIVE ;  /* 0x00000000000079c5 */ /* 0x000fcc0000000000 */
[----:B------:R-:W-:Y:S01]  /*f9c0*/  QGMMA.64x192x32.F32.E4M3.E4M3 R24, R184, gdesc[UR4], R24, gsb0 ;  /* 0x02e00004b8187df3 */ /* 0x000fe20008000818 */
[----:B------:R-:W3:Y:S01]  /*f9d0*/  @P2 MUFU.LG2 R5, R14 ;  /* 0x0000000e00052308 */ /* 0x000ee20000000c00 */
[----:B------:R-:W-:-:S07]  /*f9e0*/  IMAD.U32 R11, RZ, RZ, UR10 ;  /* 0x0000000aff0b7e24 */ /* 0x000fce000f8e00ff */
[----:B------:R-:W4:Y:S01]  /*f9f0*/  @P1 MUFU.RCP R9, R13 ;  /* 0x0000000d00091308 */ /* 0x000f220000001000 */
[----:B------:R-:W-:Y:S02]  /*fa00*/  IMAD.U32 R4, RZ, RZ, UR10 ;  /* 0x0000000aff047e24 */ /* 0x000fe4000f8e00ff */
[----:B0-----:R-:W-:Y:S01]  /*fa10*/  @P3 FMUL.FTZ R12, R11, 0.69314718246459960938 ;  /* 0x3f3172180b0c3820 */ /* 0x001fe20000410000 */
[----:B-1----:R-:W-:Y:S01]  /*fa20*/  @P3 FMUL.FTZ R11, R10, 0.69314718246459960938 ;  /* 0x3f3172180a0b3820 */ /* 0x002fe20000410000 */
[----:B------:R-:W-:Y:S01]  /*fa30*/  @P2 FMUL.FTZ R4, R4, 0.69314718246459960938 ;  /* 0x3f31721804042820 */ /* 0x000fe20000410000 */
[----:B------:R-:W-:Y:S02]  /*fa40*/  IMAD.MOV.U32 R2, RZ, RZ, -0x800000 ;  /* 0xff800000ff027424 */ /* 0x000fe400078e00ff */
[----:B---3--:R-:W-:Y:S01]  /*fa50*/  @P2 FMUL.FTZ R5, R5, 0.69314718246459960938 ;  /* 0x3f31721805052820 */ /* 0x008fe20000410000 */
[----:B------:R-:W-:Y:S02]  /*fa60*/  IMAD.MOV.U32 R0, RZ, RZ, -0x800000 ;  /* 0xff800000ff007424 */ /* 0x000fe400078e00ff */
[----:B------:R-:W-:Y:S01]  /*fa70*/  @P3 FFMA.FTZ R2, R12, R6, R11 ;  /* 0x000000060c023223 */ /* 0x000fe2000001000b */
[-C--:B--2---:R-:W-:Y:S01]  /*fa80*/  FMUL.FTZ R3, R3, R8.reuse ;  /* 0x0000000803037220 */ /* 0x084fe20000410000 */
[----:B------:R-:W-:Y:S01]  /*fa90*/  @P2 FFMA.FTZ R0, R4, R7, R5 ;  /* 0x0000000704002223 */ /* 0x000fe20000010005 */
[----:B----4-:R-:W-:Y:S01]  /*faa0*/  FMUL.FTZ R6, R9, R8 ;  /* 0x0000000809067220 */ /* 0x010fe20000410000 */
[----:B------:R-:W-:-:S02]  /*fab0*/  WARPGROUP.DEPBAR.LE gsb0, 0x0 ;  /* 0x00008000000079c5 */ /* 0x000fc40000010000 */
[----:B------:R-:W-:Y:S05]  /*fac0*/  @!P0 BRA `(.L_x_1194) ;  /* 0x0000000000048947 */ /* 0x000fea0003800000 */
[----:B------:R-:W-:Y:S01]  /*fad0*/  BPT.TRAP 0x1 ;  /* 0x000000040000795c */ /* 0x000fe20000300000 */
.L_x_1194:
        /* <DEDUP_REMOVED lines=106> */
.L_x_1120:
[----:B------:R-:W0:Y:S01]  /*10180*/  S2R R6, SR_CgaCtaId ;  /* 0x0000000000067919 */ /* 0x000e220000008800 */
[----:B------:R-:W-:Y:S01]  /*10190*/  MOV R3, 0x400 ;  /* 0x0000040000037802 */ /* 0x000fe20000000f00 */
[----:B------:R-:W-:Y:S01]  /*101a0*/  BSSY B0, `(.L_x_1195) ;  /* 0x00002e3000007945 */ /* 0x000fe20003800000 */
[----:B------:R-:W-:Y:S02]  /*101b0*/  BAR.SYNC.DEFER_BLOCKING 0x5, 0x180 ;  /* 0x0146000000007b1d */ /* 0x000fe40000010000 */
[----:B0-----:R-:W-:-:S05]  /*101c0*/  LEA R3, R6, R3, 0x18 ;  /* 0x0000000306037211 */ /* 0x001fca00078ec0ff */
[----:B------:R-:W0:Y:S02]  /*101d0*/  LDS.128 R92, [R3+0x2a8d0] ;  /* 0x02a8d000035c7984 */ /* 0x000e240000000c00 */
[----:B0-----:R-:W-:Y:S02]  /*101e0*/  R2UR UR41, R94 ;  /* 0x000000005e2972ca */ /* 0x001fe400000e0000 */
[----:B------:R-:W-:Y:S01]  /*101f0*/  R2UR UR47, R95 ;  /* 0x000000005f2f72ca */ /* 0x000fe200000e0000 */
        /* <DEDUP_REMOVED lines=17> */
[----:B------:R-:W-:Y:S02]  /*10310*/  F2FP.BF16.F32.PACK_AB R57, R57, R64 ;  /* 0x000000403939723e */ /* 0x000fe400000010ff */
[----:B------:R-:W-:Y:S01]  /*10320*/  F2FP.BF16.F32.PACK_AB R56, R49, R56 ;  /* 0x000000383138723e */ /* 0x000fe200000010ff */
[----:B------:R-:W-:Y:S01]  /*10330*/  ULDC.64 UR4, c[0x0][0xbd8] ;  /* 0x0002f60000047ab9 */ /* 0x000fe20000000a00 */
[----:B0-----:R-:W-:Y:S01]  /*10340*/  LOP3.LUT P0, R7, R17, 0x3, RZ, 0xc0, !PT ;  /* 0x0000000311077812 */ /* 0x001fe2000780c0ff */
[----:B------:R-:W-:Y:S01]  /*10350*/  UIMAD.WIDE UR4, UR42, 0x4, UR4 ;  /* 0x000000042a0478a5 */ /* 0x000fe2000f8e0204 */
[----:B------:R-:W-:-:S02]  /*10360*/  F2FP.BF16.F32.PACK_AB R36, R85, R36 ;  /* 0x000000245524723e */ /* 0x000fc400000010ff */
[----:B------:R-:W-:Y:S02]  /*10370*/  F2FP.BF16.F32.PACK_AB R11, R110, R11 ;  /* 0x0000000b6e0b723e */ /* 0x000fe400000010ff */
[----:B------:R-:W-:Y:S02]  /*10380*/  F2FP.BF16.F32.PACK_AB R10, R111, R10 ;  /* 0x0000000a6f0a723e */ /* 0x000fe400000010ff */
[----:B------:R-:W-:Y:S02]  /*10390*/  ISETP.EQ.OR P0, PT, R7, 0x3, !P0 ;  /* 0x000000030700780c */ /* 0x000fe40004702670 */
        /* <DEDUP_REMOVED lines=8> */
[----:B------:R-:W-:-:S02]  /*10420*/  MOV R4, R3 ;  /* 0x0000000300047202 */ /* 0x000fc40000000f00 */
[----:B-1----:R-:W-:Y:S02]  /*10430*/  MOV R5, R24 ;  /* 0x0000001800057202 */ /* 0x002fe40000000f00 */
[----:B------:R-:W-:Y:S02]  /*10440*/  F2FP.BF16.F32.PACK_AB R8, R117, R8 ;  /* 0x000000087508723e */ /* 0x000fe400000010ff */
[----:B------:R-:W-:Y:S01]  /*10450*/  SEL R71, R57, R56, P0 ;  /* 0x0000003839477207 */ /* 0x000fe20000000000 */
[----:B------:R-:W-:Y:S01]  /*10460*/  IMAD.WIDE R24, R205, 0x2, R4 ;  /* 0x00000002cd187825 */ /* 0x000fe200078e0204 */
[----:B------:R-:W-:Y:S02]  /*10470*/  SEL R79, R11, R10, P0 ;  /* 0x0000000a0b4f7207 */ /* 0x000fe40000000000 */
[----:B------:R-:W-:Y:S02]  /*10480*/  SEL R70, R10, R11, P0 ;  /* 0x0000000b0a467207 */ /* 0x000fe40000000000 */
[----:B------:R-:W-:-:S02]  /*10490*/  IADD3 R85, P5, R24, 0x40, RZ ;  /* 0x0000004018557810 */ /* 0x000fc40007fbe0ff */
[----:B------:R-:W-:Y:S02]  /*104a0*/  F2FP.BF16.F32.PACK_AB R26, R26, R27 ;  /* 0x0000001b1a1a723e */ /* 0x000fe400000010ff */
[----:B------:R-:W-:Y:S02]  /*104b0*/  SEL R56, R56, R57, P0 ;  /* 0x0000003938387207 */ /* 0x000fe40000000000 */
[----:B------:R-:W-:Y:S02]  /*104c0*/  IADD3 R83, P4, R24, 0x20, RZ ;  /* 0x0000002018537810 */ /* 0x000fe40007f9e0ff */
[----:B------:R-:W-:Y:S02]  /*104d0*/  LOP3.LUT R10, R85, 0x380, RZ, 0xc0, !PT ;  /* 0x00000380550a7812 */ /* 0x000fe400078ec0ff */
[----:B------:R-:W-:Y:S02]  /*104e0*/  SEL R57, R47, R46, P0 ;  /* 0x0000002e2f397207 */ /* 0x000fe40000000000 */
[----:B------:R-:W-:-:S02]  /*104f0*/  F2FP.BF16.F32.PACK_AB R72, R65, R72 ;  /* 0x000000484148723e */ /* 0x000fc400000010ff */
[----:B------:R-:W-:Y:S02]  /*10500*/  F2FP.BF16.F32.PACK_AB R45, R60, R45 ;  /* 0x0000002d3c2d723e */ /* 0x000fe400000010ff */
[----:B------:R-:W-:Y:S02]  /*10510*/  SEL R46, R46, R47, P0 ;  /* 0x0000002f2e2e7207 */ /* 0x000fe40000000000 */
[----:B------:R-:W-:Y:S02]  /*10520*/  F2FP.BF16.F32.PACK_AB R35, R78, R35 ;  /* 0x000000234e23723e */ /* 0x000fe400000010ff */
[----:B------:R-:W-:Y:S02]  /*10530*/  F2FP.BF16.F32.PACK_AB R30, R87, R30 ;  /* 0x0000001e571e723e */ /* 0x000fe400000010ff */
[----:B------:R-:W-:Y:S02]  /*10540*/  F2FP.BF16.F32.PACK_AB R13, R108, R13 ;  /* 0x0000000d6c0d723e */ /* 0x000fe400000010ff */
[----:B------:R-:W-:-:S02]  /*10550*/  F2FP.BF16.F32.PACK_AB R12, R109, R12 ;  /* 0x0000000c6d0c723e */ /* 0x000fc400000010ff */
[----:B------:R-:W-:Y:S02]  /*10560*/  SEL R65, R9, R8, P0 ;  /* 0x0000000809417207 */ /* 0x000fe40000000000 */
[----:B------:R-:W-:Y:S02]  /*10570*/  SEL R60, R8, R9, P0 ;  /* 0x00000009083c7207 */ /* 0x000fe40000000000 */
[----:B------:R-:W-:Y:S02]  /*10580*/  SEL R47, R43, R42, P0 ;  /* 0x0000002a2b2f7207 */ /* 0x000fe40000000000 */
[----:B------:R-:W-:Y:S02]  /*10590*/  F2FP.BF16.F32.PACK_AB R52, R52, R121 ;  /* 0x000000793434723e */ /* 0x000fe400000010ff */
[----:B------:R-:W-:Y:S02]  /*105a0*/  F2FP.BF16.F32.PACK_AB R53, R53, R120 ;  /* 0x000000783535723e */ /* 0x000fe400000010ff */
[----:B------:R-:W-:-:S02]  /*105b0*/  SEL R42, R42, R43, P0 ;  /* 0x0000002b2a2a7207 */ /* 0x000fc40000000000 */
[----:B------:R-:W-:Y:S02]  /*105c0*/  SEL R75, R26, R91, P0 ;  /* 0x0000005b1a4b7207 */ /* 0x000fe40000000000 */
[----:B------:R-:W-:Y:S02]  /*105d0*/  SEL R66, R91, R26, P0 ;  /* 0x0000001a5b427207 */ /* 0x000fe40000000000 */
[----:B------:R-:W-:Y:S02]  /*105e0*/  IADD3 R87, P6, R24, 0x60, RZ ;  /* 0x0000006018577810 */ /* 0x000fe40007fde0ff */
[----:B------:R-:W-:Y:S02]  /*105f0*/  LOP3.LUT R8, R83, 0x380, RZ, 0xc0, !PT ;  /* 0x0000038053087812 */ /* 0x000fe400078ec0ff */
[----:B------:R-:W-:Y:S02]  /*10600*/  SHF.R.U64 R10, R10, 0x3, RZ ;  /* 0x000000030a0a7819 */ /* 0x000fe400000012ff */
[----:B------:R-:W-:-:S02]  /*10610*/  SEL R43, R39, R38, P0 ;  /* 0x00000026272b7207 */ /* 0x000fc40000000000 */
[----:B------:R-:W-:Y:S02]  /*10620*/  IADD3 R91, P2, R24, 0x4020, RZ ;  /* 0x00004020185b7810 */ /* 0x000fe40007f5e0ff */
[----:B------:R-:W-:Y:S02]  /*10630*/  F2FP.BF16.F32.PACK_AB R48, R61, R48 ;  /* 0x000000303d30723e */ /* 0x000fe400000010ff */
[----:B------:R-:W-:Y:S02]  /*10640*/  SEL R38, R38, R39, P0 ;  /* 0x0000002726267207 */ /* 0x000fe40000000000 */
[----:B------:R-:W-:Y:S02]  /*10650*/  F2FP.BF16.F32.PACK_AB R33, R84, R33 ;  /* 0x000000215421723e */ /* 0x000fe400000010ff */
[----:B------:R-:W-:Y:S02]  /*10660*/  SEL R63, R13, R12, P0 ;  /* 0x0000000c0d3f7207 */ /* 0x000fe40000000000 */
[----:B------:R-:W-:-:S02]  /*10670*/  SEL R58, R12, R13, P0 ;  /* 0x0000000d0c3a7207 */ /* 0x000fc40000000000 */
[----:B------:R-:W-:Y:S02]  /*10680*/  SEL R39, R35, R34, P0 ;  /* 0x0000002223277207 */ /* 0x000fe40000000000 */
[----:B------:R-:W-:Y:S01]  /*10690*/  SEL R62, R34, R35, P0 ;  /* 0x00000023223e7207 */ /* 0x000fe20000000000 */
[----:B------:R-:W-:Y:S01]  /*106a0*/  IMAD.X R35, RZ, RZ, R25, P5 ;  /* 0x000000ffff237224 */ /* 0x000fe200028e0619 */
[----:B------:R-:W-:Y:S02]  /*106b0*/  F2FP.BF16.F32.PACK_AB R41, R68, R41 ;  /* 0x000000294429723e */ /* 0x000fe400000010ff */
[----:B------:R-:W-:Y:S02]  /*106c0*/  F2FP.BF16.F32.PACK_AB R44, R69, R44 ;  /* 0x0000002c452c723e */ /* 0x000fe400000010ff */
[----:B------:R-:W-:Y:S02]  /*106d0*/  SEL R51, R52, R53, P0 ;  /* 0x0000003534337207 */ /* 0x000fe40000000000 */
[----:B------:R-:W-:-:S02]  /*106e0*/  LOP3.LUT R12, R87, 0x380, RZ, 0xc0, !PT ;  /* 0x00000380570c7812 */ /* 0x000fc400078ec0ff */
[----:B------:R-:W-:Y:S02]  /*106f0*/  SHF.R.U64 R8, R8, 0x3, RZ ;  /* 0x0000000308087819 */ /* 0x000fe400000012ff */
[----:B------:R-:W-:Y:S02]  /*10700*/  LOP3.LUT R34, R10, R85, RZ, 0x3c, !PT ;  /* 0x000000550a227212 */ /* 0x000fe400078e3cff */
[----:B------:R-:W-:Y:S02]  /*10710*/  F2FP.BF16.F32.PACK_AB R29, R29, R32 ;  /* 0x000000201d1d723e */ /* 0x000fe400000010ff */
[----:B------:R-:W-:Y:S02]  /*10720*/  SEL R52, R53, R52, P0 ;  /* 0x0000003435347207 */ /* 0x000fe40000000000 */
[----:B------:R-:W-:Y:S02]  /*10730*/  IADD3 R89, P1, R24, 0x4000, RZ ;  /* 0x0000400018597810 */ /* 0x000fe40007f3e0ff */
[----:B------:R-:W-:-:S02]  /*10740*/  LOP3.LUT R10, R91, 0x380, RZ, 0xc0, !PT ;  /* 0x000003805b0a7812 */ /* 0x000fc400078ec0ff */
[----:B------:R-:W-:Y:S02]  /*10750*/  F2FP.BF16.F32.PACK_AB R37, R76, R37 ;  /* 0x000000254c25723e */ /* 0x000fe400000010ff */
[----:B------:R-:W-:Y:S02]  /*10760*/  F2FP.BF16.F32.PACK_AB R40, R77, R40 ;  /* 0x000000284d28723e */ /* 0x000fe400000010ff */
[----:B------:R-:W-:Y:S02]  /*10770*/  SEL R53, R45, R48, P0 ;  /* 0x000000302d357207 */ /* 0x000fe40000000000 */
[----:B------:R-:W-:Y:S02]  /*10780*/  F2FP.BF16.F32.PACK_AB R97, R97, R104 ;  /* 0x000000686161723e */ /* 0x000fe400000010ff */
[----:B------:R-:W-:Y:S02]  /*10790*/  F2FP.BF16.F32.PACK_AB R96, R81, R96 ;  /* 0x000000605160723e */ /* 0x000fe400000010ff */
[----:B------:R-:W-:-:S02]  /*107a0*/  F2FP.BF16.F32.PACK_AB R73, R73, R80 ;  /* 0x000000504949723e */ /* 0x000fc400000010ff */
[----:B------:R-:W-:Y:S02]  /*107b0*/  SEL R48, R48, R45, P0 ;  /* 0x0000002d30307207 */ /* 0x000fe40000000000 */
[----:B------:R-:W-:Y:S02]  /*107c0*/  SEL R55, R33, R36, P0 ;  /* 0x0000002421377207 */ /* 0x000fe40000000000 */
[----:B------:R-:W-:Y:S01]  /*107d0*/  SEL R18, R36, R33, P0 ;  /* 0x0000002124127207 */ /* 0x000fe20000000000 */
[----:B------:R-:W-:Y:S01]  /*107e0*/  IMAD.X R33, RZ, RZ, R25, P6 ;  /* 0x000000ffff217224 */ /* 0x000fe200030e0619 */
[----:B------:R-:W-:Y:S02]  /*107f0*/  SEL R45, R41, R44, P0 ;  /* 0x0000002c292d7207 */ /* 0x000fe40000000000 */
[----:B------:R-:W-:Y:S02]  /*10800*/  SHF.R.U64 R12, R12, 0x3, RZ ;  /* 0x000000030c0c7819 */ /* 0x000fe400000012ff */
[----:B------:R-:W-:-:S02]  /*10810*/  LOP3.LUT R36, R8, R83, RZ, 0x3c, !PT ;  /* 0x0000005308247212 */ /* 0x000fc400078e3cff */
[----:B------:R-:W-:Y:S02]  /*10820*/  F2FP.BF16.F32.PACK_AB R31, R86, R31 ;  /* 0x0000001f561f723e */ /* 0x000fe400000010ff */
[----:B------:R-:W-:Y:S02]  /*10830*/  F2FP.BF16.F32.PACK_AB R20, R101, R20 ;  /* 0x000000146514723e */ /* 0x000fe400000010ff */
[----:B------:R-:W-:Y:S02]  /*10840*/  SEL R44, R44, R41, P0 ;  /* 0x000000292c2c7207 */ /* 0x000fe40000000000 */
[----:B------:R-:W-:Y:S02]  /*10850*/  SEL R59, R29, R28, P0 ;  /* 0x0000001c1d3b7207 */ /* 0x000fe40000000000 */
[----:B------:R-:W-:Y:S01]  /*10860*/  SEL R50, R28, R29, P0 ;  /* 0x0000001d1c327207 */ /* 0x000fe20000000000 */
[----:B------:R-:W-:Y:S01]  /*10870*/  IMAD.X R29, RZ, RZ, R25, P2 ;  /* 0x000000ffff1d7224 */ /* 0x000fe200010e0619 */
[----:B------:R-:W-:-:S02]  /*10880*/  IADD3 R95, P3, R24, 0x4040, RZ ;  /* 0x00004040185f7810 */ /* 0x000fc40007f7e0ff */
[----:B------:R-:W-:Y:S02]  /*10890*/  LOP3.LUT R8, R89, 0x380, RZ, 0xc0, !PT ;  /* 0x0000038059087812 */ /* 0x000fe400078ec0ff */
[----:B------:R-:W-:Y:S01]  /*108a0*/  SHF.R.U64 R10, R10, 0x3, RZ ;  /* 0x000000030a0a7819 */ /* 0x000fe200000012ff */
[--C-:B------:R-:W-:Y:S01]  /*108b0*/  IMAD.X R27, RZ, RZ, R25.reuse, P3 ;  /* 0x000000ffff1b7224 */ /* 0x100fe200018e0619 */
[----:B------:R-:W-:Y:S02]  /*108c0*/  SEL R41, R37, R40, P0 ;  /* 0x0000002825297207 */ /* 0x000fe40000000000 */
[----:B------:R-:W-:Y:S02]  /*108d0*/  IADD3 R101, P6, R24, 0x8020, RZ ;  /* 0x0000802018657810 */ /* 0x000fe40007fde0ff */
[----:B------:R-:W-:Y:S01]  /*108e0*/  SEL R40, R40, R37, P0 ;  /* 0x0000002528287207 */ /* 0x000fe20000000000 */
[--C-:B------:R-:W-:Y:S01]  /*108f0*/  IMAD.X R37, RZ, RZ, R25.reuse, P4 ;  /* 0x000000ffff257224 */ /* 0x100fe200020e0619 */
[----:B------:R-:W-:Y:S01]  /*10900*/  SEL R67, R97, R96, P0 ;  /* 0x0000006061437207 */ /* 0x000fe20000000000 */
[----:B------:R-:W-:Y:S01]  /*10910*/  IMAD.X R13, RZ, RZ, R25, P6 ;  /* 0x000000ffff0d7224 */ /* 0x000fe200030e0619 */
[----:B------:R-:W-:-:S02]  /*10920*/  SEL R69, R73, R72, P0 ;  /* 0x0000004849457207 */ /* 0x000fc40000000000 */
[----:B------:R-:W-:Y:S02]  /*10930*/  IADD3 R105, P2, R24, 0x8060, RZ ;  /* 0x0000806018697810 */ /* 0x000fe40007f5e0ff */
[----:B------:R-:W-:Y:S02]  /*10940*/  F2FP.BF16.F32.PACK_AB R15, R102, R15 ;  /* 0x0000000f660f723e */ /* 0x000fe400000010ff */
[----:B------:R-:W-:Y:S02]  /*10950*/  F2FP.BF16.F32.PACK_AB R14, R103, R14 ;  /* 0x0000000e670e723e */ /* 0x000fe400000010ff */
[----:B------:R-:W-:Y:S02]  /*10960*/  SEL R96, R96, R97, P0 ;  /* 0x0000006160607207 */ /* 0x000fe40000000000 */
[----:B------:R-:W-:Y:S02]  /*10970*/  SEL R72, R72, R73, P0 ;  /* 0x0000004948487207 */ /* 0x000fe40000000000 */
[----:B------:R-:W-:-:S02]  /*10980*/  LOP3.LUT R32, R12, R87, RZ, 0x3c, !PT ;  /* 0x000000570c207212 */ /* 0x000fc400078e3cff */
[----:B------:R-:W-:Y:S02]  /*10990*/  SEL R73, R31, R30, P0 ;  /* 0x0000001e1f497207 */ /* 0x000fe40000000000 */
[----:B------:R-:W-:Y:S01]  /*109a0*/  SEL R64, R30, R31, P0 ;  /* 0x0000001f1e407207 */ /* 0x000fe20000000000 */
[----:B------:R-:W-:Y:S01]  /*109b0*/  IMAD.X R31, RZ, RZ, R25, P1 ;  /* 0x000000ffff1f7224 */ /* 0x000fe200008e0619 */
[----:B------:R-:W-:Y:S02]  /*109c0*/  IADD3 R97, P4, R24, 0x4060, RZ ;  /* 0x0000406018617810 */ /* 0x000fe40007f9e0ff */
[----:B------:R-:W-:Y:S02]  /*109d0*/  LOP3.LUT R12, R95, 0x380, RZ, 0xc0, !PT ;  /* 0x000003805f0c7812 */ /* 0x000fe400078ec0ff */
[----:B------:R-:W-:Y:S02]  /*109e0*/  SHF.R.U64 R8, R8, 0x3, RZ ;  /* 0x0000000308087819 */ /* 0x000fe400000012ff */
[----:B------:R-:W-:-:S02]  /*109f0*/  LOP3.LUT R28, R10, R91, RZ, 0x3c, !PT ;  /* 0x0000005b0a1c7212 */ /* 0x000fc400078e3cff */
[C---:B------:R-:W-:Y:S02]  /*10a00*/  LOP3.LUT R11, R24.reuse, 0x380, RZ, 0xc0, !PT ;  /* 0x00000380180b7812 */ /* 0x040fe400078ec0ff */
[C---:B------:R-:W-:Y:S02]  /*10a10*/  IADD3 R99, P5, R24.reuse, 0x8000, RZ ;  /* 0x0000800018637810 */ /* 0x040fe40007fbe0ff */
[----:B------:R-:W-:Y:S02]  /*10a20*/  LOP3.LUT R10, R101, 0x380, RZ, 0xc0, !PT ;  /* 0x00000380650a7812 */ /* 0x000fe400078ec0ff */
[----:B------:R-:W-:Y:S02]  /*10a30*/  IADD3 R103, P1, R24, 0x8040, RZ ;  /* 0x0000804018677810 */ /* 0x000fe40007f3e0ff */
[----:B------:R-:W-:Y:S02]  /*10a40*/  LOP3.LUT R76, R105, 0x380, RZ, 0xc0, !PT ;  /* 0x00000380694c7812 */ /* 0x000fe400078ec0ff */
[----:B------:R-:W-:Y:S01]  /*10a50*/  SEL R77, R15, R14, P0 ;  /* 0x0000000e0f4d7207 */ /* 0x000fe20000000000 */
[--C-:B------:R-:W-:Y:S01]  /*10a60*/  IMAD.X R9, RZ, RZ, R25.reuse, P1 ;  /* 0x000000ffff097224 */ /* 0x100fe200008e0619 */
[----:B------:R-:W-:Y:S01]  /*10a70*/  SEL R68, R14, R15, P0 ;  /* 0x0000000f0e447207 */ /* 0x000fe20000000000 */
[----:B------:R-:W-:Y:S01]  /*10a80*/  IMAD.X R15, RZ, RZ, R25, P5 ;  /* 0x000000ffff0f7224 */ /* 0x000fe200028e0619 */
[----:B------:R-:W-:-:S02]  /*10a90*/  LOP3.LUT R14, R97, 0x380, RZ, 0xc0, !PT ;  /* 0x00000380610e7812 */ /* 0x000fc400078ec0ff */
[----:B------:R-:W-:Y:S02]  /*10aa0*/  SHF.R.U64 R12, R12, 0x3, RZ ;  /* 0x000000030c0c7819 */ /* 0x000fe400000012ff */
[----:B------:R-:W-:Y:S02]  /*10ab0*/  LOP3.LUT R30, R8, R89, RZ, 0x3c, !PT ;  /* 0x00000059081e7212 */ /* 0x000fe400078e3cff */
[----:B------:R-:W-:Y:S02]  /*10ac0*/  SHF.R.U64 R11, R11, 0x3, RZ ;  /* 0x000000030b0b7819 */ /* 0x000fe400000012ff */
[----:B------:R-:W-:Y:S02]  /*10ad0*/  LOP3.LUT R8, R99, 0x380, RZ, 0xc0, !PT ;  /* 0x0000038063087812 */ /* 0x000fe400078ec0ff */
[----:B------:R-:W-:Y:S02]  /*10ae0*/  SHF.R.U64 R10, R10, 0x3, RZ ;  /* 0x000000030a0a7819 */ /* 0x000fe400000012ff */
[----:B------:R-:W-:-:S02]  /*10af0*/  LOP3.LUT R74, R103, 0x380, RZ, 0xc0, !PT ;  /* 0x00000380674a7812 */ /* 0x000fc400078ec0ff */
[----:B------:R-:W-:Y:S02]  /*10b00*/  SHF.R.U64 R76, R76, 0x3, RZ ;  /* 0x000000034c4c7819 */ /* 0x000fe400000012ff */
[----:B------:R-:W-:Y:S02]  /*10b10*/  F2FP.BF16.F32.PACK_AB R132, R132, R133 ;  /* 0x000000858484723e */ /* 0x000fe400000010ff */
[----:B------:R-:W-:Y:S02]  /*10b20*/  F2FP.BF16.F32.PACK_AB R131, R130, R131 ;  /* 0x000000838283723e */ /* 0x000fe400000010ff */
[----:B------:R-:W-:Y:S02]  /*10b30*/  F2FP.BF16.F32.PACK_AB R21, R100, R21 ;  /* 0x000000156415723e */ /* 0x000fe400000010ff */
[----:B------:R-:W-:Y:S02]  /*10b40*/  SHF.R.U64 R14, R14, 0x3, RZ ;  /* 0x000000030e0e7819 */ /* 0x000fe400000012ff */
[----:B------:R-:W-:-:S02]  /*10b50*/  LOP3.LUT R26, R12, R95, RZ, 0x3c, !PT ;  /* 0x0000005f0c1a7212 */ /* 0x000fc400078e3cff */
[----:B------:R-:W-:Y:S01]  /*10b60*/  LOP3.LUT R24, R11, R24, RZ, 0x3c, !PT ;  /* 0x000000180b187212 */ /* 0x000fe200078e3cff */
[----:B------:R-:W-:Y:S01]  /*10b70*/  IMAD.X R11, RZ, RZ, R25, P2 ;  /* 0x000000ffff0b7224 */ /* 0x000fe200010e0619 */
[----:B------:R-:W-:Y:S02]  /*10b80*/  SHF.R.U64 R8, R8, 0x3, RZ ;  /* 0x0000000308087819 */ /* 0x000fe400000012ff */
[----:B------:R-:W-:Y:S02]  /*10b90*/  LOP3.LUT R12, R10, R101, RZ, 0x3c, !PT ;  /* 0x000000650a0c7212 */ /* 0x000fe400078e3cff */
[----:B------:R-:W-:Y:S02]  /*10ba0*/  SHF.R.U64 R74, R74, 0x3, RZ ;  /* 0x000000034a4a7819 */ /* 0x000fe400000012ff */
[----:B------:R-:W-:Y:S02]  /*10bb0*/  LOP3.LUT R10, R76, R105, RZ, 0x3c, !PT ;  /* 0x000000694c0a7212 */ /* 0x000fe400078e3cff */
[----:B------:R-:W-:-:S02]  /*10bc0*/  SEL R7, R132, R131, P0 ;  /* 0x0000008384077207 */ /* 0x000fc40000000000 */
[----:B------:R-:W-:Y:S02]  /*10bd0*/  SEL R61, R21, R20, P0 ;  /* 0x00000014153d7207 */ /* 0x000fe40000000000 */
[----:B------:R-:W-:Y:S01]  /*10be0*/  SEL R54, R20, R21, P0 ;  /* 0x0000001514367207 */ /* 0x000fe20000000000 */
[----:B------:R-:W-:Y:S01]  /*10bf0*/  IMAD.X R21, RZ, RZ, R25, P4 ;  /* 0x000000ffff157224 */ /* 0x000fe200020e0619 */
[----:B------:R-:W-:Y:S02]  /*10c00*/  LOP3.LUT R20, R14, R97, RZ, 0x3c, !PT ;  /* 0x000000610e147212 */ /* 0x000fe400078e3cff */
[----:B------:R-:W-:Y:S02]  /*10c10*/  LOP3.LUT R14, R8, R99, RZ, 0x3c, !PT ;  /* 0x00000063080e7212 */ /* 0x000fe400078e3cff */
[----:B------:R-:W-:Y:S02]  /*10c20*/  F2FP.BF16.F32.PACK_AB R128, R128, R129 ;  /* 0x000000818080723e */ /* 0x000fe400000010ff */
[----:B------:R-:W-:-:S02]  /*10c30*/  F2FP.BF16.F32.PACK_AB R127, R126, R127 ;  /* 0x0000007f7e7f723e */ /* 0x000fc400000010ff */
[----:B------:R-:W-:Y:S02]  /*10c40*/  LOP3.LUT R8, R74, R103, RZ, 0x3c, !PT ;  /* 0x000000674a087212 */ /* 0x000fe400078e3cff */
[----:B------:R-:W-:Y:S02]  /*10c50*/  F2FP.BF16.F32.PACK_AB R124, R124, R125 ;  /* 0x0000007d7c7c723e */ /* 0x000fe400000010ff */
[----:B------:R-:W-:Y:S02]  /*10c60*/  F2FP.BF16.F32.PACK_AB R123, R122, R123 ;  /* 0x0000007b7a7b723e */ /* 0x000fe400000010ff */
[----:B------:R-:W-:Y:S02]  /*10c70*/  MOV R74, R10 ;  /* 0x0000000a004a7202 */ /* 0x000fe40000000f00 */
[----:B------:R-:W-:Y:S02]  /*10c80*/  SEL R132, R131, R132, P0 ;  /* 0x0000008483847207 */ /* 0x000fe40000000000 */
[----:B------:R-:W-:-:S02]  /*10c90*/  SEL R17, R128, R127, P0 ;  /* 0x0000007f80117207 */ /* 0x000fc40000000000 */
[----:B------:R-:W-:Y:S02]  /*10ca0*/  SEL R128, R127, R128, P0 ;  /* 0x000000807f807207 */ /* 0x000fe40000000000 */
[----:B------:R-:W-:Y:S02]  /*10cb0*/  SEL R49, R124, R123, P0 ;  /* 0x0000007b7c317207 */ /* 0x000fe40000000000 */
[----:B------:R-:W-:Y:S02]  /*10cc0*/  SEL R124, R123, R124, P0 ;  /* 0x0000007c7b7c7207 */ /* 0x000fe40000000000 */
[----:B------:R-:W-:Y:S02]  /*10cd0*/  MOV R76, R8 ;  /* 0x00000008004c7202 */ /* 0x000fe40000000f00 */
[----:B------:R-:W-:Y:S02]  /*10ce0*/  SEL R81, R118, R119, P0 ;  /* 0x0000007776517207 */ /* 0x000fe40000000000 */
[----:B------:R-:W-:-:S02]  /*10cf0*/  MOV R82, R20 ;  /* 0x0000001400527202 */ /* 0x000fc40000000f00 */
[----:B------:R-:W-:Y:S02]  /*10d00*/  SEL R118, R119, R118, P0 ;  /* 0x0000007677767207 */ /* 0x000fe40000000000 */
[----:B------:R-:W-:Y:S02]  /*10d10*/  MOV R89, R24 ;  /* 0x0000001800597202 */ /* 0x000fe40000000f00 */
[----:B------:R-:W-:Y:S01]  /*10d20*/  MOV R80, R14 ;  /* 0x0000000e00507202 */ /* 0x000fe20000000f00 */
[----:B--2---:R0:W-:Y:S01]  /*10d30*/  SHFL.IDX PT, R10, R7, R6, 0x1c1f ;  /* 0x001c1f06070a7589 */ /* 0x0041e200000e0000 */
[----:B------:R-:W-:Y:S02]  /*10d40*/  MOV R78, R12 ;  /* 0x0000000c004e7202 */ /* 0x000fe40000000f00 */
[----:B------:R-:W-:Y:S01]  /*10d50*/  MOV R88, R36 ;  /* 0x0000002400587202 */ /* 0x000fe20000000f00 */
[----:B------:R-:W-:Y:S01]  /*10d60*/  SHFL.IDX PT, R67, R67, R6, 0x1c1f ;  /* 0x001c1f0643437589 */ /* 0x000fe200000e0000 */
[----:B------:R-:W-:-:S02]  /*10d70*/  MOV R83, R26 ;  /* 0x0000001a00537202 */ /* 0x000fc40000000f00 */
[----:B------:R-:W-:Y:S01]  /*10d80*/  MOV R87, R34 ;  /* 0x0000002200577202 */ /* 0x000fe20000000f00 */
[----:B------:R-:W-:Y:S01]  /*10d90*/  SHFL.IDX PT, R17, R17, R6, 0x1c1f ;  /* 0x001c1f0611117589 */ /* 0x000fe200000e0000 */
[----:B------:R-:W-:Y:S02]  /*10da0*/  MOV R85, R30 ;  /* 0x0000001e00557202 */ /* 0x000fe40000000f00 */
[----:B0-----:R-:W-:Y:S01]  /*10db0*/  LOP3.LUT R7, R6, 0x2, RZ, 0x3c, !PT ;  /* 0x0000000206077812 */ /* 0x001fe200078e3cff */
[----:B------:R-:W-:Y:S01]  /*10dc0*/  SHFL.IDX PT, R69, R69, R6, 0x1c1f ;  /* 0x001c1f0645457589 */ /* 0x000fe200000e0000 */
[----:B------:R-:W-:Y:S02]  /*10dd0*/  MOV R84, R28 ;  /* 0x0000001c00547202 */ /* 0x000fe40000000f00 */
[----:B------:R-:W-:Y:S01]  /*10de0*/  MOV R86, R32 ;  /* 0x0000002000567202 */ /* 0x000fe20000000f00 */
[----:B------:R-:W0:Y:S01]  /*10df0*/  SHFL.IDX PT, R9, R132, R7, 0x1c1f ;  /* 0x001c1f0784097589 */ /* 0x000e2200000e0000 */
[----:B------:R-:W-:-:S03]  /*10e00*/  PLOP3.LUT P1, PT, PT, PT, UP0, 0x80, 0x0 ;  /* 0x000000000000781c */ /* 0x000fc60003f2f008 */
[----:B------:R-:W1:Y:S04]  /*10e10*/  SHFL.IDX PT, R96, R96, R7, 0x1c1f ;  /* 0x001c1f0760607589 */ /* 0x000e6800000e0000 */
[----:B------:R-:W2:Y:S04]  /*10e20*/  SHFL.IDX PT, R128, R128, R7, 0x1c1f ;  /* 0x001c1f0780807589 */ /* 0x000ea800000e0000 */
[----:B------:R-:W3:Y:S04]  /*10e30*/  SHFL.IDX PT, R72, R72, R7, 0x1c1f ;  /* 0x001c1f0748487589 */ /* 0x000ee800000e0000 */
[----:B------:R-:W-:Y:S04]  /*10e40*/  SHFL.IDX PT, R49, R49, R6, 0x1c1f ;  /* 0x001c1f0631317589 */ /* 0x000fe800000e0000 */
[----:B------:R-:W-:Y:S04]  /*10e50*/  SHFL.IDX PT, R71, R71, R6, 0x1c1f ;  /* 0x001c1f0647477589 */ /* 0x000fe800000e0000 */
[----:B------:R-:W4:Y:S01]  /*10e60*/  SHFL.IDX PT, R124, R124, R7, 0x1c1f ;  /* 0x001c1f077c7c7589 */ /* 0x000f2200000e0000 */
[----:B0-----:R-:W-:-:S02]  /*10e70*/  SEL R8, R10, R9, P0 ;  /* 0x000000090a087207 */ /* 0x001fc40000000000 */
[----:B------:R-:W-:Y:S01]  /*10e80*/  SEL R10, R9, R10, P0 ;  /* 0x0000000a090a7207 */ /* 0x000fe20000000000 */
[----:B------:R-:W0:Y:S01]  /*10e90*/  SHFL.IDX PT, R56, R56, R7, 0x1c1f ;  /* 0x001c1f0738387589 */ /* 0x000e2200000e0000 */
[----:B-1----:R-:W-:Y:S02]  /*10ea0*/  SEL R9, R67, R96, P0 ;  /* 0x0000006043097207 */ /* 0x002fe40000000000 */
[----:B------:R-:W-:Y:S01]  /*10eb0*/  SEL R11, R96, R67, P0 ;  /* 0x00000043600b7207 */ /* 0x000fe20000000000 */
[----:B------:R-:W-:Y:S01]  /*10ec0*/  SHFL.IDX PT, R51, R51, R6, 0x1c1f ;  /* 0x001c1f0633337589 */ /* 0x000fe200000e0000 */
[----:B--2---:R-:W-:Y:S02]  /*10ed0*/  SEL R12, R17, R128, P0 ;  /* 0x00000080110c7207 */ /* 0x004fe40000000000 */
[----:B------:R-:W-:Y:S01]  /*10ee0*/  SEL R14, R128, R17, P0 ;  /* 0x00000011800e7207 */ /* 0x000fe20000000000 */
[----:B------:R-:W-:Y:S01]  /*10ef0*/  SHFL.IDX PT, R57, R57, R6, 0x1c1f ;  /* 0x001c1f0639397589 */ /* 0x000fe200000e0000 */
[----:B---3--:R-:W-:-:S02]  /*10f00*/  SEL R13, R69, R72, P0 ;  /* 0x00000048450d7207 */ /* 0x008fc40000000000 */
[----:B------:R-:W-:Y:S01]  /*10f10*/  SEL R15, R72, R69, P0 ;  /* 0x00000045480f7207 */ /* 0x000fe20000000000 */
[----:B------:R-:W1:Y:S04]  /*10f20*/  SHFL.IDX PT, R52, R52, R7, 0x1c1f ;  /* 0x001c1f0734347589 */ /* 0x000e6800000e0000 */
[----:B------:R-:W2:Y:S04]  /*10f30*/  SHFL.IDX PT, R46, R46, R7, 0x1c1f ;  /* 0x001c1f072e2e7589 */ /* 0x000ea800000e0000 */
[----:B------:R-:W-:Y:S01]  /*10f40*/  SHFL.IDX PT, R53, R53, R6, 0x1c1f ;  /* 0x001c1f0635357589 */ /* 0x000fe200000e0000 */
[----:B----4-:R-:W-:-:S02]  /*10f50*/  SEL R24, R49, R124, P0 ;  /* 0x0000007c31187207 */ /* 0x010fc40000000000 */
[----:B------:R-:W-:Y:S01]  /*10f60*/  SEL R26, R124, R49, P0 ;  /* 0x000000317c1a7207 */ /* 0x000fe20000000000 */
[----:B------:R-:W-:Y:S01]  /*10f70*/  SHFL.IDX PT, R45, R45, R6, 0x1c1f ;  /* 0x001c1f062d2d7589 */ /* 0x000fe200000e0000 */
[----:B0-----:R-:W-:Y:S02]  /*10f80*/  SEL R25, R71, R56, P0 ;  /* 0x0000003847197207 */ /* 0x001fe40000000000 */
[----:B------:R-:W-:Y:S01]  /*10f90*/  SEL R27, R56, R71, P0 ;  /* 0x00000047381b7207 */ /* 0x000fe20000000000 */
[----:B------:R-:W-:Y:S04]  /*10fa0*/  SHFL.IDX PT, R41, R41, R6, 0x1c1f ;  /* 0x001c1f0629297589 */ /* 0x000fe800000e0000 */
[----:B------:R-:W-:Y:S04]  /*10fb0*/  SHFL.IDX PT, R55, R55, R6, 0x1c1f ;  /* 0x001c1f0637377589 */ /* 0x000fe800000e0000 */
[----:B------:R-:W-:Y:S01]  /*10fc0*/  SHFL.IDX PT, R59, R59, R6, 0x1c1f ;  /* 0x001c1f063b3b7589 */ /* 0x000fe200000e0000 */
[----:B-1----:R-:W-:-:S02]  /*10fd0*/  SEL R28, R51, R52, P0 ;  /* 0x00000034331c7207 */ /* 0x002fc40000000000 */
[----:B------:R-:W-:Y:S01]  /*10fe0*/  SEL R30, R52, R51, P0 ;  /* 0x00000033341e7207 */ /* 0x000fe20000000000 */
[----:B------:R-:W-:Y:S01]  /*10ff0*/  SHFL.IDX PT, R61, R61, R6, 0x1c1f ;  /* 0x001c1f063d3d7589 */ /* 0x000fe200000e0000 */
[----:B--2---:R-:W-:Y:S02]  /*11000*/  SEL R29, R57, R46, P0 ;  /* 0x0000002e391d7207 */ /* 0x004fe40000000000 */
[----:B------:R-:W-:Y:S01]  /*11010*/  SEL R31, R46, R57, P0 ;  /* 0x000000392e1f7207 */ /* 0x000fe20000000000 */
[----:B------:R-:W-:Y:S04]  /*11020*/  SHFL.IDX PT, R63, R63, R6, 0x1c1f ;  /* 0x001c1f063f3f7589 */ /* 0x000fe800000e0000 */
        /* <DEDUP_REMOVED lines=9> */
[----:B------:R-:W0:Y:S04]  /*110c0*/  SHFL.IDX PT, R48, R48, R7, 0x1c1f ;  /* 0x001c1f0730307589 */ /* 0x000e2800000e0000 */
[----:B------:R-:W1:Y:S04]  /*110d0*/  SHFL.IDX PT, R42, R42, R7, 0x1c1f ;  /* 0x001c1f072a2a7589 */ /* 0x000e6800000e0000 */
[----:B------:R-:W2:Y:S04]  /*110e0*/  SHFL.IDX PT, R44, R44, R7, 0x1c1f ;  /* 0x001c1f072c2c7589 */ /* 0x000ea800000e0000 */
[----:B------:R3:W4:Y:S01]  /*110f0*/  SHFL.IDX PT, R6, R38, R7, 0x1c1f ;  /* 0x001c1f0726067589 */ /* 0x00072200000e0000 */
[----:B------:R-:W-:Y:S06]  /*11100*/  BAR.SYNC.DEFER_BLOCKING 0x1, 0x100 ;  /* 0x0044000000007b1d */ /* 0x000fec0000010000 */
[----:B------:R-:W-:Y:S01]  /*11110*/  SHFL.IDX PT, R40, R40, R7, 0x1c1f ;  /* 0x001c1f0728287589 */ /* 0x000fe200000e0000 */
[----:B0-----:R-:W-:-:S02]  /*11120*/  SEL R32, R53, R48, P0 ;  /* 0x0000003035207207 */ /* 0x001fc40000000000 */
[----:B------:R-:W-:Y:S01]  /*11130*/  SEL R34, R48, R53, P0 ;  /* 0x0000003530227207 */ /* 0x000fe20000000000 */
[----:B------:R-:W-:Y:S01]  /*11140*/  SHFL.IDX PT, R21, R62, R7, 0x1c1f ;  /* 0x001c1f073e157589 */ /* 0x000fe200000e0000 */
[----:B-1----:R-:W-:Y:S02]  /*11150*/  SEL R33, R47, R42, P0 ;  /* 0x0000002a2f217207 */ /* 0x002fe40000000000 */
[----:B------:R-:W-:Y:S01]  /*11160*/  SEL R35, R42, R47, P0 ;  /* 0x0000002f2a237207 */ /* 0x000fe20000000000 */
[----:B------:R-:W-:Y:S01]  /*11170*/  SHFL.IDX PT, R18, R18, R7, 0x1c1f ;  /* 0x001c1f0712127589 */ /* 0x000fe200000e0000 */
[----:B--2---:R-:W-:Y:S02]  /*11180*/  SEL R36, R45, R44, P0 ;  /* 0x0000002c2d247207 */ /* 0x004fe40000000000 */
[----:B---3--:R-:W-:Y:S01]  /*11190*/  SEL R38, R44, R45, P0 ;  /* 0x0000002d2c267207 */ /* 0x008fe20000000000 */
[----:B------:R-:W0:Y:S01]  /*111a0*/  SHFL.IDX PT, R50, R50, R7, 0x1c1f ;  /* 0x001c1f0732327589 */ /* 0x000e2200000e0000 */
[----:B----4-:R-:W-:-:S02]  /*111b0*/  SEL R37, R43, R6, P0 ;  /* 0x000000062b257207 */ /* 0x010fc40000000000 */
[----:B------:R-:W-:Y:S01]  /*111c0*/  SEL R39, R6, R43, P0 ;  /* 0x0000002b06277207 */ /* 0x000fe20000000000 */
[----:B------:R-:W-:Y:S01]  /*111d0*/  SHFL.IDX PT, R64, R64, R7, 0x1c1f ;  /* 0x001c1f0740407589 */ /* 0x000fe200000e0000 */
[----:B------:R-:W-:-:S03]  /*111e0*/  IMAD.U32 R6, RZ, RZ, UR4 ;  /* 0x00000004ff067e24 */ /* 0x000fc6000f8e00ff */
[----:B------:R-:W1:Y:S04]  /*111f0*/  SHFL.IDX PT, R54, R54, R7, 0x1c1f ;  /* 0x001c1f0736367589 */ /* 0x000e6800000e0000 */
[----:B------:R-:W2:Y:S04]  /*11200*/  SHFL.IDX PT, R66, R66, R7, 0x1c1f ;  /* 0x001c1f0742427589 */ /* 0x000ea800000e0000 */
[----:B------:R-:W3:Y:S04]  /*11210*/  SHFL.IDX PT, R58, R58, R7, 0x1c1f ;  /* 0x001c1f073a3a7589 */ /* 0x000ee800000e0000 */
[----:B------:R-:W4:Y:S04]  /*11220*/  SHFL.IDX PT, R68, R68, R7, 0x1c1f ;  /* 0x001c1f0744447589 */ /* 0x000f2800000e0000 */
[----:B------:R-:W4:Y:S01]  /*11230*/  SHFL.IDX PT, R70, R70, R7, 0x1c1f ;  /* 0x001c1f0746467589 */ /* 0x000f2200000e0000 */
[----:B0-----:R-:W-:-:S02]  /*11240*/  SEL R48, R59, R50, P0 ;  /* 0x000000323b307207 */ /* 0x001fc40000000000 */
[----:B------:R-:W-:Y:S01]  /*11250*/  SEL R50, R50, R59, P0 ;  /* 0x0000003b32327207 */ /* 0x000fe20000000000 */
[----:B------:R-:W-:Y:S04]  /*11260*/  SHFL.IDX PT, R60, R60, R7, 0x1c1f ;  /* 0x001c1f073c3c7589 */ /* 0x000fe800000e0000 */
[----:B------:R0:W4:Y:S01]  /*11270*/  SHFL.IDX PT, R118, R118, R7, 0x1c1f ;  /* 0x001c1f0776767589 */ /* 0x00012200000e0000 */
[----:B-1----:R-:W-:Y:S02]  /*11280*/  SEL R52, R61, R54, P0 ;  /* 0x000000363d347207 */ /* 0x002fe40000000000 */
[----:B------:R-:W-:Y:S01]  /*11290*/  SEL R54, R54, R61, P0 ;  /* 0x0000003d36367207 */ /* 0x000fe20000000000 */
[----:B------:R1:W-:Y:S01]  /*112a0*/  STSM.16.M88.4 [R89], R8 ;  /* 0x0000000859007844 */ /* 0x0003e20000000200 */
[----:B--2---:R-:W-:-:S02]  /*112b0*/  SEL R49, R75, R66, P0 ;  /* 0x000000424b317207 */ /* 0x004fc40000000000 */
[----:B------:R-:W-:Y:S01]  /*112c0*/  SEL R51, R66, R75, P0 ;  /* 0x0000004b42337207 */ /* 0x000fe20000000000 */
[----:B------:R2:W-:Y:S01]  /*112d0*/  STSM.16.M88.4 [R88], R12 ;  /* 0x0000000c58007844 */ /* 0x0005e20000000200 */
[----:B---3--:R-:W-:Y:S01]  /*112e0*/  SEL R56, R63, R58, P0 ;  /* 0x0000003a3f387207 */ /* 0x008fe20000000000 */
[----:B0-----:R-:W-:Y:S01]  /*112f0*/  IMAD.U32 R7, RZ, RZ, UR5 ;  /* 0x00000005ff077e24 */ /* 0x001fe2000f8e00ff */
[----:B------:R-:W-:Y:S01]  /*11300*/  SEL R58, R58, R63, P0 ;  /* 0x0000003f3a3a7207 */ /* 0x000fe20000000000 */
[----:B------:R0:W-:Y:S01]  /*11310*/  STSM.16.M88.4 [R87], R24 ;  /* 0x0000001857007844 */ /* 0x0001e20000000200 */
[----:B----4-:R-:W-:Y:S01]  /*11320*/  SEL R53, R77, R68, P0 ;  /* 0x000000444d357207 */ /* 0x010fe20000000000 */
[----:B------:R-:W-:Y:S02]  /*11330*/  ULDC.64 UR4, c[0x0][0xbe0] ;  /* 0x0002f80000047ab9 */ /* 0x000fe40000000a00 */
[----:B------:R-:W-:Y:S01]  /*11340*/  STSM.16.M88.4 [R86], R28 ;  /* 0x0000001c56007844 */ /* 0x000fe20000000200 */
[----:B------:R-:W-:-:S02]  /*11350*/  SEL R57, R79, R70, P0 ;  /* 0x000000464f397207 */ /* 0x000fc40000000000 */
[----:B------:R-:W-:Y:S01]  /*11360*/  SEL R59, R70, R79, P0 ;  /* 0x0000004f463b7207 */ /* 0x000fe20000000000 */
[----:B------:R-:W-:Y:S01]  /*11370*/  STSM.16.M88.4 [R85], R32 ;  /* 0x0000002055007844 */ /* 0x000fe20000000200 */
[----:B-1----:R-:W-:Y:S02]  /*11380*/  SEL R8, R41, R40, P0 ;  /* 0x0000002829087207 */ /* 0x002fe40000000000 */
[----:B------:R-:W-:Y:S01]  /*11390*/  SEL R10, R40, R41, P0 ;  /* 0x00000029280a7207 */ /* 0x000fe20000000000 */
[----:B------:R-:W-:Y:S01]  /*113a0*/  STSM.16.M88.4 [R84], R36 ;  /* 0x0000002454007844 */ /* 0x000fe20000000200 */
[----:B------:R-:W-:Y:S02]  /*113b0*/  SEL R9, R20, R21, P0 ;  /* 0x0000001514097207 */ /* 0x000fe40000000000 */
[----:B------:R-:W-:Y:S02]  /*113c0*/  SEL R11, R21, R20, P0 ;  /* 0x00000014150b7207 */ /* 0x000fe40000000000 */
[----:B--2---:R-:W-:-:S02]  /*113d0*/  SEL R12, R55, R18, P0 ;  /* 0x00000012370c7207 */ /* 0x004fc40000000000 */
[----:B------:R-:W-:Y:S01]  /*113e0*/  SEL R14, R18, R55, P0 ;  /* 0x00000037120e7207 */ /* 0x000fe20000000000 */
[----:B------:R1:W-:Y:S01]  /*113f0*/  STSM.16.M88.4 [R83], R8 ;  /* 0x0000000853007844 */ /* 0x0003e20000000200 */
[----:B------:R-:W-:Y:S02]  /*11400*/  SEL R13, R73, R64, P0 ;  /* 0x00000040490d7207 */ /* 0x000fe40000000000 */
[----:B------:R-:W-:Y:S02]  /*11410*/  SEL R15, R64, R73, P0 ;  /* 0x00000049400f7207 */ /* 0x000fe40000000000 */
[----:B------:R-:W-:Y:S02]  /*11420*/  SEL R55, R68, R77, P0 ;  /* 0x0000004d44377207 */ /* 0x000fe40000000000 */
[----:B0-----:R-:W-:Y:S01]  /*11430*/  SEL R25, R81, R118, P0 ;  /* 0x0000007651197207 */ /* 0x001fe20000000000 */
[----:B------:R0:W-:Y:S01]  /*11440*/  STSM.16.M88.4 [R82], R12 ;  /* 0x0000000c52007844 */ /* 0x0001e20000000200 */
[----:B------:R-:W-:-:S02]  /*11450*/  SEL R27, R118, R81, P0 ;  /* 0x00000051761b7207 */ /* 0x000fc40000000000 */
[----:B------:R-:W-:Y:S01]  /*11460*/  SEL R24, R65, R60, P0 ;  /* 0x0000003c41187207 */ /* 0x000fe20000000000 */
[----:B------:R0:W-:Y:S01]  /*11470*/  STSM.16.M88.4 [R80], R48 ;  /* 0x0000003050007844 */ /* 0x0001e20000000200 */
[----:B------:R-:W-:-:S03]  /*11480*/  SEL R26, R60, R65, P0 ;  /* 0x000000413c1a7207 */ /* 0x000fc60000000000 */
[----:B------:R0:W-:Y:S04]  /*11490*/  STSM.16.M88.4 [R78], R52 ;  /* 0x000000344e007844 */ /* 0x0001e80000000200 */
[----:B------:R0:W-:Y:S04]  /*114a0*/  STSM.16.M88.4 [R76], R56 ;  /* 0x000000384c007844 */ /* 0x0001e80000000200 */
[----:B------:R0:W-:Y:S01]  /*114b0*/  STSM.16.M88.4 [R74], R24 ;  /* 0x000000184a007844 */ /* 0x0001e20000000200 */
[----:B------:R-:W-:Y:S06]  /*114c0*/  BAR.SYNC.DEFER_BLOCKING 0x1, 0x100 ;  /* 0x0044000000007b1d */ /* 0x000fec0000010000 */
[----:B-1----:R-:W2:Y:S01]  /*114d0*/  @P1 LDG.E R8, desc[UR48][R6.64] ;  /* 0x0000003006081981 */ /* 0x002ea2000c1e1900 */
[----:B------:R-:W-:Y:S01]  /*114e0*/  UISETP.NE.U32.AND UP1, UPT, UR4, URZ, UPT ;  /* 0x0000003f0400728c */ /* 0x000fe2000bf25070 */
[----:B------:R-:W1:Y:S01]  /*114f0*/  LDC R18, c[0x0][0xa88] ;  /* 0x0002a200ff127b82 */ /* 0x000e620000000800 */
        /* <DEDUP_REMOVED lines=11> */
[----:B-1----:R0:W5:Y:S01]  /*115b0*/  @P0 LDG.E R18, desc[UR48][R8.64] ;  /* 0x0000003008120981 */ /* 0x002162000c1e1900 */
[----:B------:R-:W-:Y:S08]  /*115c0*/  @P0 BRA `(.L_x_1197) ;  /* 0x0000000000100947 */ /* 0x000ff00003800000 */
[----:B------:R-:W-:Y:S05]  /*115d0*/  @!P1 BRA `(.L_x_1197) ;  /* 0x00000000000c9947 */ /* 0x000fea0003800000 */
[----:B0-----:R-:W2:Y:S04]  /*115e0*/  LDG.E R9, desc[UR48][R6.64] ;  /* 0x0000003006097981 */ /* 0x001ea8000c1e1900 */
[----:B-----5:R-:W2:Y:S02]  /*115f0*/  LDG.E R18, desc[UR48][R6.64+0x4] ;  /* 0x0000043006127981 */ /* 0x020ea4000c1e1900 */
[----:B--2---:R-:W-:-:S07]  /*11600*/  IMAD.IADD R18, R18, 0x1, -R9 ;  /* 0x0000000112127824 */ /* 0x004fce00078e0a09 */
.L_x_1197:
[----:B------:R-:W-:Y:S01]  /*11610*/  USHF.R.S32.HI UR9, URZ, 0x1f, UR43 ;  /* 0x0000001f3f097899 */ /* 0x000fe2000801142b */
[C---:B------:R-:W-:Y:S01]  /*11620*/  IADD3 R7, P3, R4.reuse, 0x3000, RZ ;  /* 0x0000300004077810 */ /* 0x040fe20007f7e0ff */
[----:B------:R-:W-:Y:S01]  /*11630*/  ULDC.64 UR10, c[0x0][0xb70] ;  /* 0x0002dc00000a7ab9 */ /* 0x000fe20000000a00 */
[----:B------:R-:W-:Y:S01]  /*11640*/  USHF.R.S32.HI UR5, URZ, 0x1f, UR4 ;  /* 0x0000001f3f057899 */ /* 0x000fe20008011404 */
[----:B------:R-:W-:Y:S01]  /*11650*/  IMAD R11, R201, 0x80, R203 ;  /* 0x00000080c90b7824 */ /* 0x000fe200078e02cb */
[----:B------:R-:W-:Y:S01]  /*11660*/  UIMAD UR8, UR9, UR10, URZ ;  /* 0x0000000a090872a4 */ /* 0x000fe2000f8e023f */
[----:B------:R-:W-:Y:S01]  /*11670*/  LOP3.LUT R6, R7, 0x380, RZ, 0xc0, !PT ;  /* 0x0000038007067812 */ /* 0x000fe200078ec0ff */
[----:B------:R-:W-:Y:S01]  /*11680*/  USHF.R.S32.HI UR13, URZ, 0x1f, UR42 ;  /* 0x0000001f3f0d7899 */ /* 0x000fe2000801142a */
[----:B0-----:R-:W-:Y:S01]  /*11690*/  IADD3 R53, P0, R4, 0x4000, RZ ;  /* 0x0000400004357810 */ /* 0x001fe20007f1e0ff */
        /* <DEDUP_REMOVED lines=9> */
[----:B------:R-:W-:Y:S01]  /*11730*/  USEL UR12, UR42, URZ, !UP0 ;  /* 0x0000003f2a0c7287 */ /* 0x000fe2000c000000 */
[C---:B------:R-:W-:Y:S01]  /*11740*/  IADD3 R41, P1, R4.reuse, 0x5000, RZ ;  /* 0x0000500004297810 */ /* 0x040fe20007f3e0ff */
[----:B------:R-:W-:Y:S01]  /*11750*/  UIMAD UR8, UR13, UR10, URZ ;  /* 0x0000000a0d0872a4 */ /* 0x000fe2000f8e023f */
[----:B------:R-:W-:Y:S01]  /*11760*/  LOP3.LUT R52, R53, 0x380, RZ, 0xc0, !PT ;  /* 0x0000038035347812 */ /* 0x000fe200078ec0ff */
[----:B------:R-:W-:Y:S01]  /*11770*/  UIMAD.WIDE.U32 UR6, UR12, UR10, UR6 ;  /* 0x0000000a0c0672a5 */ /* 0x000fe2000f8e0006 */
[----:B------:R-:W-:Y:S01]  /*11780*/  IADD3 R29, P2, R4, 0x6000, RZ ;  /* 0x00006000041d7810 */ /* 0x000fe20007f5e0ff */
[----:B------:R-:W-:Y:S01]  /*11790*/  UIMAD UR8, UR12, UR11, UR8 ;  /* 0x0000000b0c0872a4 */ /* 0x000fe2000f8e0208 */
[----:B------:R-:W-:-:S02]  /*117a0*/  LOP3.LUT R32, R33, 0x380, RZ, 0xc0, !PT ;  /* 0x0000038021207812 */ /* 0x000fc400078ec0ff */
[----:B------:R-:W-:Y:S02]  /*117b0*/  LOP3.LUT R12, R13, 0x380, RZ, 0xc0, !PT ;  /* 0x000003800d0c7812 */ /* 0x000fe400078ec0ff */
[----:B------:R-:W-:Y:S01]  /*117c0*/  IADD3 R8, P6, R11, UR6, RZ ;  /* 0x000000060b087c10 */ /* 0x000fe2000ffde0ff */
[----:B------:R-:W-:Y:S01]  /*117d0*/  IMAD.U32 R10, RZ, RZ, UR8 ;  /* 0x00000008ff0a7e24 */ /* 0x000fe2000f8e00ff */
[----:B------:R-:W-:Y:S02]  /*117e0*/  LOP3.LUT R40, R41, 0x380, RZ, 0xc0, !PT ;  /* 0x0000038029287812 */ /* 0x000fe400078ec0ff */
[----:B------:R-:W-:Y:S02]  /*117f0*/  SHF.R.U64 R52, R52, 0x3, RZ ;  /* 0x0000000334347819 */ /* 0x000fe400000012ff */
[----:B------:R-:W-:Y:S01]  /*11800*/  IADD3.X R7, R7, UR7, R10, P6, !PT ;  /* 0x0000000707077c10 */ /* 0x000fe2000b7fe40a */
[----:B------:R-:W-:Y:S01]  /*11810*/  ULDC.64 UR6, c[0x0][0xb40] ;  /* 0x0002d00000067ab9 */ /* 0x000fe20000000a00 */
[----:B------:R-:W-:-:S02]  /*11820*/  LOP3.LUT R28, R29, 0x380, RZ, 0xc0, !PT ;  /* 0x000003801d1c7812 */ /* 0x000fc400078ec0ff */
[----:B------:R-:W-:Y:S02]  /*11830*/  LEA R20, P6, R8, UR6, 0x2 ;  /* 0x0000000608147c11 */ /* 0x000fe4000f8c10ff */
[----:B------:R-:W-:Y:S02]  /*11840*/  SHF.R.U64 R32, R32, 0x3, RZ ;  /* 0x0000000320207819 */ /* 0x000fe400000012ff */
[----:B------:R-:W-:Y:S01]  /*11850*/  LEA.HI.X R21, R8, UR7, R7, 0x2, P6 ;  /* 0x0000000708157c11 */ /* 0x000fe2000b0f1407 */
[----:B------:R-:W-:Y:S01]  /*11860*/  IMAD.X R7, RZ, RZ, R5, P3 ;  /* 0x000000ffff077224 */ /* 0x000fe200018e0605 */
[----:B------:R-:W-:Y:S01]  /*11870*/  IADD3 R9, P6, R4, 0x7000, RZ ;  /* 0x0000700004097810 */ /* 0x000fe20007fde0ff */
[----:B------:R-:W-:Y:S01]  /*11880*/  ULDC.64 UR6, c[0x0][0xaa0] ;  /* 0x0002a80000067ab9 */ /* 0x000fe20000000a00 */
[----:B------:R-:W-:Y:S02]  /*11890*/  SHF.R.U64 R12, R12, 0x3, RZ ;  /* 0x000000030c0c7819 */ /* 0x000fe400000012ff */
[----:B------:R-:W-:-:S02]  /*118a0*/  LOP3.LUT R8, R9, 0x380, RZ, 0xc0, !PT ;  /* 0x0000038009087812 */ /* 0x000fc400078ec0ff */
[----:B------:R-:W-:Y:S02]  /*118b0*/  SHF.R.U64 R40, R40, 0x3, RZ ;  /* 0x0000000328287819 */ /* 0x000fe400000012ff */
[----:B------:R-:W-:Y:S02]  /*118c0*/  SHF.R.U64 R8, R8, 0x3, RZ ;  /* 0x0000000308087819 */ /* 0x000fe400000012ff */
[----:B------:R-:W-:Y:S01]  /*118d0*/  LOP3.LUT R52, R52, R53, RZ, 0x3c, !PT ;  /* 0x0000003534347212 */ /* 0x000fe200078e3cff */
[----:B------:R-:W-:Y:S01]  /*118e0*/  IMAD.X R53, RZ, RZ, R5, P0 ;  /* 0x000000ffff357224 */ /* 0x000fe200000e0605 */
[----:B------:R-:W-:Y:S02]  /*118f0*/  SHF.R.U64 R28, R28, 0x3, RZ ;  /* 0x000000031c1c7819 */ /* 0x000fe400000012ff */
[----:B------:R-:W-:Y:S01]  /*11900*/  LOP3.LUT R8, R8, R9, RZ, 0x3c, !PT ;  /* 0x0000000908087212 */ /* 0x000fe200078e3cff */
[----:B------:R-:W-:Y:S01]  /*11910*/  VIADD R9, R11, 0x8 ;  /* 0x000000080b097836 */ /* 0x000fe20000000000 */
[----:B------:R-:W-:-:S02]  /*11920*/  LOP3.LUT P0, RZ, R202, 0x3, RZ, 0xc0, !PT ;  /* 0x00000003caff7812 */ /* 0x000fc4000780c0ff */
        /* <DEDUP_REMOVED lines=8> */
[C---:B------:R-:W-:Y:S02]  /*119b0*/  IADD3 R57, P5, R4.reuse, 0x8000, RZ ;  /* 0x0000800004397810 */ /* 0x040fe40007fbe0ff */
[----:B------:R-:W-:-:S02]  /*119c0*/  IADD3 R49, P4, R4, 0x9000, RZ ;  /* 0x0000900004317810 */ /* 0x000fc40007f9e0ff */
[C---:B------:R-:W-:Y:S02]  /*119d0*/  IADD3 R37, P3, R4.reuse, 0xa000, RZ ;  /* 0x0000a00004257810 */ /* 0x040fe40007f7e0ff */
[-C--:B-----5:R-:W-:Y:S02]  /*119e0*/  ISETP.GE.OR P1, PT, R11, R18.reuse, P0 ;  /* 0x000000120b00720c */ /* 0x0a0fe40000726670 */
[C---:B------:R-:W-:Y:S02]  /*119f0*/  LOP3.LUT R45, R4.reuse, 0x380, RZ, 0xc0, !PT ;  /* 0x00000380042d7812 */ /* 0x040fe400078ec0ff */
[----:B------:R-:W-:Y:S02]  /*11a00*/  IADD3 R11, P2, R4, 0xb000, RZ ;  /* 0x0000b000040b7810 */ /* 0x000fe40007f5e0ff */
[----:B------:R-:W-:Y:S01]  /*11a10*/  ISETP.GE.OR P0, PT, R9, R18, P0 ;  /* 0x000000120900720c */ /* 0x000fe20000706670 */
[--C-:B------:R-:W-:Y:S01]  /*11a20*/  IMAD.X R9, RZ, RZ, R5.reuse, P6 ;  /* 0x000000ffff097224 */ /* 0x100fe200030e0605 */
[----:B------:R-:W-:Y:S01]  /*11a30*/  LOP3.LUT R56, R57, 0x380, RZ, 0xc0, !PT ;  /* 0x0000038039387812 */ /* 0x000fe200078ec0ff */
[----:B------:R-:W-:Y:S01]  /*11a40*/  IMAD.X R25, RZ, RZ, R5, P2 ;  /* 0x000000ffff197224 */ /* 0x000fe200010e0605 */
[----:B------:R-:W-:-:S02]  /*11a50*/  LOP3.LUT R48, R49, 0x380, RZ, 0xc0, !PT ;  /* 0x0000038031307812 */ /* 0x000fc400078ec0ff */
[----:B------:R-:W-:Y:S01]  /*11a60*/  LOP3.LUT R36, R37, 0x380, RZ, 0xc0, !PT ;  /* 0x0000038025247812 */ /* 0x000fe200078ec0ff */
[----:B------:R-:W-:Y:S01]  /*11a70*/  @!P1 STG.E desc[UR48][R20.64], R0 ;  /* 0x0000000014009986 */ /* 0x000fe2000c101930 */
[----:B------:R-:W-:Y:S02]  /*11a80*/  SHF.R.U64 R45, R45, 0x3, RZ ;  /* 0x000000032d2d7819 */ /* 0x000fe400000012ff */
[----:B------:R-:W-:Y:S02]  /*11a90*/  LOP3.LUT R10, R11, 0x380, RZ, 0xc0, !PT ;  /* 0x000003800b0a7812 */ /* 0x000fe400078ec0ff */
[----:B------:R-:W-:Y:S01]  /*11aa0*/  SHF.R.U64 R56, R56, 0x3, RZ ;  /* 0x0000000338387819 */ /* 0x000fe200000012ff */
[----:B------:R0:W-:Y:S01]  /*11ab0*/  @!P0 STG.E desc[UR48][R20.64+0x20], R2 ;  /* 0x0000200214008986 */ /* 0x0001e2000c101930 */
[----:B------:R-:W-:Y:S02]  /*11ac0*/  SHF.R.U64 R48, R48, 0x3, RZ ;  /* 0x0000000330307819 */ /* 0x000fe400000012ff */
[----:B------:R-:W-:Y:S01]  /*11ad0*/  SHF.R.U64 R36, R36, 0x3, RZ ;  /* 0x0000000324247819 */ /* 0x000fe200000012ff */
[----:B------:R-:W-:Y:S01]  /*11ae0*/  UIMAD UR5, UR5, UR6, URZ ;  /* 0x00000006050572a4 */ /* 0x000fe2000f8e023f */
[----:B------:R-:W-:Y:S01]  /*11af0*/  LOP3.LUT R44, R45, R4, RZ, 0x3c, !PT ;  /* 0x000000042d2c7212 */ /* 0x000fe200078e3cff */
[--C-:B------:R-:W-:Y:S01]  /*11b00*/  IMAD.MOV.U32 R45, RZ, RZ, R5.reuse ;  /* 0x000000ffff2d7224 */ /* 0x100fe200078e0005 */
[----:B------:R-:W-:Y:S01]  /*11b10*/  SHF.R.U64 R4, R10, 0x3, RZ ;  /* 0x000000030a047819 */ /* 0x000fe200000012ff */
[----:B------:R-:W-:Y:S01]  /*11b20*/  IMAD.U32 R17, RZ, RZ, UR6 ;  /* 0x00000006ff117e24 */ /* 0x000fe2000f8e00ff */
[----:B------:R-:W-:Y:S01]  /*11b30*/  LOP3.LUT R56, R56, R57, RZ, 0x3c, !PT ;  /* 0x0000003938387212 */ /* 0x000fe200078e3cff */
[--C-:B------:R-:W-:Y:S01]  /*11b40*/  IMAD.X R57, RZ, RZ, R5.reuse, P5 ;  /* 0x000000ffff397224 */ /* 0x100fe200028e0605 */
[----:B------:R-:W-:Y:S01]  /*11b50*/  LOP3.LUT R48, R48, R49, RZ, 0x3c, !PT ;  /* 0x0000003130307212 */ /* 0x000fe200078e3cff */
[--C-:B------:R-:W-:Y:S01]  /*11b60*/  IMAD.X R49, RZ, RZ, R5.reuse, P4 ;  /* 0x000000ffff317224 */ /* 0x100fe200020e0605 */
[----:B------:R-:W-:Y:S01]  /*11b70*/  LOP3.LUT R36, R36, R37, RZ, 0x3c, !PT ;  /* 0x0000002524247212 */ /* 0x000fe200078e3cff */
[----:B------:R-:W-:Y:S01]  /*11b80*/  IMAD.X R37, RZ, RZ, R5, P3 ;  /* 0x000000ffff257224 */ /* 0x000fe200018e0605 */
[----:B------:R-:W-:Y:S01]  /*11b90*/  LOP3.LUT R24, R4, R11, RZ, 0x3c, !PT ;  /* 0x0000000b04187212 */ /* 0x000fe200078e3cff */
[--C-:B0-----:R-:W-:Y:S01]  /*11ba0*/  IMAD.MOV.U32 R20, RZ, RZ, R19.reuse ;  /* 0x000000ffff147224 */ /* 0x101fe200078e0013 */
[----:B------:R-:W-:Y:S01]  /*11bb0*/  SHF.R.S32.HI R21, RZ, 0x1f, R19 ;  /* 0x0000001fff157819 */ /* 0x000fe20000011413 */
[----:B------:R-:W5:Y:S01]  /*11bc0*/  LD.E.128 R44, desc[UR48][R44.64] ;  /* 0x000000302c2c7980 */ /* 0x000f62000c101d00 */
[----:B------:R-:W-:-:S03]  /*11bd0*/  UIMAD UR5, UR4, UR7, UR5 ;  /* 0x00000007040572a4 */ /* 0x000fc6000f8e0205 */
[----:B------:R-:W5:Y:S01]  /*11be0*/  LD.E.128 R32, desc[UR48][R32.64] ;  /* 0x0000003020207980 */ /* 0x000f62000c101d00 */
[----:B------:R-:W-:Y:S01]  /*11bf0*/  IMAD.WIDE.U32 R20, R17, UR4, R20 ;  /* 0x0000000411147c25 */ /* 0x000fe2000f8e0014 */
[----:B------:R-:W-:Y:S02]  /*11c00*/  ULDC.64 UR6, c[0x0][0xae0] ;  /* 0x0002b80000067ab9 */ /* 0x000fe40000000a00 */
        /* <DEDUP_REMOVED lines=10> */
[----:B------:R-:W-:Y:S01]  /*11cb0*/  UIMAD UR4, UR9, UR6, URZ ;  /* 0x00000006090472a4 */ /* 0x000fe2000f8e023f */
[----:B------:R-:W-:Y:S01]  /*11cc0*/  VIADD R21, R21, UR5 ;  /* 0x0000000515157c36 */ /* 0x000fe20008000000 */
[----:B------:R-:W-:Y:S01]  /*11cd0*/  BSSY B1, `(.L_x_1198) ;  /* 0x0000032000017945 */ /* 0x000fe20003800000 */
        /* <DEDUP_REMOVED lines=10> */
[----:B------:R-:W-:Y:S01]  /*11d80*/  ULDC.64 UR6, c[0x0][0xae8] ;  /* 0x0002ba0000067ab9 */ /* 0x000fe20000000a00 */
[----:B------:R-:W-:Y:S02]  /*11d90*/  SHF.R.S32.HI R23, RZ, 0x1f, R22 ;  /* 0x0000001fff177819 */ /* 0x000fe40000011416 */
[CC--:B------:R-:W-:Y:S01]  /*11da0*/  ISETP.GE.AND P3, PT, R22.reuse, R17.reuse, PT ;  /* 0x000000111600720c */ /* 0x0c0fe20003f66270 */
[----:B------:R-:W-:Y:S01]  /*11db0*/  VIADD R21, R21, UR4 ;  /* 0x0000000415157c36 */ /* 0x000fe20008000000 */
[----:B------:R-:W-:Y:S01]  /*11dc0*/  UIMAD UR4, UR13, UR6, URZ ;  /* 0x000000060d0472a4 */ /* 0x000fe2000f8e023f */
[----:B------:R-:W-:Y:S02]  /*11dd0*/  VIADD R3, R3, 0x2a820 ;  /* 0x0002a82003037836 */ /* 0x000fe40000000000 */
[C---:B------:R-:W-:Y:S01]  /*11de0*/  VIADD R0, R22.reuse, 0x20 ;  /* 0x0000002016007836 */ /* 0x040fe20000000000 */
[----:B------:R-:W-:Y:S01]  /*11df0*/  UIMAD UR4, UR12, UR7, UR4 ;  /* 0x000000070c0472a4 */ /* 0x000fe2000f8e0204 */
[----:B------:R-:W-:Y:S01]  /*11e00*/  IMAD.U32 R61, RZ, RZ, UR6 ;  /* 0x00000006ff3d7e24 */ /* 0x000fe2000f8e00ff */
[----:B------:R-:W-:Y:S01]  /*11e10*/  PRMT R3, RZ, 0x654, R3 ;  /* 0x00000654ff037816 */ /* 0x000fe20000000003 */
[----:B------:R-:W-:Y:S01]  /*11e20*/  VIADD R2, R22, 0x60 ;  /* 0x0000006016027836 */ /* 0x000fe20000000000 */
[----:B------:R-:W-:Y:S01]  /*11e30*/  ISETP.GE.AND P0, PT, R0, R17, PT ;  /* 0x000000110000720c */ /* 0x000fe20003f06270 */
[----:B------:R-:W-:-:S03]  /*11e40*/  IMAD.WIDE.U32 R60, R61, UR12, R20 ;  /* 0x0000000c3d3c7c25 */ /* 0x000fc6000f8e0014 */
[-C--:B------:R-:W-:Y:S01]  /*11e50*/  ISETP.GE.AND P2, PT, R2, R17.reuse, PT ;  /* 0x000000110200720c */ /* 0x080fe20003f46270 */
[----:B------:R-:W-:Y:S01]  /*11e60*/  VIADD R0, R22, 0x40 ;  /* 0x0000004016007836 */ /* 0x000fe20000000000 */
[----:B0-----:R0:W-:Y:S01]  /*11e70*/  SYNCS.ARRIVE.TRANS64.RED.A1T0 RZ, [R3+URZ], RZ ;  /* 0x000000ff03ff79a7 */ /* 0x0011e2000810043f */
[----:B------:R-:W-:Y:S02]  /*11e80*/  VIADD R65, R61, UR4 ;  /* 0x000000043d417c36 */ /* 0x000fe40008000000 */
        /* <DEDUP_REMOVED lines=12> */
[----:B0-----:R-:W-:Y:S02]  /*11f50*/  IMAD.MOV.U32 R3, RZ, RZ, R65 ;  /* 0x000000ffff037224 */ /* 0x001fe400078e0041 */
        /* <DEDUP_REMOVED lines=9> */
.L_x_1199:
[----:B------:R-:W-:Y:S05]  /*11ff0*/  BSYNC B1 ;  /* 0x0000000000017941 */ /* 0x000fea0003800000 */
.L_x_1198:
[----:B------:R-:W-:Y:S04]  /*12000*/  BSSY B1, `(.L_x_1200) ;  /* 0x0000017000017945 */ /* 0x000fe80003800000 */
[----:B------:R-:W-:Y:S05]  /*12010*/  @P0 BRA `(.L_x_1201) ;  /* 0x0000000000540947 */ /* 0x000fea0003800000 */
[----:B------:R-:W-:Y:S01]  /*12020*/  IADD3 R17, P0, R20, 0x20, RZ ;  /* 0x0000002014117810 */ /* 0x000fe20007f1e0ff */
[C---:B------:R-:W-:Y:S01]  /*12030*/  VIADD R2, R19.reuse, 0x40 ;  /* 0x0000004013027836 */ /* 0x040fe20000000000 */
[----:B------:R-:W-:Y:S01]  /*12040*/  ULDC UR4, c[0x0][0xa8c] ;  /* 0x0002a30000047ab9 */ /* 0x000fe20000000800 */
[----:B------:R-:W-:Y:S01]  /*12050*/  ULDC.64 UR6, c[0x0][0xad8] ;  /* 0x0002b60000067ab9 */ /* 0x000fe20000000a00 */
[----:B0-----:R-:W-:Y:S01]  /*12060*/  IMAD.MOV.U32 R3, RZ, RZ, R65 ;  /* 0x000000ffff037224 */ /* 0x001fe200078e0041 */
[C---:B------:R-:W-:Y:S01]  /*12070*/  ISETP.GE.AND P3, PT, R19.reuse, UR4, PT ;  /* 0x0000000413007c0c */ /* 0x040fe2000bf66270 */
        /* <DEDUP_REMOVED lines=15> */
.L_x_1201:
[----:B------:R-:W-:Y:S05]  /*12170*/  BSYNC B1 ;  /* 0x0000000000017941 */ /* 0x000fea0003800000 */
.L_x_1200:
        /* <DEDUP_REMOVED lines=23> */
.L_x_1203:
[----:B------:R-:W-:Y:S05]  /*122f0*/  BSYNC B1 ;  /* 0x0000000000017941 */ /* 0x000fea0003800000 */
.L_x_1202:
[----:B------:R-:W-:Y:S05]  /*12300*/  @P2 BRA `(.L_x_1204) ;  /* 0x0000000c00302947 */ /* 0x000fea0003800000 */
[----:B---3-5:R-:W-:Y:S01]  /*12310*/  IADD3 R13, P0, R20, 0x60, RZ ;  /* 0x00000060140d7810 */ /* 0x028fe20007f1e0ff */
[----:B------:R-:W-:Y:S01]  /*12320*/  ULDC.64 UR4, c[0x0][0xad8] ;  /* 0x0002b60000047ab9 */ /* 0x000fe20000000a00 */
[----:B------:R-:W-:Y:S01]  /*12330*/  IMAD.MOV.U32 R2, RZ, RZ, R60 ;  /* 0x000000ffff027224 */ /* 0x000fe200078e003c */
[----:B------:R-:W-:Y:S01]  /*12340*/  ULDC.64 UR6, c[0x0][0xa80] ;  /* 0x0002a00000067ab9 */ /* 0x000fe20000000a00 */
[----:B0-----:R-:W-:Y:S02]  /*12350*/  IMAD.MOV.U32 R3, RZ, RZ, R65 ;  /* 0x000000ffff037224 */ /* 0x001fe400078e0041 */
[----:B------:R-:W-:Y:S02]  /*12360*/  IMAD.X R20, RZ, RZ, R21, P0 ;  /* 0x000000ffff147224 */ /* 0x000fe400000e0615 */
[----:B------:R-:W-:Y:S02]  /*12370*/  VIADD R0, R19, 0x40 ;  /* 0x0000004013007836 */ /* 0x000fe40000000000 */
[----:B------:R-:W-:-:S02]  /*12380*/  IMAD R20, R20, UR4, RZ ;  /* 0x0000000414147c24 */ /* 0x000fc4000f8e02ff */
[----:B------:R-:W-:Y:S01]  /*12390*/  IMAD.WIDE.U32 R2, R13, UR4, R2 ;  /* 0x000000040d027c25 */ /* 0x000fe2000f8e0002 */
[----:B------:R-:W-:Y:S02]  /*123a0*/  ULDC UR4, c[0x0][0xa8c] ;  /* 0x0002a30000047ab9 */ /* 0x000fe40000000800 */
[----:B------:R-:W-:Y:S01]  /*123b0*/  ISETP.GE.AND P1, PT, R19, UR4, PT ;  /* 0x0000000413007c0c */ /* 0x000fe2000bf26270 */
[----:B------:R-:W-:Y:S01]  /*123c0*/  IMAD R13, R13, UR5, R20 ;  /* 0x000000050d0d7c24 */ /* 0x000fe2000f8e0214 */
[----:B------:R-:W-:Y:S01]  /*123d0*/  ISETP.GE.AND P2, PT, R0, UR4, PT ;  /* 0x0000000400007c0c */ /* 0x000fe2000bf46270 */
[----:B------:R-:W-:Y:S01]  /*123e0*/  VIADD R0, R19, 0x80 ;  /* 0x0000008013007836 */ /* 0x000fe20000000000 */
[----:B------:R-:W-:Y:S01]  /*123f0*/  LEA R12, P0, R2, UR6, 0x1 ;  /* 0x00000006020c7c11 */ /* 0x000fe2000f8008ff */
[----:B------:R-:W-:-:S05]  /*12400*/  IMAD.IADD R3, R3, 0x1, R13 ;  /* 0x0000000103037824 */ /* 0x000fca00078e020d */
[----:B------:R-:W-:Y:S02]  /*12410*/  LEA.HI.X R13, R2, UR7, R3, 0x1, P0 ;  /* 0x00000007020d7c11 */ /* 0x000fe400080f0c03 */
[----:B------:R-:W-:-:S03]  /*12420*/  ISETP.GE.AND P0, PT, R0, UR4, PT ;  /* 0x0000000400007c0c */ /* 0x000fc6000bf06270 */
[----:B------:R4:W-:Y:S04]  /*12430*/  @!P1 STG.E.128 desc[UR48][R12.64], R4 ;  /* 0x000000040c009986 */ /* 0x0009e8000c101d30 */
[----:B------:R4:W-:Y:S06]  /*12440*/  @!P2 STG.E.128 desc[UR48][R12.64+0x80], R8 ;  /* 0x000080080c00a986 */ /* 0x0009ec000c101d30 */
[----:B------:R-:W-:Y:S05]  /*12450*/  @P0 BRA `(.L_x_1204) ;  /* 0x0000000800dc0947 */ /* 0x000fea0003800000 */
[----:B------:R0:W-:Y:S01]  /*12460*/  STG.E.128 desc[UR48][R12.64+0x100], R24 ;  /* 0x000100180c007986 */ /* 0x0001e2000c101d30 */
[----:B------:R-:W-:Y:S05]  /*12470*/  BRA `(.L_x_1204) ;  /* 0x0000000800d47947 */ /* 0x000fea0003800000 */
.L_x_1196:
[----:B------:R-:W-:Y:S01]  /*12480*/  ULDC.64 UR4, c[0x0][0xbd8] ;  /* 0x0002f60000047ab9 */ /* 0x000fe20000000a00 */
[----:B------:R-:W-:Y:S01]  /*12490*/  IMAD.MOV.U32 R7, RZ, RZ, RZ ;  /* 0x000000ffff077224 */ /* 0x000fe200078e00ff */
[----:B------:R-:W-:-:S04]  /*124a0*/  UISETP.NE.U32.AND UP0, UPT, UR4, URZ, UPT ;  /* 0x0000003f0400728c */ /* 0x000fc8000bf05070 */
[----:B------:R-:W-:-:S03]  /*124b0*/  UISETP.NE.AND.EX UP0, UPT, UR5, URZ, UPT, UP0 ;  /* 0x0000003f0500728c */ /* 0x000fc6000bf05300 */
[----:B------:R-:W-:Y:S02]  /*124c0*/  ULDC.64 UR4, c[0x0][0xbd8] ;  /* 0x0002f60000047ab9 */ /* 0x000fe40000000a00 */
[----:B------:R-:W-:Y:S01]  /*124d0*/  UIMAD.WIDE UR4, UR42, 0x4, UR4 ;  /* 0x000000042a0478a5 */ /* 0x000fe2000f8e0204 */
[----:B------:R-:W0:Y:S01]  /*124e0*/  LDC R0, c[0x0][0xa88] ;  /* 0x0002a200ff007b82 */ /* 0x000e220000000800 */
[----:B------:R-:W-:-:S04]  /*124f0*/  PLOP3.LUT P1, PT, PT, PT, UP0, 0x80, 0x0 ;  /* 0x000000000000781c */ /* 0x000fc80003f2f008 */
[----:B------:R-:W-:Y:S02]  /*12500*/  IMAD.U32 R2, RZ, RZ, UR4 ;  /* 0x00000004ff027e24 */ /* 0x000fe4000f8e00ff */
[----:B------:R-:W-:Y:S01]  /*12510*/  IMAD.U32 R3, RZ, RZ, UR5 ;  /* 0x00000005ff037e24 */ /* 0x000fe2000f8e00ff */
[----:B------:R-:W-:Y:S02]  /*12520*/  ULDC.64 UR4, c[0x0][0xbe0] ;  /* 0x0002f80000047ab9 */ /* 0x000fe40000000a00 */
[----:B------:R-:W-:-:S04]  /*12530*/  UISETP.NE.U32.AND UP1, UPT, UR4, URZ, UPT ;  /* 0x0000003f0400728c */ /* 0x000fc8000bf25070 */
[----:B------:R-:W-:Y:S01]  /*12540*/  UISETP.NE.AND.EX UP1, UPT, UR5, URZ, UPT, UP1 ;  /* 0x0000003f0500728c */ /* 0x000fe2000bf25310 */
[----:B------:R1:W5:Y:S05]  /*12550*/  @P1 LDG.E R7, desc[UR48][R2.64] ;  /* 0x0000003002071981 */ /* 0x00036a000c1e1900 */
[----:B------:R-:W-:-:S05]  /*12560*/  PLOP3.LUT P2, PT, PT, PT, UP1, 0x80, 0x0 ;  /* 0x000000000000781c */ /* 0x000fca0003f4f018 */
[----:B------:R-:W-:Y:S02]  /*12570*/  @UP1 ULDC.64 UR4, c[0x0][0xbe0] ;  /* 0x0002f80000041ab9 */ /* 0x000fe40000000a00 */
[----:B------:R-:W-:-:S06]  /*12580*/  @UP1 UIMAD.WIDE UR4, UR42, 0x4, UR4 ;  /* 0x000000042a0418a5 */ /* 0x000fcc000f8e0204 */
[----:B------:R-:W-:Y:S02]  /*12590*/  IMAD.U32 R4, RZ, RZ, UR4 ;  /* 0x00000004ff047e24 */ /* 0x000fe4000f8e00ff */
[----:B------:R-:W-:-:S05]  /*125a0*/  IMAD.U32 R5, RZ, RZ, UR5 ;  /* 0x00000005ff057e24 */ /* 0x000fca000f8e00ff */
[----:B0-----:R1:W5:Y:S01]  /*125b0*/  @P2 LDG.E R0, desc[UR48][R4.64] ;  /* 0x0000003004002981 */ /* 0x001362000c1e1900 */
[----:B------:R-:W-:Y:S01]  /*125c0*/  USHF.R.S32.HI UR6, URZ, 0x1f, UR43 ;  /* 0x0000001f3f067899 */ /* 0x000fe2000801142b */
[----:B------:R-:W-:Y:S01]  /*125d0*/  ISETP.GT.AND P0, PT, R206, 0x7f, PT ;  /* 0x0000007fce00780c */ /* 0x000fe20003f04270 */
[----:B------:R-:W-:-:S12]  /*125e0*/  @P2 BRA `(.L_x_1205) ;  /* 0x0000000000102947 */ /* 0x000fd80003800000 */
[----:B------:R-:W-:Y:S05]  /*125f0*/  @!P1 BRA `(.L_x_1205) ;  /* 0x00000000000c9947 */ /* 0x000fea0003800000 */
[----:B-1----:R-:W2:Y:S04]  /*12600*/  LDG.E R5, desc[UR48][R2.64] ;  /* 0x0000003002057981 */ /* 0x002ea8000c1e1900 */
[----:B-----5:R-:W2:Y:S02]  /*12610*/  LDG.E R0, desc[UR48][R2.64+0x4] ;  /* 0x0000043002007981 */ /* 0x020ea4000c1e1900 */
[----:B--2---:R-:W-:-:S07]  /*12620*/  IMAD.IADD R0, R0, 0x1, -R5 ;  /* 0x0000000100007824 */ /* 0x004fce00078e0a05 */
.L_x_1205:
[----:B------:R-:W-:Y:S01]  /*12630*/  USHF.R.S32.HI UR4, URZ, 0x1f, UR42 ;  /* 0x0000001f3f047899 */ /* 0x000fe2000801142a */
[----:B------:R-:W-:Y:S01]  /*12640*/  BSSY B1, `(.L_x_1206) ;  /* 0x000001e000017945 */ /* 0x000fe20003800000 */
[----:B------:R-:W-:Y:S01]  /*12650*/  USEL UR8, UR42, URZ, !UP0 ;  /* 0x0000003f2a087287 */ /* 0x000fe2000c000000 */
[----:B------:R-:W-:Y:S01]  /*12660*/  SHF.R.S32.HI R8, RZ, 0x1f, R19 ;  /* 0x0000001fff087819 */ /* 0x000fe20000011413 */
[----:B------:R-:W-:Y:S01]  /*12670*/  USEL UR7, UR4, URZ, !UP0 ;  /* 0x0000003f04077287 */ /* 0x000fe2000c000000 */
[----:B-----5:R-:W-:Y:S01]  /*12680*/  SHF.R.S32.HI R6, RZ, 0x1f, R7 ;  /* 0x0000001fff067819 */ /* 0x020fe20000011407 */
[----:B------:R-:W-:Y:S10]  /*12690*/  @P0 BRA `(.L_x_1207) ;  /* 0x0000000000600947 */ /* 0x000ff40003800000 */
[----:B-1----:R-:W0:Y:S02]  /*126a0*/  S2R R2, SR_TID.X ;  /* 0x0000000000027919 */ /* 0x002e240000002100 */
[----:B0-----:R-:W-:-:S04]  /*126b0*/  IMAD R2, R201, 0x80, R2 ;  /* 0x00000080c9027824 */ /* 0x001fc800078e0202 */
[----:B------:R-:W-:-:S05]  /*126c0*/  VIADD R3, R2, 0xffffff80 ;  /* 0xffffff8002037836 */ /* 0x000fca0000000000 */
[----:B------:R-:W-:-:S13]  /*126d0*/  ISETP.GE.AND P0, PT, R3, R0, PT ;  /* 0x000000000300720c */ /* 0x000fda0003f06270 */
[----:B------:R-:W-:Y:S05]  /*126e0*/  @P0 BRA `(.L_x_1207) ;  /* 0x00000000004c0947 */ /* 0x000fea0003800000 */
[C---:B------:R-:W-:Y:S01]  /*126f0*/  IADD3 R2, P0, R3.reuse, R7, RZ ;  /* 0x0000000703027210 */ /* 0x040fe20007f1e0ff */
        /* <DEDUP_REMOVED lines=18> */
.L_x_1207:
[----:B------:R-:W-:Y:S05]  /*12820*/  BSYNC B1 ;  /* 0x0000000000017941 */ /* 0x000fea0003800000 */
.L_x_1206:
[----:B------:R-:W-:Y:S01]  /*12830*/  ULDC.64 UR4, c[0x0][0xaa0] ;  /* 0x0002a80000047ab9 */ /* 0x000fe20000000a00 */
[----:B-1----:R-:W-:Y:S01]  /*12840*/  IMAD.MOV.U32 R2, RZ, RZ, R19 ;  /* 0x000000ffff027224 */ /* 0x002fe200078e0013 */
[----:B------:R-:W-:Y:S01]  /*12850*/  ULDC.64 UR10, c[0x0][0xae0] ;  /* 0x0002b800000a7ab9 */ /* 0x000fe20000000a00 */
[----:B0-----:R-:W-:Y:S01]  /*12860*/  IMAD.MOV.U32 R3, RZ, RZ, R8 ;  /* 0x000000ffff037224 */ /* 0x001fe200078e0008 */
[----:B------:R-:W-:Y:S01]  /*12870*/  BSSY B1, `(.L_x_1208) ;  /* 0x000002f000017945 */ /* 0x000fe20003800000 */
[----:B------:R-:W-:Y:S02]  /*12880*/  IMAD R4, R6, UR4, RZ ;  /* 0x0000000406047c24 */ /* 0x000fe4000f8e02ff */
[----:B------:R-:W-:Y:S01]  /*12890*/  IMAD.WIDE.U32 R2, R7, UR4, R2 ;  /* 0x0000000407027c25 */ /* 0x000fe2000f8e0002 */
[----:B------:R-:W-:-:S03]  /*128a0*/  UIMAD UR4, UR6, UR10, URZ ;  /* 0x0000000a060472a4 */ /* 0x000fc6000f8e023f */
[----:B------:R-:W-:Y:S01]  /*128b0*/  IMAD R7, R7, UR5, R4 ;  /* 0x0000000507077c24 */ /* 0x000fe2000f8e0204 */
[----:B------:R-:W-:Y:S01]  /*128c0*/  UIMAD UR4, UR43, UR11, UR4 ;  /* 0x0000000b2b0472a4 */ /* 0x000fe2000f8e0204 */
[----:B------:R-:W-:Y:S02]  /*128d0*/  IMAD R5, R201, -0x80, R0 ;  /* 0xffffff80c9057824 */ /* 0x000fe400078e0200 */
[----:B------:R-:W-:Y:S02]  /*128e0*/  IMAD.IADD R3, R3, 0x1, R7 ;  /* 0x0000000103037824 */ /* 0x000fe400078e0207 */
[----:B------:R-:W-:Y:S01]  /*128f0*/  IMAD.U32 R7, RZ, RZ, UR10 ;  /* 0x0000000aff077e24 */ /* 0x000fe2000f8e00ff */
[----:B------:R-:W-:Y:S01]  /*12900*/  ULDC.64 UR10, c[0x0][0xae8] ;  /* 0x0002ba00000a7ab9 */ /* 0x000fe20000000a00 */
[C---:B------:R-:W-:Y:S01]  /*12910*/  VIADD R0, R22.reuse, 0x20 ;  /* 0x0000002016007836 */ /* 0x040fe20000000000 */
[----:B------:R-:W-:Y:S01]  /*12920*/  ISETP.GE.AND P3, PT, R22, R5, PT ;  /* 0x000000051600720c */ /* 0x000fe20003f66270 */
[----:B------:R-:W-:Y:S01]  /*12930*/  IMAD.WIDE.U32 R2, R7, UR43, R2 ;  /* 0x0000002b07027c25 */ /* 0x000fe2000f8e0002 */
[----:B------:R-:W-:-:S02]  /*12940*/  SHF.R.S32.HI R7, RZ, 0x1f, R22 ;  /* 0x0000001fff077819 */ /* 0x000fc40000011416 */
        /* <DEDUP_REMOVED lines=10> */
[----:B------:R-:W-:-:S04]  /*129f0*/  IMAD.WIDE.U32 R4, R9, UR8, R2 ;  /* 0x0000000809047c25 */ /* 0x000fc8000f8e0002 */
        /* <DEDUP_REMOVED lines=22> */
.L_x_1209:
[----:B------:R-:W-:Y:S05]  /*12b60*/  BSYNC B1 ;  /* 0x0000000000017941 */ /* 0x000fea0003800000 */
.L_x_1208:
[----:B------:R-:W-:Y:S04]  /*12b70*/  BSSY B1, `(.L_x_1210) ;  /* 0x0000017000017945 */ /* 0x000fe80003800000 */
[----:B------:R-:W-:Y:S05]  /*12b80*/  @P2 BRA `(.L_x_1211) ;  /* 0x0000000000542947 */ /* 0x000fea0003800000 */
[----:B0-----:R-:W-:Y:S01]  /*12b90*/  IADD3 R9, P2, R6, 0x20, RZ ;  /* 0x0000002006097810 */ /* 0x001fe20007f5e0ff */
[C---:B------:R-:W-:Y:S01]  /*12ba0*/  VIADD R2, R19.reuse, 0x40 ;  /* 0x0000004013027836 */ /* 0x040fe20000000000 */
[----:B------:R-:W-:Y:S01]  /*12bb0*/  ULDC UR4, c[0x0][0xa8c] ;  /* 0x0002a30000047ab9 */ /* 0x000fe20000000800 */
[----:B------:R-:W-:Y:S01]  /*12bc0*/  ULDC.64 UR6, c[0x0][0xad8] ;  /* 0x0002b60000067ab9 */ /* 0x000fe20000000a00 */
[----:B------:R-:W-:Y:S01]  /*12bd0*/  IMAD.MOV.U32 R3, RZ, RZ, R11 ;  /* 0x000000ffff037224 */ /* 0x000fe200078e000b */
        /* <DEDUP_REMOVED lines=16> */
.L_x_1211:
[----:B------:R-:W-:Y:S05]  /*12ce0*/  BSYNC B1 ;  /* 0x0000000000017941 */ /* 0x000fea0003800000 */
.L_x_1210:
[----:B------:R-:W-:Y:S04]  /*12cf0*/  BSSY B1, `(.L_x_1212) ;  /* 0x0000017000017945 */ /* 0x000fe80003800000 */
[----:B------:R-:W-:Y:S05]  /*12d00*/  @P1 BRA `(.L_x_1213) ;  /* 0x0000000000541947 */ /* 0x000fea0003800000 */
[----:B01----:R-:W-:Y:S01]  /*12d10*/  IADD3 R9, P1, R6, 0x40, RZ ;  /* 0x0000004006097810 */ /* 0x003fe20007f3e0ff */
        /* <DEDUP_REMOVED lines=20> */
.L_x_1213:
[----:B------:R-:W-:Y:S05]  /*12e60*/  BSYNC B1 ;  /* 0x0000000000017941 */ /* 0x000fea0003800000 */
.L_x_1212:
        /* <DEDUP_REMOVED lines=22> */
.L_x_1204:
[----:B------:R-:W-:Y:S05]  /*12fd0*/  BSYNC B0 ;  /* 0x0000000000007941 */ /* 0x000fea0003800000 */
.L_x_1195:
[----:B------:R-:W-:Y:S02]  /*12fe0*/  ULDC UR4, c[0x0][0xc14] ;  /* 0x0003050000047ab9 */ /* 0x000fe40000000800 */
[----:B------:R-:W-:-:S06]  /*12ff0*/  UISETP.GE.AND UP0, UPT, UR47, UR4, UPT ;  /* 0x000000042f00728c */ /* 0x000fcc000bf06270 */
[----:B------:R-:W-:-:S13]  /*13000*/  PLOP3.LUT P0, PT, PT, PT, UP0, 0x80, 0x0 ;  /* 0x000000000000781c */ /* 0x000fda0003f0f008 */
[----:B------:R-:W-:Y:S05]  /*13010*/  @!P0 BRA `(.L_x_1214) ;  /* 0xfffffedc005c8947 */ /* 0x000fea000383ffff */
[----:B------:R-:W-:Y:S05]  /*13020*/  EXIT ;  /* 0x000000000000794d */ /* 0x000fea0003800000 */
.L_x_1109:
[----:B------:R-:W-:-:S08]  /*13030*/  NOP ;  /* 0x0000000000007918 */ /* 0x000fd00000000000 */
[----:B------:R-:W0:-:S00]  /*13040*/  USETMAXREG.DEALLOC.CTAPOOL 0x18 ;  /* 0x00000018000079c8 */ /* 0x000e0000080e0500 */
[----:B0-----:R-:W2:Y:S01]  /*13050*/  LDL.LU R2, [R1+0x28] ;  /* 0x0000280001027983 */ /* 0x001ea20000300800 */
[----:B------:R-:W-:Y:S01]  /*13060*/  LOP3.LUT R0, R0, 0x3, RZ, 0xc0, !PT ;  /* 0x0000000300007812 */ /* 0x000fe200078ec0ff */
[----:B------:R-:W-:-:S05]  /*13070*/  IMAD.MOV.U32 R6, RZ, RZ, RZ ;  /* 0x000000ffff067224 */ /* 0x000fca00078e00ff */
[----:B------:R-:W0:Y:S02]  /*13080*/  SHFL.IDX PT, R0, R0, RZ, 0x1f ;  /* 0x00001fff00007589 */ /* 0x000e2400000e0000 */
[----:B0-----:R-:W-:Y:S02]  /*13090*/  ISETP.NE.AND P0, PT, R0, RZ, PT ;  /* 0x000000ff0000720c */ /* 0x001fe40003f05270 */
[----:B--2---:R-:W-:-:S11]  /*130a0*/  LOP3.LUT R2, R2, 0xfffffffd, RZ, 0xc0, !PT ;  /* 0xfffffffd02027812 */ /* 0x004fd600078ec0ff */
[----:B------:R-:W-:-:S05]  /*130b0*/  @P0 LOP3.LUT R2, R2, 0x2, RZ, 0xfc, !PT ;  /* 0x0000000202020812 */ /* 0x000fca00078efcff */
[----:B------:R0:W-:Y:S01]  /*130c0*/  STL [R1+0x28], R2 ;  /* 0x0000280201007387 */ /* 0x0001e20000100800 */
        /* <DEDUP_REMOVED lines=12> */
.L_x_1215:
[----:B------:R-:W1:Y:S01]  /*13190*/  S2R R0, SR_TID.X ;  /* 0x0000000000007919 */ /* 0x000e620000002100 */
[----:B------:R-:W-:Y:S01]  /*131a0*/  ULDC UR4, c[0x0][0xc14] ;  /* 0x0003050000047ab9 */ /* 0x000fe20000000800 */
[----:B-1----:R-:W-:-:S04]  /*131b0*/  LOP3.LUT R5, R0, 0x1f, RZ, 0xc0, !PT ;  /* 0x0000001f00057812 */ /* 0x002fc800078ec0ff */
[----:B------:R-:W-:-:S04]  /*131c0*/  ISETP.NE.AND P0, PT, R5, 0x1f, PT ;  /* 0x0000001f0500780c */ /* 0x000fc80003f05270 */
[----:B------:R-:W-:-:S13]  /*131d0*/  ISETP.GE.OR P1, PT, R5, UR4, !P0 ;  /* 0x0000000405007c0c */ /* 0x000fda000c726670 */
[----:B0-----:R-:W0:Y:S02]  /*131e0*/  @!P1 LDC.64 R2, c[0x0][0xc58] ;  /* 0x00031600ff029b82 */ /* 0x001e240000000a00 */
        /* <DEDUP_REMOVED lines=18> */
[----:B------:R-:W1:Y:S02]  /*13310*/  SHFL.UP PT, R2, R3, 0x8, RZ ;  /* 0x0500000003027989 */ /* 0x000e6400000e00ff */
[----:B-1----:R-:W-:-:S05]  /*13320*/  SEL R2, R2, RZ, P4 ;  /* 0x000000ff02027207 */ /* 0x002fca0002000000 */
[----:B------:R-:W-:-:S05]  /*13330*/  IMAD.IADD R2, R3, 0x1, R2 ;  /* 0x0000000103027824 */ /* 0x000fca00078e0202 */
[----:B------:R-:W1:Y:S02]  /*13340*/  SHFL.UP PT, R4, R2, 0x10, RZ ;  /* 0x0600000002047989 */ /* 0x000e6400000e00ff */
[----:B-1----:R-:W-:-:S05]  /*13350*/  SEL R7, R4, RZ, P5 ;  /* 0x000000ff04077207 */ /* 0x002fca0002800000 */
[----:B------:R-:W-:Y:S02]  /*13360*/  IMAD.IADD R10, R2, 0x1, R7 ;  /* 0x00000001020a7824 */ /* 0x000fe400078e0207 */
[----:B------:R-:W1:Y:S03]  /*13370*/  LDC R7, c[0x0][0xc10] ;  /* 0x00030400ff077b82 */ /* 0x000e660000000800 */
        /* <DEDUP_REMOVED lines=10> */
.L_x_1221:
        /* <DEDUP_REMOVED lines=14> */
.L_x_1220:
[----:B------:R-:W-:Y:S05]  /*13500*/  BSYNC B0 ;  /* 0x0000000000007941 */ /* 0x000fea0003800000 */
.L_x_1219:
        /* <DEDUP_REMOVED lines=22> */
.L_x_1217:
[----:B------:R-:W-:Y:S01]  /*13670*/  IMAD.IADD R11, R9, 0x1, -R8 ;  /* 0x00000001090b7824 */ /* 0x000fe200078e0a08 */
[----:B------:R-:W-:-:S03]  /*13680*/  ULDC.64 UR4, c[0x0][0xc68] ;  /* 0x00031a0000047ab9 */ /* 0x000fc60000000a00 */
[----:B------:R-:W-:-:S05]  /*13690*/  IMAD R3, R10, R7, R11 ;  /* 0x000000070a037224 */ /* 0x000fca00078e020b */
[----:B------:R-:W-:-:S13]  /*136a0*/  ISETP.GT.AND P0, PT, R3, R0, PT ;  /* 0x000000000300720c */ /* 0x000fda0003f04270 */
[----:B------:R-:W-:Y:S02]  /*136b0*/  VOTEU.ANY UR7, UPT, !P0 ;  /* 0x0000000000077886 */ /* 0x000fe400040e0100 */
[----:B------:R-:W-:-:S04]  /*136c0*/  UPOPC UR6, UR7 ;  /* 0x00000007000672bf */ /* 0x000fc80008000000 */
[----:B------:R-:W-:-:S04]  /*136d0*/  UIADD3 UR45, UR6, UR45, URZ ;  /* 0x0000002d062d7290 */ /* 0x000fc8000fffe03f */
[----:B------:R-:W-:-:S06]  /*136e0*/  UIMAD.WIDE UR4, UR45, 0x4, UR4 ;  /* 0x000000042d0478a5 */ /* 0x000fcc000f8e0204 */
[----:B------:R-:W-:Y:S02]  /*136f0*/  IMAD.U32 R2, RZ, RZ, UR4 ;  /* 0x00000004ff027e24 */ /* 0x000fe4000f8e00ff */
[----:B------:R-:W-:-:S05]  /*13700*/  IMAD.U32 R3, RZ, RZ, UR5 ;  /* 0x00000005ff037e24 */ /* 0x000fca000f8e00ff */
[----:B------:R-:W2:Y:S01]  /*13710*/  LDG.E R9, desc[UR48][R2.64] ;  /* 0x0000003002097981 */ /* 0x000ea2000c1e1900 */
[----:B------:R-:W-:Y:S01]  /*13720*/  IMAD.U32 R15, RZ, RZ, UR6 ;  /* 0x00000006ff0f7e24 */ /* 0x000fe2000f8e00ff */
[----:B------:R-:W-:-:S04]  /*13730*/  ISETP.NE.AND P0, PT, RZ, UR7, PT ;  /* 0x00000007ff007c0c */ /* 0x000fc8000bf05270 */
[----:B------:R-:W2:Y:S02]  /*13740*/  SHFL.IDX PT, R6, R6, R15, 0x1f ;  /* 0x00001f0f06067589 */ /* 0x000ea400000e0000 */
[----:B--2---:R-:W-:-:S05]  /*13750*/  IMAD R8, R6, R9, RZ ;  /* 0x0000000906087224 */ /* 0x004fca00078e02ff */
[----:B------:R-:W-:-:S04]  /*13760*/  IABS R12, R8 ;  /* 0x00000008000c7213 */ /* 0x000fc80000000000 */
[----:B------:R-:W0:Y:S08]  /*13770*/  I2F.RP R13, R12 ;  /* 0x0000000c000d7306 */ /* 0x000e300000209400 */
[----:B0-----:R-:W0:Y:S02]  /*13780*/  MUFU.RCP R13, R13 ;  /* 0x0000000d000d7308 */ /* 0x001e240000001000 */
[----:B0-----:R-:W-:-:S06]  /*13790*/  VIADD R14, R13, 0xffffffe ;  /* 0x0ffffffe0d0e7836 */ /* 0x001fcc0000000000 */
[----:B------:R-:W0:Y:S02]  /*137a0*/  F2I.FTZ.U32.TRUNC.NTZ R3, R14 ;  /* 0x0000000e00037305 */ /* 0x000e24000021f000 */
[----:B0-----:R-:W-:Y:S01]  /*137b0*/  IMAD.MOV R17, RZ, RZ, -R3 ;  /* 0x000000ffff117224 */ /* 0x001fe200078e0a03 */
[----:B------:R-:W-:Y:S06]  /*137c0*/  @!P0 BRA `(.L_x_1222) ;  /* 0x00000000000c8947 */ /* 0x000fec0003800000 */
[----:B------:R-:W-:-:S06]  /*137d0*/  UIADD3 UR4, UR6, -0x1, URZ ;  /* 0xffffffff06047890 */ /* 0x000fcc000fffe03f */
[----:B------:R-:W-:-:S05]  /*137e0*/  IMAD.U32 R13, RZ, RZ, UR4 ;  /* 0x00000004ff0d7e24 */ /* 0x000fca000f8e00ff */
[----:B------:R0:W1:Y:S02]  /*137f0*/  SHFL.IDX PT, R4, R10, R13, 0x1f ;  /* 0x00001f0d0a047589 */ /* 0x00006400000e0000 */
.L_x_1222:
[----:B-1----:R-:W-:Y:S02]  /*13800*/  IMAD R4, R4, R7, R11 ;  /* 0x0000000704047224 */ /* 0x002fe400078e020b */
        /* <DEDUP_REMOVED lines=19> */
[----:B------:R-:W-:-:S05]  /*13940*/  @!P1 LOP3.LUT R2, RZ, R8, RZ, 0x33, !PT ;  /* 0x00000008ff029212 */ /* 0x000fca00078e33ff */
[----:B------:R-:W-:Y:S02]  /*13950*/  IMAD R0, R9, R2, RZ ;  /* 0x0000000209007224 */ /* 0x000fe400078e02ff */
[----:B------:R-:W-:Y:S02]  /*13960*/  IMAD.MOV R2, RZ, RZ, -R2 ;  /* 0x000000ffff027224 */ /* 0x000fe400078e0a02 */
[----:B-1----:R-:W-:Y:S02]  /*13970*/  IMAD.MOV R4, RZ, RZ, -R0 ;  /* 0x000000ffff047224 */ /* 0x002fe400078e0a00 */
[----:B------:R-:W-:Y:S02]  /*13980*/  IMAD R8, R8, R2, R11 ;  /* 0x0000000208087224 */ /* 0x000fe400078e020b */
[----:B------:R-:W-:Y:S01]  /*13990*/  IMAD.MOV.U32 R2, RZ, RZ, RZ ;  /* 0x000000ffff027224 */ /* 0x000fe200078e00ff */
[----:B------:R-:W-:-:S04]  /*139a0*/  VIADDMNMX R7, R4, R7, R9, PT ;  /* 0x0000000704077246 */ /* 0x000fc80003800109 */
[-C--:B------:R-:W-:Y:S02]  /*139b0*/  IABS R4, R7.reuse ;  /* 0x0000000700047213 */ /* 0x080fe40000000000 */
[----:B0-----:R-:W-:Y:S02]  /*139c0*/  IABS R10, R7 ;  /* 0x00000007000a7213 */ /* 0x001fe40000000000 */
[----:B------:R-:W0:Y:S08]  /*139d0*/  I2F.RP R9, R4 ;  /* 0x0000000400097306 */ /* 0x000e300000209400 */
[----:B0-----:R-:W0:Y:S02]  /*139e0*/  MUFU.RCP R9, R9 ;  /* 0x0000000900097308 */ /* 0x001e240000001000 */
[----:B0-----:R-:W-:Y:S01]  /*139f0*/  VIADD R3, R9, 0xffffffe ;  /* 0x0ffffffe09037836 */ /* 0x001fe20000000000 */
[----:B------:R-:W-:-:S05]  /*13a00*/  IABS R9, R8 ;  /* 0x0000000800097213 */ /* 0x000fca0000000000 */
[----:B------:R-:W0:Y:S02]  /*13a10*/  F2I.FTZ.U32.TRUNC.NTZ R3, R3 ;  /* 0x0000000300037305 */ /* 0x000e24000021f000 */
[----:B0-----:R-:W-:-:S04]  /*13a20*/  IMAD.MOV R11, RZ, RZ, -R3 ;  /* 0x000000ffff0b7224 */ /* 0x001fc800078e0a03 */
[----:B------:R-:W-:-:S04]  /*13a30*/  IMAD R11, R11, R4, RZ ;  /* 0x000000040b0b7224 */ /* 0x000fc800078e02ff */
[----:B------:R-:W-:-:S04]  /*13a40*/  IMAD.HI.U32 R2, R3, R11, R2 ;  /* 0x0000000b03027227 */ /* 0x000fc800078e0002 */
[----:B------:R-:W-:Y:S02]  /*13a50*/  IMAD.MOV R3, RZ, RZ, -R10 ;  /* 0x000000ffff037224 */ /* 0x000fe400078e0a0a */
        /* <DEDUP_REMOVED lines=8> */
[----:B------:R-:W-:Y:S01]  /*13ae0*/  ISETP.GE.AND P2, PT, R3, RZ, PT ;  /* 0x000000ff0300720c */ /* 0x000fe20003f46270 */
[----:B------:R-:W-:-:S06]  /*13af0*/  IMAD.IADD R3, R8, 0x1, R0 ;  /* 0x0000000108037824 */ /* 0x000fcc00078e0200 */
[----:B------:R-:W-:-:S06]  /*13b00*/  @P0 VIADD R2, R2, 0x1 ;  /* 0x0000000102020836 */ /* 0x000fcc0000000000 */
[----:B------:R-:W-:Y:S01]  /*13b10*/  @!P2 IMAD.MOV R2, RZ, RZ, -R2 ;  /* 0x000000ffff02a224 */ /* 0x000fe200078e0a02 */
[----:B------:R-:W-:Y:S01]  /*13b20*/  @!P1 LOP3.LUT R2, RZ, R7, RZ, 0x33, !PT ;  /* 0x00000007ff029212 */ /* 0x000fe200078e33ff */
[----:B------:R-:W-:-:S04]  /*13b30*/  IMAD.MOV R7, RZ, RZ, -R7 ;  /* 0x000000ffff077224 */ /* 0x000fc800078e0a07 */
[----:B------:R-:W-:-:S05]  /*13b40*/  IMAD R3, R2, R7, R3 ;  /* 0x0000000702037224 */ /* 0x000fca00078e0203 */
[----:B------:R-:W-:Y:S02]  /*13b50*/  R2UR UR38, R3 ;  /* 0x00000000032672ca */ /* 0x000fe400000e0000 */
[----:B------:R-:W-:-:S05]  /*13b60*/  LOP3.LUT R3, RZ, R2, RZ, 0x33, !PT ;  /* 0x00000002ff037212 */ /* 0x000fca00078e33ff */
[----:B------:R-:W-:-:S05]  /*13b70*/  IMAD.IADD R0, R6, 0x1, R3 ;  /* 0x0000000106007824 */ /* 0x000fca00078e0203 */
[----:B------:R1:W-:Y:S01]  /*13b80*/  STL [R1+0x4], R0 ;  /* 0x0000040001007387 */ /* 0x0003e20000100800 */
[----:B------:R-:W-:Y:S05]  /*13b90*/  BRA `(.L_x_1223) ;  /* 0x00000000000c7947 */ /* 0x000fea0003800000 */
.L_x_1218:
[----:B------:R0:W-:Y:S01]  /*13ba0*/  STL [R1], R0 ;  /* 0x0000000001007387 */ /* 0x0001e20000100800 */
[----:B------:R-:W-:-:S03]  /*13bb0*/  UMOV UR38, URZ ;  /* 0x0000003f00267c82 */ /* 0x000fc60008000000 */
[----:B------:R0:W-:Y:S02]  /*13bc0*/  STL [R1+0x4], RZ ;  /* 0x000004ff01007387 */ /* 0x0001e40000100800 */
.L_x_1223:
[----:B------:R-:W2:Y:S04]  /*13bd0*/  LDL R2, [R1+0x4] ;  /* 0x0000040001027983 */ /* 0x000ea80000100800 */
[----:B------:R-:W3:Y:S01]  /*13be0*/  LDL R4, [R1] ;  /* 0x0000000001047983 */ /* 0x000ee20000100800 */
[----:B------:R-:W-:-:S13]  /*13bf0*/  ISETP.NE.AND P0, PT, R5, RZ, PT ;  /* 0x000000ff0500720c */ /* 0x000fda0003f05270 */
[----:B------:R-:W4:Y:S01]  /*13c00*/  @!P0 S2R R3, SR_CgaCtaId ;  /* 0x0000000000038919 */ /* 0x000f220000008800 */
[----:B01----:R-:W-:Y:S01]  /*13c10*/  @!P0 MOV R0, 0x400 ;  /* 0x0000040000008802 */ /* 0x003fe20000000f00 */
[----:B------:R-:W-:Y:S02]  /*13c20*/  IMAD.U32 R6, RZ, RZ, UR38 ;  /* 0x00000026ff067e24 */ /* 0x000fe4000f8e00ff */
[----:B------:R-:W-:Y:S01]  /*13c30*/  IMAD.U32 R7, RZ, RZ, UR45 ;  /* 0x0000002dff077e24 */ /* 0x000fe2000f8e00ff */
[----:B----4-:R-:W-:Y:S01]  /*13c40*/  @!P0 LEA R0, R3, R0, 0x18 ;  /* 0x0000000003008211 */ /* 0x010fe200078ec0ff */
[----:B--2---:R-:W-:-:S05]  /*13c50*/  IMAD.MOV.U32 R5, RZ, RZ, R2 ;  /* 0x000000ffff057224 */ /* 0x004fca00078e0002 */
[----:B---3--:R0:W-:Y:S01]  /*13c60*/  @!P0 STS.128 [R0+0x2a8d0], R4 ;  /* 0x02a8d00400008388 */ /* 0x0081e20000000c00 */
[----:B------:R-:W-:Y:S06]  /*13c70*/  BAR.ARV 0x5, 0x180 ;  /* 0x0146000000007b1d */ /* 0x000fec0000002000 */
.L_x_1216:
[----:B------:R-:W-:Y:S01]  /*13c80*/  ULDC UR4, c[0x0][0xc14] ;  /* 0x0003050000047ab9 */ /* 0x000fe20000000800 */
[----:B------:R2:W-:Y:S01]  /*13c90*/  STL [R1+0x2c], RZ ;  /* 0x00002cff01007387 */ /* 0x0005e20000100800 */
[----:B------:R-:W-:Y:S01]  /*13ca0*/  UISETP.GE.AND UP0, UPT, UR45, UR4, UPT ;  /* 0x000000042d00728c */ /* 0x000fe2000bf06270 */
[----:B------:R-:W-:Y:S02]  /*13cb0*/  IMAD.MOV.U32 R18, RZ, RZ, 0x1 ;  /* 0x00000001ff127424 */ /* 0x000fe400078e00ff */
[----:B------:R-:W-:-:S03]  /*13cc0*/  IMAD.MOV.U32 R17, RZ, RZ, RZ ;  /* 0x000000ffff117224 */ /* 0x000fc600078e00ff */
[----:B------:R-:W-:-:S13]  /*13cd0*/  PLOP3.LUT P0, PT, PT, PT, UP0, 0x80, 0x0 ;  /* 0x000000000000781c */ /* 0x000fda0003f0f008 */
[----:B--2---:R-:W-:Y:S05]  /*13ce0*/  @P0 BRA `(.L_x_1224) ;  /* 0x0000004400400947 */ /* 0x004fea0003800000 */
[----:B0-----:R-:W0:Y:S01]  /*13cf0*/  S2R R6, SR_TID.X ;  /* 0x0000000000067919 */ /* 0x001e220000002100 */
[----:B------:R-:W-:Y:S01]  /*13d00*/  IMAD.MOV.U32 R18, RZ, RZ, 0x1 ;  /* 0x00000001ff127424 */ /* 0x000fe200078e00ff */
[----:B------:R-:W-:Y:S01]  /*13d10*/  ULDC UR43, c[0x0][0xc] ;  /* 0x00000300002b7ab9 */ /* 0x000fe20000000800 */
[----:B------:R-:W-:Y:S01]  /*13d20*/  IMAD.MOV.U32 R17, RZ, RZ, RZ ;  /* 0x000000ffff117224 */ /* 0x000fe200078e00ff */
[----:B------:R-:W1:Y:S01]  /*13d30*/  S2R R2, SR_TID.X ;  /* 0x0000000000027919 */ /* 0x000e620000002100 */
[----:B------:R-:W-:Y:S02]  /*13d40*/  ULOP3.LUT UR42, UR40, 0x1, URZ, 0xfc, !UPT ;  /* 0x00000001282a7892 */ /* 0x000fe4000f8efc3f */
[----:B------:R-:W-:Y:S01]  /*13d50*/  ULOP3.LUT UR44, UR40, 0x2, URZ, 0xfc, !UPT ;  /* 0x00000002282c7892 */ /* 0x000fe2000f8efc3f */
[----:B------:R-:W-:Y:S01]  /*13d60*/  ULDC.64 UR46, c[0x0][0x198] ;  /* 0x00006600002e7ab9 */ /* 0x000fe20000000a00 */
[C---:B0-----:R-:W-:Y:S01]  /*13d70*/  IMAD.SHL.U32 R0, R6.reuse, 0x40, RZ ;  /* 0x0000004006007824 */ /* 0x041fe200078e00ff */
[----:B------:R-:W-:Y:S01]  /*13d80*/  SHF.R.U32.HI R3, RZ, 0x1, R6 ;  /* 0x00000001ff037819 */ /* 0x000fe20000011606 */
[C---:B------:R-:W-:Y:S01]  /*13d90*/  IMAD.SHL.U32 R7, R6.reuse, 0x10, RZ ;  /* 0x0000001006077824 */ /* 0x040fe200078e00ff */
[----:B------:R-:W-:-:S02]  /*13da0*/  R2P PR, R6, 0x6 ;  /* 0x0000000606007804 */ /* 0x000fc40000000000 */
[----:B-1----:R-:W-:Y:S02]  /*13db0*/  LOP3.LUT R4, R2, 0x7f, RZ, 0xc0, !PT ;  /* 0x0000007f02047812 */ /* 0x002fe400078ec0ff */
[----:B------:R-:W-:-:S03]  /*13dc0*/  LOP3.LUT R2, R0, 0x180, RZ, 0xc0, !PT ;  /* 0x0000018000027812 */ /* 0x000fc600078ec0ff */
[----:B------:R-:W-:Y:S01]  /*13dd0*/  IMAD.SHL.U32 R5, R4, 0x40, RZ ;  /* 0x0000004004057824 */ /* 0x000fe200078e00ff */
[----:B------:R-:W-:Y:S01]  /*13de0*/  LOP3.LUT R2, R2, 0x30, R3, 0xf8, !PT ;  /* 0x0000003002027812 */ /* 0x000fe200078ef803 */
[----:B------:R-:W-:-:S05]  /*13df0*/  IMAD.SHL.U32 R3, R6, 0x80, RZ ;  /* 0x0000008006037824 */ /* 0x000fca00078e00ff */
[----:B------:R-:W-:-:S04]  /*13e00*/  LOP3.LUT R4, R3, 0x400, RZ, 0xc0, !PT ;  /* 0x0000040003047812 */ /* 0x000fc800078ec0ff */
[----:B------:R-:W-:Y:S02]  /*13e10*/  LOP3.LUT R5, R4, 0x1800, R5, 0xf8, !PT ;  /* 0x0000180004057812 */ /* 0x000fe400078ef805 */
[----:B------:R-:W-:Y:S01]  /*13e20*/  LOP3.LUT R4, R3, 0x380, RZ, 0xc0, !PT ;  /* 0x0000038003047812 */ /* 0x000fe200078ec0ff */
[----:B------:R-:W-:-:S03]  /*13e30*/  IMAD.SHL.U32 R3, R6, 0x8, RZ ;  /* 0x0000000806037824 */ /* 0x000fc600078e00ff */
[----:B------:R-:W-:Y:S02]  /*13e40*/  LOP3.LUT R4, R4, 0x10, R6, 0xf8, !PT ;  /* 0x0000001004047812 */ /* 0x000fe400078ef806 */
[----:B------:R-:W-:Y:S02]  /*13e50*/  LOP3.LUT R3, R2, 0x30, R3, 0x78, !PT ;  /* 0x0000003002037812 */ /* 0x000fe400078e7803 */
[----:B------:R-:W-:Y:S02]  /*13e60*/  LOP3.LUT R4, R4, 0x70, R7, 0x78, !PT ;  /* 0x0000007004047812 */ /* 0x000fe400078e7807 */
[----:B------:R-:W-:Y:S02]  /*13e70*/  LOP3.LUT R2, R3, 0x640, R0, 0xf8, !PT ;  /* 0x0000064003027812 */ /* 0x000fe400078ef800 */
[----:B------:R-:W-:-:S03]  /*13e80*/  LOP3.LUT R0, R5, R4, RZ, 0xfc, !PT ;  /* 0x0000000405007212 */ /* 0x000fc600078efcff */
[----:B------:R0:W-:Y:S04]  /*13e90*/  STL [R1+0x1c], R2 ;  /* 0x00001c0201007387 */ /* 0x0001e80000100800 */
[----:B------:R1:W-:Y:S01]  /*13ea0*/  STL [R1+0x14], R0 ;  /* 0x0000140001007387 */ /* 0x0003e20000100800 */
[----:B0-----:R-:W-:Y:S02]  /*13eb0*/  IMAD.MOV.U32 R2, RZ, RZ, 0x40 ;  /* 0x00000040ff027424 */ /* 0x001fe400078e00ff */
[----:B-1----:R-:W-:-:S05]  /*13ec0*/  IMAD.MOV.U32 R0, RZ, RZ, 0x20 ;  /* 0x00000020ff007424 */ /* 0x002fca00078e00ff */
[----:B------:R-:W-:Y:S02]  /*13ed0*/  SEL R3, R0, 0xffffffe0, !P1 ;  /* 0xffffffe000037807 */ /* 0x000fe40004800000 */
[----:B------:R-:W-:-:S03]  /*13ee0*/  SEL R0, R2, 0xffffffc0, !P2 ;  /* 0xffffffc002007807 */ /* 0x000fc60005000000 */
[----:B------:R0:W-:Y:S04]  /*13ef0*/  STL [R1+0x10], R3 ;  /* 0x0000100301007387 */ /* 0x0001e80000100800 */
[----:B------:R0:W-:Y:S04]  /*13f00*/  STL [R1+0x18], R0 ;  /* 0x0000180001007387 */ /* 0x0001e80000100800 */
[----:B------:R0:W-:Y:S02]  /*13f10*/  STL [R1+0x2c], RZ ;  /* 0x00002cff01007387 */ /* 0x0001e40000100800 */
.L_x_1294:
[----:B------:R-:W-:Y:S01]  /*13f20*/  ULDC.64 UR4, c[0x0][0xa00] ;  /* 0x0002800000047ab9 */ /* 0x000fe20000000a00 */
[----:B------:R-:W-:Y:S01]  /*13f30*/  ULDC.64 UR6, c[0x0][0xa00] ;  /* 0x0002800000067ab9 */ /* 0x000fe20000000a00 */
[----:B------:R-:W-:Y:S01]  /*13f40*/  ISETP.NE.U32.AND P0, PT, RZ, UR4, PT ;  /* 0x00000004ff007c0c */ /* 0x000fe2000bf05070 */
[----:B------:R-:W-:Y:S01]  /*13f50*/  UIMAD.WIDE UR6, UR45, 0x4, UR6 ;  /* 0x000000042d0678a5 */ /* 0x000fe2000f8e0206 */
[----:B0-----:R-:W-:Y:S01]  /*13f60*/  IMAD.MOV.U32 R0, RZ, RZ, RZ ;  /* 0x000000ffff007224 */ /* 0x001fe200078e00ff */
[----:B------:R-:W-:Y:S01]  /*13f70*/  ULDC.64 UR10, c[0x0][0xa08] ;  /* 0x00028200000a7ab9 */ /* 0x000fe20000000a00 */
[----:B------:R-:W-:Y:S01]  /*13f80*/  ISETP.NE.AND.EX P0, PT, RZ, UR5, PT, P0 ;  /* 0x00000005ff007c0c */ /* 0x000fe2000bf05300 */
[----:B------:R-:W-:Y:S01]  /*13f90*/  ULDC.64 UR4, c[0x0][0xa28] ;  /* 0x00028a0000047ab9 */ /* 0x000fe20000000a00 */
[----:B------:R-:W-:Y:S01]  /*13fa0*/  ULDC.64 UR8, c[0x0][0xa08] ;  /* 0x0002820000087ab9 */ /* 0x000fe20000000a00 */
[----:B------:R-:W-:Y:S01]  /*13fb0*/  IMAD.U32 R2, RZ, RZ, UR6 ;  /* 0x00000006ff027e24 */ /* 0x000fe2000f8e00ff */
[----:B-1----:R-:W-:Y:S01]  /*13fc0*/  CS2R R4, SRZ ;  /* 0x0000000000047805 */ /* 0x002fe2000001ff00 */
[----:B------:R-:W-:Y:S01]  /*13fd0*/  IMAD.U32 R3, RZ, RZ, UR7 ;  /* 0x00000007ff037e24 */ /* 0x000fe2000f8e00ff */
[----:B------:R-:W0:Y:S07]  /*13fe0*/  LDC R6, c[0x0][0x404] ;  /* 0x00010100ff067b82 */ /* 0x000e2e0000000800 */
[----:B------:R1:W2:Y:S01]  /*13ff0*/  @P0 LDG.E R0, desc[UR48][R2.64] ;  /* 0x0000003002000981 */ /* 0x0002a2000c1e1900 */
[----:B------:R-:W-:Y:S01]  /*14000*/  UISETP.NE.U32.AND UP0, UPT, UR4, URZ, UPT ;  /* 0x0000003f0400728c */ /* 0x000fe2000bf05070 */
[----:B------:R-:W-:Y:S01]  /*14010*/  ISETP.NE.U32.AND P1, PT, RZ, UR10, PT ;  /* 0x0000000aff007c0c */ /* 0x000fe2000bf25070 */
[----:B------:R-:W-:Y:S01]  /*14020*/  UIMAD.WIDE UR8, UR45, 0x4, UR8 ;  /* 0x000000042d0878a5 */ /* 0x000fe2000f8e0208 */
[----:B------:R-:W3:Y:S01]  /*14030*/  LDC R7, c[0x0][0x2e0] ;  /* 0x0000b800ff077b82 */ /* 0x000ee20000000800 */
[----:B------:R-:W-:Y:S01]  /*14040*/  UISETP.NE.AND.EX UP0, UPT, UR5, URZ, UPT, UP0 ;  /* 0x0000003f0500728c */ /* 0x000fe2000bf05300 */
[----:B------:R-:W-:Y:S01]  /*14050*/  ISETP.NE.AND.EX P1, PT, RZ, UR11, PT, P1 ;  /* 0x0000000bff007c0c */ /* 0x000fe2000bf25310 */
[----:B------:R-:W-:-:S02]  /*14060*/  ULDC.64 UR10, c[0x0][0xa18] ;  /* 0x00028600000a7ab9 */ /* 0x000fc40000000a00 */
[----:B------:R-:W-:Y:S01]  /*14070*/  UISETP.NE.U32.AND UP1, UPT, UR10, URZ, UPT ;  /* 0x0000003f0a00728c */ /* 0x000fe2000bf25070 */
[----:B-1----:R-:W-:Y:S02]  /*14080*/  IMAD.U32 R2, RZ, RZ, UR8 ;  /* 0x00000008ff027e24 */ /* 0x002fe4000f8e00ff */
[----:B------:R-:W-:Y:S01]  /*14090*/  IMAD.U32 R3, RZ, RZ, UR9 ;  /* 0x00000009ff037e24 */ /* 0x000fe2000f8e00ff */
[----:B------:R-:W-:-:S03]  /*140a0*/  UISETP.NE.AND.EX UP1, UPT, UR11, URZ, UPT, UP1 ;  /* 0x0000003f0b00728c */ /* 0x000fc6000bf25310 */
[----:B------:R-:W-:Y:S01]  /*140b0*/  @UP0 ULDC.64 UR4, c[0x0][0xa28] ;  /* 0x00028a0000040ab9 */ /* 0x000fe20000000a00 */
[----:B------:R-:W-:Y:S01]  /*140c0*/  PLOP3.LUT P2, PT, PT, PT, UP0, 0x80, 0x0 ;  /* 0x000000000000781c */ /* 0x000fe20003f4f008 */
[----:B------:R-:W-:Y:S01]  /*140d0*/  @UP0 UIMAD.WIDE UR4, UR45, 0x4, UR4 ;  /* 0x000000042d0408a5 */ /* 0x000fe2000f8e0204 */
[----:B------:R1:W5:Y:S01]  /*140e0*/  @P1 LDG.E R5, desc[UR48][R2.64] ;  /* 0x0000003002051981 */ /* 0x000362000c1e1900 */
[----:B------:R-:W-:-:S04]  /*140f0*/  PLOP3.LUT P4, PT, PT, PT, UP1, 0x80, 0x0 ;  /* 0x000000000000781c */ /* 0x000fc80003f8f018 */
[----:B-1----:R-:W-:Y:S02]  /*14100*/  IMAD.U32 R2, RZ, RZ, UR4 ;  /* 0x00000004ff027e24 */ /* 0x002fe4000f8e00ff */
[----:B------:R-:W-:Y:S01]  /*14110*/  IMAD.U32 R3, RZ, RZ, UR5 ;  /* 0x00000005ff037e24 */ /* 0x000fe2000f8e00ff */
[----:B------:R-:W-:Y:S02]  /*14120*/  @UP1 ULDC.64 UR4, c[0x0][0xa18] ;  /* 0x0002860000041ab9 */ /* 0x000fe40000000a00 */
[----:B------:R-:W-:Y:S02]  /*14130*/  @UP1 UIMAD.WIDE UR4, UR45, 0x4, UR4 ;  /* 0x000000042d0418a5 */ /* 0x000fe4000f8e0204 */
[----:B------:R1:W5:Y:S04]  /*14140*/  @P2 LDG.E R4, desc[UR48][R2.64] ;  /* 0x0000003002042981 */ /* 0x000368000c1e1900 */
[----:B-1----:R-:W-:-:S02]  /*14150*/  IMAD.U32 R2, RZ, RZ, UR4 ;  /* 0x00000004ff027e24 */ /* 0x002fc4000f8e00ff */
[----:B------:R-:W-:Y:S01]  /*14160*/  IMAD.U32 R3, RZ, RZ, UR5 ;  /* 0x00000005ff037e24 */ /* 0x000fe2000f8e00ff */
[----:B------:R-:W-:Y:S02]  /*14170*/  ULDC.64 UR4, c[0x0][0xa20] ;  /* 0x0002880000047ab9 */ /* 0x000fe40000000a00 */
[----:B------:R-:W-:-:S04]  /*14180*/  ISETP.NE.U32.AND P3, PT, RZ, UR4, PT ;  /* 0x00000004ff007c0c */ /* 0x000fc8000bf65070 */
[----:B------:R-:W-:Y:S01]  /*14190*/  ISETP.NE.AND.EX P3, PT, RZ, UR5, PT, P3 ;  /* 0x00000005ff007c0c */ /* 0x000fe2000bf65330 */
[----:B--2---:R1:W-:Y:S02]  /*141a0*/  STL [R1+0x24], R0 ;  /* 0x0000240001007387 */ /* 0x0043e40000100800 */
[----:B-1----:R-:W1:Y:S02]  /*141b0*/  LDC R0, c[0x0][0x288] ;  /* 0x0000a200ff007b82 */ /* 0x002e640000000800 */
[----:B-1----:R1:W5:Y:S06]  /*141c0*/  @P4 LDG.E R0, desc[UR48][R2.64] ;  /* 0x0000003002004981 */ /* 0x00236c000c1e1900 */
[----:B-1----:R-:W1:Y:S02]  /*141d0*/  LDC.64 R2, c[0x0][0x3f8] ;  /* 0x0000fe00ff027b82 */ /* 0x002e640000000a00 */
[----:B-1----:R-:W-:-:S04]  /*141e0*/  ISETP.NE.U32.AND P2, PT, R2, RZ, PT ;  /* 0x000000ff0200720c */ /* 0x002fc80003f45070 */
[----:B------:R-:W-:-:S04]  /*141f0*/  ISETP.NE.AND.EX P2, PT, R3, RZ, PT, P2 ;  /* 0x000000ff0300720c */ /* 0x000fc80003f45320 */
[----:B0-----:R-:W-:-:S05]  /*14200*/  SEL R6, R6, 0x1, P2 ;  /* 0x0000000106067807 */ /* 0x001fca0001000000 */
[----:B---3--:R-:W-:Y:S01]  /*14210*/  IMAD R6, R6, R7, RZ ;  /* 0x0000000706067224 */ /* 0x008fe200078e02ff */
[----:B------:R-:W-:Y:S06]  /*14220*/  @P4 BRA `(.L_x_1225) ;  /* 0x0000000000184947 */ /* 0x000fec0003800000 */
[----:B------:R-:W-:Y:S05]  /*14230*/  @!P0 BRA `(.L_x_1225) ;  /* 0x0000000000148947 */ /* 0x000fea0003800000 */
[----:B------:R-:W-:Y:S02]  /*14240*/  IMAD.U32 R2, RZ, RZ, UR6 ;  /* 0x00000006ff027e24 */ /* 0x000fe4000f8e00ff */
[----:B------:R-:W-:-:S05]  /*14250*/  IMAD.U32 R3, RZ, RZ, UR7 ;  /* 0x00000007ff037e24 */ /* 0x000fca000f8e00ff */
[----:B------:R-:W2:Y:S04]  /*14260*/  LDG.E R7, desc[UR48][R2.64] ;  /* 0x0000003002077981 */ /* 0x000ea8000c1e1900 */
[----:B-----5:R-:W2:Y:S02]  /*14270*/  LDG.E R0, desc[UR48][R2.64+0x4] ;  /* 0x0000043002007981 */ /* 0x020ea4000c1e1900 */
[----:B--2---:R-:W-:-:S07]  /*14280*/  IMAD.IADD R0, R0, 0x1, -R7 ;  /* 0x0000000100007824 */ /* 0x004fce00078e0a07 */
.L_x_1225:
[----:B-----5:R-:W-:-:S05]  /*14290*/  IMAD.IADD R2, R5, 0x1, R4 ;  /* 0x0000000105027824 */ /* 0x020fca00078e0204 */
[----:B------:R0:W-:Y:S01]  /*142a0*/  STL [R1+0xc], R2 ;  /* 0x00000c0201007387 */ /* 0x0001e20000100800 */
[----:B------:R-:W-:Y:S05]  /*142b0*/  @!P3 BRA `(.L_x_1226) ;  /* 0x000000000018b947 */ /* 0x000fea0003800000 */
[----:B------:R-:W-:Y:S02]  /*142c0*/  ULDC.64 UR4, c[0x0][0xa20] ;  /* 0x0002880000047ab9 */ /* 0x000fe40000000a00 */
[----:B------:R-:W-:-:S06]  /*142d0*/  UIMAD.WIDE UR4, UR45, 0x4, UR4 ;  /* 0x000000042d0478a5 */ /* 0x000fcc000f8e0204 */
[----:B0-----:R-:W-:Y:S02]  /*142e0*/  IMAD.U32 R2, RZ, RZ, UR4 ;  /* 0x00000004ff027e24 */ /* 0x001fe4000f8e00ff */
[----:B------:R-:W-:-:S05]  /*142f0*/  IMAD.U32 R3, RZ, RZ, UR5 ;  /* 0x00000005ff037e24 */ /* 0x000fca000f8e00ff */
[----:B------:R1:W5:Y:S01]  /*14300*/  LDG.E R6, desc[UR48][R2.64] ;  /* 0x0000003002067981 */ /* 0x000362000c1e1900 */
[----:B------:R-:W-:Y:S05]  /*14310*/  BRA `(.L_x_1227) ;  /* 0x0000000000187947 */ /* 0x000fea0003800000 */
.L_x_1226:
[----:B------:R-:W-:Y:S05]  /*14320*/  @!P1 BRA `(.L_x_1227) ;  /* 0x0000000000149947 */ /* 0x000fea0003800000 */
[----:B0-----:R-:W-:Y:S02]  /*14330*/  IMAD.U32 R2, RZ, RZ, UR8 ;  /* 0x00000008ff027e24 */ /* 0x001fe4000f8e00ff */
[----:B------:R-:W-:-:S05]  /*14340*/  IMAD.U32 R3, RZ, RZ, UR9 ;  /* 0x00000009ff037e24 */ /* 0x000fca000f8e00ff */
[----:B------:R-:W2:Y:S04]  /*14350*/  LDG.E R5, desc[UR48][R2.64] ;  /* 0x0000003002057981 */ /* 0x000ea8000c1e1900 */
[----:B------:R-:W2:Y:S02]  /*14360*/  LDG.E R6, desc[UR48][R2.64+0x4] ;  /* 0x0000043002067981 */ /* 0x000ea4000c1e1900 */
[----:B--2---:R-:W-:-:S07]  /*14370*/  IMAD.IADD R6, R6, 0x1, -R5 ;  /* 0x0000000106067824 */ /* 0x004fce00078e0a05 */
.L_x_1227:
[----:B------:R-:W2:Y:S01]  /*14380*/  LDL R9, [R1+0x4] ;  /* 0x0000040001097983 */ /* 0x000ea20000100800 */
[----:B01----:R-:W0:Y:S01]  /*14390*/  LDC.64 R2, c[0x0][0x9e0] ;  /* 0x00027800ff027b82 */ /* 0x003e220000000a00 */
[----:B-----5:R-:W-:Y:S01]  /*143a0*/  IMAD.IADD R6, R6, 0x1, -R4 ;  /* 0x0000000106067824 */ /* 0x020fe200078e0a04 */
[----:B0-----:R-:W-:Y:S02]  /*143b0*/  ISETP.GE.AND P1, PT, R3, 0x1, PT ;  /* 0x000000010300780c */ /* 0x001fe40003f26270 */
[----:B--2---:R-:W-:-:S04]  /*143c0*/  LEA R7, R9, 0x80, 0x7 ;  /* 0x0000008009077811 */ /* 0x004fc800078e38ff */
[----:B------:R-:W-:-:S05]  /*143d0*/  IADD3 R7, R6, R7, -R0 ;  /* 0x0000000706077210 */ /* 0x000fca0007ffe800 */
[----:B------:R-:W-:Y:S02]  /*143e0*/  IMAD.IADD R2, R7, 0x1, R2 ;  /* 0x0000000107027824 */ /* 0x000fe400078e0202 */
[----:B------:R-:W-:Y:S05]  /*143f0*/  @!P1 BRA `(.L_x_1228) ;  /* 0x0000000000409947 */ /* 0x000fea0003800000 */
[C---:B------:R-:W-:Y:S01]  /*14400*/  ISETP.GT.AND P0, PT, R7.reuse, RZ, PT ;  /* 0x000000ff0700720c */ /* 0x040fe20003f04270 */
[----:B------:R-:W-:-:S12]  /*14410*/  VIADD R8, R7, 0xffffffff ;  /* 0xffffffff07087836 */ /* 0x000fd80000000000 */
        /* <DEDUP_REMOVED lines=8> */
.L_x_1229:
[----:B------:R-:W-:-:S13]  /*144a0*/  ISETP.NE.AND P0, PT, R3, 0x1, PT ;  /* 0x000000010300780c */ /* 0x000fda0003f05270 */
[----:B------:R-:W0:Y:S02]  /*144b0*/  @P0 LDC.64 R4, c[0x0][0x9e8] ;  /* 0x00027a00ff040b82 */ /* 0x000e240000000a00 */
[----:B0-----:R-:W-:-:S05]  /*144c0*/  @P0 IMAD.HI.U32 R4, R8, R4, RZ ;  /* 0x0000000408040227 */ /* 0x001fca00078e00ff */
[----:B------:R-:W-:-:S07]  /*144d0*/  @P0 SHF.R.U32.HI R8, RZ, R5, R4 ;  /* 0x00000005ff080219 */ /* 0x000fce0000011604 */
.L_x_1230:
[----:B------:R-:W-:-:S05]  /*144e0*/  IMAD R5, R8, R3, R3 ;  /* 0x0000000308057224 */ /* 0x000fca00078e0203 */
[----:B------:R-:W-:-:S07]  /*144f0*/  VIMNMX R2, R2, R5, PT ;  /* 0x0000000502027248 */ /* 0x000fce0003fe0100 */
.L_x_1228:
[----:B------:R-:W-:Y:S01]  /*14500*/  IMAD R5, R9, 0x80, -R0 ;  /* 0x0000008009057824 */ /* 0x000fe200078e0a00 */
[----:B------:R-:W-:Y:S01]  /*14510*/  ULDC UR4, c[0x0][0x9dc] ;  /* 0x0002770000047ab9 */ /* 0x000fe20000000800 */
[----:B------:R-:W-:Y:S02]  /*14520*/  VIADD R0, R2, 0x7f ;  /* 0x0000007f02007836 */ /* 0x000fe40000000000 */
[C---:B------:R-:W-:Y:S02]  /*14530*/  IMAD.IADD R2, R6.reuse, 0x1, R5 ;  /* 0x0000000106027824 */ /* 0x040fe400078e0205 */
[----:B------:R-:W-:Y:S01]  /*14540*/  VIADD R6, R6, 0x7f ;  /* 0x0000007f06067836 */ /* 0x000fe20000000000 */
[----:B------:R-:W-:-:S04]  /*14550*/  SHF.R.S32.HI R5, RZ, 0x1f, R0 ;  /* 0x0000001fff057819 */ /* 0x000fc80000011400 */
[----:B------:R-:W-:Y:S02]  /*14560*/  LEA.HI R0, R5, R0, RZ, 0x7 ;  /* 0x0000000005007211 */ /* 0x000fe400078f38ff */
[----:B------:R-:W-:Y:S02]  /*14570*/  SHF.R.S32.HI R5, RZ, 0x1f, R6 ;  /* 0x0000001fff057819 */ /* 0x000fe40000011406 */
[----:B------:R-:W-:Y:S02]  /*14580*/  SHF.R.S32.HI R0, RZ, 0x7, R0 ;  /* 0x00000007ff007819 */ /* 0x000fe40000011400 */
[----:B------:R-:W-:-:S04]  /*14590*/  LEA.HI R5, R5, R6, RZ, 0x7 ;  /* 0x0000000605057211 */ /* 0x000fc800078f38ff */
[----:B------:R-:W-:-:S04]  /*145a0*/  SHF.R.S32.HI R5, RZ, 0x7, R5 ;  /* 0x00000007ff057819 */ /* 0x000fc80000011405 */
[----:B------:R-:W-:Y:S01]  /*145b0*/  VIMNMX R8, R5, R0, PT ;  /* 0x0000000005087248 */ /* 0x000fe20003fe0100 */
[----:B------:R-:W-:-:S04]  /*145c0*/  VIADD R0, R2, -UR4 ;  /* 0x8000000402007c36 */ /* 0x000fc80008000000 */
[----:B------:R0:W-:Y:S01]  /*145d0*/  STL [R1+0x20], R8 ;  /* 0x0000200801007387 */ /* 0x0001e20000100800 */
        /* <DEDUP_REMOVED lines=10> */
.L_x_1232:
[----:B------:R-:W-:-:S13]  /*14680*/  ISETP.NE.AND P0, PT, R3, 0x1, PT ;  /* 0x000000010300780c */ /* 0x000fda0003f05270 */
[----:B------:R-:W1:Y:S02]  /*14690*/  @P0 LDC.64 R4, c[0x0][0x9e8] ;  /* 0x00027a00ff040b82 */ /* 0x000e640000000a00 */
[----:B-1----:R-:W-:-:S05]  /*146a0*/  @P0 IMAD.HI.U32 R4, R2, R4, RZ ;  /* 0x0000000402040227 */ /* 0x002fca00078e00ff */
[----:B------:R-:W-:-:S07]  /*146b0*/  @P0 SHF.R.U32.HI R2, RZ, R5, R4 ;  /* 0x00000005ff020219 */ /* 0x000fce0000011604 */
.L_x_1233:
[----:B------:R-:W-:-:S05]  /*146c0*/  IMAD R3, R2, R3, RZ ;  /* 0x0000000302037224 */ /* 0x000fca00078e02ff */
[----:B------:R-:W-:-:S07]  /*146d0*/  VIMNMX R0, R0, R3, !PT ;  /* 0x0000000300007248 */ /* 0x000fce0007fe0100 */
.L_x_1231:
[----:B------:R-:W-:Y:S01]  /*146e0*/  SHF.R.S32.HI R3, RZ, 0x1f, R0 ;  /* 0x0000001fff037819 */ /* 0x000fe20000011400 */
[----:B------:R-:W-:Y:S03]  /*146f0*/  BSSY B6, `(.L_x_1234) ;  /* 0x00002e8000067945 */ /* 0x000fe60003800000 */
[----:B------:R-:W-:-:S04]  /*14700*/  LEA.HI R3, R3, R0, RZ, 0x7 ;  /* 0x0000000003037211 */ /* 0x000fc800078f38ff */
[----:B------:R-:W-:-:S04]  /*14710*/  SHF.R.S32.HI R3, RZ, 0x7, R3 ;  /* 0x00000007ff037819 */ /* 0x000fc80000011403 */
[----:B------:R-:W-:-:S04]  /*14720*/  VIMNMX R2, RZ, R3, !PT ;  /* 0x00000003ff027248 */ /* 0x000fc80007fe0100 */
[----:B------:R-:W-:Y:S01]  /*14730*/  ISETP.GT.AND P0, PT, R8, R2, PT ;  /* 0x000000020800720c */ /* 0x000fe20003f04270 */
[----:B------:R1:W-:-:S12]  /*14740*/  STL [R1+0x8], R2 ;  /* 0x0000080201007387 */ /* 0x0003d80000100800 */
[----:B-1----:R-:W-:Y:S05]  /*14750*/  @P0 BRA `(.L_x_1235) ;  /* 0x0000000000480947 */ /* 0x002fea0003800000 */
[----:B------:R-:W1:Y:S02]  /*14760*/  S2R R2, SR_TID.X ;  /* 0x0000000000027919 */ /* 0x000e640000002100 */
[----:B-1----:R-:W-:-:S04]  /*14770*/  LOP3.LUT R2, R2, 0x7f, RZ, 0xc0, !PT ;  /* 0x0000007f02027812 */ /* 0x002fc800078ec0ff */
[----:B------:R-:W-:-:S13]  /*14780*/  ISETP.NE.AND P0, PT, R2, RZ, PT ;  /* 0x000000ff0200720c */ /* 0x000fda0003f05270 */
[----:B------:R-:W-:Y:S05]  /*14790*/  @P0 BRA `(.L_x_1236) ;  /* 0x0000002c00740947 */ /* 0x000fea0003800000 */
[----:B------:R-:W1:Y:S01]  /*147a0*/  S2R R5, SR_LANEID ;  /* 0x0000000000057919 */ /* 0x000e620000000000 */
        /* <DEDUP_REMOVED lines=11> */
[----:B------:R2:W-:Y:S01]  /*14860*/  STL [R1], R0 ;  /* 0x0000000001007387 */ /* 0x0005e20000100800 */
[----:B------:R-:W-:Y:S05]  /*14870*/  BRA `(.L_x_1236) ;  /* 0x0000002c003c7947 */ /* 0x000fea0003800000 */
.L_x_1235:
[----:B------:R-:W1:Y:S01]  /*14880*/  S2UR UR4, SR_CgaCtaId ;  /* 0x00000000000479c3 */ /* 0x000e620000008800 */
[----:B------:R-:W-:Y:S02]  /*14890*/  UMOV UR41, 0x400 ;  /* 0x0000040000297882 */ /* 0x000fe40000000000 */
[----:B-1----:R-:W-:-:S04]  /*148a0*/  ULEA UR41, UR4, UR41, 0x18 ;  /* 0x0000002904297291 */ /* 0x002fc8000f8ec03f */
        /* <DEDUP_REMOVED lines=15> */
[----:B0-----:R-:W-:Y:S02]  /*149a0*/  IMAD.MOV.U32 R8, RZ, RZ, 0x70 ;  /* 0x00000070ff087424 */ /* 0x001fe400078e00ff */
[----:B------:R-:W-:Y:S02]  /*149b0*/  IMAD.MOV.U32 R12, RZ, RZ, 0x1 ;  /* 0x00000001ff0c7424 */ /* 0x000fe400078e00ff */
[----:B------:R-:W-:-:S07]  /*149c0*/  IMAD.MOV.U32 R13, RZ, RZ, RZ ;  /* 0x000000ffff0d7224 */ /* 0x000fce00078e00ff */
[----:B------:R-:W-:-:S07]  /*149d0*/  LEPC R20, `(.L_x_1237) ;  /* 0x000000001014794e */ /* 0x000fce0000000000 */
[----:B-1----:R-:W-:Y:S05]  /*149e0*/  CALL.ABS.NOINC R2 ;  /* 0x0000000002007343 */ /* 0x002fea0003c00000 */
.L_x_1237:
[----:B------:R-:W2:Y:S01]  /*149f0*/  LDL.LU R2, [R1+0x28] ;  /* 0x0000280001027983 */ /* 0x000ea20000300800 */
        /* <DEDUP_REMOVED lines=23> */
.L_x_1238:
        /* <DEDUP_REMOVED lines=20> */
.L_x_1239:
        /* <DEDUP_REMOVED lines=18> */
.L_x_1240:
[----:B------:R-:W2:Y:S01]  /*14dd0*/  LDC R0, c[0x0][0x428] ;  /* 0x00010a00ff007b82 */ /* 0x000ea20000000800 */
[----:B------:R-:W-:Y:S01]  /*14de0*/  ULDC.64 UR4, c[0x0][0x9f8] ;  /* 0x00027e0000047ab9 */ /* 0x000fe20000000a00 */
[----:B------:R-:W3:Y:S01]  /*14df0*/  LDL.LU R6, [R1+0x24] ;  /* 0x0000240001067983 */ /* 0x000ee20000300800 */
[----:B------:R-:W-:Y:S01]  /*14e00*/  IMAD.U32 R16, RZ, RZ, UR38 ;  /* 0x00000026ff107e24 */ /* 0x000fe2000f8e00ff */
[----:B------:R-:W-:Y:S01]  /*14e10*/  ULDC.64 UR6, c[0x0][0xa08] ;  /* 0x0002820000067ab9 */ /* 0x000fe20000000a00 */
[----:B--2---:R-:W-:Y:S01]  /*14e20*/  ISETP.NE.AND P0, PT, R0, 0x1, PT ;  /* 0x000000010000780c */ /* 0x004fe20003f05270 */
[----:B------:R-:W-:Y:S01]  /*14e30*/  UISETP.NE.U32.AND UP0, UPT, UR4, URZ, UPT ;  /* 0x0000003f0400728c */ /* 0x000fe2000bf05070 */
[----:B------:R-:W3:Y:S01]  /*14e40*/  LDL.LU R5, [R1+0x4] ;  /* 0x0000040001057983 */ /* 0x000ee20000300800 */
[----:B------:R-:W-:Y:S02]  /*14e50*/  IMAD.U32 R19, RZ, RZ, UR45 ;  /* 0x0000002dff137e24 */ /* 0x000fe4000f8e00ff */
[----:B------:R-:W-:Y:S01]  /*14e60*/  UISETP.NE.AND.EX UP0, UPT, UR5, URZ, UPT, UP0 ;  /* 0x0000003f0500728c */ /* 0x000fe2000bf05300 */
[----:B------:R-:W2:Y:S07]  /*14e70*/  S2R R4, SR_TID.X ;  /* 0x0000000000047919 */ /* 0x000eae0000002100 */
[----:B------:R-:W4:Y:S03]  /*14e80*/  @P0 LDC R0, c[0x0][0x42c] ;  /* 0x00010b00ff000b82 */ /* 0x000f260000000800 */
[----:B------:R-:W-:-:S02]  /*14e90*/  @UP0 ULDC.64 UR4, c[0x0][0x9f8] ;  /* 0x00027e0000040ab9 */ /* 0x000fc40000000a00 */
[----:B------:R-:W-:-:S03]  /*14ea0*/  @UP0 UIMAD.WIDE UR4, UR45, 0x4, UR4 ;  /* 0x000000042d0408a5 */ /* 0x000fc6000f8e0204 */
[----:B------:R-:W5:Y:S03]  /*14eb0*/  @P0 LDC R3, c[0x0][0x430] ;  /* 0x00010c00ff030b82 */ /* 0x000f660000000800 */
[----:B-1----:R-:W-:Y:S02]  /*14ec0*/  IMAD.U32 R2, RZ, RZ, UR4 ;  /* 0x00000004ff027e24 */ /* 0x002fe4000f8e00ff */
[----:B----4-:R-:W-:Y:S01]  /*14ed0*/  @P0 IMAD.HI.U32 R0, R0, UR38, RZ ;  /* 0x0000002600000c27 */ /* 0x010fe2000f8e00ff */
[----:B--2---:R-:W-:-:S04]  /*14ee0*/  LOP3.LUT R10, R4, 0x7f, RZ, 0xc0, !PT ;  /* 0x0000007f040a7812 */ /* 0x004fc800078ec0ff */
[----:B-----5:R-:W-:Y:S01]  /*14ef0*/  @P0 SHF.R.U32.HI R16, RZ, R3, R0 ;  /* 0x00000003ff100219 */ /* 0x020fe20000011600 */
[----:B------:R-:W-:Y:S01]  /*14f00*/  IMAD.U32 R3, RZ, RZ, UR5 ;  /* 0x00000005ff037e24 */ /* 0x000fe2000f8e00ff */
[----:B------:R-:W-:Y:S01]  /*14f10*/  PLOP3.LUT P0, PT, PT, PT, UP0, 0x80, 0x0 ;  /* 0x000000000000781c */ /* 0x000fe20003f0f008 */
[----:B------:R-:W-:-:S12]  /*14f20*/  ULDC.64 UR4, c[0x0][0xa00] ;  /* 0x0002800000047ab9 */ /* 0x000fd80000000a00 */
[----:B------:R1:W2:Y:S01]  /*14f30*/  @P0 LDG.E R19, desc[UR48][R2.64] ;  /* 0x0000003002130981 */ /* 0x0002a2000c1e1900 */
[----:B------:R-:W-:Y:S01]  /*14f40*/  ISETP.NE.AND P1, PT, R10, RZ, PT ;  /* 0x000000ff0a00720c */ /* 0x000fe20003f25270 */
[----:B------:R-:W-:Y:S01]  /*14f50*/  UMOV UR36, URZ ;  /* 0x0000003f00247c82 */ /* 0x000fe20008000000 */
[----:B------:R-:W-:Y:S01]  /*14f60*/  ISETP.NE.U32.AND P0, PT, RZ, UR4, PT ;  /* 0x00000004ff007c0c */ /* 0x000fe2000bf05070 */
[----:B------:R-:W-:Y:S01]  /*14f70*/  UMOV UR8, 0x40 ;  /* 0x0000004000087882 */ /* 0x000fe20000000000 */
[----:B------:R-:W-:Y:S01]  /*14f80*/  UMOV UR10, UR38 ;  /* 0x00000026000a7c82 */ /* 0x000fe20008000000 */
[----:B------:R-:W-:Y:S01]  /*14f90*/  UMOV UR12, 0x80 ;  /* 0x00000080000c7882 */ /* 0x000fe20000000000 */
[----:B------:R-:W-:Y:S01]  /*14fa0*/  ISETP.NE.AND.EX P0, PT, RZ, UR5, PT, P0 ;  /* 0x00000005ff007c0c */ /* 0x000fe2000bf05300 */
[----:B------:R-:W-:Y:S01]  /*14fb0*/  UMOV UR14, UR38 ;  /* 0x00000026000e7c82 */ /* 0x000fe20008000000 */
[----:B------:R-:W-:Y:S01]  /*14fc0*/  SHF.R.U32.HI R4, RZ, 0x5, R4 ;  /* 0x00000005ff047819 */ /* 0x000fe20000011604 */
[----:B-1----:R-:W1:Y:S01]  /*14fd0*/  LDC.64 R2, c[0x0][0x3f8] ;  /* 0x0000fe00ff027b82 */ /* 0x002e620000000a00 */
[----:B0-----:R-:W-:-:S02]  /*14fe0*/  SEL R8, RZ, UR45, P0 ;  /* 0x0000002dff087c07 */ /* 0x001fc40008000000 */
[----:B------:R-:W-:Y:S01]  /*14ff0*/  LOP3.LUT R4, R4, 0x3, RZ, 0xc0, !PT ;  /* 0x0000000304047812 */ /* 0x000fe200078ec0ff */
[----:B------:R-:W-:Y:S01]  /*15000*/  VOTEU.ALL UP1, P1 ;  /* 0x00000000003f7886 */ /* 0x000fe20000820000 */
[----:B------:R-:W-:-:S04]  /*15010*/  R2UR UR39, R8 ;  /* 0x00000000082772ca */ /* 0x000fc800000e0000 */
[----:B------:R-:W-:-:S04]  /*15020*/  @!UP1 UIADD3 UR4, UP0, UR46, 0x270, URZ ;  /* 0x000002702e049890 */ /* 0x000fc8000ff1e03f */
[----:B------:R-:W-:-:S05]  /*15030*/  @!UP1 UIADD3.X UR5, URZ, UR47, URZ, UP0, !UPT ;  /* 0x0000002f3f059290 */ /* 0x000fca00087fe43f */
[----:B------:R-:W-:Y:S01]  /*15040*/  UMOV UR11, UR39 ;  /* 0x00000027000b7c82 */ /* 0x000fe20008000000 */
[----:B------:R-:W-:Y:S01]  /*15050*/  UMOV UR15, UR39 ;  /* 0x00000027000f7c82 */ /* 0x000fe20008000000 */
[----:B-1----:R-:W-:Y:S01]  /*15060*/  LOP3.LUT P0, RZ, R2, UR6, RZ, 0xfc, !PT ;  /* 0x0000000602ff7c12 */ /* 0x002fe2000f80fcff */
[----:B------:R-:W-:-:S03]  /*15070*/  UMOV UR6, 0xffffffff ;  /* 0xffffffff00067882 */ /* 0x000fc60000000000 */
[----:B------:R-:W-:Y:S01]  /*15080*/  LOP3.LUT P0, RZ, R3, UR7, RZ, 0xfc, P0 ;  /* 0x0000000703ff7c12 */ /* 0x000fe2000800fcff */
[----:B---3--:R-:W-:-:S05]  /*15090*/  IMAD R6, R5, 0x80, R6 ;  /* 0x0000008005067824 */ /* 0x008fca00078e0206 */
[----:B------:R-:W-:-:S13]  /*150a0*/  R2UR UR37, R6 ;  /* 0x00000000062572ca */ /* 0x000fda00000e0000 */
[----:B------:R-:W-:Y:S01]  /*150b0*/  UMOV UR9, UR37 ;  /* 0x0000002500097c82 */ /* 0x000fe20008000000 */
[----:B------:R-:W-:Y:S01]  /*150c0*/  UMOV UR13, UR37 ;  /* 0x00000025000d7c82 */ /* 0x000fe20008000000 */
[----:B------:R0:W-:Y:S01]  /*150d0*/  @!UP1 UTMAPF.L2.4D [UR36], [UR4] ;  /* 0x00000024040095b8 */ /* 0x0001e20008018000 */
[----:B------:R0:W-:Y:S01]  /*150e0*/  @!UP1 UTMAPF.L2.4D [UR8], [UR4] ;  /* 0x00000008040095b8 */ /* 0x0001e20008018000 */
[----:B------:R0:W-:Y:S01]  /*150f0*/  @!UP1 UTMAPF.L2.4D [UR12], [UR4] ;  /* 0x0000000c040095b8 */ /* 0x0001e20008018000 */
[----:B--2---:R-:W-:Y:S02]  /*15100*/  SHF.R.S32.HI R20, RZ, 0x1f, R19 ;  /* 0x0000001fff147819 */ /* 0x004fe40000011413 */
[----:B------:R-:W-:Y:S01]  /*15110*/  SEL R0, R19, RZ, !P0 ;  /* 0x000000ff13007207 */ /* 0x000fe20004000000 */
[----:B0-----:R-:W-:Y:S06]  /*15120*/  BRA.DIV UR6, `(.L_x_1241) ;  /* 0x0000003a06087947 */ /* 0x001fec000b800000 */
[----:B------:R0:W1:Y:S02]  /*15130*/  SHFL.IDX PT, R14, R4, RZ, 0x1f ;  /* 0x00001fff040e7589 */ /* 0x00006400000e0000 */
.L_x_1313:
[----:B-1----:R-:W-:Y:S02]  /*15140*/  ISETP.NE.AND P0, PT, R14, RZ, PT ;  /* 0x000000ff0e00720c */ /* 0x002fe40003f05270 */
[----:B------:R-:W-:-:S11]  /*15150*/  PLOP3.LUT P6, PT, PT, PT, PT, 0x8, 0x0 ;  /* 0x000000000000781c */ /* 0x000fd60003fce170 */
[----:B------:R-:W-:Y:S05]  /*15160*/  @P0 BRA `(.L_x_1242) ;  /* 0x0000000800100947 */ /* 0x000fea0003800000 */
[----:B0-----:R-:W2:Y:S01]  /*15170*/  LDL R4, [R1+0x20] ;  /* 0x0000200001047983 */ /* 0x001ea20000100800 */
[----:B------:R-:W-:Y:S01]  /*15180*/  UMOV UR4, 0xffffffff ;  /* 0xffffffff00047882 */ /* 0x000fe20000000000 */
[----:B--2---:R-:W-:Y:S02]  /*15190*/  VIADD R7, R4, 0xffffffff ;  /* 0xffffffff04077836 */ /* 0x004fe40000000000 */
[----:B------:R-:W-:Y:S05]  /*151a0*/  BRA.DIV UR4, `(.L_x_1243) ;  /* 0x0000003a04087947 */ /* 0x000fea000b800000 */
[----:B------:R-:W-:-:S13]  /*151b0*/  ELECT P6, URZ, PT ;  /* 0x00000000003f782f */ /* 0x000fda00038c0000 */
.L_x_1316:
[----:B------:R-:W-:Y:S05]  /*151c0*/  @!P6 BRA `(.L_x_1244) ;  /* 0x00000004007ce947 */ /* 0x000fea0003800000 */
[----:B------:R-:W-:-:S04]  /*151d0*/  ISETP.NE.U32.AND P0, PT, R2, RZ, PT ;  /* 0x000000ff0200720c */ /* 0x000fc80003f05070 */
[----:B------:R-:W-:-:S13]  /*151e0*/  ISETP.NE.AND.EX P0, PT, R3, RZ, PT, P0 ;  /* 0x000000ff0300720c */ /* 0x000fda0003f05300 */
        /* <DEDUP_REMOVED lines=10> */
[----:B------:R-:W-:Y:S02]  /*15290*/  IMAD R7, R9, R4, R7 ;  /* 0x0000000409077224 */ /* 0x000fe400078e0207 */
[----:B------:R-:W-:Y:S02]  /*152a0*/  IMAD R9, R20, UR4, RZ ;  /* 0x0000000414097c24 */ /* 0x000fe4000f8e02ff */
[----:B------:R-:W-:Y:S02]  /*152b0*/  IMAD.MOV.U32 R4, RZ, RZ, R0 ;  /* 0x000000ffff047224 */ /* 0x000fe400078e0000 */
[C---:B------:R-:W-:Y:S02]  /*152c0*/  IMAD R0, R19.reuse, UR5, R9 ;  /* 0x0000000513007c24 */ /* 0x040fe4000f8e0209 */
[----:B------:R-:W-:-:S04]  /*152d0*/  IMAD.WIDE.U32 R4, R19, UR4, R4 ;  /* 0x0000000413047c25 */ /* 0x000fc8000f8e0004 */
[----:B------:R-:W-:Y:S01]  /*152e0*/  IMAD.IADD R0, R5, 0x1, R0 ;  /* 0x0000000105007824 */ /* 0x000fe200078e0200 */
[----:B------:R-:W-:-:S04]  /*152f0*/  LEA R2, P0, R4, R2, 0x2 ;  /* 0x0000000204027211 */ /* 0x000fc800078010ff */
[----:B------:R-:W-:-:S05]  /*15300*/  LEA.HI.X R3, R4, R3, R0, 0x2, P0 ;  /* 0x0000000304037211 */ /* 0x000fca00000f1400 */
[----:B------:R0:W5:Y:S04]  /*15310*/  LDG.E R0, desc[UR48][R2.64] ;  /* 0x0000003002007981 */ /* 0x000168000c1e1900 */
.L_x_1245:
[----:B------:R-:W-:Y:S02]  /*15320*/  LEA R4, R17, UR41, 0x3 ;  /* 0x0000002911047c11 */ /* 0x000fe4000f8e18ff */
[----:B0-----:R-:W-:Y:S02]  /*15330*/  SHF.L.U32 R3, R18, 0x1f, RZ ;  /* 0x0000001f12037819 */ /* 0x001fe400000006ff */
[----:B------:R-:W-:Y:S02]  /*15340*/  ISETP.NE.AND P0, PT, R10, RZ, PT ;  /* 0x000000ff0a00720c */ /* 0x000fe40003f05270 */
[----:B------:R-:W0:Y:S02]  /*15350*/  SYNCS.PHASECHK.TRANS64.TRYWAIT P2, [R4+URZ+0x2a880], R3 ;  /* 0x02a88003040075a7 */ /* 0x000e24000804017f */
[----:B0-----:R-:W-:Y:S09]  /*15360*/  @!P2 BRA `(.L_x_1246) ;  /* 0x0000003400b8a947 */ /* 0x001ff20003800000 */
.L_x_1317:
        /* <DEDUP_REMOVED lines=8> */
.L_x_1247:
        /* <DEDUP_REMOVED lines=29> */
.L_x_1318:
        /* <DEDUP_REMOVED lines=8> */
.L_x_1249:
        /* <DEDUP_REMOVED lines=24> */
.L_x_1244:
        /* <DEDUP_REMOVED lines=9> */
[----:B------:R-:W-:Y:S01]  /*15850*/  @P0 R2UR UR11, R6 ;  /* 0x00000000060b02ca */ /* 0x000fe200000e0000 */
[----:B------:R-:W-:Y:S01]  /*15860*/  @P0 IMAD.MOV.U32 R2, RZ, RZ, 0x6000 ;  /* 0x00006000ff020424 */ /* 0x000fe200078e00ff */
[----:B------:R-:W-:Y:S01]  /*15870*/  @P0 R2UR UR13, R8 ;  /* 0x00000000080d02ca */ /* 0x000fe200000e0000 */
[----:B------:R-:W-:Y:S01]  /*15880*/  UMOV UR6, 0x0 ;  /* 0x0000000000067882 */ /* 0x000fe20000000000 */
[----:B------:R-:W-:Y:S01]  /*15890*/  @P0 R2UR UR27, R6 ;  /* 0x00000000061b02ca */ /* 0x000fe200000e0000 */
[----:B------:R-:W-:Y:S01]  /*158a0*/  UMOV UR7, 0x12f00000 ;  /* 0x12f0000000077882 */ /* 0x000fe20000000000 */
[----:B------:R-:W-:Y:S01]  /*158b0*/  @P0 R2UR UR29, R8 ;  /* 0x00000000081d02ca */ /* 0x000fe200000e0000 */
        /* <DEDUP_REMOVED lines=15> */
.L_x_1242:
        /* <DEDUP_REMOVED lines=10> */
.L_x_1319:
[----:B------:R-:W-:Y:S05]  /*15a50*/  BSYNC B0 ;  /* 0x0000000000007941 */ /* 0x000fea0003800000 */
.L_x_1250:
[----:B0-----:R-:W2:Y:S04]  /*15a60*/  LDL.LU R3, [R1+0x20] ;  /* 0x0000200001037983 */ /* 0x001ea80000300800 */
[----:B------:R-:W3:Y:S01]  /*15a70*/  LDL R4, [R1+0x8] ;  /* 0x0000080001047983 */ /* 0x000ee20000100800 */
[----:B--2---:R-:W-:-:S05]  /*15a80*/  VIADD R3, R3, 0xfffffffe ;  /* 0xfffffffe03037836 */ /* 0x004fca0000000000 */
[----:B---3--:R-:W-:-:S13]  /*15a90*/  ISETP.GE.AND P0, PT, R3, R4, PT ;  /* 0x000000040300720c */ /* 0x008fda0003f06270 */
[----:B------:R-:W-:Y:S05]  /*15aa0*/  @!P0 BRA `(.L_x_1252) ;  /* 0x0000001000908947 */ /* 0x000fea0003800000 */
[----:B------:R-:W-:Y:S02]  /*15ab0*/  IMAD.MOV.U32 R2, RZ, RZ, R17 ;  /* 0x000000ffff027224 */ /* 0x000fe400078e0011 */
[----:B------:R-:W-:-:S07]  /*15ac0*/  IMAD.MOV.U32 R8, RZ, RZ, R18 ;  /* 0x000000ffff087224 */ /* 0x000fce00078e0012 */
.L_x_1276:
        /* <DEDUP_REMOVED lines=30> */
.L_x_1255:
[----:B0-----:R-:W-:Y:S01]  /*15cb0*/  LEA R6, R17, UR41, 0x3 ;  /* 0x0000002911067c11 */ /* 0x001fe2000f8e18ff */
[----:B------:R-:W0:Y:S01]  /*15cc0*/  S2R R4, SR_TID.X ;  /* 0x0000000000047919 */ /* 0x000e220000002100 */
[----:B------:R-:W-:Y:S01]  /*15cd0*/  SHF.L.U32 R5, R18, 0x1f, RZ ;  /* 0x0000001f12057819 */ /* 0x000fe200000006ff */
[----:B------:R-:W-:Y:S03]  /*15ce0*/  BSSY B1, `(.L_x_1256) ;  /* 0x0000005000017945 */ /* 0x000fe60003800000 */
[----:B------:R-:W1:Y:S01]  /*15cf0*/  SYNCS.PHASECHK.TRANS64.TRYWAIT P0, [R6+URZ+0x2a880], R5 ;  /* 0x02a88005060075a7 */ /* 0x000e62000800017f */
[----:B0-----:R-:W-:-:S04]  /*15d00*/  LOP3.LUT R4, R4, 0x7f, RZ, 0xc0, !PT ;  /* 0x0000007f04047812 */ /* 0x001fc800078ec0ff */
[----:B------:R-:W-:Y:S01]  /*15d10*/  ISETP.NE.AND P2, PT, R4, RZ, PT ;  /* 0x000000ff0400720c */ /* 0x000fe20003f45270 */
[----:B-1----:R-:W-:-:S12]  /*15d20*/  @!P0 BRA `(.L_x_1257) ;  /* 0x0000002c00888947 */ /* 0x002fd80003800000 */
.L_x_1320:
[----:B------:R-:W-:Y:S05]  /*15d30*/  BSYNC B1 ;  /* 0x0000000000017941 */ /* 0x000fea0003800000 */
.L_x_1256:
        /* <DEDUP_REMOVED lines=9> */
.L_x_1259:
[----:B------:R-:W-:Y:S05]  /*15dd0*/  BSYNC B1 ;  /* 0x0000000000017941 */ /* 0x000fea0003800000 */
.L_x_1258:
        /* <DEDUP_REMOVED lines=14> */
.L_x_1260:
        /* <DEDUP_REMOVED lines=16> */
.L_x_1261:
        /* <DEDUP_REMOVED lines=16> */
.L_x_1262:
        /* <DEDUP_REMOVED lines=12> */
.L_x_1321:
[----:B------:R-:W-:Y:S05]  /*16180*/  BSYNC B1 ;  /* 0x0000000000017941 */ /* 0x000fea0003800000 */
.L_x_1263:
[----:B------:R-:W-:Y:S01]  /*16190*/  BSSY B1, `(.L_x_1265) ;  /* 0x000000b000017945 */ /* 0x000fe20003800000 */
[----:B------:R-:W-:Y:S02]  /*161a0*/  IMAD.MOV.U32 R10, RZ, RZ, 0x0 ;  /* 0x00000000ff0a7424 */ /* 0x000fe400078e00ff */
[----:B------:R-:W-:Y:S01]  /*161b0*/  IMAD.MOV.U32 R11, RZ, RZ, 0x14f00000 ;  /* 0x14f00000ff0b7424 */ /* 0x000fe200078e00ff */
[----:B------:R-:W-:Y:S06]  /*161c0*/  @P2 BRA `(.L_x_1266) ;  /* 0x00000000001c2947 */ /* 0x000fec0003800000 */
[----:B------:R-:W2:Y:S01]  /*161d0*/  S2R R7, SR_TID.X ;  /* 0x0000000000077919 */ /* 0x000ea20000002100 */
[----:B01----:R-:W-:-:S04]  /*161e0*/  IMAD.MOV.U32 R5, RZ, RZ, 0x6000 ;  /* 0x00006000ff057424 */ /* 0x003fc800078e00ff */
[----:B------:R3:W-:Y:S01]  /*161f0*/  SYNCS.ARRIVE.TRANS64 RZ, [R6+URZ+0x2a830], R5 ;  /* 0x02a8300506ff79a7 */ /* 0x0007e2000800003f */
[----:B--2---:R-:W-:-:S04]  /*16200*/  LOP3.LUT R7, R7, 0x1f, RZ, 0xc0, !PT ;  /* 0x0000001f07077812 */ /* 0x004fc800078ec0ff */
[----:B------:R-:W-:-:S13]  /*16210*/  ISETP.NE.AND P0, PT, R7, RZ, PT ;  /* 0x000000ff0700720c */ /* 0x000fda0003f05270 */
[----:B---3--:R-:W-:Y:S05]  /*16220*/  @!P0 BRA `(.L_x_1266) ;  /* 0x0000000000048947 */ /* 0x008fea0003800000 */
[----:B------:R-:W-:Y:S01]  /*16230*/  BPT.TRAP 0x1 ;  /* 0x000000040000795c */ /* 0x000fe20000300000 */
.L_x_1266:
[----:B------:R-:W-:Y:S05]  /*16240*/  BSYNC B1 ;  /* 0x0000000000017941 */ /* 0x000fea0003800000 */
.L_x_1265:
[----:B------:R-:W-:Y:S01]  /*16250*/  R2UR UR10, R14 ;  /* 0x000000000e0a72ca */ /* 0x000fe200000e0000 */
[----:B------:R-:W-:Y:S01]  /*16260*/  UIADD3 UR4, UP0, UR46, 0x370, URZ ;  /* 0x000003702e047890 */ /* 0x000fe2000ff1e03f */
[----:B------:R-:W-:Y:S01]  /*16270*/  R2UR UR6, R10 ;  /* 0x000000000a0672ca */ /* 0x000fe200000e0000 */
[----:B01----:R-:W-:Y:S01]  /*16280*/  VIADD R6, R6, 0x2a830 ;  /* 0x0002a83006067836 */ /* 0x003fe20000000000 */
[----:B------:R-:W-:Y:S01]  /*16290*/  R2UR UR7, R11 ;  /* 0x000000000b0772ca */ /* 0x000fe200000e0000 */
[----:B------:R-:W-:Y:S01]  /*162a0*/  VIADD R5, R4, 0x1e400 ;  /* 0x0001e40004057836 */ /* 0x000fe20000000000 */
[----:B------:R-:W-:Y:S01]  /*162b0*/  R2UR UR12, R16 ;  /* 0x00000000100c72ca */ /* 0x000fe200000e0000 */
[----:B------:R-:W-:Y:S01]  /*162c0*/  UIADD3.X UR5, URZ, UR47, URZ, UP0, !UPT ;  /* 0x0000002f3f057290 */ /* 0x000fe200087fe43f */
[----:B------:R-:W-:-:S13]  /*162d0*/  PLOP3.LUT P0, PT, PT, PT, PT, 0x80, 0x0 ;  /* 0x000000000000781c */ /* 0x000fda0003f0f070 */
.L_x_1267:
        /* <DEDUP_REMOVED lines=15> */
.L_x_1268:
        /* <DEDUP_REMOVED lines=15> */
.L_x_1269:
        /* <DEDUP_REMOVED lines=9> */
.L_x_1254:
[----:B------:R-:W-:Y:S05]  /*16550*/  BSYNC B0 ;  /* 0x0000000000007941 */ /* 0x000fea0003800000 */
.L_x_1253:
[----:B------:R-:W-:-:S06]  /*16560*/  UISETP.NE.AND UP0, UPT, UR42, 0x3, UPT ;  /* 0x000000032a00788c */ /* 0x000fcc000bf05270 */
[----:B------:R-:W-:-:S13]  /*16570*/  PLOP3.LUT P0, PT, PT, PT, UP0, 0x80, 0x0 ;  /* 0x000000000000781c */ /* 0x000fda0003f0f008 */
[----:B------:R-:W-:Y:S05]  /*16580*/  @!P0 BRA `(.L_x_1270) ;  /* 0x0000000000048947 */ /* 0x000fea0003800000 */
[----:B------:R-:W-:Y:S01]  /*16590*/  BPT.TRAP 0x1 ;  /* 0x000000040000795c */ /* 0x000fe20000300000 */
.L_x_1270:
        /* <DEDUP_REMOVED lines=8> */
.L_x_1322:
[----:B------:R-:W-:Y:S05]  /*16620*/  BSYNC B0 ;  /* 0x0000000000007941 */ /* 0x000fea0003800000 */
.L_x_1271:
[----:B------:R-:W-:Y:S05]  /*16630*/  @!P0 BRA `(.L_x_1273) ;  /* 0x0000000000048947 */ /* 0x000fea0003800000 */
[----:B------:R-:W-:Y:S01]  /*16640*/  BPT.TRAP 0x1 ;  /* 0x000000040000795c */ /* 0x000fe20000300000 */
.L_x_1273:
[----:B0-----:R-:W-:Y:S01]  /*16650*/  SHF.L.U32 R4, R8, 0x1f, RZ ;  /* 0x0000001f08047819 */ /* 0x001fe200000006ff */
[----:B------:R-:W-:-:S03]  /*16660*/  IMAD R10, R2, 0x6000, RZ ;  /* 0x00006000020a7824 */ /* 0x000fc600078e02ff */
[----:B------:R-:W0:Y:S02]  /*16670*/  SYNCS.PHASECHK.TRANS64.TRYWAIT P2, [R13+URZ+0x2a860], R4 ;  /* 0x02a860040d0075a7 */ /* 0x000e24000804017f */
[----:B0-----:R-:W-:Y:S05]  /*16680*/  @!P2 BRA `(.L_x_1274) ;  /* 0x00000024006ca947 */ /* 0x001fea0003800000 */
.L_x_1323:
[----:B------:R-:W2:Y:S04]  /*16690*/  LDL R2, [R1+0x1c] ;  /* 0x00001c0001027983 */ /* 0x000ea80000100800 */
[----:B------:R-:W3:Y:S01]  /*166a0*/  LDL R11, [R1+0x14] ;  /* 0x00001400010b7983 */ /* 0x000ee20000100800 */
[----:B------:R-:W-:Y:S05]  /*166b0*/  WARPSYNC.ALL ;  /* 0x0000000000007948 */ /* 0x000fea0003800000 */
[----:B------:R-:W4:Y:S01]  /*166c0*/  LDL R15, [R1+0x10] ;  /* 0x00001000010f7983 */ /* 0x000f220000100800 */
[----:B--2---:R-:W-:-:S02]  /*166d0*/  LOP3.LUT R2, R10, R2, RZ, 0xfc, !PT ;  /* 0x000000020a027212 */ /* 0x004fc400078efcff */
[----:B---3--:R-:W-:-:S03]  /*166e0*/  LOP3.LUT R14, R10, R11, RZ, 0xfc, !PT ;  /* 0x0000000b0a0e7212 */ /* 0x008fc600078efcff */
[----:B0-----:R-:W0:Y:S02]  /*166f0*/  LDSM.16.MT88.4 R4, [R2+UR41+0xc400] ;  /* 0x00c400290204783b */ /* 0x001e240008004200 */
        /* <DEDUP_REMOVED lines=18> */
[----:B------:R-:W0:Y:S01]  /*16820*/  LDSM.16.MT88.4 R4, [R2+UR41+0xcc00] ;  /* 0x00cc00290204783b */ /* 0x000e220008004200 */
[----:B----4-:R-:W-:Y:S02]  /*16830*/  IADD3 R12, R15, 0x400, R14 ;  /* 0x000004000f0c7810 */ /* 0x010fe40007ffe00e */
[C-C-:B0-----:R-:W-:Y:S02]  /*16840*/  PRMT R8, R4.reuse, 0x6420, R5.reuse ;  /* 0x0000642004087816 */ /* 0x141fe40000000005 */
[----:B------:R-:W-:Y:S02]  /*16850*/  PRMT R9, R4, 0x7531, R5 ;  /* 0x0000753104097816 */ /* 0x000fe40000000005 */
[----:B------:R-:W-:-:S02]  /*16860*/  PRMT R10, R6, 0x6420, R7 ;  /* 0x00006420060a7816 */ /* 0x000fc40000000007 */
[----:B------:R-:W-:-:S05]  /*16870*/  PRMT R11, R6, 0x7531, R7 ;  /* 0x00007531060b7816 */ /* 0x000fca0000000007 */
[----:B------:R-:W-:Y:S04]  /*16880*/  STSM.16.M88.4 [R12], R8 ;  /* 0x000000080c007844 */ /* 0x000fe80000000200 */
        /* <DEDUP_REMOVED lines=11> */
[----:B------:R0:W-:Y:S04]  /*16940*/  STSM.16.M88.4 [R12+0x4000], R8 ;  /* 0x004000080c007844 */ /* 0x0001e80000000200 */
[----:B------:R-:W1:Y:S04]  /*16950*/  LDSM.16.MT88.4 R4, [R2+UR41+0xd400] ;  /* 0x00d400290204783b */ /* 0x000e680008004200 */
[----:B0-----:R-:W2:Y:S01]  /*16960*/  LDL R12, [R1+0x18] ;  /* 0x00001800010c7983 */ /* 0x001ea20000100800 */
[C-C-:B-1----:R-:W-:Y:S02]  /*16970*/  PRMT R8, R4.reuse, 0x6420, R5.reuse ;  /* 0x0000642004087816 */ /* 0x142fe40000000005 */
[----:B------:R-:W-:-:S02]  /*16980*/  PRMT R9, R4, 0x7531, R5 ;  /* 0x0000753104097816 */ /* 0x000fc40000000005 */
[C-C-:B------:R-:W-:Y:S02]  /*16990*/  PRMT R10, R6.reuse, 0x6420, R7.reuse ;  /* 0x00006420060a7816 */ /* 0x140fe40000000007 */
[----:B------:R-:W-:Y:S02]  /*169a0*/  PRMT R11, R6, 0x7531, R7 ;  /* 0x00007531060b7816 */ /* 0x000fe40000000007 */
[----:B--2---:R-:W-:-:S05]  /*169b0*/  IADD3 R12, R12, 0x400, R14 ;  /* 0x000004000c0c7810 */ /* 0x004fca0007ffe00e */
        /* <DEDUP_REMOVED lines=13> */
[----:B------:R-:W1:Y:S01]  /*16a90*/  LDSM.16.MT88.4 R4, [R2+UR41+0xdc00] ;  /* 0x00dc00290204783b */ /* 0x000e620008004200 */
[----:B0-----:R-:W-:Y:S01]  /*16aa0*/  IMAD.IADD R12, R15, 0x1, R12 ;  /* 0x000000010f0c7824 */ /* 0x001fe200078e020c */
[C-C-:B-1----:R-:W-:Y:S02]  /*16ab0*/  PRMT R8, R4.reuse, 0x6420, R5.reuse ;  /* 0x0000642004087816 */ /* 0x142fe40000000005 */
        /* <DEDUP_REMOVED lines=24> */
.L_x_1275:
[----:B------:R-:W2:Y:S01]  /*16c40*/  LDL R2, [R1+0x8] ;  /* 0x0000080001027983 */ /* 0x000ea20000100800 */
[----:B-1----:R1:W-:Y:S01]  /*16c50*/  SYNCS.ARRIVE.TRANS64.A1T0 RZ, [R13+URZ+0x2a850], RZ ;  /* 0x02a850ff0dff79a7 */ /* 0x0023e2000810003f */
[----:B0-----:R-:W-:Y:S02]  /*16c60*/  IMAD.MOV.U32 R8, RZ, RZ, R18 ;  /* 0x000000ffff087224 */ /* 0x001fe400078e0012 */
[----:B-1----:R-:W-:-:S05]  /*16c70*/  @!P1 VIADD R13, R13, 0x2a880 ;  /* 0x0002a8800d0d9836 */ /* 0x002fca0000000000 */
[----:B------:R-:W-:Y:S01]  /*16c80*/  @!P1 PRMT R13, RZ, 0x654, R13 ;  /* 0x00000654ff0d9816 */ /* 0x000fe2000000000d */
[----:B------:R-:W-:Y:S06]  /*16c90*/  BAR.SYNC.DEFER_BLOCKING 0x2, 0x80 ;  /* 0x0082000000007b1d */ /* 0x000fec0000010000 */
[----:B------:R0:W-:Y:S01]  /*16ca0*/  @!P1 SYNCS.ARRIVE.TRANS64.RED.A1T0 RZ, [R13+URZ], RZ ;  /* 0x000000ff0dff99a7 */ /* 0x0001e2000810043f */
[C---:B--2---:R-:W-:Y:S01]  /*16cb0*/  ISETP.GT.AND P0, PT, R3.reuse, R2, PT ;  /* 0x000000020300720c */ /* 0x044fe20003f04270 */
[----:B------:R-:W-:Y:S02]  /*16cc0*/  VIADD R3, R3, 0xffffffff ;  /* 0xffffffff03037836 */ /* 0x000fe40000000000 */
[----:B------:R-:W-:-:S10]  /*16cd0*/  IMAD.MOV.U32 R2, RZ, RZ, R17 ;  /* 0x000000ffff027224 */ /* 0x000fd400078e0011 */
[----:B0-----:R-:W-:Y:S05]  /*16ce0*/  @P0 BRA `(.L_x_1276) ;  /* 0xffffffec00780947 */ /* 0x001fea000383ffff */
.L_x_1252:
[----:B------:R-:W-:Y:S04]  /*16cf0*/  BSSY B0, `(.L_x_1277) ;  /* 0x000000f000007945 */ /* 0x000fe80003800000 */
        /* <DEDUP_REMOVED lines=13> */
[----:B------:R0:W-:Y:S02]  /*16dd0*/  STL [R1], R0 ;  /* 0x0000000001007387 */ /* 0x0001e40000100800 */
.L_x_1278:
[----:B------:R-:W-:Y:S05]  /*16de0*/  BSYNC B0 ;  /* 0x0000000000007941 */ /* 0x000fea0003800000 */
.L_x_1277:
[----:B------:R-:W-:-:S06]  /*16df0*/  UISETP.NE.AND UP0, UPT, UR42, 0x3, UPT ;  /* 0x000000032a00788c */ /* 0x000fcc000bf05270 */
[----:B------:R-:W-:-:S13]  /*16e00*/  PLOP3.LUT P0, PT, PT, PT, UP0, 0x80, 0x0 ;  /* 0x000000000000781c */ /* 0x000fda0003f0f008 */
[----:B------:R-:W-:Y:S05]  /*16e10*/  @!P0 BRA `(.L_x_1279) ;  /* 0x0000000000048947 */ /* 0x000fea0003800000 */
[----:B------:R-:W-:Y:S01]  /*16e20*/  BPT.TRAP 0x1 ;  /* 0x000000040000795c */ /* 0x000fe20000300000 */
.L_x_1279:
[----:B------:R-:W-:Y:S01]  /*16e30*/  LOP3.LUT R3, R18, 0x1, RZ, 0x3c, !PT ;  /* 0x0000000112037812 */ /* 0x000fe200078e3cff */
[----:B0-----:R-:W-:Y:S01]  /*16e40*/  IMAD.U32 R0, RZ, RZ, UR44 ;  /* 0x0000002cff007e24 */ /* 0x001fe2000f8e00ff */
[----:B------:R-:W-:Y:S01]  /*16e50*/  LEA R12, R17, UR41, 0x3 ;  /* 0x00000029110c7c11 */ /* 0x000fe2000f8e18ff */
[----:B------:R-:W-:Y:S01]  /*16e60*/  BSSY B0, `(.L_x_1280) ;  /* 0x0000005000007945 */ /* 0x000fe20003800000 */
[----:B------:R-:W-:Y:S02]  /*16e70*/  SHF.L.U32 R3, R3, 0x1f, RZ ;  /* 0x0000001f03037819 */ /* 0x000fe400000006ff */
[----:B------:R-:W-:Y:S02]  /*16e80*/  ISETP.NE.AND P2, PT, R0, 0x3, PT ;  /* 0x000000030000780c */ /* 0x000fe40003f45270 */
[----:B------:R-:W0:Y:S02]  /*16e90*/  SYNCS.PHASECHK.TRANS64.TRYWAIT P0, [R12+URZ+0x2a870], R3 ;  /* 0x02a870030c0075a7 */ /* 0x000e24000800017f */
[----:B0-----:R-:W-:Y:S09]  /*16ea0*/  @!P0 BRA `(.L_x_1281) ;  /* 0x0000001c00788947 */ /* 0x001ff20003800000 */
.L_x_1324:
[----:B------:R-:W-:Y:S05]  /*16eb0*/  BSYNC B0 ;  /* 0x0000000000007941 */ /* 0x000fea0003800000 */
.L_x_1280:
[----:B------:R-:W-:Y:S05]  /*16ec0*/  @!P2 BRA `(.L_x_1282) ;  /* 0x000000000004a947 */ /* 0x000fea0003800000 */
[----:B------:R-:W-:Y:S01]  /*16ed0*/  BPT.TRAP 0x1 ;  /* 0x000000040000795c */ /* 0x000fe20000300000 */
.L_x_1282:
[----:B0-----:R-:W-:-:S04]  /*16ee0*/  SHF.L.U32 R3, R18, 0x1f, RZ ;  /* 0x0000001f12037819 */ /* 0x001fc800000006ff */
[----:B------:R-:W0:Y:S02]  /*16ef0*/  SYNCS.PHASECHK.TRANS64.TRYWAIT P0, [R12+URZ+0x2a860], R3 ;  /* 0x02a860030c0075a7 */ /* 0x000e24000800017f */
[----:B0-----:R-:W-:Y:S05]  /*16f00*/  @!P0 BRA `(.L_x_1283) ;  /* 0x0000001c00748947 */ /* 0x001fea0003800000 */
.L_x_1325:
[----:B------:R-:W2:Y:S04]  /*16f10*/  LDL R0, [R1+0x1c] ;  /* 0x00001c0001007983 */ /* 0x000ea80000100800 */
[----:B------:R-:W3:Y:S04]  /*16f20*/  LDL R10, [R1+0x14] ;  /* 0x00001400010a7983 */ /* 0x000ee80000100800 */
[----:B------:R-:W0:Y:S01]  /*16f30*/  LDL R13, [R1+0x10] ;  /* 0x00001000010d7983 */ /* 0x000e220000100800 */
[----:B------:R-:W-:Y:S01]  /*16f40*/  IMAD R2, R17, 0x6000, RZ ;  /* 0x0000600011027824 */ /* 0x000fe200078e02ff */
[----:B------:R-:W-:Y:S05]  /*16f50*/  WARPSYNC.ALL ;  /* 0x0000000000007948 */ /* 0x000fea0003800000 */
[----:B------:R-:W4:Y:S01]  /*16f60*/  LDL R14, [R1+0x18] ;  /* 0x00001800010e7983 */ /* 0x000f220000100800 */
        /* <DEDUP_REMOVED lines=22> */
[----:B0-----:R-:W-:Y:S02]  /*170d0*/  IADD3 R3, R13, 0x400, R2 ;  /* 0x000004000d037810 */ /* 0x001fe40007ffe002 */
        /* <DEDUP_REMOVED lines=63> */
.L_x_1284:
[----:B-1----:R1:W-:Y:S01]  /*174d0*/  SYNCS.ARRIVE.TRANS64.A1T0 RZ, [R12+URZ+0x2a850], RZ ;  /* 0x02a850ff0cff79a7 */ /* 0x0023e2000810003f */
        /* <DEDUP_REMOVED lines=9> */
.L_x_1236:
[----:B------:R-:W-:Y:S05]  /*17570*/  BSYNC B6 ;  /* 0x0000000000067941 */ /* 0x000fea0003800000 */
.L_x_1234:
[----:B-12---:R-:W2:Y:S02]  /*17580*/  LDL R0, [R1+0x28] ;  /* 0x0000280001007983 */ /* 0x006ea40000100800 */
[----:B--2---:R-:W-:-:S13]  /*17590*/  LOP3.LUT P0, RZ, R0, 0x2, RZ, 0xc0, !PT ;  /* 0x0000000200ff7812 */ /* 0x004fda000780c0ff */
        /* <DEDUP_REMOVED lines=13> */
.L_x_1285:
[----:B0-----:R-:W0:Y:S01]  /*17670*/  S2R R2, SR_TID.X ;  /* 0x0000000000027919 */ /* 0x001e220000002100 */
[----:B------:R-:W-:Y:S01]  /*17680*/  ULDC UR4, c[0x0][0xc14] ;  /* 0x0003050000047ab9 */ /* 0x000fe20000000800 */
[----:B------:R-:W2:Y:S01]  /*17690*/  LDL.LU R0, [R1] ;  /* 0x0000000001007983 */ /* 0x000ea20000300800 */
[----:B0-----:R-:W-:-:S04]  /*176a0*/  LOP3.LUT R8, R2, 0x1f, RZ, 0xc0, !PT ;  /* 0x0000001f02087812 */ /* 0x001fc800078ec0ff */
[C---:B------:R-:W-:Y:S01]  /*176b0*/  ISETP.NE.AND P0, PT, R8.reuse, 0x1f, PT ;  /* 0x0000001f0800780c */ /* 0x040fe20003f05270 */
[----:B------:R-:W-:-:S05]  /*176c0*/  VIADD R5, R8, UR45 ;  /* 0x0000002d08057c36 */ /* 0x000fca0008000000 */
[----:B------:R-:W-:Y:S01]  /*176d0*/  ISETP.GE.OR P1, PT, R5, UR4, !P0 ;  /* 0x0000000405007c0c */ /* 0x000fe2000c726670 */
[----:B------:R-:W-:-:S12]  /*176e0*/  ULDC UR4, c[0x0][0xc14] ;  /* 0x0003050000047ab9 */ /* 0x000fd80000000800 */
[----:B------:R-:W0:Y:S02]  /*176f0*/  @!P1 LDC.64 R2, c[0x0][0xc58] ;  /* 0x00031600ff029b82 */ /* 0x000e240000000a00 */
[----:B0-----:R-:W-:-:S04]  /*17700*/  @!P1 IMAD.WIDE R2, R5, 0x4, R2 ;  /* 0x0000000405029825 */ /* 0x001fc800078e0202 */
[----:B------:R-:W-:-:S06]  /*17710*/  IMAD.MOV.U32 R5, RZ, RZ, RZ ;  /* 0x000000ffff057224 */ /* 0x000fcc00078e00ff */
        /* <DEDUP_REMOVED lines=17> */
[----:B------:R-:W1:Y:S02]  /*17830*/  SHFL.UP PT, R3, R2, 0x8, RZ ;  /* 0x0500000002037989 */ /* 0x000e6400000e00ff */
[----:B-1----:R-:W-:-:S05]  /*17840*/  SEL R3, R3, RZ, P4 ;  /* 0x000000ff03037207 */ /* 0x002fca0002000000 */
[----:B------:R-:W-:-:S05]  /*17850*/  IMAD.IADD R3, R2, 0x1, R3 ;  /* 0x0000000102037824 */ /* 0x000fca00078e0203 */
[----:B------:R-:W1:Y:S04]  /*17860*/  SHFL.UP PT, R0, R3, 0x10, RZ ;  /* 0x0600000003007989 */ /* 0x000e6800000e00ff */
[----:B------:R-:W-:Y:S01]  /*17870*/  SHFL.IDX PT, R9, R6, 0x1, 0x1f ;  /* 0x00201f0006097f89 */ /* 0x000fe200000e0000 */
[----:B-1----:R-:W-:-:S05]  /*17880*/  SEL R0, R0, RZ, P5 ;  /* 0x000000ff00007207 */ /* 0x002fca0002800000 */
[----:B------:R-:W-:-:S05]  /*17890*/  IMAD.IADD R8, R3, 0x1, R0 ;  /* 0x0000000103087824 */ /* 0x000fca00078e0200 */
[----:B------:R-:W0:Y:S04]  /*178a0*/  SHFL.IDX PT, R7, R8, 0x1f, 0x1f ;  /* 0x03e01f0008077f89 */ /* 0x000e2800000e0000 */
[----:B------:R-:W1:Y:S01]  /*178b0*/  SHFL.IDX PT, R0, R6, RZ, 0x1f ;  /* 0x00001fff06007589 */ /* 0x000e6200000e0000 */
[----:B0-----:R-:W-:-:S04]  /*178c0*/  IMAD R2, R7, R4, RZ ;  /* 0x0000000407027224 */ /* 0x001fc800078e02ff */
[----:B------:R-:W-:-:S05]  /*178d0*/  IMAD.IADD R7, R9, 0x1, R2 ;  /* 0x0000000109077824 */ /* 0x000fca00078e0202 */
[----:B-1----:R-:W-:-:S13]  /*178e0*/  ISETP.GT.AND P6, PT, R7, R0, PT ;  /* 0x000000000700720c */ /* 0x002fda0003fc4270 */
[----:B------:R-:W-:Y:S05]  /*178f0*/  @P6 BRA `(.L_x_1287) ;  /* 0x0000000000906947 */ /* 0x000fea0003800000 */
.L_x_1291:
        /* <DEDUP_REMOVED lines=14> */
.L_x_1290:
[----:B------:R-:W-:Y:S05]  /*179e0*/  BSYNC B0 ;  /* 0x0000000000007941 */ /* 0x000fea0003800000 */
.L_x_1289:
        /* <DEDUP_REMOVED lines=21> */
.L_x_1287:
        /* <DEDUP_REMOVED lines=10> */
[----:B------:R0:W2:Y:S01]  /*17be0*/  LDG.E R9, desc[UR48][R2.64] ;  /* 0x0000003002097981 */ /* 0x0000a2000c1e1900 */
[----:B------:R-:W-:Y:S01]  /*17bf0*/  IMAD.U32 R12, RZ, RZ, UR6 ;  /* 0x00000006ff0c7e24 */ /* 0x000fe2000f8e00ff */
[----:B------:R-:W-:-:S04]  /*17c00*/  ISETP.NE.AND P0, PT, RZ, UR7, PT ;  /* 0x00000007ff007c0c */ /* 0x000fc8000bf05270 */
[----:B------:R-:W2:Y:S01]  /*17c10*/  SHFL.IDX PT, R5, R5, R12, 0x1f ;  /* 0x00001f0c05057589 */ /* 0x000ea200000e0000 */
[----:B0-----:R-:W-:Y:S02]  /*17c20*/  IMAD.MOV.U32 R2, RZ, RZ, RZ ;  /* 0x000000ffff027224 */ /* 0x001fe400078e00ff */
[----:B--2---:R-:W-:-:S05]  /*17c30*/  IMAD R6, R5, R9, RZ ;  /* 0x0000000905067224 */ /* 0x004fca00078e02ff */
[----:B------:R-:W-:Y:S01]  /*17c40*/  IABS R10, R6 ;  /* 0x00000006000a7213 */ /* 0x000fe20000000000 */
[----:B------:R-:W-:Y:S06]  /*17c50*/  @!P0 BRA `(.L_x_1292) ;  /* 0x00000000000c8947 */ /* 0x000fec0003800000 */
[----:B------:R-:W-:-:S06]  /*17c60*/  UIADD3 UR4, UR6, -0x1, URZ ;  /* 0xffffffff06047890 */ /* 0x000fcc000fffe03f */
[----:B------:R-:W-:-:S05]  /*17c70*/  IMAD.U32 R3, RZ, RZ, UR4 ;  /* 0x00000004ff037e24 */ /* 0x000fca000f8e00ff */
[----:B------:R0:W1:Y:S02]  /*17c80*/  SHFL.IDX PT, R2, R8, R3, 0x1f ;  /* 0x00001f0308027589 */ /* 0x00006400000e0000 */
.L_x_1292:
[----:B0-----:R-:W0:Y:S01]  /*17c90*/  I2F.RP R8, R10 ;  /* 0x0000000a00087306 */ /* 0x001e220000209400 */
[----:B-1----:R-:W-:Y:S02]  /*17ca0*/  IMAD R12, R2, R4, R7 ;  /* 0x00000004020c7224 */ /* 0x002fe400078e0207 */
[----:B------:R-:W-:-:S03]  /*17cb0*/  IMAD.MOV.U32 R2, RZ, RZ, RZ ;  /* 0x000000ffff027224 */ /* 0x000fc600078e00ff */
[----:B------:R1:W-:Y:S02]  /*17cc0*/  STL [R1], R12 ;  /* 0x0000000c01007387 */ /* 0x0003e40000100800 */
[----:B0-----:R-:W0:Y:S02]  /*17cd0*/  MUFU.RCP R8, R8 ;  /* 0x0000000800087308 */ /* 0x001e240000001000 */
[----:B0-----:R-:W-:-:S06]  /*17ce0*/  VIADD R11, R8, 0xffffffe ;  /* 0x0ffffffe080b7836 */ /* 0x001fcc0000000000 */
[----:B------:R-:W0:Y:S02]  /*17cf0*/  F2I.FTZ.U32.TRUNC.NTZ R3, R11 ;  /* 0x0000000b00037305 */ /* 0x000e24000021f000 */
[----:B0-----:R-:W-:-:S04]  /*17d00*/  IMAD.MOV R7, RZ, RZ, -R3 ;  /* 0x000000ffff077224 */ /* 0x001fc800078e0a03 */
[----:B------:R-:W-:-:S04]  /*17d10*/  IMAD R7, R7, R10, RZ ;  /* 0x0000000a07077224 */ /* 0x000fc800078e02ff */
        /* <DEDUP_REMOVED lines=19> */
[----:B------:R-:W-:Y:S02]  /*17e50*/  IMAD.MOV R3, RZ, RZ, -R0 ;  /* 0x000000ffff037224 */ /* 0x000fe400078e0a00 */
[----:B------:R-:W-:Y:S02]  /*17e60*/  IMAD R7, R6, R2, R7 ;  /* 0x0000000206077224 */ /* 0x000fe400078e0207 */
[----:B------:R-:W-:Y:S01]  /*17e70*/  IMAD.MOV.U32 R2, RZ, RZ, RZ ;  /* 0x000000ffff027224 */ /* 0x000fe200078e00ff */
[----:B------:R-:W-:-:S04]  /*17e80*/  VIADDMNMX R4, R3, R4, R9, PT ;  /* 0x0000000403047246 */ /* 0x000fc80003800109 */
[-C--:B------:R-:W-:Y:S02]  /*17e90*/  IABS R8, R4.reuse ;  /* 0x0000000400087213 */ /* 0x080fe40000000000 */
[----:B------:R-:W-:Y:S02]  /*17ea0*/  IABS R6, R4 ;  /* 0x0000000400067213 */ /* 0x000fe40000000000 */
[----:B------:R-:W0:Y:S03]  /*17eb0*/  I2F.RP R9, R8 ;  /* 0x0000000800097306 */ /* 0x000e260000209400 */
[----:B------:R-:W-:-:S05]  /*17ec0*/  IMAD.MOV R6, RZ, RZ, -R6 ;  /* 0x000000ffff067224 */ /* 0x000fca00078e0a06 */
[----:B0-----:R-:W0:Y:S02]  /*17ed0*/  MUFU.RCP R9, R9 ;  /* 0x0000000900097308 */ /* 0x001e240000001000 */
[----:B0-----:R-:W-:-:S06]  /*17ee0*/  VIADD R10, R9, 0xffffffe ;  /* 0x0ffffffe090a7836 */ /* 0x001fcc0000000000 */
[----:B------:R-:W0:Y:S02]  /*17ef0*/  F2I.FTZ.U32.TRUNC.NTZ R3, R10 ;  /* 0x0000000a00037305 */ /* 0x000e24000021f000 */
[----:B0-----:R-:W-:-:S04]  /*17f00*/  IMAD.MOV R11, RZ, RZ, -R3 ;  /* 0x000000ffff0b7224 */ /* 0x001fc800078e0a03 */
[----:B------:R-:W-:-:S04]  /*17f10*/  IMAD R11, R11, R8, RZ ;  /* 0x000000080b0b7224 */ /* 0x000fc800078e02ff */
[----:B------:R-:W-:Y:S01]  /*17f20*/  IMAD.HI.U32 R2, R3, R11, R2 ;  /* 0x0000000b03027227 */ /* 0x000fe200078e0002 */
        /* <DEDUP_REMOVED lines=8> */
[C---:B------:R-:W-:Y:S01]  /*17fb0*/  LOP3.LUT R3, R7.reuse, R4, RZ, 0x3c, !PT ;  /* 0x0000000407037212 */ /* 0x040fe200078e3cff */
[----:B------:R-:W-:-:S03]  /*17fc0*/  IMAD.IADD R7, R7, 0x1, R0 ;  /* 0x0000000107077824 */ /* 0x000fc600078e0200 */
[----:B------:R-:W-:-:S07]  /*17fd0*/  ISETP.GE.AND P2, PT, R3, RZ, PT ;  /* 0x000000ff0300720c */ /* 0x000fce0003f46270 */
[----:B------:R-:W-:-:S06]  /*17fe0*/  @P0 VIADD R2, R2, 0x1 ;  /* 0x0000000102020836 */ /* 0x000fcc0000000000 */
[----:B------:R-:W-:Y:S01]  /*17ff0*/  @!P2 IMAD.MOV R2, RZ, RZ, -R2 ;  /* 0x000000ffff02a224 */ /* 0x000fe200078e0a02 */
[----:B------:R-:W-:Y:S01]  /*18000*/  @!P1 LOP3.LUT R2, RZ, R4, RZ, 0x33, !PT ;  /* 0x00000004ff029212 */ /* 0x000fe200078e33ff */
[----:B------:R-:W-:-:S04]  /*18010*/  IMAD.MOV R4, RZ, RZ, -R4 ;  /* 0x000000ffff047224 */ /* 0x000fc800078e0a04 */
[----:B------:R-:W-:Y:S01]  /*18020*/  IMAD R4, R2, R4, R7 ;  /* 0x0000000402047224 */ /* 0x000fe200078e0207 */
[----:B------:R-:W-:-:S04]  /*18030*/  LOP3.LUT R2, RZ, R2, RZ, 0x33, !PT ;  /* 0x00000002ff027212 */ /* 0x000fc800078e33ff */
[----:B------:R-:W-:Y:S01]  /*18040*/  R2UR UR38, R4 ;  /* 0x00000000042672ca */ /* 0x000fe200000e0000 */
[----:B------:R-:W-:-:S05]  /*18050*/  IMAD.IADD R0, R5, 0x1, R2 ;  /* 0x0000000105007824 */ /* 0x000fca00078e0202 */
[----:B------:R1:W-:Y:S01]  /*18060*/  STL [R1+0x4], R0 ;  /* 0x0000040001007387 */ /* 0x0003e20000100800 */
[----:B------:R-:W-:Y:S08]  /*18070*/  BRA `(.L_x_1293) ;  /* 0x0000000000107947 */ /* 0x000ff00003800000 */
.L_x_1288:
[----:B------:R0:W-:Y:S01]  /*18080*/  STL [R1], R0 ;  /* 0x0000000001007387 */ /* 0x0001e20000100800 */
[----:B------:R-:W-:Y:S01]  /*18090*/  ULDC UR45, c[0x0][0xc14] ;  /* 0x00030500002d7ab9 */ /* 0x000fe20000000800 */
[----:B------:R-:W-:Y:S02]  /*180a0*/  UMOV UR38, URZ ;  /* 0x0000003f00267c82 */ /* 0x000fe40008000000 */
[----:B------:R0:W-:Y:S03]  /*180b0*/  STL [R1+0x4], RZ ;  /* 0x000004ff01007387 */ /* 0x0001e60000100800 */
.L_x_1293:
[----:B------:R-:W2:Y:S04]  /*180c0*/  LDL R3, [R1] ;  /* 0x0000000001037983 */ /* 0x000ea80000100800 */
[----:B------:R-:W3:Y:S01]  /*180d0*/  LDL R2, [R1+0x4] ;  /* 0x0000040001027983 */ /* 0x000ee20000100800 */
[----:B------:R-:W-:Y:S02]  /*180e0*/  IMAD.U32 R6, RZ, RZ, UR38 ;  /* 0x00000026ff067e24 */ /* 0x000fe4000f8e00ff */
[----:B------:R-:W-:Y:S01]  /*180f0*/  IMAD.U32 R7, RZ, RZ, UR45 ;  /* 0x0000002dff077e24 */ /* 0x000fe2000f8e00ff */
[----:B01----:R-:W0:Y:S02]  /*18100*/  S2R R0, SR_TID.X ;  /* 0x0000000000007919 */ /* 0x003e240000002100 */
        /* <DEDUP_REMOVED lines=10> */
.L_x_1286:
[----:B------:R-:W-:Y:S02]  /*181b0*/  ULDC UR4, c[0x0][0xc14] ;  /* 0x0003050000047ab9 */ /* 0x000fe40000000800 */
[----:B------:R-:W-:-:S06]  /*181c0*/  UISETP.GE.AND UP0, UPT, UR45, UR4, UPT ;  /* 0x000000042d00728c */ /* 0x000fcc000bf06270 */
[----:B------:R-:W-:-:S13]  /*181d0*/  PLOP3.LUT P0, PT, PT, PT, UP0, 0x80, 0x0 ;  /* 0x000000000000781c */ /* 0x000fda0003f0f008 */
[----:B------:R-:W-:Y:S05]  /*181e0*/  @!P0 BRA `(.L_x_1294) ;  /* 0xffffffbc004c8947 */ /* 0x000fea000383ffff */
.L_x_1224:
[----:B0-----:R-:W2:Y:S01]  /*181f0*/  LDL.LU R0, [R1+0x2c] ;  /* 0x00002c0001007983 */ /* 0x001ea20000300800 */
        /* <DEDUP_REMOVED lines=11> */
.L_x_1326:
[----:B------:R-:W-:Y:S05]  /*182b0*/  BSYNC B0 ;  /* 0x0000000000007941 */ /* 0x000fea0003800000 */
.L_x_1295:
[----:B------:R-:W-:-:S03]  /*182c0*/  UMOV UR4, 0xffffffff ;  /* 0xffffffff00047882 */ /* 0x000fc60000000000 */
[----:B------:R-:W-:Y:S05]  /*182d0*/  BRA.DIV UR4, `(.L_x_1297) ;  /* 0x0000000a04a87947 */ /* 0x000fea000b800000 */
[----:B------:R-:W1:Y:S02]  /*182e0*/  S2R R2, SR_TID.X ;  /* 0x0000000000027919 */ /* 0x000e640000002100 */
[----:B-1----:R-:W-:-:S04]  /*182f0*/  SHF.R.U32.HI R2, RZ, 0x5, R2 ;  /* 0x00000005ff027819 */ /* 0x002fc80000011602 */
[----:B------:R-:W-:-:S05]  /*18300*/  LOP3.LUT R2, R2, 0x3, RZ, 0xc0, !PT ;  /* 0x0000000302027812 */ /* 0x000fca00078ec0ff */
[----:B------:R1:W2:Y:S02]  /*18310*/  SHFL.IDX PT, R14, R2, RZ, 0x1f ;  /* 0x00001fff020e7589 */ /* 0x0002a400000e0000 */
.L_x_1329:
[----:B--2---:R-:W-:Y:S01]  /*18320*/  ISETP.NE.AND P0, PT, R14, RZ, PT ;  /* 0x000000ff0e00720c */ /* 0x004fe20003f05270 */
[----:B------:R-:W-:-:S12]  /*18330*/  BSSY B0, `(.L_x_1298) ;  /* 0x000002b000007945 */ /* 0x000fd80003800000 */
[----:B------:R-:W-:Y:S05]  /*18340*/  @P0 BRA `(.L_x_1299) ;  /* 0x0000000000a40947 */ /* 0x000fea0003800000 */
[----:B------:R-:W-:-:S03]  /*18350*/  UMOV UR4, 0xffffffff ;  /* 0xffffffff00047882 */ /* 0x000fc60000000000 */
[----:B------:R-:W-:Y:S05]  /*18360*/  BRA.DIV UR4, `(.L_x_1300) ;  /* 0x0000000a04b87947 */ /* 0x000fea000b800000 */
[----:B------:R-:W-:-:S13]  /*18370*/  ELECT P6, URZ, PT ;  /* 0x00000000003f782f */ /* 0x000fda00038c0000 */
.L_x_1332:
[----:B------:R-:W-:Y:S05]  /*18380*/  @!P6 BRA `(.L_x_1299) ;  /* 0x000000000094e947 */ /* 0x000fea0003800000 */
[----:B------:R-:W-:-:S06]  /*18390*/  ULOP3.LUT UR4, UR40, 0x2, URZ, 0xfc, !UPT ;  /* 0x0000000228047892 */ /* 0x000fcc000f8efc3f */
[----:B-1----:R-:W-:-:S05]  /*183a0*/  IMAD.U32 R2, RZ, RZ, UR4 ;  /* 0x00000004ff027e24 */ /* 0x002fca000f8e00ff */
[----:B------:R-:W-:-:S13]  /*183b0*/  ISETP.NE.AND P0, PT, R2, 0x3, PT ;  /* 0x000000030200780c */ /* 0x000fda0003f05270 */
[----:B------:R-:W-:Y:S05]  /*183c0*/  @!P0 BRA `(.L_x_1301) ;  /* 0x0000000000048947 */ /* 0x000fea0003800000 */
[----:B------:R-:W-:Y:S01]  /*183d0*/  BPT.TRAP 0x1 ;  /* 0x000000040000795c */ /* 0x000fe20000300000 */
.L_x_1301:
        /* <DEDUP_REMOVED lines=12> */
.L_x_1333:
[----:B------:R-:W1:Y:S02]  /*184a0*/  SYNCS.PHASECHK.TRANS64.TRYWAIT P1, [R9+URZ], R2 ;  /* 0x00000002090075a7 */ /* 0x000e64000802017f */
[----:B-1----:R-:W-:Y:S05]  /*184b0*/  @!P1 BRA `(.L_x_1303) ;  /* 0x0000000800989947 */ /* 0x002fea0003800000 */
.L_x_1334:
[----:B------:R-:W-:Y:S05]  /*184c0*/  @!P0 BRA `(.L_x_1304) ;  /* 0x0000000000048947 */ /* 0x000fea0003800000 */
[----:B------:R-:W-:Y:S01]  /*184d0*/  BPT.TRAP 0x1 ;  /* 0x000000040000795c */ /* 0x000fe20000300000 */
.L_x_1304:
[----:B------:R-:W-:-:S04]  /*184e0*/  IMAD R17, R17, 0x8, R0 ;  /* 0x0000000811117824 */ /* 0x000fc800078e0200 */
[----:B------:R-:W2:Y:S02]  /*184f0*/  SYNCS.PHASECHK.TRANS64.TRYWAIT P1, [R17+URZ+0x2a860], R4 ;  /* 0x02a86004110075a7 */ /* 0x000ea4000802017f */
[----:B--2---:R-:W-:Y:S05]  /*18500*/  @!P1 BRA `(.L_x_1305) ;  /* 0x0000000800989947 */ /* 0x004fea0003800000 */
.L_x_1335:
[----:B------:R-:W-:Y:S05]  /*18510*/  @!P0 BRA `(.L_x_1306) ;  /* 0x0000000000048947 */ /* 0x000fea0003800000 */
[----:B------:R-:W-:Y:S01]  /*18520*/  BPT.TRAP 0x1 ;  /* 0x000000040000795c */ /* 0x000fe20000300000 */
.L_x_1306:
[----:B------:R-:W-:-:S04]  /*18530*/  IMAD R3, R3, 0x8, R0 ;  /* 0x0000000803037824 */ /* 0x000fc800078e0200 */
[----:B------:R-:W3:Y:S02]  /*18540*/  SYNCS.PHASECHK.TRANS64.TRYWAIT P1, [R3+URZ+0x2a860], R2 ;  /* 0x02a86002030075a7 */ /* 0x000ee4000802017f */
[----:B---3--:R-:W-:Y:S05]  /*18550*/  @!P1 BRA `(.L_x_1307) ;  /* 0x0000000800989947 */ /* 0x008fea0003800000 */
.L_x_1336:
[----:B------:R-:W-:Y:S05]  /*18560*/  @!P0 BRA `(.L_x_1308) ;  /* 0x0000000000048947 */ /* 0x000fea0003800000 */
[----:B------:R-:W-:Y:S01]  /*18570*/  BPT.TRAP 0x1 ;  /* 0x000000040000795c */ /* 0x000fe20000300000 */
.L_x_1308:
[----:B------:R-:W4:Y:S02]  /*18580*/  SYNCS.PHASECHK.TRANS64.TRYWAIT P0, [R17+URZ+0x2a880], R4 ;  /* 0x02a88004110075a7 */ /* 0x000f24000800017f */
[----:B----4-:R-:W-:Y:S05]  /*18590*/  @!P0 BRA `(.L_x_1309) ;  /* 0x00000008009c8947 */ /* 0x010fea0003800000 */
.L_x_1310:
[----:B------:R0:W0:Y:S02]  /*185a0*/  SYNCS.PHASECHK.TRANS64.TRYWAIT P0, [R3+URZ+0x2a880], R2 ;  /* 0x02a88002030075a7 */ /* 0x000024000800017f */
[----:B0-----:R-:W-:Y:S05]  /*185b0*/  @!P0 NANOSLEEP.SYNCS 0x989680 ;  /* 0x009896800000895d */ /* 0x001fea0003900000 */
[----:B------:R-:W0:Y:S02]  /*185c0*/  @!P0 SYNCS.PHASECHK.TRANS64 P0, [R3+URZ+0x2a880], R2 ;  /* 0x02a88002030085a7 */ /* 0x000e24000800007f */
[----:B0-----:R-:W-:Y:S05]  /*185d0*/  @!P0 BRA `(.L_x_1310) ;  /* 0xfffffffc00f08947 */ /* 0x001fea000383ffff */
.L_x_1299:
[----:B------:R-:W-:Y:S05]  /*185e0*/  BSYNC B0 ;  /* 0x0000000000007941 */ /* 0x000fea0003800000 */
.L_x_1298:
[----:B------:R-:W-:Y:S05]  /*185f0*/  EXIT ;  /* 0x000000000000794d */ /* 0x000fea0003800000 */
.L_x_1122:
[----:B0-----:R-:W-:-:S04]  /*18600*/  IMAD.U32 R3, RZ, RZ, UR36 ;  /* 0x00000024ff037e24 */ /* 0x001fc8000f8e00ff */
[----:B------:R0:W1:Y:S03]  /*18610*/  SYNCS.PHASECHK.TRANS64.TRYWAIT P1, [R3+URZ+0x2a800], R6 ;  /* 0x02a80006030075a7 */ /* 0x000066000802017f */
[----:B-1----:R-:W-:Y:S05]  /*18620*/  @!P1 NANOSLEEP.SYNCS 0x989680 ;  /* 0x009896800000995d */ /* 0x002fea0003900000 */
[----:B------:R-:W1:Y:S02]  /*18630*/  @!P1 SYNCS.PHASECHK.TRANS64 P1, [R3+URZ+0x2a800], R6 ;  /* 0x02a80006030095a7 */ /* 0x000e64000802007f */
[----:B-1----:R-:W-:Y:S05]  /*18640*/  @!P1 BRA `(.L_x_1122) ;  /* 0xfffffffc00ec9947 */ /* 0x002fea000383ffff */
[----:B------:R-:W-:Y:S05]  /*18650*/  BRA `(.L_x_1311) ;  /* 0xfffffe9800087947 */ /* 0x000fea000383ffff */
.L_x_1126:
[----:B-1----:R1:W2:Y:S02]  /*18660*/  SYNCS.PHASECHK.TRANS64.TRYWAIT P2, [R3+URZ+0x2a830], R2 ;  /* 0x02a83002030075a7 */ /* 0x0022a4000804017f */
[----:B--2---:R-:W-:Y:S05]  /*18670*/  @!P2 NANOSLEEP.SYNCS 0x989680 ;  /* 0x009896800000a95d */ /* 0x004fea0003900000 */
[----:B------:R-:W2:Y:S02]  /*18680*/  @!P2 SYNCS.PHASECHK.TRANS64 P2, [R3+URZ+0x2a830], R2 ;  /* 0x02a830020300a5a7 */ /* 0x000ea4000804007f */
[----:B--2---:R-:W-:Y:S05]  /*18690*/  @!P2 BRA `(.L_x_1126) ;  /* 0xfffffffc00f0a947 */ /* 0x004fea000383ffff */
[----:B------:R-:W-:Y:S05]  /*186a0*/  BRA `(.L_x_1125) ;  /* 0xfffffe98002c7947 */ /* 0x000fea000383ffff */
.L_x_1142:
[----:B-1----:R-:W-:-:S04]  /*186b0*/  IMAD.U32 R15, RZ, RZ, UR6 ;  /* 0x00000006ff0f7e24 */ /* 0x002fc8000f8e00ff */
[----:B------:R1:W2:Y:S03]  /*186c0*/  SYNCS.PHASECHK.TRANS64.TRYWAIT P2, [R15+URZ+0x2a830], R10 ;  /* 0x02a8300a0f0075a7 */ /* 0x0002a6000804017f */
[----:B--2---:R-:W-:Y:S05]  /*186d0*/  @!P2 NANOSLEEP.SYNCS 0x989680 ;  /* 0x009896800000a95d */ /* 0x004fea0003900000 */
[----:B------:R-:W2:Y:S02]  /*186e0*/  @!P2 SYNCS.PHASECHK.TRANS64 P2, [R15+URZ+0x2a830], R10 ;  /* 0x02a8300a0f00a5a7 */ /* 0x000ea4000804007f */
[----:B--2---:R-:W-:Y:S05]  /*186f0*/  @!P2 BRA `(.L_x_1142) ;  /* 0xfffffffc00eca947 */ /* 0x004fea000383ffff */
[----:B------:R-:W-:Y:S05]  /*18700*/  BRA `(.L_x_1139) ;  /* 0xfffffed000a87947 */ /* 0x000fea000383ffff */
.L_x_1146:
[----:B-1----:R-:W-:-:S04]  /*18710*/  IMAD.U32 R15, RZ, RZ, UR6 ;  /* 0x00000006ff0f7e24 */ /* 0x002fc8000f8e00ff */
[----:B------:R1:W2:Y:S03]  /*18720*/  SYNCS.PHASECHK.TRANS64.TRYWAIT P2, [R15+URZ+0x2a850], R10 ;  /* 0x02a8500a0f0075a7 */ /* 0x0002a6000804017f */
[----:B--2---:R-:W-:Y:S05]  /*18730*/  @!P2 NANOSLEEP.SYNCS 0x989680 ;  /* 0x009896800000a95d */ /* 0x004fea0003900000 */
[----:B------:R-:W2:Y:S02]  /*18740*/  @!P2 SYNCS.PHASECHK.TRANS64 P2, [R15+URZ+0x2a850], R10 ;  /* 0x02a8500a0f00a5a7 */ /* 0x000ea4000804007f */
[----:B--2---:R-:W-:Y:S05]  /*18750*/  @!P2 BRA `(.L_x_1146) ;  /* 0xfffffffc00eca947 */ /* 0x004fea000383ffff */
[----:B------:R-:W-:Y:S05]  /*18760*/  BRA `(.L_x_1143) ;  /* 0xfffffed400487947 */ /* 0x000fea000383ffff */
.L_x_1164:
[----:B-1----:R-:W-:-:S04]  /*18770*/  IMAD.U32 R7, RZ, RZ, UR6 ;  /* 0x00000006ff077e24 */ /* 0x002fc8000f8e00ff */
[----:B------:R1:W2:Y:S03]  /*18780*/  SYNCS.PHASECHK.TRANS64.TRYWAIT P2, [R7+URZ+0x2a830], R6 ;  /* 0x02a83006070075a7 */ /* 0x0002a6000804017f */
[----:B--2---:R-:W-:Y:S05]  /*18790*/  @!P2 NANOSLEEP.SYNCS 0x989680 ;  /* 0x009896800000a95d */ /* 0x004fea0003900000 */
[----:B------:R-:W2:Y:S02]  /*187a0*/  @!P2 SYNCS.PHASECHK.TRANS64 P2, [R7+URZ+0x2a830], R6 ;  /* 0x02a830060700a5a7 */ /* 0x000ea4000804007f */
[----:B--2---:R-:W-:Y:S05]  /*187b0*/  @!P2 BRA `(.L_x_1164) ;  /* 0xfffffffc00eca947 */ /* 0x004fea000383ffff */
[----:B------:R-:W-:Y:S05]  /*187c0*/  BRA `(.L_x_1161) ;  /* 0xffffff0c002c7947 */ /* 0x000fea000383ffff */
.L_x_1168:
[----:B-1----:R-:W-:-:S04]  /*187d0*/  IMAD.U32 R7, RZ, RZ, UR6 ;  /* 0x00000006ff077e24 */ /* 0x002fc8000f8e00ff */
[----:B------:R1:W2:Y:S03]  /*187e0*/  SYNCS.PHASECHK.TRANS64.TRYWAIT P2, [R7+URZ+0x2a850], R6 ;  /* 0x02a85006070075a7 */ /* 0x0002a6000804017f */
[----:B--2---:R-:W-:Y:S05]  /*187f0*/  @!P2 NANOSLEEP.SYNCS 0x989680 ;  /* 0x009896800000a95d */ /* 0x004fea0003900000 */
[----:B------:R-:W2:Y:S02]  /*18800*/  @!P2 SYNCS.PHASECHK.TRANS64 P2, [R7+URZ+0x2a850], R6 ;  /* 0x02a850060700a5a7 */ /* 0x000ea4000804007f */
[----:B--2---:R-:W-:Y:S05]  /*18810*/  @!P2 BRA `(.L_x_1168) ;  /* 0xfffffffc00eca947 */ /* 0x004fea000383ffff */
[----:B------:R-:W-:Y:S05]  /*18820*/  BRA `(.L_x_1165) ;  /* 0xffffff0c00d87947 */ /* 0x000fea000383ffff */
.L_x_1175:
[----:B-1----:R-:W-:-:S04]  /*18830*/  IMAD.U32 R7, RZ, RZ, UR6 ;  /* 0x00000006ff077e24 */ /* 0x002fc8000f8e00ff */
[----:B------:R1:W2:Y:S03]  /*18840*/  SYNCS.PHASECHK.TRANS64.TRYWAIT P2, [R7+URZ+0x2a830], R6 ;  /* 0x02a83006070075a7 */ /* 0x0002a6000804017f */
[----:B--2---:R-:W-:Y:S05]  /*18850*/  @!P2 NANOSLEEP.SYNCS 0x989680 ;  /* 0x009896800000a95d */ /* 0x004fea0003900000 */
[----:B------:R-:W2:Y:S02]  /*18860*/  @!P2 SYNCS.PHASECHK.TRANS64 P2, [R7+URZ+0x2a830], R6 ;  /* 0x02a830060700a5a7 */ /* 0x000ea4000804007f */
[----:B--2---:R-:W-:Y:S05]  /*18870*/  @!P2 BRA `(.L_x_1175) ;  /* 0xfffffffc00eca947 */ /* 0x004fea000383ffff */
[----:B------:R-:W-:Y:S05]  /*18880*/  BRA `(.L_x_1172) ;  /* 0xffffff3400487947 */ /* 0x000fea000383ffff */
.L_x_1179:
[----:B-1----:R-:W-:-:S04]  /*18890*/  IMAD.U32 R7, RZ, RZ, UR6 ;  /* 0x00000006ff077e24 */ /* 0x002fc8000f8e00ff */
[----:B------:R1:W2:Y:S03]  /*188a0*/  SYNCS.PHASECHK.TRANS64.TRYWAIT P2, [R7+URZ+0x2a850], R6 ;  /* 0x02a85006070075a7 */ /* 0x0002a6000804017f */
[----:B--2---:R-:W-:Y:S05]  /*188b0*/  @!P2 NANOSLEEP.SYNCS 0x989680 ;  /* 0x009896800000a95d */ /* 0x004fea0003900000 */
[----:B------:R-:W2:Y:S02]  /*188c0*/  @!P2 SYNCS.PHASECHK.TRANS64 P2, [R7+URZ+0x2a850], R6 ;  /* 0x02a850060700a5a7 */ /* 0x000ea4000804007f */
[----:B--2---:R-:W-:Y:S05]  /*188d0*/  @!P2 BRA `(.L_x_1179) ;  /* 0xfffffffc00eca947 */ /* 0x004fea000383ffff */
[----:B------:R-:W-:Y:S05]  /*188e0*/  BRA `(.L_x_1176) ;  /* 0xffffff3400f47947 */ /* 0x000fea000383ffff */
.L_x_1193:
[----:B-1----:R-:W-:-:S04]  /*188f0*/  IMAD.U32 R3, RZ, RZ, UR9 ;  /* 0x00000009ff037e24 */ /* 0x002fc8000f8e00ff */
[----:B------:R1:W2:Y:S03]  /*18900*/  SYNCS.PHASECHK.TRANS64.TRYWAIT P1, [R3+URZ+0x2a850], R0 ;  /* 0x02a85000030075a7 */ /* 0x0002a6000802017f */
[----:B--2---:R-:W-:Y:S05]  /*18910*/  @!P1 NANOSLEEP.SYNCS 0x989680 ;  /* 0x009896800000995d */ /* 0x004fea0003900000 */
[----:B------:R-:W2:Y:S02]  /*18920*/  @!P1 SYNCS.PHASECHK.TRANS64 P1, [R3+URZ+0x2a850], R0 ;  /* 0x02a85000030095a7 */ /* 0x000ea4000802007f */
[----:B--2---:R-:W-:Y:S05]  /*18930*/  @!P1 BRA `(.L_x_1193) ;  /* 0xfffffffc00ec9947 */ /* 0x004fea000383ffff */
[----:B------:R-:W-:Y:S05]  /*18940*/  BRA `(.L_x_1192) ;  /* 0xffffff6c00147947 */ /* 0x000fea000383ffff */
.L_x_1241:
[----:B------:R-:W-:Y:S02]  /*18950*/  IMAD.MOV.U32 R13, RZ, RZ, R4 ;  /* 0x000000ffff0d7224 */ /* 0x000fe400078e0004 */
[----:B------:R-:W-:Y:S02]  /*18960*/  IMAD.MOV.U32 R12, RZ, RZ, RZ ;  /* 0x000000ffff0c7224 */ /* 0x000fe400078e00ff */
[----:B------:R-:W-:Y:S02]  /*18970*/  IMAD.MOV.U32 R11, RZ, RZ, 0x1f ;  /* 0x0000001fff0b7424 */ /* 0x000fe400078e00ff */
[----:B------:R-:W-:-:S07]  /*18980*/  IMAD.MOV.U32 R15, RZ, RZ, -0x1 ;  /* 0xffffffffff0f7424 */ /* 0x000fce00078e00ff */
[----:B------:R-:W-:Y:S05]  /*18990*/  WARPSYNC.COLLECTIVE R15, `(.L_x_1312) ;  /* 0x000000000f087348 */ /* 0x000fea0003c00000 */
[----:B------:R0:W1:Y:S02]  /*189a0*/  SHFL.IDX P6, R14, R13, R12, R11 ;  /* 0x0000000c0d0e7389 */ /* 0x00006400000c000b */
[----:B01----:R-:W-:Y:S01]  /*189b0*/  ENDCOLLECTIVE ;  /* 0x000000000000791b */ /* 0x003fe20003800000 */
.L_x_1312:
[----:B------:R-:W-:Y:S05]  /*189c0*/  BRA `(.L_x_1313) ;  /* 0xffffffc400dc7947 */ /* 0x000fea000383ffff */
.L_x_1243:
[----:B------:R-:W-:Y:S01]  /*189d0*/  BSSY B0, `(.L_x_1314) ;  /* 0x0000006000007945 */ /* 0x000fe20003800000 */
[----:B------:R-:W-:-:S07]  /*189e0*/  IMAD.MOV.U32 R15, RZ, RZ, -0x1 ;  /* 0xffffffffff0f7424 */ /* 0x000fce00078e00ff */
[----:B------:R-:W-:Y:S05]  /*189f0*/  WARPSYNC.COLLECTIVE R15, `(.L_x_1315) ;  /* 0x000000000f0c7348 */ /* 0x000fea0003c00000 */
[----:B------:R-:W-:Y:S02]  /*18a00*/  ELECT P6, UR62, PT ;  /* 0x00000000003e782f */ /* 0x000fe400038c0000 */
[----:B------:R-:W-:Y:S01]  /*18a10*/  MOV R14, UR62 ;  /* 0x0000003e000e7c02 */ /* 0x000fe20008000f00 */
[----:B------:R-:W-:Y:S10]  /*18a20*/  ENDCOLLECTIVE ;  /* 0x000000000000791b */ /* 0x000ff40003800000 */
.L_x_1315:
[----:B------:R-:W-:Y:S05]  /*18a30*/  BSYNC B0 ;  /* 0x0000000000007941 */ /* 0x000fea0003800000 */
.L_x_1314:
[----:B------:R-:W-:Y:S05]  /*18a40*/  BRA `(.L_x_1316) ;  /* 0xffffffc400dc7947 */ /* 0x000fea000383ffff */
.L_x_1246:
[----:B0-----:R0:W1:Y:S02]  /*18a50*/  SYNCS.PHASECHK.TRANS64.TRYWAIT P2, [R4+URZ+0x2a880], R3 ;  /* 0x02a88003040075a7 */ /* 0x001064000804017f */
[----:B-1----:R-:W-:Y:S05]  /*18a60*/  @!P2 NANOSLEEP.SYNCS 0x989680 ;  /* 0x009896800000a95d */ /* 0x002fea0003900000 */
[----:B------:R-:W1:Y:S02]  /*18a70*/  @!P2 SYNCS.PHASECHK.TRANS64 P2, [R4+URZ+0x2a880], R3 ;  /* 0x02a880030400a5a7 */ /* 0x000e64000804007f */
[----:B-1----:R-:W-:Y:S05]  /*18a80*/  @!P2 BRA `(.L_x_1246) ;  /* 0xfffffffc00f0a947 */ /* 0x002fea000383ffff */
[----:B------:R-:W-:Y:S05]  /*18a90*/  BRA `(.L_x_1317) ;  /* 0xffffffc800347947 */ /* 0x000fea000383ffff */
.L_x_1248:
[----:B-1----:R1:W2:Y:S02]  /*18aa0*/  SYNCS.PHASECHK.TRANS64.TRYWAIT P2, [R4+URZ+0x2a840], R3 ;  /* 0x02a84003040075a7 */ /* 0x0022a4000804017f */
[----:B--2---:R-:W-:Y:S05]  /*18ab0*/  @!P2 NANOSLEEP.SYNCS 0x989680 ;  /* 0x009896800000a95d */ /* 0x004fea0003900000 */
[----:B------:R-:W2:Y:S02]  /*18ac0*/  @!P2 SYNCS.PHASECHK.TRANS64 P2, [R4+URZ+0x2a840], R3 ;  /* 0x02a840030400a5a7 */ /* 0x000ea4000804007f */
[----:B--2---:R-:W-:Y:S05]  /*18ad0*/  @!P2 BRA `(.L_x_1248) ;  /* 0xfffffffc00f0a947 */ /* 0x004fea000383ffff */
[----:B------:R-:W-:Y:S05]  /*18ae0*/  BRA `(.L_x_1318) ;  /* 0xffffffc800b47947 */ /* 0x000fea000383ffff */
.L_x_1251:
[----:B0-----:R-:W-:-:S04]  /*18af0*/  IMAD.U32 R3, RZ, RZ, UR41 ;  /* 0x00000029ff037e24 */ /* 0x001fc8000f8e00ff */
[----:B------:R0:W1:Y:S03]  /*18b00*/  SYNCS.PHASECHK.TRANS64.TRYWAIT P0, [R3+URZ+0x2a820], R2 ;  /* 0x02a82002030075a7 */ /* 0x000066000800017f */
[----:B-1----:R-:W-:Y:S05]  /*18b10*/  @!P0 NANOSLEEP.SYNCS 0x989680 ;  /* 0x009896800000895d */ /* 0x002fea0003900000 */
[----:B------:R-:W1:Y:S02]  /*18b20*/  @!P0 SYNCS.PHASECHK.TRANS64 P0, [R3+URZ+0x2a820], R2 ;  /* 0x02a82002030085a7 */ /* 0x000e64000800007f */
[----:B-1----:R-:W-:Y:S05]  /*18b30*/  @!P0 BRA `(.L_x_1251) ;  /* 0xfffffffc00ec8947 */ /* 0x002fea000383ffff */
[----:B------:R-:W-:Y:S05]  /*18b40*/  BRA `(.L_x_1319) ;  /* 0xffffffcc00c07947 */ /* 0x000fea000383ffff */
.L_x_1257:
[----:B0-----:R0:W1:Y:S02]  /*18b50*/  SYNCS.PHASECHK.TRANS64.TRYWAIT P0, [R6+URZ+0x2a880], R5 ;  /* 0x02a88005060075a7 */ /* 0x001064000800017f */
[----:B-1----:R-:W-:Y:S05]  /*18b60*/  @!P0 NANOSLEEP.SYNCS 0x989680 ;  /* 0x009896800000895d */ /* 0x002fea0003900000 */
[----:B------:R-:W1:Y:S02]  /*18b70*/  @!P0 SYNCS.PHASECHK.TRANS64 P0, [R6+URZ+0x2a880], R5 ;  /* 0x02a88005060085a7 */ /* 0x000e64000800007f */
[----:B-1----:R-:W-:Y:S05]  /*18b80*/  @!P0 BRA `(.L_x_1257) ;  /* 0xfffffffc00f08947 */ /* 0x002fea000383ffff */
[----:B------:R-:W-:Y:S05]  /*18b90*/  BRA `(.L_x_1320) ;  /* 0xffffffd000647947 */ /* 0x000fea000383ffff */
.L_x_1264:
[----:B-1----:R1:W2:Y:S02]  /*18ba0*/  SYNCS.PHASECHK.TRANS64.TRYWAIT P0, [R6+URZ+0x2a840], R5 ;  /* 0x02a84005060075a7 */ /* 0x0022a4000800017f */
[----:B--2---:R-:W-:Y:S05]  /*18bb0*/  @!P0 NANOSLEEP.SYNCS 0x989680 ;  /* 0x009896800000895d */ /* 0x004fea0003900000 */
[----:B------:R-:W2:Y:S02]  /*18bc0*/  @!P0 SYNCS.PHASECHK.TRANS64 P0, [R6+URZ+0x2a840], R5 ;  /* 0x02a84005060085a7 */ /* 0x000ea4000800007f */
[----:B--2---:R-:W-:Y:S05]  /*18bd0*/  @!P0 BRA `(.L_x_1264) ;  /* 0xfffffffc00f08947 */ /* 0x004fea000383ffff */
[----:B------:R-:W-:Y:S05]  /*18be0*/  BRA `(.L_x_1321) ;  /* 0xffffffd400647947 */ /* 0x000fea000383ffff */
.L_x_1272:
[----:B0-----:R0:W1:Y:S02]  /*18bf0*/  SYNCS.PHASECHK.TRANS64.TRYWAIT P2, [R13+URZ+0x2a870], R4 ;  /* 0x02a870040d0075a7 */ /* 0x001064000804017f */
[----:B-1----:R-:W-:Y:S05]  /*18c00*/  @!P2 NANOSLEEP.SYNCS 0x989680 ;  /* 0x009896800000a95d */ /* 0x002fea0003900000 */
[----:B------:R-:W1:Y:S02]  /*18c10*/  @!P2 SYNCS.PHASECHK.TRANS64 P2, [R13+URZ+0x2a870], R4 ;  /* 0x02a870040d00a5a7 */ /* 0x000e64000804007f */
[----:B-1----:R-:W-:Y:S05]  /*18c20*/  @!P2 BRA `(.L_x_1272) ;  /* 0xfffffffc00f0a947 */ /* 0x002fea000383ffff */
[----:B------:R-:W-:Y:S05]  /*18c30*/  BRA `(.L_x_1322) ;  /* 0xffffffd800787947 */ /* 0x000fea000383ffff */
.L_x_1274:
[----:B0-----:R0:W1:Y:S02]  /*18c40*/  SYNCS.PHASECHK.TRANS64.TRYWAIT P2, [R13+URZ+0x2a860], R4 ;  /* 0x02a860040d0075a7 */ /* 0x001064000804017f */
[----:B-1----:R-:W-:Y:S05]  /*18c50*/  @!P2 NANOSLEEP.SYNCS 0x989680 ;  /* 0x009896800000a95d */ /* 0x002fea0003900000 */
[----:B------:R-:W1:Y:S02]  /*18c60*/  @!P2 SYNCS.PHASECHK.TRANS64 P2, [R13+URZ+0x2a860], R4 ;  /* 0x02a860040d00a5a7 */ /* 0x000e64000804007f */
[----:B-1----:R-:W-:Y:S05]  /*18c70*/  @!P2 BRA `(.L_x_1274) ;  /* 0xfffffffc00f0a947 */ /* 0x002fea000383ffff */
[----:B------:R-:W-:Y:S05]  /*18c80*/  BRA `(.L_x_1323) ;  /* 0xffffffd800807947 */ /* 0x000fea000383ffff */
.L_x_1281:
[----:B0-----:R0:W1:Y:S02]  /*18c90*/  SYNCS.PHASECHK.TRANS64.TRYWAIT P0, [R12+URZ+0x2a870], R3 ;  /* 0x02a870030c0075a7 */ /* 0x001064000800017f */
[----:B-1----:R-:W-:Y:S05]  /*18ca0*/  @!P0 NANOSLEEP.SYNCS 0x989680 ;  /* 0x009896800000895d */ /* 0x002fea0003900000 */
[----:B------:R-:W1:Y:S02]  /*18cb0*/  @!P0 SYNCS.PHASECHK.TRANS64 P0, [R12+URZ+0x2a870], R3 ;  /* 0x02a870030c0085a7 */ /* 0x000e64000800007f */
[----:B-1----:R-:W-:Y:S05]  /*18cc0*/  @!P0 BRA `(.L_x_1281) ;  /* 0xfffffffc00f08947 */ /* 0x002fea000383ffff */
[----:B------:R-:W-:Y:S05]  /*18cd0*/  BRA `(.L_x_1324) ;  /* 0xffffffe000747947 */ /* 0x000fea000383ffff */
.L_x_1283:
[----:B0-----:R0:W1:Y:S02]  /*18ce0*/  SYNCS.PHASECHK.TRANS64.TRYWAIT P0, [R12+URZ+0x2a860], R3 ;  /* 0x02a860030c0075a7 */ /* 0x001064000800017f */
[----:B-1----:R-:W-:Y:S05]  /*18cf0*/  @!P0 NANOSLEEP.SYNCS 0x989680 ;  /* 0x009896800000895d */ /* 0x002fea0003900000 */
[----:B------:R-:W1:Y:S02]  /*18d00*/  @!P0 SYNCS.PHASECHK.TRANS64 P0, [R12+URZ+0x2a860], R3 ;  /* 0x02a860030c0085a7 */ /* 0x000e64000800007f */
[----:B-1----:R-:W-:Y:S05]  /*18d10*/  @!P0 BRA `(.L_x_1283) ;  /* 0xfffffffc00f08947 */ /* 0x002fea000383ffff */
[----:B------:R-:W-:Y:S05]  /*18d20*/  BRA `(.L_x_1325) ;  /* 0xffffffe000787947 */ /* 0x000fea000383ffff */
.L_x_1296:
[----:B0-----:R0:W1:Y:S02]  /*18d30*/  SYNCS.PHASECHK.TRANS64.TRYWAIT P0, [R0+URZ+0x2a820], R3 ;  /* 0x02a82003000075a7 */ /* 0x001064000800017f */
[----:B-1----:R-:W-:Y:S05]  /*18d40*/  @!P0 NANOSLEEP.SYNCS 0x989680 ;  /* 0x009896800000895d */ /* 0x002fea0003900000 */
[----:B------:R-:W1:Y:S02]  /*18d50*/  @!P0 SYNCS.PHASECHK.TRANS64 P0, [R0+URZ+0x2a820], R3 ;  /* 0x02a82003000085a7 */ /* 0x000e64000800007f */
[----:B-1----:R-:W-:Y:S05]  /*18d60*/  @!P0 BRA `(.L_x_1296) ;  /* 0xfffffffc00f08947 */ /* 0x002fea000383ffff */
[----:B------:R-:W-:Y:S05]  /*18d70*/  BRA `(.L_x_1326) ;  /* 0xfffffff4004c7947 */ /* 0x000fea000383ffff */
.L_x_1297:
        /* <DEDUP_REMOVED lines=11> */
.L_x_1328:
[----:B------:R-:W-:Y:S05]  /*18e30*/  BSYNC B0 ;  /* 0x0000000000007941 */ /* 0x000fea0003800000 */
.L_x_1327:
[----:B------:R-:W-:Y:S05]  /*18e40*/  BRA `(.L_x_1329) ;  /* 0xfffffff400347947 */ /* 0x000fea000383ffff */
.L_x_1300:
[----:B------:R-:W-:Y:S01]  /*18e50*/  BSSY B1, `(.L_x_1330) ;  /* 0x0000006000017945 */ /* 0x000fe20003800000 */
[----:B------:R-:W-:-:S07]  /*18e60*/  IMAD.MOV.U32 R15, RZ, RZ, -0x1 ;  /* 0xffffffffff0f7424 */ /* 0x000fce00078e00ff */
[----:B01----:R-:W-:Y:S05]  /*18e70*/  WARPSYNC.COLLECTIVE R15, `(.L_x_1331) ;  /* 0x000000000f0c7348 */ /* 0x003fea0003c00000 */
[----:B------:R-:W-:Y:S02]  /*18e80*/  ELECT P6, UR62, PT ;  /* 0x00000000003e782f */ /* 0x000fe400038c0000 */
[----:B------:R-:W-:Y:S01]  /*18e90*/  MOV R14, UR62 ;  /* 0x0000003e000e7c02 */ /* 0x000fe20008000f00 */
[----:B01----:R-:W-:Y:S10]  /*18ea0*/  ENDCOLLECTIVE ;  /* 0x000000000000791b */ /* 0x003ff40003800000 */
.L_x_1331:
[----:B------:R-:W-:Y:S05]  /*18eb0*/  BSYNC B1 ;  /* 0x0000000000017941 */ /* 0x000fea0003800000 */
.L_x_1330:
[----:B------:R-:W-:Y:S05]  /*18ec0*/  BRA `(.L_x_1332) ;  /* 0xfffffff4002c7947 */ /* 0x000fea000383ffff */
.L_x_1302:
[----:B0-----:R0:W1:Y:S02]  /*18ed0*/  SYNCS.PHASECHK.TRANS64.TRYWAIT P1, [R7+URZ], R4 ;  /* 0x00000004070075a7 */ /* 0x001064000802017f */
[----:B-1----:R-:W-:Y:S05]  /*18ee0*/  @!P1 NANOSLEEP.SYNCS 0x989680 ;  /* 0x009896800000995d */ /* 0x002fea0003900000 */
[----:B------:R-:W1:Y:S02]  /*18ef0*/  @!P1 SYNCS.PHASECHK.TRANS64 P1, [R7+URZ], R4 ;  /* 0x00000004070095a7 */ /* 0x000e64000802007f */
[----:B-1----:R-:W-:Y:S05]  /*18f00*/  @!P1 BRA `(.L_x_1302) ;  /* 0xfffffffc00f09947 */ /* 0x002fea000383ffff */
[----:B------:R-:W-:Y:S05]  /*18f10*/  BRA `(.L_x_1333) ;  /* 0xfffffff400607947 */ /* 0x000fea000383ffff */
.L_x_1303:
[----:B-1----:R1:W2:Y:S02]  /*18f20*/  SYNCS.PHASECHK.TRANS64.TRYWAIT P1, [R9+URZ], R2 ;  /* 0x00000002090075a7 */ /* 0x0022a4000802017f */
[----:B--2---:R-:W-:Y:S05]  /*18f30*/  @!P1 NANOSLEEP.SYNCS 0x989680 ;  /* 0x009896800000995d */ /* 0x004fea0003900000 */
[----:B------:R-:W2:Y:S02]  /*18f40*/  @!P1 SYNCS.PHASECHK.TRANS64 P1, [R9+URZ], R2 ;  /* 0x00000002090095a7 */ /* 0x000ea4000802007f */
[----:B--2---:R-:W-:Y:S05]  /*18f50*/  @!P1 BRA `(.L_x_1303) ;  /* 0xfffffffc00f09947 */ /* 0x004fea000383ffff */
[----:B------:R-:W-:Y:S05]  /*18f60*/  BRA `(.L_x_1334) ;  /* 0xfffffff400547947 */ /* 0x000fea000383ffff */
.L_x_1305:
[----:B--2---:R2:W3:Y:S02]  /*18f70*/  SYNCS.PHASECHK.TRANS64.TRYWAIT P1, [R17+URZ+0x2a860], R4 ;  /* 0x02a86004110075a7 */ /* 0x0044e4000802017f */
[----:B---3--:R-:W-:Y:S05]  /*18f80*/  @!P1 NANOSLEEP.SYNCS 0x989680 ;  /* 0x009896800000995d */ /* 0x008fea0003900000 */
[----:B------:R-:W3:Y:S02]  /*18f90*/  @!P1 SYNCS.PHASECHK.TRANS64 P1, [R17+URZ+0x2a860], R4 ;  /* 0x02a86004110095a7 */ /* 0x000ee4000802007f */
[----:B---3--:R-:W-:Y:S05]  /*18fa0*/  @!P1 BRA `(.L_x_1305) ;  /* 0xfffffffc00f09947 */ /* 0x008fea000383ffff */
[----:B------:R-:W-:Y:S05]  /*18fb0*/  BRA `(.L_x_1335) ;  /* 0xfffffff400547947 */ /* 0x000fea000383ffff */
.L_x_1307:
[----:B---3--:R3:W4:Y:S02]  /*18fc0*/  SYNCS.PHASECHK.TRANS64.TRYWAIT P1, [R3+URZ+0x2a860], R2 ;  /* 0x02a86002030075a7 */ /* 0x008724000802017f */
[----:B----4-:R-:W-:Y:S05]  /*18fd0*/  @!P1 NANOSLEEP.SYNCS 0x989680 ;  /* 0x009896800000995d */ /* 0x010fea0003900000 */
[----:B------:R-:W4:Y:S02]  /*18fe0*/  @!P1 SYNCS.PHASECHK.TRANS64 P1, [R3+URZ+0x2a860], R2 ;  /* 0x02a86002030095a7 */ /* 0x000f24000802007f */
[----:B----4-:R-:W-:Y:S05]  /*18ff0*/  @!P1 BRA `(.L_x_1307) ;  /* 0xfffffffc00f09947 */ /* 0x010fea000383ffff */
[----:B------:R-:W-:Y:S05]  /*19000*/  BRA `(.L_x_1336) ;  /* 0xfffffff400547947 */ /* 0x000fea000383ffff */
.L_x_1309:
[----:B----4-:R4:W0:Y:S02]  /*19010*/  SYNCS.PHASECHK.TRANS64.TRYWAIT P0, [R17+URZ+0x2a880], R4 ;  /* 0x02a88004110075a7 */ /* 0x010824000800017f */
[----:B0-----:R-:W-:Y:S05]  /*19020*/  @!P0 NANOSLEEP.SYNCS 0x989680 ;  /* 0x009896800000895d */ /* 0x001fea0003900000 */
[----:B------:R-:W0:Y:S02]  /*19030*/  @!P0 SYNCS.PHASECHK.TRANS64 P0, [R17+URZ+0x2a880], R4 ;  /* 0x02a88004110085a7 */ /* 0x000e24000800007f */
[----:B0-----:R-:W-:Y:S05]  /*19040*/  @!P0 BRA `(.L_x_1309) ;  /* 0xfffffffc00f08947 */ /* 0x001fea000383ffff */
[----:B------:R-:W-:Y:S05]  /*19050*/  BRA `(.L_x_1310) ;  /* 0xfffffff400507947 */ /* 0x000fea000383ffff */
.L_x_1337:
        /* <DEDUP_REMOVED lines=10> */
.L_x_2705:


//--------------------- .text._ZN7cutlass13device_kernelIN5flash11enable_sm90INS1_16FlashAttnFwdSm90INS1_25CollectiveMainloopFwdSm90ILi2EN4cute5tupleIJNS5_1CILi1EEES8_S8_EEENS6_IJNS7_ILi128EEESA_NS7_ILi192EEEEEELi192ENS_12float_e4m3_tEfNS_4arch4Sm90ELb0ELb1ELb1ELb1ELb0ELb1ELb0ELb1ELb1ELb0ELb0ELb0EEENS1_21CollectiveEpilogueFwdINS6_IJSA_SB_SA_EEES9_NS_10bfloat16_tESF_Li256ELb1ELb0ELb0ELb1EEENS1_36VarlenDynamicPersistentTileSchedulerILi128ELi128ELi256ELi128ELb0ELb0ELb1ELb1ELb0ELb1EEEEEEEEEvNT_6ParamsE --------------------------
	.section	.text._ZN7cutlass13device_kernelIN5flash11enable_sm90INS1_16FlashAttnFwdSm90INS1_25CollectiveMainloopFwdSm90ILi2EN4cute5tupleIJNS5_1CILi1EEES8_S8_EEENS6_IJNS7_ILi128EEESA_NS7_ILi192EEEEEELi192ENS_12float_e4m3_tEfNS_4arch4Sm90ELb0ELb1ELb1ELb1ELb0ELb1ELb0ELb1ELb1ELb0ELb0ELb0EEENS1_21CollectiveEpilogueFwdINS6_IJSA_SB_SA_EEES9_NS_10bfloat16_tESF_Li256ELb1ELb0ELb0ELb1EEENS1_36VarlenDynamicPersistentTileSchedulerILi128ELi128ELi256ELi128ELb0ELb0ELb1ELb1ELb0ELb1EEEEEEEEEvNT_6ParamsE,"ax",@progbits
	.align	128
.text._ZN7cutlass13device_kernelIN5flash11enable_sm90INS1_16FlashAttnFwdSm90INS1_25CollectiveMainloopFwdSm90ILi2EN4cute5tupleIJNS5_1CILi1EEES8_S8_EEENS6_IJNS7_ILi128EEESA_NS7_ILi192EEEEEELi192ENS_12float_e4m3_tEfNS_4arch4Sm90ELb0ELb1ELb1ELb1ELb0ELb1ELb0ELb1ELb1ELb0ELb0ELb0EEENS1_21CollectiveEpilogueFwdINS6_IJSA_SB_SA_EEES9_NS_10bfloat16_tESF_Li256ELb1ELb0ELb0ELb1EEENS1_36VarlenDynamicPersistentTileSchedulerILi128ELi128ELi256ELi128ELb0ELb0ELb1ELb1ELb0ELb1EEEEEEEEEvNT_6ParamsE:
        .type           _ZN7cutlass13device_kernelIN5flash11enable_sm90INS1_16FlashAttnFwdSm90INS1_25CollectiveMainloopFwdSm90ILi2EN4cute5tupleIJNS5_1CILi1EEES8_S8_EEENS6_IJNS7_ILi128EEESA_NS7_ILi192EEEEEELi192ENS_12float_e4m3_tEfNS_4arch4Sm90ELb0ELb1ELb1ELb1ELb0ELb1ELb0ELb1ELb1ELb0ELb0ELb0EEENS1_21CollectiveEpilogueFwdINS6_IJSA_SB_SA_EEES9_NS_10bfloat16_tESF_Li256ELb1ELb0ELb0ELb1EEENS1_36VarlenDynamicPersistentTileSchedulerILi128ELi128ELi256ELi128ELb0ELb0ELb1ELb1ELb0ELb1EEEEEEEEEvNT_6ParamsE,@function
        .size           _ZN7cutlass13device_kernelIN5flash11enable_sm90INS1_16FlashAttnFwdSm90INS1_25CollectiveMainloopFwdSm90ILi2EN4cute5tupleIJNS5_1CILi1EEES8_S8_EEENS6_IJNS7_ILi128EEESA_NS7_ILi192EEEEEELi192ENS_12float_e4m3_tEfNS_4arch4Sm90ELb0ELb1ELb1ELb1ELb0ELb1ELb0ELb1ELb1ELb0ELb0ELb0EEENS1_21CollectiveEpilogueFwdINS6_IJSA_SB_SA_EEES9_NS_10bfloat16_tESF_Li256ELb1ELb0ELb0ELb1EEENS1_36VarlenDynamicPersistentTileSchedulerILi128ELi128ELi256ELi128ELb0ELb0ELb1ELb1ELb0ELb1EEEEEEEEEvNT_6ParamsE,(.L_x_2706 - _ZN7cutlass13device_kernelIN5flash11enable_sm90INS1_16FlashAttnFwdSm90INS1_25CollectiveMainloopFwdSm90ILi2EN4cute5tupleIJNS5_1CILi1EEES8_S8_EEENS6_IJNS7_ILi128EEESA_NS7_ILi192EEEEEELi192ENS_12float_e4m3_tEfNS_4arch4Sm90ELb0ELb1ELb1ELb1ELb0ELb1ELb0ELb1ELb1ELb0ELb0ELb0EEENS1_21CollectiveEpilogueFwdINS6_IJSA_SB_SA_EEES9_NS_10bfloat16_tESF_Li256ELb1ELb0ELb0ELb1EEENS1_36VarlenDynamicPersistentTileSchedulerILi128ELi128ELi256ELi128ELb0ELb0ELb1ELb1ELb0ELb1EEEEEEEEEvNT_6ParamsE)
        .other          _ZN7cutlass13device_kernelIN5flash11enable_sm90INS1_16FlashAttnFwdSm90INS1_25CollectiveMainloopFwdSm90ILi2EN4cute5tupleIJNS5_1CILi1EEES8_S8_EEENS6_IJNS7_ILi128EEESA_NS7_ILi192EEEEEELi192ENS_12float_e4m3_tEfNS_4arch4Sm90ELb0ELb1ELb1ELb1ELb0ELb1ELb0ELb1ELb1ELb0ELb0ELb0EEENS1_21CollectiveEpilogueFwdINS6_IJSA_SB_SA_EEES9_NS_10bfloat16_tESF_Li256ELb1ELb0ELb0ELb1EEENS1_36VarlenDynamicPersistentTileSchedulerILi128ELi128ELi256ELi128ELb0ELb0ELb1ELb1ELb0ELb1EEEEEEEEEvNT_6ParamsE,@"STO_CUDA_ENTRY STV_DEFAULT"
_ZN7cutlass13device_kernelIN5flash11enable_sm90INS1_16FlashAttnFwdSm90INS1_25CollectiveMainloopFwdSm90ILi2EN4cute5tupleIJNS5_1CILi1EEES8_S8_EEENS6_IJNS7_ILi128EEESA_NS7_ILi192EEEEEELi192ENS_12float_e4m3_tEfNS_4arch4Sm90ELb0ELb1ELb1ELb1ELb0ELb1ELb0ELb1ELb1ELb0ELb0ELb0EEENS1_21CollectiveEpilogueFwdINS6_IJSA_SB_SA_EEES9_NS_10bfloat16_tESF_Li256ELb1ELb0ELb0ELb1EEENS1_36VarlenDynamicPersistentTileSchedulerILi128ELi128ELi256ELi128ELb0ELb0ELb1ELb1ELb0ELb1EEEEEEEEEvNT_6ParamsE:
        /* <DEDUP_REMOVED lines=27> */
.L_x_1339:
[----:B------:R-:W-:Y:S05]  /*01b0*/  BSYNC B0 ;  /* 0x0000000000007941 */ /* 0x000fea0003800000 */
.L_x_1338:
        /* <DEDUP_REMOVED lines=41> */
.L_x_1340:
        /* <DEDUP_REMOVED lines=22> */
.L_x_1341:
        /* <DEDUP_REMOVED lines=18> */
.L_x_1342:
        /* <DEDUP_REMOVED lines=22> */
.L_x_1343:
        /* <DEDUP_REMOVED lines=22> */
.L_x_1344:
        /* <DEDUP_REMOVED lines=8> */
.L_x_1347:
        /* <DEDUP_REMOVED lines=8> */
[----:B-1----:R-:W-:-:S06]  /*0a90*/  ULEA UR4, UR38, UR4, 0x18 ;  /* 0x0000000426047291 */ /* 0x002fcc000f8ec03f */
[----:B------:R-:W-:Y:S01]  /*0aa0*/  IMAD.U32 R16, RZ, RZ, UR4 ;  /* 0x00000004ff107e24 */ /* 0x000fe2000f8e00ff */
[----:B0-----:R-:W-:Y:S01]  /*0ab0*/  SHF.R.U32.HI R0, RZ, 0x7, R0 ;  /* 0x00000007ff007819 */ /* 0x001fe20000011600 */
[----:B------:R-:W-:-:S03]  /*0ac0*/  ULDC UR4, c[0x0][0xc14] ;  /* 0x0003050000047ab9 */ /* 0x000fc60000000800 */
[----:B------:R-:W-:-:S13]  /*0ad0*/  ISETP.NE.AND P0, PT, R0, 0x1, PT ;  /* 0x000000010000780c */ /* 0x000fda0003f05270 */
[----:B------:R-:W-:Y:S08]  /*0ae0*/  @!P0 BAR.ARV 0x9, 0x100 ;  /* 0x0244000000008b1d */ /* 0x000ff00000002000 */
[----:B------:R-:W-:Y:S06]  /*0af0*/  BAR.SYNC.DEFER_BLOCKING 0x5, 0x180 ;  /* 0x0146000000007b1d */ /* 0x000fec0000010000 */
[----:B------:R-:W0:Y:S02]  /*0b00*/  LDS.128 R208, [R16+0x2a8d0] ;  /* 0x02a8d00010d07984 */ /* 0x000e240000000c00 */
[----:B------:R-:W-:Y:S06]  /*0b10*/  BAR.ARV 0x4, 0x180 ;  /* 0x0106000000007b1d */ /* 0x000fec0000002000 */
[----:B0-----:R-:W-:-:S13]  /*0b20*/  ISETP.GE.AND P0, PT, R211, UR4, PT ;  /* 0x00000004d3007c0c */ /* 0x001fda000bf06270 */
[----:B------:R-:W-:Y:S05]  /*0b30*/  @P0 BRA `(.L_x_1348) ;  /* 0x0000028c00940947 */ /* 0x000fea0003800000 */
[----:B------:R-:W0:Y:S01]  /*0b40*/  S2R R0, SR_TID.X ;  /* 0x0000000000007919 */ /* 0x000e220000002100 */
[----:B------:R-:W-:Y:S01]  /*0b50*/  R2UR UR39, R16 ;  /* 0x00000000102772ca */ /* 0x000fe200000e0000 */
[----:B------:R-:W-:Y:S01]  /*0b60*/  IMAD.MOV.U32 R17, RZ, RZ, RZ ;  /* 0x000000ffff117224 */ /* 0x000fe200078e00ff */
[----:B------:R-:W-:Y:S01]  /*0b70*/  CS2R R18, SRZ ;  /* 0x0000000000127805 */ /* 0x000fe2000001ff00 */
[----:B------:R-:W-:Y:S01]  /*0b80*/  IMAD.MOV.U32 R205, RZ, RZ, RZ ;  /* 0x000000ffffcd7224 */ /* 0x000fe200078e00ff */
[----:B------:R-:W-:Y:S01]  /*0b90*/  ULOP3.LUT UR42, UR37, 0x1, URZ, 0xfc, !UPT ;  /* 0x00000001252a7892 */ /* 0x000fe2000f8efc3f */
[----:B------:R-:W-:-:S08]  /*0ba0*/  UMOV UR36, URZ ;  /* 0x0000003f00247c82 */ /* 0x000fd00008000000 */
        /* <DEDUP_REMOVED lines=9> */
[----:B------:R-:W-:Y:S02]  /*0c40*/  LEA.HI R6, R7, R22, RZ, 0x1 ;  /* 0x0000001607067211 */ /* 0x000fe400078f08ff */
[----:B------:R-:W-:Y:S01]  /*0c50*/  LOP3.LUT R5, R5, 0xfffffc00, RZ, 0xc0, !PT ;  /* 0xfffffc0005057812 */ /* 0x000fe200078ec0ff */
[----:B------:R-:W-:Y:S01]  /*0c60*/  IMAD.IADD R4, R235, 0x1, -R4 ;  /* 0x00000001eb047824 */ /* 0x000fe200078e0a04 */
[----:B------:R-:W-:Y:S02]  /*0c70*/  LOP3.LUT R9, R6, 0x3fffffe, RZ, 0xc0, !PT ;  /* 0x03fffffe06097812 */ /* 0x000fe400078ec0ff */
[-C--:B------:R-:W-:Y:S01]  /*0c80*/  LEA.HI R2, R0, R235.reuse, RZ, 0x7 ;  /* 0x000000eb00027211 */ /* 0x080fe200078f38ff */
[----:B------:R-:W-:Y:S01]  /*0c90*/  IMAD R234, R4, 0x40, R5 ;  /* 0x0000004004ea7824 */ /* 0x000fe200078e0205 */
[----:B------:R-:W-:Y:S01]  /*0ca0*/  SHF.R.S32.HI R4, RZ, 0x4, R3 ;  /* 0x00000004ff047819 */ /* 0x000fe20000011403 */
[----:B------:R-:W-:Y:S01]  /*0cb0*/  IMAD.IADD R9, R22, 0x1, -R9 ;  /* 0x0000000116097824 */ /* 0x000fe200078e0a09 */
[----:B------:R-:W-:-:S02]  /*0cc0*/  LEA.HI R5, R0, R235, RZ, 0x2 ;  /* 0x000000eb00057211 */ /* 0x000fc400078f10ff */
[----:B------:R-:W-:Y:S01]  /*0cd0*/  LEA.HI R3, R3, R4, RZ, 0x1 ;  /* 0x0000000403037211 */ /* 0x000fe200078f08ff */
[----:B------:R-:W-:Y:S01]  /*0ce0*/  IMAD R9, R4, 0x8, R9 ;  /* 0x0000000804097824 */ /* 0x000fe200078e0209 */
[----:B------:R-:W-:Y:S02]  /*0cf0*/  LOP3.LUT R226, R2, 0xffffff80, RZ, 0xc0, !PT ;  /* 0xffffff8002e27812 */ /* 0x000fe400078ec0ff */
[----:B------:R-:W-:Y:S01]  /*0d00*/  LOP3.LUT R3, R3, 0x1ffffffe, RZ, 0xc0, !PT ;  /* 0x1ffffffe03037812 */ /* 0x000fe200078ec0ff */
[----:B------:R-:W-:Y:S01]  /*0d10*/  IMAD.SHL.U32 R212, R9, 0x40, RZ ;  /* 0x0000004009d47824 */ /* 0x000fe200078e00ff */
[--C-:B------:R-:W-:Y:S01]  /*0d20*/  SHF.R.S32.HI R218, RZ, 0x2, R5.reuse ;  /* 0x00000002ffda7819 */ /* 0x100fe20000011405 */
[----:B------:R-:W-:Y:S01]  /*0d30*/  IMAD.IADD R226, R235, 0x1, -R226 ;  /* 0x00000001ebe27824 */ /* 0x000fe200078e0ae2 */
[----:B------:R-:W-:Y:S01]  /*0d40*/  SHF.R.S32.HI R5, RZ, 0x1f, R5 ;  /* 0x0000001fff057819 */ /* 0x000fe20000011405 */
[----:B------:R-:W-:Y:S01]  /*0d50*/  IMAD.IADD R3, R4, 0x1, -R3 ;  /* 0x0000000104037824 */ /* 0x000fe200078e0a03 */
[----:B------:R-:W-:-:S02]  /*0d60*/  LOP3.LUT R4, R7, 0xfffffffe, RZ, 0xc0, !PT ;  /* 0xfffffffe07047812 */ /* 0x000fc400078ec0ff */
[----:B------:R-:W-:Y:S01]  /*0d70*/  LEA.HI R5, R5, R218, RZ, 0x2 ;  /* 0x000000da05057211 */ /* 0x000fe200078f10ff */
[----:B------:R-:W-:Y:S01]  /*0d80*/  IMAD R234, R3, 0x8, R234 ;  /* 0x0000000803ea7824 */ /* 0x000fe200078e02ea */
[----:B------:R-:W-:Y:S01]  /*0d90*/  SHF.R.S32.HI R11, RZ, 0x1f, R226 ;  /* 0x0000001fff0b7819 */ /* 0x000fe200000114e2 */
[----:B------:R-:W-:Y:S01]  /*0da0*/  IMAD.IADD R203, R235, 0x1, -R4 ;  /* 0x00000001ebcb7824 */ /* 0x000fe200078e0a04 */
[----:B------:R-:W-:Y:S02]  /*0db0*/  LOP3.LUT R5, R5, 0xfffffffc, RZ, 0xc0, !PT ;  /* 0xfffffffc05057812 */ /* 0x000fe400078ec0ff */
[-C--:B------:R-:W-:Y:S01]  /*0dc0*/  LEA.HI R6, R11, R226.reuse, RZ, 0x2 ;  /* 0x000000e20b067211 */ /* 0x080fe200078f10ff */
[----:B------:R-:W-:Y:S01]  /*0dd0*/  IMAD.SHL.U32 R23, R203, 0x10, RZ ;  /* 0x00000010cb177824 */ /* 0x000fe200078e00ff */
[----:B------:R-:W-:Y:S01]  /*0de0*/  SHF.R.S32.HI R231, RZ, 0x7, R2 ;  /* 0x00000007ffe77819 */ /* 0x000fe20000011402 */
[----:B------:R-:W-:Y:S01]  /*0df0*/  IMAD.IADD R218, R218, 0x1, -R5 ;  /* 0x00000001dada7824 */ /* 0x000fe200078e0a05 */
[--C-:B------:R-:W-:Y:S01]  /*0e00*/  SHF.R.S32.HI R8, RZ, 0x2, R6.reuse ;  /* 0x00000002ff087819 */ /* 0x100fe20000011406 */
[C---:B------:R-:W-:Y:S01]  /*0e10*/  VIADD R213, R23.reuse, 0x20 ;  /* 0x0000002017d57836 */ /* 0x040fe20000000000 */
[----:B------:R-:W-:Y:S01]  /*0e20*/  SHF.R.S32.HI R13, RZ, 0x1f, R6 ;  /* 0x0000001fff0d7819 */ /* 0x000fe20000011406 */
[----:B------:R-:W-:Y:S01]  /*0e30*/  VIADD R214, R23, 0x40 ;  /* 0x0000004017d67836 */ /* 0x000fe20000000000 */
[----:B------:R-:W-:Y:S01]  /*0e40*/  LEA.HI R11, R11, R226, RZ, 0x5 ;  /* 0x000000e20b0b7211 */ /* 0x000fe200078f28ff */
[----:B------:R-:W-:Y:S01]  /*0e50*/  IMAD.SHL.U32 R206, R218, 0x80, RZ ;  /* 0x00000080dace7824 */ /* 0x000fe200078e00ff */
[----:B------:R-:W-:Y:S01]  /*0e60*/  SHF.R.S32.HI R4, RZ, 0x1f, R213 ;  /* 0x0000001fff047819 */ /* 0x000fe200000114d5 */
[----:B------:R-:W-:Y:S01]  /*0e70*/  IMAD.SHL.U32 R204, R203, 0x8, RZ ;  /* 0x00000008cbcc7824 */ /* 0x000fe200078e00ff */
[----:B------:R-:W-:-:S02]  /*0e80*/  LEA.HI R13, R13, R8, RZ, 0x3 ;  /* 0x000000080d0d7211 */ /* 0x000fc400078f18ff */
[----:B------:R-:W-:Y:S02]  /*0e90*/  SHF.R.S32.HI R3, RZ, 0x1f, R214 ;  /* 0x0000001fff037819 */ /* 0x000fe400000114d6 */
[CC--:B------:R-:W-:Y:S02]  /*0ea0*/  LEA.HI R233, R4.reuse, R213.reuse, RZ, 0x4 ;  /* 0x000000d504e97211 */ /* 0x0c0fe400078f20ff */
[----:B------:R-:W-:Y:S02]  /*0eb0*/  LEA.HI R4, R4, R213, RZ, 0x6 ;  /* 0x000000d504047211 */ /* 0x000fe400078f30ff */
[----:B------:R-:W-:Y:S02]  /*0ec0*/  LOP3.LUT R13, R13, 0xfffffff8, RZ, 0xc0, !PT ;  /* 0xfffffff80d0d7812 */ /* 0x000fe400078ec0ff */
[----:B------:R-:W-:Y:S02]  /*0ed0*/  LEA.HI R2, R2, R231, RZ, 0x1 ;  /* 0x000000e702027211 */ /* 0x000fe400078f08ff */
[----:B------:R-:W-:Y:S01]  /*0ee0*/  LOP3.LUT R206, R206, 0x180, RZ, 0xc0, !PT ;  /* 0x00000180cece7812 */ /* 0x000fe200078ec0ff */
[----:B------:R-:W-:Y:S01]  /*0ef0*/  IMAD.IADD R8, R8, 0x1, -R13 ;  /* 0x0000000108087824 */ /* 0x000fe200078e0a0d */
[----:B------:R-:W-:-:S02]  /*0f00*/  LEA.HI R5, R3, R214, RZ, 0x6 ;  /* 0x000000d603057211 */ /* 0x000fc400078f30ff */
[----:B------:R-:W-:Y:S01]  /*0f10*/  LEA.HI R7, R3, R214, RZ, 0x4 ;  /* 0x000000d603077211 */ /* 0x000fe200078f20ff */
[----:B------:R-:W-:Y:S01]  /*0f20*/  IMAD.SHL.U32 R3, R4, 0x80, RZ ;  /* 0x0000008004037824 */ /* 0x000fe200078e00ff */
[----:B------:R-:W-:Y:S01]  /*0f30*/  SHF.R.S32.HI R11, RZ, 0x5, R11 ;  /* 0x00000005ff0b7819 */ /* 0x000fe2000001140b */
[----:B------:R-:W-:Y:S01]  /*0f40*/  IMAD.SHL.U32 R5, R5, 0x80, RZ ;  /* 0x0000008005057824 */ /* 0x000fe200078e00ff */
[----:B------:R-:W-:Y:S02]  /*0f50*/  LOP3.LUT R2, R2, 0x3fffffe, RZ, 0xc0, !PT ;  /* 0x03fffffe02027812 */ /* 0x000fe400078ec0ff */
[----:B------:R-:W-:Y:S01]  /*0f60*/  LOP3.LUT R4, R206, 0x30, R233, 0xf8, !PT ;  /* 0x00000030ce047812 */ /* 0x000fe200078ef8e9 */
[----:B------:R-:W-:Y:S01]  /*0f70*/  IMAD R11, R11, 0x10, R8 ;  /* 0x000000100b0b7824 */ /* 0x000fe200078e0208 */
[----:B------:R-:W-:Y:S01]  /*0f80*/  SHF.R.U32.HI R207, RZ, 0x3, R206 ;  /* 0x00000003ffcf7819 */ /* 0x000fe200000116ce */
[----:B------:R-:W-:Y:S01]  /*0f90*/  IMAD.IADD R2, R231, 0x1, -R2 ;  /* 0x00000001e7027824 */ /* 0x000fe200078e0a02 */
[----:B------:R-:W-:-:S02]  /*0fa0*/  LOP3.LUT R3, R3, 0xffffe000, RZ, 0xc0, !PT ;  /* 0xffffe00003037812 */ /* 0x000fc400078ec0ff */
[----:B------:R-:W-:Y:S01]  /*0fb0*/  LOP3.LUT R4, R4, R207, RZ, 0x3c, !PT ;  /* 0x000000cf04047212 */ /* 0x000fe200078e3cff */
[----:B------:R-:W-:Y:S01]  /*0fc0*/  IMAD R230, R2, 0x40, R11 ;  /* 0x0000004002e67824 */ /* 0x000fe200078e020b */
[----:B------:R-:W-:Y:S02]  /*0fd0*/  LEA.HI R0, R0, R235, RZ, 0x3 ;  /* 0x000000eb00007211 */ /* 0x000fe400078f18ff */
[----:B------:R-:W-:Y:S02]  /*0fe0*/  LOP3.LUT R8, R206, 0x30, R7, 0xf8, !PT ;  /* 0x00000030ce087812 */ /* 0x000fe400078ef807 */
[----:B------:R-:W-:Y:S02]  /*0ff0*/  LOP3.LUT R9, R5, 0xffffe000, RZ, 0xc0, !PT ;  /* 0xffffe00005097812 */ /* 0x000fe400078ec0ff */
[----:B------:R-:W-:Y:S02]  /*1000*/  IADD3 R5, R4, R212, R3 ;  /* 0x000000d404057210 */ /* 0x000fe40007ffe003 */
[----:B------:R-:W-:-:S02]  /*1010*/  LOP3.LUT R3, R6, 0x7ffffffc, RZ, 0xc0, !PT ;  /* 0x7ffffffc06037812 */ /* 0x000fc400078ec0ff */
[----:B------:R-:W-:Y:S01]  /*1020*/  LOP3.LUT R2, R0, 0x1ffffff8, RZ, 0xc0, !PT ;  /* 0x1ffffff800027812 */ /* 0x000fe200078ec0ff */
[----:B------:R-:W-:Y:S01]  /*1030*/  IMAD.IADD R228, R16, 0x1, R5 ;  /* 0x0000000110e47824 */ /* 0x000fe200078e0205 */
[----:B------:R-:W-:Y:S01]  /*1040*/  SHF.R.S32.HI R216, RZ, 0x3, R0 ;  /* 0x00000003ffd87819 */ /* 0x000fe20000011400 */
[----:B------:R-:W-:Y:S01]  /*1050*/  IMAD.IADD R200, R226, 0x1, -R3 ;  /* 0x00000001e2c87824 */ /* 0x000fe200078e0a03 */
[----:B------:R-:W-:Y:S01]  /*1060*/  LOP3.LUT R8, R8, R207, RZ, 0x3c, !PT ;  /* 0x000000cf08087212 */ /* 0x000fe200078e3cff */
[----:B------:R-:W-:Y:S01]  /*1070*/  IMAD.IADD R2, R235, 0x1, -R2 ;  /* 0x00000001eb027824 */ /* 0x000fe200078e0a02 */
[C-C-:B------:R-:W-:Y:S02]  /*1080*/  LOP3.LUT R0, R206.reuse, 0x10, R23.reuse, 0xf8, !PT ;  /* 0x00000010ce007812 */ /* 0x140fe400078ef817 */
[----:B------:R-:W-:Y:S01]  /*1090*/  LOP3.LUT R4, R206, 0x30, R23, 0xf8, !PT ;  /* 0x00000030ce047812 */ /* 0x000fe200078ef817 */
[----:B------:R-:W-:Y:S01]  /*10a0*/  IMAD.SHL.U32 R215, R2, 0x8, RZ ;  /* 0x0000000802d77824 */ /* 0x000fe200078e00ff */
[----:B------:R-:W-:-:S02]  /*10b0*/  IADD3 R9, R8, R212, R9 ;  /* 0x000000d408097210 */ /* 0x000fc40007ffe009 */
[-C--:B------:R-:W-:Y:S02]  /*10c0*/  LOP3.LUT R3, R0, R207.reuse, RZ, 0x3c, !PT ;  /* 0x000000cf00037212 */ /* 0x080fe400078e3cff */
[----:B------:R-:W-:Y:S01]  /*10d0*/  LOP3.LUT R229, R4, R207, RZ, 0x3c, !PT ;  /* 0x000000cf04e57212 */ /* 0x000fe200078e3cff */
[----:B------:R-:W-:Y:S01]  /*10e0*/  IMAD.IADD R227, R16, 0x1, R9 ;  /* 0x0000000110e37824 */ /* 0x000fe200078e0209 */
[----:B------:R-:W-:Y:S01]  /*10f0*/  SHF.R.S32.HI R225, RZ, 0x1f, R22 ;  /* 0x0000001fffe17819 */ /* 0x000fe20000011416 */
[----:B------:R-:W-:Y:S01]  /*1100*/  IMAD.IADD R220, R212, 0x1, R3 ;  /* 0x00000001d4dc7824 */ /* 0x000fe200078e0203 */
[----:B------:R-:W-:Y:S02]  /*1110*/  SHF.R.S32.HI R233, RZ, 0x4, R233 ;  /* 0x00000004ffe97819 */ /* 0x000fe400000114e9 */
[----:B------:R-:W-:Y:S02]  /*1120*/  SHF.R.S32.HI R232, RZ, 0x4, R7 ;  /* 0x00000004ffe87819 */ /* 0x000fe40000011407 */
[----:B------:R-:W-:-:S07]  /*1130*/  IADD3 R229, R16, R212, R229 ;  /* 0x000000d410e57210 */ /* 0x000fce0007ffe0e5 */
.L_x_1569:
[----:B------:R-:W-:Y:S05]  /*1140*/  YIELD ;  /* 0x0000000000007946 */ /* 0x000fea0003800000 */
[----:B------:R-:W-:Y:S01]  /*1150*/  ULDC.64 UR4, c[0x0][0xa28] ;  /* 0x00028a0000047ab9 */ /* 0x000fe20000000a00 */
[----:B0-2345:R-:W0:Y:S01]  /*1160*/  LDC.64 R4, c[0x0][0xa08] ;  /* 0x00028200ff047b82 */ /* 0x03de220000000a00 */
[----:B------:R-:W-:Y:S01]  /*1170*/  ISETP.NE.U32.AND P1, PT, RZ, UR4, PT ;  /* 0x00000004ff007c0c */ /* 0x000fe2000bf25070 */
[----:B------:R-:W-:Y:S02]  /*1180*/  IMAD.MOV.U32 R11, RZ, RZ, RZ ;  /* 0x000000ffff0b7224 */ /* 0x000fe400078e00ff */
[----:B------:R-:W-:Y:S01]  /*1190*/  IMAD.MOV.U32 R25, RZ, RZ, RZ ;  /* 0x000000ffff197224 */ /* 0x000fe200078e00ff */
[----:B------:R-:W-:Y:S01]  /*11a0*/  ISETP.NE.AND.EX P1, PT, RZ, UR5, PT, P1 ;  /* 0x00000005ff007c0c */ /* 0x000fe2000bf25310 */
[----:B------:R-:W-:-:S02]  /*11b0*/  ULDC.64 UR4, c[0x0][0xa18] ;  /* 0x0002860000047ab9 */ /* 0x000fc40000000a00 */
[----:B------:R-:W-:-:S04]  /*11c0*/  ISETP.NE.U32.AND P2, PT, RZ, UR4, PT ;  /* 0x00000004ff007c0c */ /* 0x000fc8000bf45070 */
[----:B------:R-:W-:Y:S01]  /*11d0*/  ISETP.NE.AND.EX P2, PT, RZ, UR5, PT, P2 ;  /* 0x00000005ff007c0c */ /* 0x000fe2000bf45320 */
[----:B------:R-:W-:Y:S02]  /*11e0*/  ULDC.64 UR4, c[0x0][0xa08] ;  /* 0x0002820000047ab9 */ /* 0x000fe40000000a00 */
[----:B------:R-:W-:-:S03]  /*11f0*/  ISETP.NE.U32.AND P0, PT, RZ, UR4, PT ;  /* 0x00000004ff007c0c */ /* 0x000fc6000bf05070 */
[----:B------:R-:W1:Y:S01]  /*1200*/  @P1 LDC.64 R2, c[0x0][0xa28] ;  /* 0x00028a00ff021b82 */ /* 0x000e620000000a00 */
[----:B------:R-:W-:Y:S01]  /*1210*/  ISETP.NE.AND.EX P0, PT, RZ, UR5, PT, P0 ;  /* 0x00000005ff007c0c */ /* 0x000fe2000bf05300 */
[----:B0-----:R-:W-:-:S06]  /*1220*/  IMAD.WIDE R8, R211, 0x4, R4 ;  /* 0x00000004d3087825 */ /* 0x001fcc00078e0204 */
[----:B------:R-:W0:Y:S01]  /*1230*/  @P2 LDC.64 R6, c[0x0][0xa18] ;  /* 0x00028600ff062b82 */ /* 0x000e220000000a00 */
[----:B------:R-:W-:Y:S02]  /*1240*/  ULDC UR4, c[0x0][0x288] ;  /* 0x0000a20000047ab9 */ /* 0x000fe40000000800 */
[----:B------:R-:W-:Y:S01]  /*1250*/  IMAD.U32 R202, RZ, RZ, UR4 ;  /* 0x00000004ffca7e24 */ /* 0x000fe2000f8e00ff */
[----:B------:R-:W-:Y:S02]  /*1260*/  ULDC.64 UR4, c[0x0][0x3f8] ;  /* 0x0000fe0000047ab9 */ /* 0x000fe40000000a00 */
[----:B------:R2:W5:Y:S01]  /*1270*/  @P0 LDG.E R25, desc[UR40][R8.64] ;  /* 0x0000002808190981 */ /* 0x000562000c1e1900 */
[----:B-1----:R-:W-:-:S05]  /*1280*/  @P1 IMAD.WIDE R2, R211, 0x4, R2 ;  /* 0x00000004d3021825 */ /* 0x002fca00078e0202 */
[----:B------:R2:W5:Y:S01]  /*1290*/  @P1 LDG.E R11, desc[UR40][R2.64] ;  /* 0x00000028020b1981 */ /* 0x000562000c1e1900 */
[----:B0-----:R-:W-:-:S05]  /*12a0*/  @P2 IMAD.WIDE R4, R211, 0x4, R6 ;  /* 0x00000004d3042825 */ /* 0x001fca00078e0206 */
[----:B------:R2:W5:Y:S01]  /*12b0*/  @P2 LDG.E R202, desc[UR40][R4.64] ;  /* 0x0000002804ca2981 */ /* 0x000562000c1e1900 */
[----:B------:R-:W-:-:S03]  /*12c0*/  UISETP.NE.U32.AND UP0, UPT, UR4, URZ, UPT ;  /* 0x0000003f0400728c */ /* 0x000fc6000bf05070 */
[----:B------:R-:W-:Y:S01]  /*12d0*/  ULDC UR4, c[0x0][0x404] ;  /* 0x0001010000047ab9 */ /* 0x000fe20000000800 */
[----:B------:R-:W-:-:S03]  /*12e0*/  UISETP.NE.AND.EX UP0, UPT, UR5, URZ, UPT, UP0 ;  /* 0x0000003f0500728c */ /* 0x000fc6000bf05300 */
[----:B------:R-:W-:Y:S01]  /*12f0*/  ULDC UR5, c[0x0][0x2e0] ;  /* 0x0000b80000057ab9 */ /* 0x000fe20000000800 */
[----:B------:R-:W-:-:S04]  /*1300*/  USEL UR4, UR4, 0x1, UP0 ;  /* 0x0000000104047887 */ /* 0x000fc80008000000 */
[----:B------:R-:W-:-:S03]  /*1310*/  UIMAD UR4, UR4, UR5, URZ ;  /* 0x00000005040472a4 */ /* 0x000fc6000f8e023f */
[----:B------:R-:W-:Y:S02]  /*1320*/  ULDC UR5, c[0x0][0x338] ;  /* 0x0000ce0000057ab9 */ /* 0x000fe40000000800 */
[----:B------:R-:W-:Y:S02]  /*1330*/  IMAD.U32 R58, RZ, RZ, UR5 ;  /* 0x00000005ff3a7e24 */ /* 0x000fe4000f8e00ff */
[----:B------:R-:W-:Y:S01]  /*1340*/  IMAD.U32 R24, RZ, RZ, UR4 ;  /* 0x00000004ff187e24 */ /* 0x000fe2000f8e00ff */
[----:B--2---:R-:W-:Y:S06]  /*1350*/  @P2 BRA `(.L_x_1349) ;  /* 0x0000000000242947 */ /* 0x004fec0003800000 */
        /* <DEDUP_REMOVED lines=9> */
.L_x_1349:
[----:B------:R-:W-:Y:S01]  /*13f0*/  ULDC.64 UR4, c[0x0][0xa20] ;  /* 0x0002880000047ab9 */ /* 0x000fe20000000a00 */
[----:B------:R-:W-:Y:S01]  /*1400*/  IMAD.MOV.U32 R224, RZ, RZ, R209 ;  /* 0x000000ffffe07224 */ /* 0x000fe200078e00d1 */
[----:B------:R-:W-:Y:S01]  /*1410*/  ISETP.NE.U32.AND P1, PT, RZ, UR4, PT ;  /* 0x00000004ff007c0c */ /* 0x000fe2000bf25070 */
[----:B------:R-:W-:Y:S02]  /*1420*/  IMAD.MOV.U32 R222, RZ, RZ, R210 ;  /* 0x000000ffffde7224 */ /* 0x000fe400078e00d2 */
[----:B------:R-:W-:Y:S01]  /*1430*/  IMAD.MOV.U32 R223, RZ, RZ, R211 ;  /* 0x000000ffffdf7224 */ /* 0x000fe200078e00d3 */
[----:B------:R-:W-:-:S13]  /*1440*/  ISETP.NE.AND.EX P1, PT, RZ, UR5, PT, P1 ;  /* 0x00000005ff007c0c */ /* 0x000fda000bf25310 */
[----:B------:R-:W-:Y:S05]  /*1450*/  @!P1 BRA `(.L_x_1350) ;  /* 0x0000000000109947 */ /* 0x000fea0003800000 */
[----:B------:R-:W0:Y:S02]  /*1460*/  LDC.64 R2, c[0x0][0xa20] ;  /* 0x00028800ff027b82 */ /* 0x000e240000000a00 */
[----:B0-----:R-:W-:-:S05]  /*1470*/  IMAD.WIDE R2, R211, 0x4, R2 ;  /* 0x00000004d3027825 */ /* 0x001fca00078e0202 */
[----:B------:R0:W5:Y:S01]  /*1480*/  LDG.E R24, desc[UR40][R2.64] ;  /* 0x0000002802187981 */ /* 0x000162000c1e1900 */
[----:B------:R-:W-:Y:S05]  /*1490*/  BRA `(.L_x_1351) ;  /* 0x0000000000107947 */ /* 0x000fea0003800000 */
.L_x_1350:
[----:B------:R-:W-:Y:S05]  /*14a0*/  @!P0 BRA `(.L_x_1351) ;  /* 0x00000000000c8947 */ /* 0x000fea0003800000 */
[----:B------:R-:W2:Y:S04]  /*14b0*/  LDG.E R3, desc[UR40][R8.64] ;  /* 0x0000002808037981 */ /* 0x000ea8000c1e1900 */
[----:B------:R-:W2:Y:S02]  /*14c0*/  LDG.E R24, desc[UR40][R8.64+0x4] ;  /* 0x0000042808187981 */ /* 0x000ea4000c1e1900 */
[----:B--2---:R-:W-:-:S07]  /*14d0*/  IMAD.IADD R24, R24, 0x1, -R3 ;  /* 0x0000000118187824 */ /* 0x004fce00078e0a03 */
.L_x_1351:
[----:B------:R-:W-:Y:S01]  /*14e0*/  ULDC.64 UR4, c[0x0][0xa10] ;  /* 0x0002840000047ab9 */ /* 0x000fe20000000a00 */
[----:B------:R-:W1:Y:S01]  /*14f0*/  LDC.64 R8, c[0x0][0x9e0] ;  /* 0x00027800ff087b82 */ /* 0x000e620000000a00 */
[----:B------:R-:W-:-:S04]  /*1500*/  ISETP.NE.U32.AND P0, PT, RZ, UR4, PT ;  /* 0x00000004ff007c0c */ /* 0x000fc8000bf05070 */
[----:B------:R-:W-:Y:S01]  /*1510*/  ISETP.NE.AND.EX P0, PT, RZ, UR5, PT, P0 ;  /* 0x00000005ff007c0c */ /* 0x000fe2000bf05300 */
[----:B------:R-:W-:Y:S02]  /*1520*/  ULDC.64 UR4, c[0x0][0xa30] ;  /* 0x00028c0000047ab9 */ /* 0x000fe40000000a00 */
[----:B------:R-:W-:-:S04]  /*1530*/  ISETP.NE.U32.AND P1, PT, RZ, UR4, PT ;  /* 0x00000004ff007c0c */ /* 0x000fc8000bf25070 */
[----:B------:R-:W-:-:S06]  /*1540*/  ISETP.NE.AND.EX P1, PT, RZ, UR5, PT, P1 ;  /* 0x00000005ff007c0c */ /* 0x000fcc000bf25310 */
[----:B0-----:R-:W0:Y:S08]  /*1550*/  @P0 LDC.64 R2, c[0x0][0xa10] ;  /* 0x00028400ff020b82 */ /* 0x001e300000000a00 */
[----:B------:R-:W2:Y:S01]  /*1560*/  @P1 LDC.64 R4, c[0x0][0xa30] ;  /* 0x00028c00ff041b82 */ /* 0x000ea20000000a00 */
[----:B0-----:R-:W-:-:S05]  /*1570*/  @P0 IMAD.WIDE R2, R211, 0x4, R2 ;  /* 0x00000004d3020825 */ /* 0x001fca00078e0202 */
[----:B------:R-:W3:Y:S04]  /*1580*/  @P0 LDG.E R0, desc[UR40][R2.64] ;  /* 0x0000002802000981 */ /* 0x000ee8000c1e1900 */
[----:B------:R-:W3:Y:S01]  /*1590*/  @P0 LDG.E R7, desc[UR40][R2.64+0x4] ;  /* 0x0000042802070981 */ /* 0x000ee2000c1e1900 */
[----:B-----5:R-:W-:Y:S02]  /*15a0*/  IMAD.MOV.U32 R55, RZ, RZ, R24 ;  /* 0x000000ffff377224 */ /* 0x020fe400078e0018 */
[----:B--2---:R-:W-:-:S04]  /*15b0*/  @P1 IMAD.WIDE R4, R211, 0x4, R4 ;  /* 0x00000004d3041825 */ /* 0x004fc800078e0204 */
[----:B------:R-:W-:Y:S01]  /*15c0*/  IMAD.IADD R11, R24, 0x1, -R11 ;  /* 0x00000001180b7824 */ /* 0x000fe200078e0a0b */
[----:B------:R0:W5:Y:S01]  /*15d0*/  @P1 LDG.E R55, desc[UR40][R4.64] ;  /* 0x0000002804371981 */ /* 0x000162000c1e1900 */
[----:B-1----:R-:W-:Y:S02]  /*15e0*/  ISETP.GE.AND P1, PT, R9, 0x1, PT ;  /* 0x000000010900780c */ /* 0x002fe40003f26270 */
[----:B------:R-:W-:Y:S01]  /*15f0*/  LEA R6, R209, 0x80, 0x7 ;  /* 0x00000080d1067811 */ /* 0x000fe200078e38ff */
[----:B---3--:R-:W-:-:S04]  /*1600*/  @P0 IMAD.IADD R58, R7, 0x1, -R0 ;  /* 0x00000001073a0824 */ /* 0x008fc800078e0a00 */
[----:B------:R-:W-:-:S04]  /*1610*/  IMAD.IADD R201, R11, 0x1, R58 ;  /* 0x000000010bc97824 */ /* 0x000fc800078e023a */
[C---:B------:R-:W-:Y:S01]  /*1620*/  VIADD R0, R201.reuse, 0x7f ;  /* 0x0000007fc9007836 */ /* 0x040fe20000000000 */
[----:B------:R-:W-:-:S04]  /*1630*/  IADD3 R3, R201, R6, -R202 ;  /* 0x00000006c9037210 */ /* 0x000fc80007ffe8ca */
[----:B------:R-:W-:-:S04]  /*1640*/  SHF.R.S32.HI R7, RZ, 0x1f, R0 ;  /* 0x0000001fff077819 */ /* 0x000fc80000011400 */
[----:B------:R-:W-:Y:S01]  /*1650*/  LEA.HI R7, R7, R0, RZ, 0x7 ;  /* 0x0000000007077211 */ /* 0x000fe200078f38ff */
[----:B------:R-:W-:-:S03]  /*1660*/  IMAD.IADD R0, R3, 0x1, R8 ;  /* 0x0000000103007824 */ /* 0x000fc600078e0208 */
[----:B------:R-:W-:Y:S01]  /*1670*/  SHF.R.S32.HI R54, RZ, 0x7, R7 ;  /* 0x00000007ff367819 */ /* 0x000fe20000011407 */
[----:B0-----:R-:W-:Y:S06]  /*1680*/  @!P1 BRA `(.L_x_1352) ;  /* 0x0000000000489947 */ /* 0x001fec0003800000 */
[C---:B------:R-:W-:Y:S01]  /*1690*/  ISETP.GT.AND P0, PT, R3.reuse, RZ, PT ;  /* 0x000000ff0300720c */ /* 0x040fe20003f04270 */
[----:B------:R-:W-:Y:S01]  /*16a0*/  BSSY B0, `(.L_x_1353) ;  /* 0x000000e000007945 */ /* 0x000fe20003800000 */
[----:B------:R-:W-:-:S11]  /*16b0*/  VIADD R2, R3, 0xffffffff ;  /* 0xffffffff03027836 */ /* 0x000fd60000000000 */
        /* <DEDUP_REMOVED lines=8> */
.L_x_1354:
[----:B------:R-:W-:-:S13]  /*1740*/  ISETP.NE.AND P0, PT, R9, 0x1, PT ;  /* 0x000000010900780c */ /* 0x000fda0003f05270 */
[----:B------:R-:W0:Y:S02]  /*1750*/  @P0 LDC.64 R4, c[0x0][0x9e8] ;  /* 0x00027a00ff040b82 */ /* 0x000e240000000a00 */
[----:B0-----:R-:W-:-:S05]  /*1760*/  @P0 IMAD.HI.U32 R4, R2, R4, RZ ;  /* 0x0000000402040227 */ /* 0x001fca00078e00ff */
[----:B------:R-:W-:-:S07]  /*1770*/  @P0 SHF.R.U32.HI R2, RZ, R5, R4 ;  /* 0x00000005ff020219 */ /* 0x000fce0000011604 */
.L_x_1355:
[----:B------:R-:W-:Y:S05]  /*1780*/  BSYNC B0 ;  /* 0x0000000000007941 */ /* 0x000fea0003800000 */
.L_x_1353:
[----:B------:R-:W-:-:S05]  /*1790*/  IMAD R3, R2, R9, R9 ;  /* 0x0000000902037224 */ /* 0x000fca00078e0209 */
[----:B------:R-:W-:-:S07]  /*17a0*/  VIMNMX R0, R0, R3, PT ;  /* 0x0000000300007248 */ /* 0x000fce0003fe0100 */
.L_x_1352:
[----:B------:R-:W-:Y:S01]  /*17b0*/  IMAD R2, R209, 0x80, -R202 ;  /* 0x00000080d1027824 */ /* 0x000fe200078e0aca */
[----:B------:R-:W-:-:S03]  /*17c0*/  ULDC UR4, c[0x0][0x9dc] ;  /* 0x0002770000047ab9 */ /* 0x000fc60000000800 */
[----:B------:R-:W-:-:S04]  /*17d0*/  IMAD.IADD R2, R201, 0x1, R2 ;  /* 0x00000001c9027824 */ /* 0x000fc800078e0202 */
[----:B------:R-:W-:Y:S01]  /*17e0*/  VIADD R3, R2, -UR4 ;  /* 0x8000000402037c36 */ /* 0x000fe20008000000 */
[----:B------:R-:W-:Y:S06]  /*17f0*/  @!P1 BRA `(.L_x_1356) ;  /* 0x0000000000449947 */ /* 0x000fec0003800000 */
[----:B------:R-:W-:Y:S01]  /*1800*/  ISETP.GT.AND P0, PT, R2, -0x1, PT ;  /* 0xffffffff0200780c */ /* 0x000fe20003f04270 */
[----:B------:R-:W-:-:S12]  /*1810*/  BSSY B0, `(.L_x_1357) ;  /* 0x000000d000007945 */ /* 0x000fd80003800000 */
        /* <DEDUP_REMOVED lines=8> */
.L_x_1358:
[----:B------:R-:W-:-:S13]  /*18a0*/  ISETP.NE.AND P0, PT, R9, 0x1, PT ;  /* 0x000000010900780c */ /* 0x000fda0003f05270 */
[----:B------:R-:W0:Y:S02]  /*18b0*/  @P0 LDC.64 R4, c[0x0][0x9e8] ;  /* 0x00027a00ff040b82 */ /* 0x000e240000000a00 */
[----:B0-----:R-:W-:-:S05]  /*18c0*/  @P0 IMAD.HI.U32 R4, R2, R4, RZ ;  /* 0x0000000402040227 */ /* 0x001fca00078e00ff */
[----:B------:R-:W-:-:S07]  /*18d0*/  @P0 SHF.R.U32.HI R2, RZ, R5, R4 ;  /* 0x00000005ff020219 */ /* 0x000fce0000011604 */
.L_x_1359:
[----:B------:R-:W-:Y:S05]  /*18e0*/  BSYNC B0 ;  /* 0x0000000000007941 */ /* 0x000fea0003800000 */
.L_x_1357:
[----:B------:R-:W-:-:S05]  /*18f0*/  IMAD R2, R2, R9, RZ ;  /* 0x0000000902027224 */ /* 0x000fca00078e02ff */
[----:B------:R-:W-:-:S07]  /*1900*/  VIMNMX R3, R3, R2, !PT ;  /* 0x0000000203037248 */ /* 0x000fce0007fe0100 */
.L_x_1356:
[----:B------:R-:W-:Y:S01]  /*1910*/  VIADD R0, R0, 0x7f ;  /* 0x0000007f00007836 */ /* 0x000fe20000000000 */
[----:B------:R-:W-:-:S04]  /*1920*/  SHF.R.S32.HI R2, RZ, 0x1f, R3 ;  /* 0x0000001fff027819 */ /* 0x000fc80000011403 */
[----:B------:R-:W-:Y:S02]  /*1930*/  SHF.R.S32.HI R5, RZ, 0x1f, R0 ;  /* 0x0000001fff057819 */ /* 0x000fe40000011400 */
[----:B------:R-:W-:Y:S02]  /*1940*/  LEA.HI R2, R2, R3, RZ, 0x7 ;  /* 0x0000000302027211 */ /* 0x000fe400078f38ff */
[----:B------:R-:W-:Y:S02]  /*1950*/  LEA.HI R5, R5, R0, RZ, 0x7 ;  /* 0x0000000005057211 */ /* 0x000fe400078f38ff */
[----:B------:R-:W-:Y:S02]  /*1960*/  SHF.R.S32.HI R2, RZ, 0x7, R2 ;  /* 0x00000007ff027819 */ /* 0x000fe40000011402 */
[----:B------:R-:W-:Y:S02]  /*1970*/  SHF.R.S32.HI R5, RZ, 0x7, R5 ;  /* 0x00000007ff057819 */ /* 0x000fe40000011405 */
[----:B------:R-:W-:-:S02]  /*1980*/  VIMNMX R2, RZ, R2, !PT ;  /* 0x00000002ff027248 */ /* 0x000fc40007fe0100 */
[----:B------:R-:W-:-:S03]  /*1990*/  VIMNMX R5, R54, R5, PT ;  /* 0x0000000536057248 */ /* 0x000fc60003fe0100 */
[--C-:B------:R-:W-:Y:S02]  /*19a0*/  IMAD R2, R2, 0x80, -R11.reuse ;  /* 0x0000008002027824 */ /* 0x100fe400078e0a0b */
[----:B------:R-:W-:-:S03]  /*19b0*/  IMAD R5, R5, 0x80, -R11 ;  /* 0x0000008005057824 */ /* 0x000fc600078e0a0b */
[----:B------:R-:W-:Y:S02]  /*19c0*/  VIMNMX R2, RZ, R2, !PT ;  /* 0x00000002ff027248 */ /* 0x000fe40007fe0100 */
[----:B------:R-:W-:Y:S02]  /*19d0*/  VIMNMX R5, R5, R58, PT ;  /* 0x0000003a05057248 */ /* 0x000fe40003fe0100 */
[----:B------:R-:W-:Y:S02]  /*19e0*/  SHF.R.U32.HI R56, RZ, 0x7, R2 ;  /* 0x00000007ff387819 */ /* 0x000fe40000011602 */
[----:B------:R-:W-:-:S03]  /*19f0*/  ISETP.GT.AND P0, PT, R5, R2, PT ;  /* 0x000000020500720c */ /* 0x000fc60003f04270 */
[----:B------:R-:W-:-:S10]  /*1a00*/  IMAD.MOV.U32 R57, RZ, RZ, R56 ;  /* 0x000000ffff397224 */ /* 0x000fd400078e0038 */
[----:B------:R-:W-:-:S05]  /*1a10*/  @P0 VIADD R0, R5, 0x7f ;  /* 0x0000007f05000836 */ /* 0x000fca0000000000 */
[----:B------:R-:W-:-:S04]  /*1a20*/  @P0 SHF.R.S32.HI R3, RZ, 0x1f, R0 ;  /* 0x0000001fff030819 */ /* 0x000fc80000011400 */
[----:B------:R-:W-:-:S04]  /*1a30*/  @P0 LEA.HI R3, R3, R0, RZ, 0x7 ;  /* 0x0000000003030211 */ /* 0x000fc800078f38ff */
[----:B------:R-:W-:Y:S02]  /*1a40*/  @P0 SHF.R.S32.HI R57, RZ, 0x7, R3 ;  /* 0x00000007ff390819 */ /* 0x000fe40000011403 */
[----:B------:R-:W-:Y:S02]  /*1a50*/  PLOP3.LUT P0, PT, PT, PT, PT, 0x80, 0x0 ;  /* 0x000000000000781c */ /* 0x000fe40003f0f070 */
[----:B------:R-:W-:-:S13]  /*1a60*/  ISETP.GT.AND P1, PT, R57, R56, PT ;  /* 0x000000383900720c */ /* 0x000fda0003f24270 */
[----:B------:R-:W-:Y:S05]  /*1a70*/  @!P1 BRA `(.L_x_1360) ;  /* 0x0000007800509947 */ /* 0x000fea0003800000 */
[----:B------:R-:W-:Y:S01]  /*1a80*/  VIADD R0, R16, 0x1e400 ;  /* 0x0001e40010007836 */ /* 0x000fe20000000000 */
[----:B------:R-:W-:Y:S04]  /*1a90*/  BSSY B6, `(.L_x_1361) ;  /* 0x0000013000067945 */ /* 0x000fe80003800000 */
[----:B------:R-:W-:-:S13]  /*1aa0*/  LOP3.LUT P0, RZ, R0, 0x1bf, RZ, 0xc0, !PT ;  /* 0x000001bf00ff7812 */ /* 0x000fda000780c0ff */
[----:B------:R-:W-:Y:S05]  /*1ab0*/  @!P0 BRA `(.L_x_1362) ;  /* 0x0000000000408947 */ /* 0x000fea0003800000 */
        /* <DEDUP_REMOVED lines=15> */
[----:B-1---5:R-:W-:Y:S05]  /*1bb0*/  CALL.ABS.NOINC R2 ;  /* 0x0000000002007343 */ /* 0x022fea0003c00000 */
.L_x_1362:
[----:B------:R-:W-:Y:S05]  /*1bc0*/  BSYNC B6 ;  /* 0x0000000000067941 */ /* 0x000fea0003800000 */
.L_x_1361:
        /* <DEDUP_REMOVED lines=20> */
.L_x_1364:
[----:B------:R-:W-:Y:S05]  /*1d10*/  BSYNC B6 ;  /* 0x0000000000067941 */ /* 0x000fea0003800000 */
.L_x_1363:
[----:B------:R-:W-:Y:S01]  /*1d20*/  ULDC.64 UR4, c[0x0][0x9f8] ;  /* 0x00027e0000047ab9 */ /* 0x000fe20000000a00 */
[----:B------:R-:W-:Y:S01]  /*1d30*/  IMAD.MOV.U32 R6, RZ, RZ, R211 ;  /* 0x000000ffff067224 */ /* 0x000fe200078e00d3 */
[----:B------:R-:W-:Y:S01]  /*1d40*/  ISETP.NE.U32.AND P0, PT, RZ, UR4, PT ;  /* 0x00000004ff007c0c */ /* 0x000fe2000bf05070 */
[----:B------:R-:W0:Y:S08]  /*1d50*/  LDC R0, c[0x0][0x428] ;  /* 0x00010a00ff007b82 */ /* 0x000e300000000800 */
[----:B------:R-:W1:Y:S01]  /*1d60*/  LDC.64 R2, c[0x0][0x2f0] ;  /* 0x0000bc00ff027b82 */ /* 0x000e620000000a00 */
[----:B------:R-:W-:Y:S01]  /*1d70*/  ISETP.NE.AND.EX P0, PT, RZ, UR5, PT, P0 ;  /* 0x00000005ff007c0c */ /* 0x000fe2000bf05300 */
[----:B------:R-:W2:Y:S01]  /*1d80*/  S2R R21, SR_TID.X ;  /* 0x0000000000157919 */ /* 0x000ea20000002100 */
[----:B------:R-:W-:Y:S01]  /*1d90*/  IMAD.IADD R33, R25, 0x1, R24 ;  /* 0x0000000119217824 */ /* 0x000fe200078e0218 */
[----:B------:R-:W-:Y:S01]  /*1da0*/  ULDC.64 UR6, c[0x0][0xa08] ;  /* 0x0002820000067ab9 */ /* 0x000fe20000000a00 */
[----:B------:R-:W-:-:S03]  /*1db0*/  ULDC.64 UR4, c[0x0][0x2f8] ;  /* 0x0000be0000047ab9 */ /* 0x000fc60000000a00 */
[----:B------:R-:W3:Y:S08]  /*1dc0*/  LDC R92, c[0x0][0x3d4] ;  /* 0x0000f500ff5c7b82 */ /* 0x000ef00000000800 */
[----:B------:R-:W4:Y:S02]  /*1dd0*/  @P0 LDC.64 R4, c[0x0][0x9f8] ;  /* 0x00027e00ff040b82 */ /* 0x000f240000000a00 */
[----:B----4-:R-:W-:-:S05]  /*1de0*/  @P0 IMAD.WIDE R4, R211, 0x4, R4 ;  /* 0x00000004d3040825 */ /* 0x010fca00078e0204 */
[----:B------:R4:W3:Y:S01]  /*1df0*/  @P0 LDG.E R6, desc[UR40][R4.64] ;  /* 0x0000002804060981 */ /* 0x0008e2000c1e1900 */
[----:B0-----:R-:W-:Y:S01]  /*1e00*/  ISETP.NE.AND P0, PT, R0, 0x1, PT ;  /* 0x000000010000780c */ /* 0x001fe20003f05270 */
[C---:B------:R-:W-:Y:S01]  /*1e10*/  VIADD R102, R23.reuse, 0x60 ;  /* 0x0000006017667836 */ /* 0x040fe20000000000 */
[----:B------:R-:W-:Y:S01]  /*1e20*/  SHF.R.S32.HI R30, RZ, 0x1f, R33 ;  /* 0x0000001fff1e7819 */ /* 0x000fe20000011421 */
[----:B------:R-:W-:Y:S01]  /*1e30*/  VIADD R101, R23, 0x80 ;  /* 0x0000008017657836 */ /* 0x000fe20000000000 */
[----:B--2---:R-:W-:Y:S01]  /*1e40*/  SHF.R.U32.HI R32, RZ, 0x7, R21 ;  /* 0x00000007ff207819 */ /* 0x004fe20000011615 */
[--C-:B------:R-:W-:Y:S01]  /*1e50*/  IMAD.MOV.U32 R20, RZ, RZ, R204.reuse ;  /* 0x000000ffff147224 */ /* 0x100fe200078e00cc */
[----:B------:R-:W-:Y:S01]  /*1e60*/  SHF.R.S32.HI R21, RZ, 0x1f, R204 ;  /* 0x0000001fff157819 */ /* 0x000fe200000114cc */
[-C--:B-1----:R-:W-:Y:S01]  /*1e70*/  IMAD R8, R30, R2.reuse, RZ ;  /* 0x000000021e087224 */ /* 0x082fe200078e02ff */
[----:B------:R-:W-:Y:S01]  /*1e80*/  ISETP.NE.AND P6, PT, R32, 0x1, PT ;  /* 0x000000012000780c */ /* 0x000fe20003fc5270 */
[----:B----4-:R-:W-:Y:S01]  /*1e90*/  IMAD.WIDE.U32 R4, R33, R2, RZ ;  /* 0x0000000221047225 */ /* 0x010fe200078e00ff */
[----:B---3--:R-:W-:-:S02]  /*1ea0*/  ISETP.GE.AND P2, PT, R214, R92, PT ;  /* 0x0000005cd600720c */ /* 0x008fc40003f46270 */
[----:B-----5:R-:W-:Y:S01]  /*1eb0*/  SHF.R.S32.HI R31, RZ, 0x1f, R55 ;  /* 0x0000001fff1f7819 */ /* 0x020fe20000011437 */
[----:B------:R-:W0:Y:S01]  /*1ec0*/  @P0 LDC R7, c[0x0][0x42c] ;  /* 0x00010b00ff070b82 */ /* 0x000e220000000800 */
[C---:B------:R-:W-:Y:S01]  /*1ed0*/  SHF.L.U64.HI R82, R2.reuse, 0x7, R3 ;  /* 0x0000000702527819 */ /* 0x040fe20000010203 */
[----:B------:R-:W-:Y:S01]  /*1ee0*/  IMAD.SHL.U32 R81, R2, 0x80, RZ ;  /* 0x0000008002517824 */ /* 0x000fe200078e00ff */
[----:B------:R-:W-:Y:S01]  /*1ef0*/  LOP3.LUT P3, RZ, R218, 0x2, RZ, 0xc0, !PT ;  /* 0x00000002daff7812 */ /* 0x000fe2000786c0ff */
[----:B------:R-:W-:Y:S02]  /*1f00*/  VIADD R100, R23, 0xa0 ;  /* 0x000000a017647836 */ /* 0x000fe40000000000 */
[----:B------:R-:W-:Y:S02]  /*1f10*/  VIADD R76, R32, 0x8 ;  /* 0x00000008204c7836 */ /* 0x000fe40000000000 */
[----:B------:R-:W1:Y:S01]  /*1f20*/  @P0 LDC R9, c[0x0][0x430] ;  /* 0x00010c00ff090b82 */ /* 0x000e620000000800 */
[----:B------:R-:W-:-:S02]  /*1f30*/  IMAD.SHL.U32 R75, R92, 0x2, RZ ;  /* 0x000000025c4b7824 */ /* 0x000fc400078e00ff */
[----:B0-----:R-:W-:-:S04]  /*1f40*/  @P0 IMAD.HI.U32 R0, R210, R7, RZ ;  /* 0x00000007d2000227 */ /* 0x001fc800078e00ff */
[----:B------:R-:W-:Y:S01]  /*1f50*/  IMAD.MOV.U32 R7, RZ, RZ, R210 ;  /* 0x000000ffff077224 */ /* 0x000fe200078e00d2 */
[----:B-1----:R-:W-:Y:S01]  /*1f60*/  @P0 SHF.R.U32.HI R7, RZ, R9, R0 ;  /* 0x00000009ff070219 */ /* 0x002fe20000011600 */
[----:B------:R-:W-:Y:S01]  /*1f70*/  IMAD R9, R33, R3, R8 ;  /* 0x0000000321097224 */ /* 0x000fe200078e0208 */
[----:B------:R-:W-:Y:S02]  /*1f80*/  ISETP.NE.U32.AND P0, PT, RZ, UR6, PT ;  /* 0x00000006ff007c0c */ /* 0x000fe4000bf05070 */
[----:B------:R-:W-:Y:S01]  /*1f90*/  SHF.R.S32.HI R10, RZ, 0x1f, R7 ;  /* 0x0000001fff0a7819 */ /* 0x000fe20000011407 */
[----:B------:R-:W-:Y:S01]  /*1fa0*/  IMAD.IADD R5, R5, 0x1, R9 ;  /* 0x0000000105057824 */ /* 0x000fe200078e0209 */
[----:B------:R-:W-:-:S03]  /*1fb0*/  ISETP.NE.AND.EX P0, PT, RZ, UR7, PT, P0 ;  /* 0x00000007ff007c0c */ /* 0x000fc6000bf05300 */
[----:B------:R-:W-:Y:S02]  /*1fc0*/  IMAD R8, R10, UR4, RZ ;  /* 0x000000040a087c24 */ /* 0x000fe4000f8e02ff */
[----:B------:R-:W-:-:S04]  /*1fd0*/  IMAD.WIDE.U32 R4, R7, UR4, R4 ;  /* 0x0000000407047c25 */ /* 0x000fc8000f8e0004 */
[----:B------:R-:W-:Y:S01]  /*1fe0*/  IMAD R9, R7, UR5, R8 ;  /* 0x0000000507097c24 */ /* 0x000fe2000f8e0208 */
[----:B------:R-:W-:Y:S01]  /*1ff0*/  ULDC.64 UR4, c[0x0][0x300] ;  /* 0x0000c00000047ab9 */ /* 0x000fe20000000a00 */
[----:B------:R-:W-:Y:S02]  /*2000*/  IMAD.MOV.U32 R8, RZ, RZ, R23 ;  /* 0x000000ffff087224 */ /* 0x000fe400078e0017 */
[----:B------:R-:W-:Y:S01]  /*2010*/  IMAD.IADD R5, R5, 0x1, R9 ;  /* 0x0000000105057824 */ /* 0x000fe200078e0209 */
[----:B------:R-:W-:Y:S02]  /*2020*/  SHF.R.S32.HI R9, RZ, 0x1f, R23 ;  /* 0x0000001fff097819 */ /* 0x000fe40000011417 */
[----:B------:R-:W-:Y:S02]  /*2030*/  SHF.R.S32.HI R0, RZ, 0x1f, R6 ;  /* 0x0000001fff007819 */ /* 0x000fe40000011406 */
[----:B------:R-:W-:Y:S02]  /*2040*/  SEL R51, R6, RZ, !P0 ;  /* 0x000000ff06337207 */ /* 0x000fe40004000000 */
[----:B------:R-:W-:-:S03]  /*2050*/  SEL R26, R0, RZ, !P0 ;  /* 0x000000ff001a7207 */ /* 0x000fc60004000000 */
[----:B------:R-:W-:Y:S02]  /*2060*/  IMAD.WIDE.U32 R52, R51, UR4, R4 ;  /* 0x0000000433347c25 */ /* 0x000fe4000f8e0004 */
[----:B------:R-:W0:Y:S02]  /*2070*/  LDC.64 R4, c[0x0][0x3e8] ;  /* 0x0000fa00ff047b82 */ /* 0x000e240000000a00 */
[----:B------:R-:W-:-:S04]  /*2080*/  IMAD R0, R26, UR4, RZ ;  /* 0x000000041a007c24 */ /* 0x000fc8000f8e02ff */
[----:B------:R-:W-:Y:S01]  /*2090*/  IMAD R91, R51, UR5, R0 ;  /* 0x00000005335b7c24 */ /* 0x000fe2000f8e0200 */
[----:B------:R-:W-:Y:S05]  /*20a0*/  @!P6 WARPSYNC.ALL ;  /* 0x000000000000e948 */ /* 0x000fea0003800000 */
[----:B------:R-:W-:Y:S01]  /*20b0*/  ULDC.64 UR4, c[0x0][0x320] ;  /* 0x0000c80000047ab9 */ /* 0x000fe20000000a00 */
[----:B------:R-:W-:Y:S01]  /*20c0*/  IMAD.IADD R91, R53, 0x1, R91 ;  /* 0x00000001355b7824 */ /* 0x000fe200078e025b */
[----:B------:R-:W-:Y:S01]  /*20d0*/  ULDC.64 UR6, c[0x0][0x328] ;  /* 0x0000ca0000067ab9 */ /* 0x000fe20000000a00 */
[----:B------:R-:W-:Y:S02]  /*20e0*/  IMAD R0, R10, UR4, RZ ;  /* 0x000000040a007c24 */ /* 0x000fe4000f8e02ff */
[----:B------:R-:W-:Y:S01]  /*20f0*/  IMAD.WIDE.U32 R10, R7, UR4, R8 ;  /* 0x00000004070a7c25 */ /* 0x000fe2000f8e0008 */
[----:B------:R-:W-:Y:S01]  /*2100*/  ULDC UR4, c[0x0][0x2e4] ;  /* 0x0000b90000047ab9 */ /* 0x000fe20000000800 */
[----:B------:R-:W-:Y:S01]  /*2110*/  @!P6 BAR.SYNC.DEFER_BLOCKING 0x9, 0x100 ;  /* 0x024400000000eb1d */ /* 0x000fe20000010000 */
[----:B------:R-:W-:Y:S01]  /*2120*/  ISETP.GE.AND P1, PT, R213, UR4, PT ;  /* 0x00000004d5007c0c */ /* 0x000fe2000bf26270 */
[----:B------:R-:W-:Y:S01]  /*2130*/  IMAD R13, R7, UR5, R0 ;  /* 0x00000005070d7c24 */ /* 0x000fe2000f8e0200 */
[----:B------:R-:W-:Y:S01]  /*2140*/  ISETP.GE.AND P0, PT, R23, UR4, PT ;  /* 0x0000000417007c0c */ /* 0x000fe2000bf06270 */
[-C--:B------:R-:W-:Y:S01]  /*2150*/  IMAD R0, R225, R2.reuse, RZ ;  /* 0x00000002e1007224 */ /* 0x080fe200078e02ff */
[----:B------:R-:W-:Y:S01]  /*2160*/  SEL R12, RZ, 0xffffffff, P1 ;  /* 0xffffffffff0c7807 */ /* 0x000fe20000800000 */
[----:B------:R-:W-:Y:S01]  /*2170*/  IMAD.WIDE.U32 R6, R22, R2, R8 ;  /* 0x0000000216067225 */ /* 0x000fe200078e0008 */
[----:B------:R-:W-:-:S02]  /*2180*/  IADD3 R11, R11, R13, RZ ;  /* 0x0000000d0b0b7210 */ /* 0x000fc40007ffe0ff */
[----:B0-----:R-:W-:Y:S01]  /*2190*/  SHF.L.U64.HI R80, R4, 0x7, R5 ;  /* 0x0000000704507819 */ /* 0x001fe20000010205 */
[----:B------:R-:W-:Y:S01]  /*21a0*/  IMAD R90, R22, R3, R0 ;  /* 0x00000003165a7224 */ /* 0x000fe200078e0200 */
[----:B------:R-:W-:Y:S01]  /*21b0*/  IADD3 R89, P1, R52, R6, RZ ;  /* 0x0000000634597210 */ /* 0x000fe20007f3e0ff */
[----:B------:R-:W-:Y:S01]  /*21c0*/  IMAD.SHL.U32 R13, R12, 0x2, RZ ;  /* 0x000000020c0d7824 */ /* 0x000fe200078e00ff */
[----:B------:R-:W-:Y:S01]  /*21d0*/  SEL R0, RZ, 0x1, P0 ;  /* 0x00000001ff007807 */ /* 0x000fe20000000000 */
[-C--:B------:R-:W-:Y:S01]  /*21e0*/  IMAD R12, R225, R4.reuse, RZ ;  /* 0x00000004e10c7224 */ /* 0x080fe200078e02ff */
[----:B------:R-:W-:Y:S01]  /*21f0*/  IADD3.X R90, R91, R7, R90, P1, !PT ;  /* 0x000000075b5a7210 */ /* 0x000fe20000ffe45a */
[-C--:B------:R-:W-:Y:S01]  /*2200*/  IMAD.WIDE.U32 R14, R22, R4.reuse, R20 ;  /* 0x00000004160e7225 */ /* 0x080fe200078e0014 */
[----:B------:R-:W0:Y:S01]  /*2210*/  LDC.64 R6, c[0x0][0x3d8] ;  /* 0x0000f600ff067b82 */ /* 0x000e220000000a00 */
[----:B------:R-:W-:Y:S02]  /*2220*/  ISETP.GE.AND P0, PT, R214, UR4, PT ;  /* 0x00000004d6007c0c */ /* 0x000fe4000bf06270 */
[----:B------:R-:W-:Y:S01]  /*2230*/  ISETP.GE.AND P1, PT, R102, UR4, PT ;  /* 0x0000000466007c0c */ /* 0x000fe2000bf26270 */
[C---:B------:R-:W-:Y:S01]  /*2240*/  IMAD R27, R22.reuse, R5, R12 ;  /* 0x00000005161b7224 */ /* 0x040fe200078e020c */
[----:B------:R-:W-:Y:S01]  /*2250*/  LOP3.LUT R0, R13, 0x2, R0, 0xe2, !PT ;  /* 0x000000020d007812 */ /* 0x000fe200078ee200 */
[----:B------:R-:W-:Y:S01]  /*2260*/  IMAD.WIDE.U32 R12, R22, R4, R8 ;  /* 0x00000004160c7225 */ /* 0x000fe200078e0008 */
[----:B------:R-:W-:-:S02]  /*2270*/  SEL R25, RZ, 0x4, P0 ;  /* 0x00000004ff197807 */ /* 0x000fc40000000000 */
[----:B------:R-:W-:Y:S01]  /*2280*/  SEL R24, RZ, 0x8, P1 ;  /* 0x00000008ff187807 */ /* 0x000fe20000800000 */
[----:B------:R-:W-:Y:S01]  /*2290*/  IMAD.IADD R13, R13, 0x1, R27 ;  /* 0x000000010d0d7824 */ /* 0x000fe200078e021b */
[----:B------:R-:W-:Y:S01]  /*22a0*/  ISETP.GE.AND P0, PT, R101, UR4, PT ;  /* 0x0000000465007c0c */ /* 0x000fe2000bf06270 */
[----:B------:R-:W-:Y:S01]  /*22b0*/  IMAD.IADD R15, R27, 0x1, R15 ;  /* 0x000000011b0f7824 */ /* 0x000fe200078e020f */
[----:B------:R-:W-:Y:S01]  /*22c0*/  LOP3.LUT R0, R24, R0, R25, 0xfe, !PT ;  /* 0x0000000018007212 */ /* 0x000fe200078efe19 */
[----:B------:R-:W-:Y:S01]  /*22d0*/  IMAD R24, R26, UR6, RZ ;  /* 0x000000061a187c24 */ /* 0x000fe2000f8e02ff */
[----:B------:R-:W-:Y:S01]  /*22e0*/  SEL R25, RZ, 0x10, P0 ;  /* 0x00000010ff197807 */ /* 0x000fe20000000000 */
[----:B------:R-:W-:Y:S01]  /*22f0*/  IMAD.WIDE.U32 R48, R55, R4, R12 ;  /* 0x0000000437307225 */ /* 0x000fe200078e000c */
[-C--:B------:R-:W-:Y:S02]  /*2300*/  ISETP.GE.AND P0, PT, R23, R92.reuse, PT ;  /* 0x0000005c1700720c */ /* 0x080fe40003f06270 */
[----:B------:R-:W-:Y:S01]  /*2310*/  LOP3.LUT R25, R0, R25, RZ, 0xfc, !PT ;  /* 0x0000001900197212 */ /* 0x000fe200078efcff */
[----:B------:R-:W-:Y:S01]  /*2320*/  IMAD R65, R51, UR7, R24 ;  /* 0x0000000733417c24 */ /* 0x000fe2000f8e0218 */
[----:B------:R-:W-:Y:S01]  /*2330*/  ISETP.GE.AND P1, PT, R213, R92, PT ;  /* 0x0000005cd500720c */ /* 0x000fe20003f26270 */
[----:B------:R-:W-:Y:S01]  /*2340*/  IMAD.WIDE.U32 R50, R51, UR6, R10 ;  /* 0x0000000633327c25 */ /* 0x000fe2000f8e000a */
[----:B------:R-:W-:-:S02]  /*2350*/  LOP3.LUT R59, R25, 0x1, RZ, 0xc0, !PT ;  /* 0x00000001193b7812 */ /* 0x000fc400078ec0ff */
[----:B0-----:R-:W-:Y:S01]  /*2360*/  SHF.L.U64.HI R78, R6, 0x7, R7 ;  /* 0x00000007064e7819 */ /* 0x001fe20000010207 */
[-C--:B------:R-:W-:Y:S02]  /*2370*/  IMAD R0, R225, R6.reuse, RZ ;  /* 0x00000006e1007224 */ /* 0x080fe400078e02ff */
[-C--:B------:R-:W-:Y:S01]  /*2380*/  IMAD.WIDE.U32 R10, R22, R6.reuse, R20 ;  /* 0x00000006160a7225 */ /* 0x080fe200078e0014 */
[C---:B------:R-:W-:Y:S02]  /*2390*/  SEL R20, R92.reuse, RZ, P1 ;  /* 0x000000ff5c147207 */ /* 0x040fe40000800000 */
[----:B------:R-:W-:Y:S01]  /*23a0*/  SEL R21, R92, RZ, P2 ;  /* 0x000000ff5c157207 */ /* 0x000fe20001000000 */
[----:B------:R-:W-:Y:S01]  /*23b0*/  IMAD R27, R22, R7, R0 ;  /* 0x00000007161b7224 */ /* 0x000fe200078e0200 */
[----:B------:R-:W-:Y:S01]  /*23c0*/  SEL R0, R92, RZ, P0 ;  /* 0x000000ff5c007207 */ /* 0x000fe20000000000 */
[C---:B------:R-:W-:Y:S01]  /*23d0*/  IMAD.WIDE.U32 R8, R22.reuse, R6, R8 ;  /* 0x0000000616087225 */ /* 0x040fe200078e0008 */
[----:B------:R-:W-:-:S03]  /*23e0*/  IADD3 R2, P2, R22, R33, RZ ;  /* 0x0000002116027210 */ /* 0x000fc60007f5e0ff */
[----:B------:R-:W-:Y:S02]  /*23f0*/  IMAD.IADD R0, R23, 0x1, R0 ;  /* 0x0000000117007824 */ /* 0x000fe400078e0200 */
[----:B------:R-:W-:Y:S02]  /*2400*/  IMAD.IADD R20, R213, 0x1, R20 ;  /* 0x00000001d5147824 */ /* 0x000fe400078e0214 */
[----:B------:R-:W-:Y:S01]  /*2410*/  IMAD.IADD R24, R214, 0x1, R21 ;  /* 0x00000001d6187824 */ /* 0x000fe200078e0215 */
[----:B------:R-:W-:Y:S01]  /*2420*/  SHF.R.S32.HI R21, RZ, 0x1f, R0 ;  /* 0x0000001fff157819 */ /* 0x000fe20000011400 */
[----:B------:R-:W-:Y:S02]  /*2430*/  IMAD.IADD R9, R9, 0x1, R27 ;  /* 0x0000000109097824 */ /* 0x000fe400078e021b */
[----:B------:R-:W-:Y:S01]  /*2440*/  IMAD.IADD R11, R27, 0x1, R11 ;  /* 0x000000011b0b7824 */ /* 0x000fe200078e020b */
[----:B------:R-:W-:Y:S01]  /*2450*/  SHF.R.S32.HI R27, RZ, 0x1f, R20 ;  /* 0x0000001fff1b7819 */ /* 0x000fe20000011414 */
[----:B------:R-:W-:Y:S01]  /*2460*/  IMAD.X R3, R225, 0x1, R30, P2 ;  /* 0x00000001e1037824 */ /* 0x000fe200010e061e */
[----:B------:R-:W-:Y:S01]  /*2470*/  SHF.R.S32.HI R29, RZ, 0x1f, R24 ;  /* 0x0000001fff1d7819 */ /* 0x000fe20000011418 */
[----:B------:R-:W-:Y:S01]  /*2480*/  IMAD.WIDE.U32 R46, R55, R4, R14 ;  /* 0x00000004372e7225 */ /* 0x000fe200078e000e */
[----:B------:R-:W-:-:S02]  /*2490*/  LEA.HI R87, R21, R0, RZ, 0x4 ;  /* 0x0000000015577211 */ /* 0x000fc400078f20ff */
[----:B------:R-:W-:Y:S01]  /*24a0*/  LEA.HI R0, R21, R0, RZ, 0x6 ;  /* 0x0000000015007211 */ /* 0x000fe200078f30ff */
[----:B------:R-:W-:Y:S01]  /*24b0*/  IMAD.WIDE.U32 R44, R55, R6, R8 ;  /* 0x00000006372c7225 */ /* 0x000fe200078e0008 */
[----:B------:R-:W-:Y:S02]  /*24c0*/  LEA.HI R85, R27, R20, RZ, 0x4 ;  /* 0x000000141b557211 */ /* 0x000fe400078f20ff */
[----:B------:R-:W-:Y:S01]  /*24d0*/  LEA.HI R83, R29, R24, RZ, 0x4 ;  /* 0x000000181d537211 */ /* 0x000fe200078f20ff */
[----:B------:R-:W-:Y:S01]  /*24e0*/  IMAD.SHL.U32 R79, R4, 0x80, RZ ;  /* 0x00000080044f7824 */ /* 0x000fe200078e00ff */
[----:B------:R-:W-:Y:S01]  /*24f0*/  LEA.HI R27, R27, R20, RZ, 0x6 ;  /* 0x000000141b1b7211 */ /* 0x000fe200078f30ff */
[----:B------:R-:W-:Y:S01]  /*2500*/  IMAD.SHL.U32 R20, R0, 0x80, RZ ;  /* 0x0000008000147824 */ /* 0x000fe200078e00ff */
[----:B------:R-:W-:Y:S01]  /*2510*/  LEA.HI R24, R29, R24, RZ, 0x6 ;  /* 0x000000181d187211 */ /* 0x000fe200078f30ff */
[----:B------:R-:W-:Y:S01]  /*2520*/  IMAD.SHL.U32 R77, R6, 0x80, RZ ;  /* 0x00000080064d7824 */ /* 0x000fe200078e00ff */
[----:B------:R-:W-:Y:S01]  /*2530*/  LOP3.LUT R0, R206, 0x30, R87, 0xf8, !PT ;  /* 0x00000030ce007812 */ /* 0x000fe200078ef857 */
[----:B------:R-:W-:Y:S01]  /*2540*/  IMAD.SHL.U32 R27, R27, 0x80, RZ ;  /* 0x000000801b1b7824 */ /* 0x000fe200078e00ff */
[----:B------:R-:W-:Y:S01]  /*2550*/  LOP3.LUT R21, R20, 0xffffe000, RZ, 0xc0, !PT ;  /* 0xffffe00014157812 */ /* 0x000fe200078ec0ff */
[----:B------:R-:W-:Y:S01]  /*2560*/  IMAD.SHL.U32 R28, R24, 0x80, RZ ;  /* 0x00000080181c7824 */ /* 0x000fe200078e00ff */
[----:B------:R-:W-:Y:S01]  /*2570*/  LOP3.LUT R24, R206, 0x30, R85, 0xf8, !PT ;  /* 0x00000030ce187812 */ /* 0x000fe200078ef855 */
[----:B------:R-:W-:Y:S01]  /*2580*/  IMAD.IADD R65, R51, 0x1, R65 ;  /* 0x0000000133417824 */ /* 0x000fe200078e0241 */
[----:B------:R-:W-:-:S02]  /*2590*/  LOP3.LUT R0, R0, R207, RZ, 0x3c, !PT ;  /* 0x000000cf00007212 */ /* 0x000fc400078e3cff */
[----:B------:R-:W-:Y:S02]  /*25a0*/  LOP3.LUT R27, R27, 0xffffe000, RZ, 0xc0, !PT ;  /* 0xffffe0001b1b7812 */ /* 0x000fe400078ec0ff */
[----:B------:R-:W-:Y:S02]  /*25b0*/  LOP3.LUT R24, R24, R207, RZ, 0x3c, !PT ;  /* 0x000000cf18187212 */ /* 0x000fe400078e3cff */
[--C-:B------:R-:W-:Y:S01]  /*25c0*/  IADD3 R88, R0, R21, R212.reuse ;  /* 0x0000001500587210 */ /* 0x100fe20007ffe0d4 */
[----:B------:R-:W-:Y:S01]  /*25d0*/  IMAD R0, R31, R4, RZ ;  /* 0x000000041f007224 */ /* 0x000fe200078e02ff */
[----:B------:R-:W-:Y:S01]  /*25e0*/  IADD3 R86, R24, R27, R212 ;  /* 0x0000001b18567210 */ /* 0x000fe20007ffe0d4 */
[CC--:B------:R-:W-:Y:S01]  /*25f0*/  IMAD.WIDE.U32 R20, R55.reuse, R6.reuse, R10 ;  /* 0x0000000637147225 */ /* 0x0c0fe200078e000a */
[----:B------:R-:W-:Y:S02]  /*2600*/  ISETP.GE.AND P2, PT, R100, UR4, PT ;  /* 0x0000000464007c0c */ /* 0x000fe4000bf46270 */
[----:B------:R-:W-:Y:S01]  /*2610*/  LOP3.LUT R26, R206, 0x30, R83, 0xf8, !PT ;  /* 0x00000030ce1a7812 */ /* 0x000fe200078ef853 */
[----:B------:R-:W-:Y:S01]  /*2620*/  IMAD R27, R55, R5, R0 ;  /* 0x00000005371b7224 */ /* 0x000fe200078e0200 */
[----:B------:R-:W-:Y:S01]  /*2630*/  LOP3.LUT R29, R28, 0xffffe000, RZ, 0xc0, !PT ;  /* 0xffffe0001c1d7812 */ /* 0x000fe200078ec0ff */
[----:B------:R-:W-:Y:S01]  /*2640*/  IMAD R0, R31, R6, RZ ;  /* 0x000000061f007224 */ /* 0x000fe200078e02ff */
[----:B------:R-:W-:Y:S01]  /*2650*/  LOP3.LUT R26, R26, R207, RZ, 0x3c, !PT ;  /* 0x000000cf1a1a7212 */ /* 0x000fe200078e3cff */
[----:B------:R-:W-:Y:S01]  /*2660*/  IMAD.IADD R74, R49, 0x1, R27 ;  /* 0x00000001314a7824 */ /* 0x000fe200078e021b */
[----:B------:R-:W-:Y:S01]  /*2670*/  LOP3.LUT R73, R87, 0xfffffff0, RZ, 0xc0, !PT ;  /* 0xfffffff057497812 */ /* 0x000fe200078ec0ff */
[----:B------:R-:W-:Y:S01]  /*2680*/  IMAD R5, R55, R7, R0 ;  /* 0x0000000737057224 */ /* 0x000fe200078e0200 */
[----:B------:R-:W-:Y:S01]  /*2690*/  SEL R0, RZ, 0x20, P2 ;  /* 0x00000020ff007807 */ /* 0x000fe20001000000 */
[----:B------:R-:W-:Y:S01]  /*26a0*/  IMAD.IADD R72, R27, 0x1, R47 ;  /* 0x000000011b487824 */ /* 0x000fe200078e022f */
[----:B------:R-:W-:Y:S01]  /*26b0*/  LOP3.LUT R71, R85, 0xfffffff0, RZ, 0xc0, !PT ;  /* 0xfffffff055477812 */ /* 0x000fe200078ec0ff */
[----:B------:R-:W-:Y:S01]  /*26c0*/  IMAD.IADD R70, R45, 0x1, R5 ;  /* 0x000000012d467824 */ /* 0x000fe200078e0205 */
[----:B------:R-:W-:Y:S01]  /*26d0*/  LOP3.LUT R0, R25, R0, RZ, 0xfc, !PT ;  /* 0x0000000019007212 */ /* 0x000fe200078efcff */
[----:B------:R-:W-:Y:S01]  /*26e0*/  IMAD.IADD R68, R5, 0x1, R21 ;  /* 0x0000000105447824 */ /* 0x000fe200078e0215 */
[----:B------:R-:W-:-:S02]  /*26f0*/  LOP3.LUT R69, R83, 0xfffffff0, RZ, 0xc0, !PT ;  /* 0xfffffff053457812 */ /* 0x000fc400078ec0ff */
[C---:B------:R-:W-:Y:S02]  /*2700*/  LOP3.LUT R99, R0.reuse, 0x2, RZ, 0xc0, !PT ;  /* 0x0000000200637812 */ /* 0x040fe400078ec0ff */
[C---:B------:R-:W-:Y:S02]  /*2710*/  LOP3.LUT R98, R0.reuse, 0x4, RZ, 0xc0, !PT ;  /* 0x0000000400627812 */ /* 0x040fe400078ec0ff */
[C---:B------:R-:W-:Y:S02]  /*2720*/  LOP3.LUT R97, R0.reuse, 0x8, RZ, 0xc0, !PT ;  /* 0x0000000800617812 */ /* 0x040fe400078ec0ff */
[----:B------:R-:W-:Y:S02]  /*2730*/  LOP3.LUT R96, R0, 0x10, RZ, 0xc0, !PT ;  /* 0x0000001000607812 */ /* 0x000fe400078ec0ff */
[----:B------:R-:W-:Y:S02]  /*2740*/  IADD3 R84, R26, R29, R212 ;  /* 0x0000001d1a547210 */ /* 0x000fe40007ffe0d4 */
[----:B------:R-:W-:-:S02]  /*2750*/  SHF.R.S32.HI R67, RZ, 0x1f, R73 ;  /* 0x0000001fff437819 */ /* 0x000fc40000011449 */
[----:B------:R-:W-:Y:S02]  /*2760*/  SHF.R.S32.HI R66, RZ, 0x1f, R71 ;  /* 0x0000001fff427819 */ /* 0x000fe40000011447 */
[----:B------:R-:W-:Y:S02]  /*2770*/  SHF.R.S32.HI R64, RZ, 0x1f, R69 ;  /* 0x0000001fff407819 */ /* 0x000fe40000011445 */
[----:B------:R-:W-:-:S07]  /*2780*/  LOP3.LUT R0, R0, 0x20, RZ, 0xc0, !PT ;  /* 0x0000002000007812 */ /* 0x000fce00078ec0ff */
.L_x_1420:
[----:B0-----:R-:W0:Y:S01]  /*2790*/  LDC.64 R60, c[0x0][0x2d8] ;  /* 0x0000b600ff3c7b82 */ /* 0x001e220000000a00 */
[----:B------:R-:W-:Y:S01]  /*27a0*/  VIADD R57, R57, 0xffffffff ;  /* 0xffffffff39397836 */ /* 0x000fe20000000000 */
[----:B------:R-:W-:Y:S01]  /*27b0*/  LOP3.LUT P4, RZ, R218, 0x2, RZ, 0xc0, !PT ;  /* 0x00000002daff7812 */ /* 0x000fe2000788c0ff */
[----:B------:R-:W-:Y:S01]  /*27c0*/  IMAD R95, R17, 0x6000, R220 ;  /* 0x00006000115f7824 */ /* 0x000fe200078e02dc */
[----:B------:R-:W-:Y:S05]  /*27d0*/  YIELD ;  /* 0x0000000000007946 */ /* 0x000fea0003800000 */
[----:B------:R-:W1:Y:S01]  /*27e0*/  LDC R104, c[0x0][0x3d4] ;  /* 0x0000f500ff687b82 */ /* 0x000e620000000800 */
[----:B------:R-:W-:Y:S01]  /*27f0*/  SHF.R.S32.HI R7, RZ, 0x1f, R57 ;  /* 0x0000001fff077819 */ /* 0x000fe20000011439 */
[-C--:B------:R-:W-:Y:S01]  /*2800*/  IMAD R4, R82, R57.reuse, RZ ;  /* 0x0000003952047224 */ /* 0x080fe200078e02ff */
[----:B------:R-:W-:Y:S01]  /*2810*/  BSSY B0, `(.L_x_1365) ;  /* 0x000066e000007945 */ /* 0x000fe20003800000 */
[----:B------:R-:W-:-:S04]  /*2820*/  IMAD.WIDE.U32 R40, R81, R57, RZ ;  /* 0x0000003951287225 */ /* 0x000fc800078e00ff */
[----:B------:R-:W-:Y:S02]  /*2830*/  IMAD R5, R7, R81, R4 ;  /* 0x0000005107057224 */ /* 0x000fe400078e0204 */
[----:B------:R-:W-:Y:S02]  /*2840*/  VIADD R93, R95, 0x20 ;  /* 0x000000205f5d7836 */ /* 0x000fe40000000000 */
[----:B------:R-:W-:Y:S02]  /*2850*/  IMAD.IADD R63, R41, 0x1, R5 ;  /* 0x00000001293f7824 */ /* 0x000fe400078e0205 */
[----:B------:R-:W-:Y:S01]  /*2860*/  @P4 VIADD R93, R95, 0xffffffe0 ;  /* 0xffffffe05f5d4836 */ /* 0x000fe20000000000 */
[----:B0--3--:R-:W-:Y:S01]  /*2870*/  IADD3 R28, P2, P3, R40, R60, R89 ;  /* 0x0000003c281c7210 */ /* 0x009fe20007b5e059 */
[C---:B------:R-:W-:Y:S02]  /*2880*/  IMAD.IADD R95, R16.reuse, 0x1, R95 ;  /* 0x00000001105f7824 */ /* 0x040fe400078e025f */
[----:B------:R-:W-:Y:S01]  /*2890*/  IMAD.IADD R93, R16, 0x1, R93 ;  /* 0x00000001105d7824 */ /* 0x000fe200078e025d */
[----:B------:R-:W-:-:S02]  /*28a0*/  IADD3.X R29, R63, R61, R90, P2, P3 ;  /* 0x0000003d3f1d7210 */ /* 0x000fc400017e645a */
[----:B------:R-:W-:Y:S02]  /*28b0*/  ISETP.GT.AND P2, PT, R57, R56, PT ;  /* 0x000000383900720c */ /* 0x000fe40003f44270 */
[----:B-1----:R-:W-:-:S13]  /*28c0*/  ISETP.GE.AND P3, PT, R104, 0x1, PT ;  /* 0x000000016800780c */ /* 0x002fda0003f66270 */
[----:B------:R-:W-:Y:S05]  /*28d0*/  @!P3 BRA `(.L_x_1366) ;  /* 0x000000640004b947 */ /* 0x000fea0003800000 */
[----:B------:R-:W-:Y:S01]  /*28e0*/  ULDC.U8 UR4, c[0x0][0x3f0] ;  /* 0x0000fc0000047ab9 */ /* 0x000fe20000000000 */
[-C--:B------:R-:W-:Y:S01]  /*28f0*/  IMAD R4, R78, R57.reuse, RZ ;  /* 0x000000394e047224 */ /* 0x080fe200078e02ff */
[----:B------:R-:W-:Y:S01]  /*2900*/  ISETP.NE.AND P3, PT, RZ, UR4, PT ;  /* 0x00000004ff007c0c */ /* 0x000fe2000bf65270 */
[----:B------:R-:W-:Y:S02]  /*2910*/  IMAD R6, R80, R57, RZ ;  /* 0x0000003950067224 */ /* 0x000fe400078e02ff */
[----:B------:R-:W-:Y:S02]  /*2920*/  IMAD R5, R7, R77, R4 ;  /* 0x0000004d07057224 */ /* 0x000fe400078e0204 */
[----:B------:R-:W-:Y:S02]  /*2930*/  IMAD R103, R57, -0x80, R58 ;  /* 0xffffff8039677824 */ /* 0x000fe400078e023a */
[----:B------:R-:W-:Y:S02]  /*2940*/  IMAD R7, R7, R79, R6 ;  /* 0x0000004f07077224 */ /* 0x000fe400078e0206 */
[----:B------:R-:W-:Y:S01]  /*2950*/  IMAD.WIDE.U32 R38, R77, R57, RZ ;  /* 0x000000394d267225 */ /* 0x000fe200078e00ff */
[----:B------:R-:W-:-:S03]  /*2960*/  VIMNMX R103, R103, 0x80, PT ;  /* 0x0000008067677848 */ /* 0x000fc60003fe0100 */
        /* <DEDUP_REMOVED lines=60> */
.L_x_1369:
[----:B------:R-:W-:Y:S05]  /*2d30*/  BSYNC B1 ;  /* 0x0000000000017941 */ /* 0x000fea0003800000 */
.L_x_1368:
[----:B------:R-:W-:Y:S01]  /*2d40*/  UISETP.NE.AND UP0, UPT, UR42, 0x3, UPT ;  /* 0x000000032a00788c */ /* 0x000fe2000bf05270 */
[----:B0----5:R-:W-:Y:S02]  /*2d50*/  IMAD.MOV.U32 R36, RZ, RZ, R10 ;  /* 0x000000ffff247224 */ /* 0x021fe400078e000a */
[----:B------:R-:W-:Y:S02]  /*2d60*/  IMAD.MOV.U32 R38, RZ, RZ, R14 ;  /* 0x000000ffff267224 */ /* 0x000fe400078e000e */
[----:B------:R-:W-:Y:S01]  /*2d70*/  IMAD.MOV.U32 R62, RZ, RZ, R24 ;  /* 0x000000ffff3e7224 */ /* 0x000fe200078e0018 */
[----:B------:R-:W-:Y:S01]  /*2d80*/  PLOP3.LUT P3, PT, PT, PT, UP0, 0x80, 0x0 ;  /* 0x000000000000781c */ /* 0x000fe20003f6f008 */
        /* <DEDUP_REMOVED lines=11> */
.L_x_1370:
[----:B------:R-:W-:Y:S01]  /*2e40*/  IMAD R94, R17, 0x8, R16 ;  /* 0x00000008115e7824 */ /* 0x000fe200078e0210 */
[----:B------:R-:W-:Y:S01]  /*2e50*/  SHF.L.U32 R105, R205, 0x1f, RZ ;  /* 0x0000001fcd697819 */ /* 0x000fe200000006ff */
[----:B------:R-:W-:Y:S03]  /*2e60*/  BSSY B1, `(.L_x_1371) ;  /* 0x0000003000017945 */ /* 0x000fe60003800000 */
[----:B------:R-:W0:Y:S02]  /*2e70*/  SYNCS.PHASECHK.TRANS64.TRYWAIT P5, [R94+URZ+0x2a890], R105 ;  /* 0x02a890695e0075a7 */ /* 0x000e2400080a017f */
[----:B0-----:R-:W-:Y:S05]  /*2e80*/  @!P5 BRA `(.L_x_1372) ;  /* 0x0000026800c8d947 */ /* 0x001fea0003800000 */
.L_x_1721:
[----:B------:R-:W-:Y:S05]  /*2e90*/  BSYNC B1 ;  /* 0x0000000000017941 */ /* 0x000fea0003800000 */
.L_x_1371:
[----:B------:R-:W-:Y:S05]  /*2ea0*/  @P4 BRA `(.L_x_1373) ;  /* 0x0000006000104947 */ /* 0x000fea0003800000 */
[----:B------:R-:W-:Y:S01]  /*2eb0*/  ISETP.NE.AND P4, PT, R59, RZ, PT ;  /* 0x000000ff3b00720c */ /* 0x000fe20003f85270 */
[----:B------:R-:W-:-:S12]  /*2ec0*/  BSSY B1, `(.L_x_1374) ;  /* 0x0000071000017945 */ /* 0x000fd80003800000 */
[----:B------:R-:W-:Y:S05]  /*2ed0*/  @!P4 BRA `(.L_x_1375) ;  /* 0x0000000400bcc947 */ /* 0x000fea0003800000 */
[----:B------:R1:W2:Y:S01]  /*2ee0*/  LDS.128 R4, [R95+0x1e400] ;  /* 0x01e400005f047984 */ /* 0x0002a20000000c00 */
[----:B------:R-:W-:Y:S01]  /*2ef0*/  ISETP.GE.AND P4, PT, R204, R104, PT ;  /* 0x00000068cc00720c */ /* 0x000fe20003f86270 */
[----:B------:R-:W-:-:S12]  /*2f00*/  BSSY B2, `(.L_x_1376) ;  /* 0x000006b000027945 */ /* 0x000fd80003800000 */
[----:B-1----:R-:W-:Y:S05]  /*2f10*/  @P4 BRA `(.L_x_1377) ;  /* 0x0000000400a44947 */ /* 0x002fea0003800000 */
[----:B------:R-:W-:Y:S01]  /*2f20*/  SHF.R.U32.HI R112, RZ, 0x8, R61 ;  /* 0x00000008ff707819 */ /* 0x000fe2000001163d */
[----:B--2---:R-:W-:Y:S01]  /*2f30*/  IMAD.MOV.U32 R60, RZ, RZ, R7 ;  /* 0x000000ffff3c7224 */ /* 0x004fe200078e0007 */
[--C-:B------:R-:W-:Y:S02]  /*2f40*/  SHF.R.U32.HI R42, RZ, 0x8, R43.reuse ;  /* 0x00000008ff2a7819 */ /* 0x100fe4000001162b */
[----:B------:R-:W-:Y:S02]  /*2f50*/  SHF.R.U32.HI R111, RZ, 0x10, R43 ;  /* 0x00000010ff6f7819 */ /* 0x000fe4000001162b */
[----:B------:R-:W-:Y:S01]  /*2f60*/  LOP3.LUT R110, R43, 0xff0000ff, RZ, 0xc0, !PT ;  /* 0xff0000ff2b6e7812 */ /* 0x000fe200078ec0ff */
[----:B------:R-:W-:Y:S01]  /*2f70*/  IMAD.MOV.U32 R43, RZ, RZ, R6 ;  /* 0x000000ffff2b7224 */ /* 0x000fe200078e0006 */
[----:B------:R-:W-:Y:S01]  /*2f80*/  SHF.R.U32.HI R113, RZ, 0x10, R61 ;  /* 0x00000010ff717819 */ /* 0x000fe2000001163d */
[----:B------:R-:W-:Y:S01]  /*2f90*/  IMAD.SHL.U32 R6, R112, 0x100, RZ ;  /* 0x0000010070067824 */ /* 0x000fe200078e00ff */
[----:B------:R-:W-:Y:S01]  /*2fa0*/  LOP3.LUT R61, R61, 0xff0000ff, RZ, 0xc0, !PT ;  /* 0xff0000ff3d3d7812 */ /* 0x000fe200078ec0ff */
[----:B------:R-:W-:-:S03]  /*2fb0*/  IMAD.SHL.U32 R7, R42, 0x100, RZ ;  /* 0x000001002a077824 */ /* 0x000fc600078e00ff */
[----:B------:R-:W-:Y:S01]  /*2fc0*/  LOP3.LUT R42, R61, 0xff00, R6, 0xf8, !PT ;  /* 0x0000ff003d2a7812 */ /* 0x000fe200078ef806 */
[----:B------:R-:W-:Y:S01]  /*2fd0*/  IMAD.U32 R61, R111, 0x10000, RZ ;  /* 0x000100006f3d7824 */ /* 0x000fe200078e00ff */
[----:B------:R-:W-:Y:S01]  /*2fe0*/  LOP3.LUT R112, R110, 0xff00, R7, 0xf8, !PT ;  /* 0x0000ff006e707812 */ /* 0x000fe200078ef807 */
[----:B------:R-:W-:Y:S01]  /*2ff0*/  IMAD.U32 R7, R113, 0x10000, RZ ;  /* 0x0001000071077824 */ /* 0x000fe200078e00ff */
[----:B------:R-:W-:Y:S02]  /*3000*/  F2FP.F16.E4M3.UNPACK_B R110, R118.H1 ;  /* 0x00000076ff6e723e */ /* 0x000fe400030006ff */
[-C--:B------:R-:W-:Y:S02]  /*3010*/  F2FP.F16.E4M3.UNPACK_B R6, R5.reuse ;  /* 0x00000005ff06723e */ /* 0x080fe400020006ff */
[----:B------:R-:W-:Y:S01]  /*3020*/  F2FP.F16.E4M3.UNPACK_B R5, R5.H1 ;  /* 0x00000005ff05723e */ /* 0x000fe200030006ff */
[--C-:B------:R-:W-:Y:S01]  /*3030*/  HADD2.F32 R113, -RZ, R110.reuse.H1_H1 ;  /* 0x3000006eff717230 */ /* 0x100fe20000004100 */
[----:B------:R-:W-:Y:S01]  /*3040*/  LOP3.LUT R114, R112, 0xff0000, R61, 0xf8, !PT ;  /* 0x00ff000070727812 */ /* 0x000fe200078ef83d */
[----:B------:R-:W-:Y:S01]  /*3050*/  HADD2.F32 R112, -RZ, R110.H0_H0 ;  /* 0x2000006eff707230 */ /* 0x000fe20000004100 */
[----:B------:R-:W-:Y:S01]  /*3060*/  LOP3.LUT R111, R42, 0xff0000, R7, 0xf8, !PT ;  /* 0x00ff00002a6f7812 */ /* 0x000fe200078ef807 */
[----:B------:R-:W-:Y:S01]  /*3070*/  HADD2.F32 R7, -RZ, R6.H1_H1 ;  /* 0x30000006ff077230 */ /* 0x000fe20000004100 */
[----:B------:R-:W-:Y:S01]  /*3080*/  F2FP.F16.E4M3.UNPACK_B R61, R121.H1 ;  /* 0x00000079ff3d723e */ /* 0x000fe200030006ff */
[----:B------:R-:W-:-:S02]  /*3090*/  HADD2.F32 R42, -RZ, R5.H1_H1 ;  /* 0x30000005ff2a7230 */ /* 0x000fc40000004100 */
[----:B------:R-:W-:Y:S02]  /*30a0*/  HADD2.F32 R6, -RZ, R6.H0_H0 ;  /* 0x20000006ff067230 */ /* 0x000fe40000004100 */
[-C--:B------:R-:W-:Y:S01]  /*30b0*/  FMUL.FTZ R115, R7, R112.reuse ;  /* 0x0000007007737220 */ /* 0x080fe20000410000 */
[----:B------:R-:W-:Y:S02]  /*30c0*/  HADD2.F32 R110, -RZ, R61.H0_H0 ;  /* 0x2000003dff6e7230 */ /* 0x000fe40000004100 */
[-C--:B------:R-:W-:Y:S01]  /*30d0*/  FMUL.FTZ R116, R42, R113.reuse ;  /* 0x000000712a747220 */ /* 0x080fe20000410000 */
[----:B------:R-:W-:Y:S02]  /*30e0*/  HADD2.F32 R5, -RZ, R5.H0_H0 ;  /* 0x20000005ff057230 */ /* 0x000fe40000004100 */
[C---:B------:R-:W-:Y:S01]  /*30f0*/  FMUL.FTZ R112, R6.reuse, R112 ;  /* 0x0000007006707220 */ /* 0x040fe20000410000 */
[----:B------:R-:W-:Y:S02]  /*3100*/  HADD2.F32 R61, -RZ, R61.H1_H1 ;  /* 0x3000003dff3d7230 */ /* 0x000fe40000004100 */
[----:B------:R-:W-:Y:S01]  /*3110*/  FFMA.FTZ R117, R6, R110, -R115 ;  /* 0x0000006e06757223 */ /* 0x000fe20000010873 */
[----:B------:R-:W-:Y:S01]  /*3120*/  F2FP.F16.E4M3.UNPACK_B R6, R118 ;  /* 0x00000076ff06723e */ /* 0x000fe200020006ff */
[----:B------:R-:W-:Y:S01]  /*3130*/  FMUL.FTZ R113, R5, R113 ;  /* 0x0000007105717220 */ /* 0x000fe20000410000 */
[----:B------:R-:W-:Y:S01]  /*3140*/  FFMA.FTZ R118, R7, R110, R112 ;  /* 0x0000006e07767223 */ /* 0x000fe20000010070 */
[-C--:B------:R-:W-:Y:S01]  /*3150*/  FFMA.FTZ R119, R5, R61.reuse, -R116 ;  /* 0x0000003d05777223 */ /* 0x080fe20000010874 */
[-C--:B------:R-:W-:Y:S01]  /*3160*/  F2FP.F16.E4M3.UNPACK_B R5, R4.reuse.H1 ;  /* 0x00000004ff05723e */ /* 0x080fe200030006ff */
[----:B------:R-:W-:Y:S01]  /*3170*/  FFMA.FTZ R120, R42, R61, R113 ;  /* 0x0000003d2a787223 */ /* 0x000fe20000010071 */
[----:B------:R-:W-:Y:S01]  /*3180*/  F2FP.F16.E4M3.UNPACK_B R4, R4 ;  /* 0x00000004ff04723e */ /* 0x000fe200020006ff */
[--C-:B------:R-:W-:Y:S01]  /*3190*/  HADD2.F32 R112, -RZ, R6.reuse.H1_H1 ;  /* 0x30000006ff707230 */ /* 0x100fe20000004100 */
[----:B------:R-:W-:Y:S01]  /*31a0*/  F2FP.F16.E4M3.UNPACK_B R42, R121 ;  /* 0x00000079ff2a723e */ /* 0x000fe200020006ff */
[----:B------:R-:W-:Y:S01]  /*31b0*/  HADD2.F32 R110, -RZ, R6.H0_H0 ;  /* 0x20000006ff6e7230 */ /* 0x000fe20000004100 */
[----:B------:R-:W-:Y:S01]  /*31c0*/  F2FP.SATFINITE.E4M3.F32.PACK_AB_MERGE_C R122, R120, R119, RZ ;  /* 0x00000077787a723e */ /* 0x000fe200048070ff */
[----:B------:R-:W-:-:S02]  /*31d0*/  HADD2.F32 R6, -RZ, R5.H0_H0 ;  /* 0x20000005ff067230 */ /* 0x000fc40000004100 */
[----:B------:R-:W-:Y:S02]  /*31e0*/  HADD2.F32 R7, -RZ, R5.H1_H1 ;  /* 0x30000005ff077230 */ /* 0x000fe40000004100 */
[--C-:B------:R-:W-:Y:S02]  /*31f0*/  HADD2.F32 R5, -RZ, R4.reuse.H0_H0 ;  /* 0x20000004ff057230 */ /* 0x100fe40000004100 */
[-C--:B------:R-:W-:Y:S01]  /*3200*/  FMUL.FTZ R116, R6, R112.reuse ;  /* 0x0000007006747220 */ /* 0x080fe20000410000 */
[----:B------:R-:W-:Y:S02]  /*3210*/  HADD2.F32 R4, -RZ, R4.H1_H1 ;  /* 0x30000004ff047230 */ /* 0x000fe40000004100 */
[----:B------:R-:W-:Y:S01]  /*3220*/  FMUL.FTZ R115, R7, R112 ;  /* 0x0000007007737220 */ /* 0x000fe20000410000 */
[--C-:B------:R-:W-:Y:S02]  /*3230*/  HADD2.F32 R61, -RZ, R42.reuse.H1_H1 ;  /* 0x3000002aff3d7230 */ /* 0x100fe40000004100 */
[----:B------:R-:W-:Y:S01]  /*3240*/  FMUL.FTZ R113, R5, R110 ;  /* 0x0000006e05717220 */ /* 0x000fe20000410000 */
[----:B------:R-:W-:-:S02]  /*3250*/  HADD2.F32 R42, -RZ, R42.H0_H0 ;  /* 0x2000002aff2a7230 */ /* 0x000fc40000004100 */
[----:B------:R-:W-:Y:S01]  /*3260*/  FMUL.FTZ R112, R4, R110 ;  /* 0x0000006e04707220 */ /* 0x000fe20000410000 */
[----:B------:R-:W-:Y:S01]  /*3270*/  F2FP.F16.E4M3.UNPACK_B R110, R114.H1 ;  /* 0x00000072ff6e723e */ /* 0x000fe200030006ff */
[-C--:B------:R-:W-:Y:S01]  /*3280*/  FFMA.FTZ R6, R6, R61.reuse, -R115 ;  /* 0x0000003d06067223 */ /* 0x080fe20000010873 */
[----:B------:R-:W-:Y:S01]  /*3290*/  FFMA.FTZ R7, R7, R61, R116 ;  /* 0x0000003d07077223 */ /* 0x000fe20000010074 */
[----:B------:R-:W-:Y:S01]  /*32a0*/  FFMA.FTZ R115, R5, R42, -R112 ;  /* 0x0000002a05737223 */ /* 0x000fe20000010870 */
[----:B------:R-:W-:Y:S01]  /*32b0*/  F2FP.F16.E4M3.UNPACK_B R5, R60.H1 ;  /* 0x0000003cff05723e */ /* 0x000fe200030006ff */
[----:B------:R-:W-:Y:S01]  /*32c0*/  FFMA.FTZ R116, R4, R42, R113 ;  /* 0x0000002a04747223 */ /* 0x000fe20000010071 */
[----:B------:R-:W-:Y:S01]  /*32d0*/  F2FP.F16.E4M3.UNPACK_B R42, R111.H1 ;  /* 0x0000006fff2a723e */ /* 0x000fe200030006ff */
[----:B------:R-:W-:Y:S01]  /*32e0*/  HADD2.F32 R113, -RZ, R110.H1_H1 ;  /* 0x3000006eff717230 */ /* 0x000fe20000004100 */
[----:B------:R-:W-:Y:S01]  /*32f0*/  F2FP.SATFINITE.E4M3.F32.PACK_AB_MERGE_C R121, R7, R6, RZ ;  /* 0x000000060779723e */ /* 0x000fe200048070ff */
[--C-:B------:R-:W-:Y:S01]  /*3300*/  HADD2.F32 R7, -RZ, R5.reuse.H1_H1 ;  /* 0x30000005ff077230 */ /* 0x100fe20000004100 */
        /* <DEDUP_REMOVED lines=42> */
.L_x_1377:
[----:B------:R-:W-:Y:S05]  /*35b0*/  BSYNC B2 ;  /* 0x0000000000027941 */ /* 0x000fea0003800000 */
.L_x_1376:
[----:B--2---:R1:W-:Y:S02]  /*35c0*/  STG.E.128 desc[UR40][R28.64], R4 ;  /* 0x000000041c007986 */ /* 0x0043e4000c101d28 */
.L_x_1375:
[----:B------:R-:W-:Y:S05]  /*35d0*/  BSYNC B1 ;  /* 0x0000000000017941 */ /* 0x000fea0003800000 */
.L_x_1374:
[----:B------:R-:W-:Y:S01]  /*35e0*/  ISETP.NE.AND P4, PT, R99, RZ, PT ;  /* 0x000000ff6300720c */ /* 0x000fe20003f85270 */
[----:B------:R-:W-:-:S12]  /*35f0*/  BSSY B1, `(.L_x_1378) ;  /* 0x0000072000017945 */ /* 0x000fd80003800000 */
[----:B------:R-:W-:Y:S05]  /*3600*/  @!P4 BRA `(.L_x_1379) ;  /* 0x0000000400c0c947 */ /* 0x000fea0003800000 */
[----:B-1----:R1:W2:Y:S01]  /*3610*/  LDS.128 R4, [R93+0x1e400] ;  /* 0x01e400005d047984 */ /* 0x0022a20000000c00 */
[----:B------:R-:W-:Y:S01]  /*3620*/  VIADD R43, R204, 0x10 ;  /* 0x00000010cc2b7836 */ /* 0x000fe20000000000 */
[----:B------:R-:W-:Y:S04]  /*3630*/  BSSY B2, `(.L_x_1380) ;  /* 0x000006c000027945 */ /* 0x000fe80003800000 */
[----:B------:R-:W-:-:S13]  /*3640*/  ISETP.GE.AND P4, PT, R43, R104, PT ;  /* 0x000000682b00720c */ /* 0x000fda0003f86270 */
[----:B-1----:R-:W-:Y:S05]  /*3650*/  @P4 BRA `(.L_x_1381) ;  /* 0x0000000400a44947 */ /* 0x002fea0003800000 */
[----:B------:R-:W-:Y:S01]  /*3660*/  SHF.R.U32.HI R61, RZ, 0x8, R41 ;  /* 0x00000008ff3d7819 */ /* 0x000fe20000011629 */
[----:B--2---:R-:W-:Y:S01]  /*3670*/  IMAD.MOV.U32 R40, RZ, RZ, R7 ;  /* 0x000000ffff287224 */ /* 0x004fe200078e0007 */
[----:B------:R-:W-:Y:S02]  /*3680*/  SHF.R.U32.HI R42, RZ, 0x8, R35 ;  /* 0x00000008ff2a7819 */ /* 0x000fe40000011623 */
[----:B------:R-:W-:Y:S01]  /*3690*/  LOP3.LUT R34, R41, 0xff0000ff, RZ, 0xc0, !PT ;  /* 0xff0000ff29227812 */ /* 0x000fe200078ec0ff */
[----:B------:R-:W-:Y:S01]  /*36a0*/  IMAD.SHL.U32 R7, R61, 0x100, RZ ;  /* 0x000001003d077824 */ /* 0x000fe200078e00ff */
[----:B------:R-:W-:Y:S02]  /*36b0*/  SHF.R.U32.HI R43, RZ, 0x10, R41 ;  /* 0x00000010ff2b7819 */ /* 0x000fe40000011629 */
[----:B------:R-:W-:Y:S02]  /*36c0*/  LOP3.LUT R41, R35, 0xff0000ff, RZ, 0xc0, !PT ;  /* 0xff0000ff23297812 */ /* 0x000fe400078ec0ff */
[----:B------:R-:W-:Y:S01]  /*36d0*/  SHF.R.U32.HI R60, RZ, 0x10, R35 ;  /* 0x00000010ff3c7819 */ /* 0x000fe20000011623 */
[----:B------:R-:W-:Y:S01]  /*36e0*/  IMAD.MOV.U32 R35, RZ, RZ, R6 ;  /* 0x000000ffff237224 */ /* 0x000fe200078e0006 */
[----:B------:R-:W-:Y:S01]  /*36f0*/  LOP3.LUT R7, R34, 0xff00, R7, 0xf8, !PT ;  /* 0x0000ff0022077812 */ /* 0x000fe200078ef807 */
[----:B------:R-:W-:Y:S01]  /*3700*/  IMAD.SHL.U32 R6, R42, 0x100, RZ ;  /* 0x000001002a067824 */ /* 0x000fe200078e00ff */
[-C--:B------:R-:W-:Y:S01]  /*3710*/  F2FP.F16.E4M3.UNPACK_B R42, R109.reuse.H1 ;  /* 0x0000006dff2a723e */ /* 0x080fe200030006ff */
[----:B------:R-:W-:Y:S01]  /*3720*/  IMAD.U32 R60, R60, 0x10000, RZ ;  /* 0x000100003c3c7824 */ /* 0x000fe200078e00ff */
[----:B------:R-:W-:Y:S01]  /*3730*/  F2FP.F16.E4M3.UNPACK_B R109, R109 ;  /* 0x0000006dff6d723e */ /* 0x000fe200020006ff */
[----:B------:R-:W-:Y:S01]  /*3740*/  IMAD.U32 R34, R43, 0x10000, RZ ;  /* 0x000100002b227824 */ /* 0x000fe200078e00ff */
[----:B------:R-:W-:Y:S01]  /*3750*/  LOP3.LUT R41, R41, 0xff00, R6, 0xf8, !PT ;  /* 0x0000ff0029297812 */ /* 0x000fe200078ef806 */
[----:B------:R-:W-:Y:S01]  /*3760*/  HADD2.F32 R61, -RZ, R42.H1_H1 ;  /* 0x3000002aff3d7230 */ /* 0x000fe20000004100 */
[----:B------:R-:W-:-:S02]  /*3770*/  F2FP.F16.E4M3.UNPACK_B R6, R5 ;  /* 0x00000005ff06723e */ /* 0x000fc400020006ff */
[----:B------:R-:W-:Y:S01]  /*3780*/  LOP3.LUT R110, R41, 0xff0000, R60, 0xf8, !PT ;  /* 0x00ff0000296e7812 */ /* 0x000fe200078ef83c */
[----:B------:R-:W-:Y:S01]  /*3790*/  HADD2.F32 R60, -RZ, R42.H0_H0 ;  /* 0x2000002aff3c7230 */ /* 0x000fe20000004100 */
[----:B------:R-:W-:Y:S01]  /*37a0*/  LOP3.LUT R43, R7, 0xff0000, R34, 0xf8, !PT ;  /* 0x00ff0000072b7812 */ /* 0x000fe200078ef822 */
[--C-:B------:R-:W-:Y:S01]  /*37b0*/  HADD2.F32 R7, -RZ, R6.reuse.H1_H1 ;  /* 0x30000006ff077230 */ /* 0x100fe20000004100 */
[----:B------:R-:W-:Y:S01]  /*37c0*/  F2FP.F16.E4M3.UNPACK_B R41, R108.H1 ;  /* 0x0000006cff29723e */ /* 0x000fe200030006ff */
[----:B------:R-:W-:Y:S01]  /*37d0*/  HADD2.F32 R6, -RZ, R6.H0_H0 ;  /* 0x20000006ff067230 */ /* 0x000fe20000004100 */
[----:B------:R-:W-:Y:S02]  /*37e0*/  F2FP.F16.E4M3.UNPACK_B R5, R5.H1 ;  /* 0x00000005ff05723e */ /* 0x000fe400030006ff */
[-C--:B------:R-:W-:Y:S01]  /*37f0*/  FMUL.FTZ R111, R7, R60.reuse ;  /* 0x0000003c076f7220 */ /* 0x080fe20000410000 */
[----:B------:R-:W-:Y:S02]  /*3800*/  HADD2.F32 R42, -RZ, R41.H0_H0 ;  /* 0x20000029ff2a7230 */ /* 0x000fe40000004100 */
[----:B------:R-:W-:Y:S01]  /*3810*/  FMUL.FTZ R60, R6, R60 ;  /* 0x0000003c063c7220 */ /* 0x000fe20000410000 */
[--C-:B------:R-:W-:Y:S01]  /*3820*/  HADD2.F32 R34, -RZ, R5.reuse.H1_H1 ;  /* 0x30000005ff227230 */ /* 0x100fe20000004100 */
[----:B------:R-:W-:Y:S01]  /*3830*/  F2FP.F16.E4M3.UNPACK_B R108, R108 ;  /* 0x0000006cff6c723e */ /* 0x000fe200020006ff */
[----:B------:R-:W-:-:S02]  /*3840*/  HADD2.F32 R5, -RZ, R5.H0_H0 ;  /* 0x20000005ff057230 */ /* 0x000fc40000004100 */
[-C--:B------:R-:W-:Y:S01]  /*3850*/  FFMA.FTZ R111, R6, R42.reuse, -R111 ;  /* 0x0000002a066f7223 */ /* 0x080fe2000001086f */
[----:B------:R-:W-:Y:S02]  /*3860*/  HADD2.F32 R41, -RZ, R41.H1_H1 ;  /* 0x30000029ff297230 */ /* 0x000fe40000004100 */
[CC--:B------:R-:W-:Y:S01]  /*3870*/  FMUL.FTZ R6, R34.reuse, R61.reuse ;  /* 0x0000003d22067220 */ /* 0x0c0fe20000410000 */
[----:B------:R-:W-:Y:S01]  /*3880*/  FFMA.FTZ R112, R7, R42, R60 ;  /* 0x0000002a07707223 */ /* 0x000fe2000001003c */
[C---:B------:R-:W-:Y:S02]  /*3890*/  FMUL.FTZ R61, R5.reuse, R61 ;  /* 0x0000003d053d7220 */ /* 0x040fe40000410000 */
        /* <DEDUP_REMOVED lines=14> */
[-C--:B------:R-:W-:Y:S01]  /*3980*/  FMUL.FTZ R41, R5, R109.reuse ;  /* 0x0000006d05297220 */ /* 0x080fe20000410000 */
[----:B------:R-:W-:Y:S02]  /*3990*/  HADD2.F32 R108, -RZ, R108.H0_H0 ;  /* 0x2000006cff6c7230 */ /* 0x000fe40000004100 */
[----:B------:R-:W-:Y:S01]  /*39a0*/  FMUL.FTZ R42, R4, R109 ;  /* 0x0000006d042a7220 */ /* 0x000fe20000410000 */
[-C--:B------:R-:W-:Y:S01]  /*39b0*/  FFMA.FTZ R61, R6, R34.reuse, -R61 ;  /* 0x00000022063d7223 */ /* 0x080fe2000001083d */
[----:B------:R-:W-:Y:S02]  /*39c0*/  FFMA.FTZ R60, R7, R34, R60 ;  /* 0x00000022073c7223 */ /* 0x000fe4000001003c */
        /* <DEDUP_REMOVED lines=50> */
.L_x_1381:
[----:B------:R-:W-:Y:S05]  /*3cf0*/  BSYNC B2 ;  /* 0x0000000000027941 */ /* 0x000fea0003800000 */
.L_x_1380:
[----:B--2---:R2:W-:Y:S02]  /*3d00*/  STG.E.128 desc[UR40][R28.64+0x20], R4 ;  /* 0x000020041c007986 */ /* 0x0045e4000c101d28 */
.L_x_1379:
[----:B------:R-:W-:Y:S05]  /*3d10*/  BSYNC B1 ;  /* 0x0000000000017941 */ /* 0x000fea0003800000 */
.L_x_1378:
[----:B------:R-:W-:Y:S01]  /*3d20*/  ISETP.NE.AND P4, PT, R98, RZ, PT ;  /* 0x000000ff6200720c */ /* 0x000fe20003f85270 */
[----:B------:R-:W-:-:S12]  /*3d30*/  BSSY B1, `(.L_x_1382) ;  /* 0x0000072000017945 */ /* 0x000fd80003800000 */
[----:B------:R-:W-:Y:S05]  /*3d40*/  @!P4 BRA `(.L_x_1383) ;  /* 0x0000000400c0c947 */ /* 0x000fea0003800000 */
[----:B-12---:R1:W2:Y:S01]  /*3d50*/  LDS.128 R4, [R95+0x20400] ;  /* 0x020400005f047984 */ /* 0x0062a20000000c00 */
[----:B------:R-:W-:Y:S01]  /*3d60*/  VIADD R35, R204, 0x20 ;  /* 0x00000020cc237836 */ /* 0x000fe20000000000 */
[----:B------:R-:W-:Y:S04]  /*3d70*/  BSSY B2, `(.L_x_1384) ;  /* 0x000006c000027945 */ /* 0x000fe80003800000 */
[----:B------:R-:W-:-:S13]  /*3d80*/  ISETP.GE.AND P4, PT, R35, R104, PT ;  /* 0x000000682300720c */ /* 0x000fda0003f86270 */
        /* <DEDUP_REMOVED lines=17> */
[----:B------:R-:W-:Y:S01]  /*3ea0*/  LOP3.LUT R42, R40, 0xff0000, R33, 0xf8, !PT ;  /* 0x00ff0000282a7812 */ /* 0x000fe200078ef821 */
[----:B------:R-:W-:Y:S01]  /*3eb0*/  HADD2.F32 R40, -RZ, R34.H0_H0 ;  /* 0x20000022ff287230 */ /* 0x000fe20000004100 */
[----:B------:R-:W-:Y:S01]  /*3ec0*/  LOP3.LUT R35, R30, 0xff0000, R7, 0xf8, !PT ;  /* 0x00ff00001e237812 */ /* 0x000fe200078ef807 */
[----:B------:R-:W-:Y:S01]  /*3ed0*/  HADD2.F32 R7, -RZ, R6.H1_H1 ;  /* 0x30000006ff077230 */ /* 0x000fe20000004100 */
[----:B------:R-:W-:Y:S01]  /*3ee0*/  F2FP.F16.E4M3.UNPACK_B R33, R106.H1 ;  /* 0x0000006aff21723e */ /* 0x000fe200030006ff */
[----:B------:R-:W-:Y:S01]  /*3ef0*/  HADD2.F32 R41, -RZ, R34.H1_H1 ;  /* 0x30000022ff297230 */ /* 0x000fe20000004100 */
[----:B------:R-:W-:Y:S01]  /*3f00*/  F2FP.F16.E4M3.UNPACK_B R5, R5.H1 ;  /* 0x00000005ff05723e */ /* 0x000fe200030006ff */
[----:B------:R-:W-:-:S02]  /*3f10*/  HADD2.F32 R6, -RZ, R6.H0_H0 ;  /* 0x20000006ff067230 */ /* 0x000fc40000004100 */
[CC--:B------:R-:W-:Y:S01]  /*3f20*/  FMUL.FTZ R43, R7.reuse, R40.reuse ;  /* 0x00000028072b7220 */ /* 0x0c0fe20000410000 */
[----:B------:R-:W-:Y:S01]  /*3f30*/  HADD2.F32 R34, -RZ, R33.H0_H0 ;  /* 0x20000021ff227230 */ /* 0x000fe20000004100 */
[----:B------:R-:W-:Y:S01]  /*3f40*/  F2FP.F16.E4M3.UNPACK_B R107, R107 ;  /* 0x0000006bff6b723e */ /* 0x000fe200020006ff */
[--C-:B------:R-:W-:Y:S02]  /*3f50*/  HADD2.F32 R30, -RZ, R5.reuse.H1_H1 ;  /* 0x30000005ff1e7230 */ /* 0x100fe40000004100 */
        /* <DEDUP_REMOVED lines=77> */
.L_x_1385:
[----:B------:R-:W-:Y:S05]  /*4430*/  BSYNC B2 ;  /* 0x0000000000027941 */ /* 0x000fea0003800000 */
.L_x_1384:
[----:B--2---:R3:W-:Y:S02]  /*4440*/  STG.E.128 desc[UR40][R28.64+0x40], R4 ;  /* 0x000040041c007986 */ /* 0x0047e4000c101d28 */
.L_x_1383:
[----:B------:R-:W-:Y:S05]  /*4450*/  BSYNC B1 ;  /* 0x0000000000017941 */ /* 0x000fea0003800000 */
.L_x_1382:
[----:B------:R-:W-:Y:S01]  /*4460*/  ISETP.NE.AND P4, PT, R97, RZ, PT ;  /* 0x000000ff6100720c */ /* 0x000fe20003f85270 */
[----:B------:R-:W-:-:S12]  /*4470*/  BSSY B1, `(.L_x_1386) ;  /* 0x0000072000017945 */ /* 0x000fd80003800000 */
[----:B------:R-:W-:Y:S05]  /*4480*/  @!P4 BRA `(.L_x_1387) ;  /* 0x0000000400c0c947 */ /* 0x000fea0003800000 */
[----:B-123--:R1:W2:Y:S01]  /*4490*/  LDS.128 R4, [R93+0x20400] ;  /* 0x020400005d047984 */ /* 0x00e2a20000000c00 */
[----:B------:R-:W-:Y:S01]  /*44a0*/  VIADD R31, R204, 0x30 ;  /* 0x00000030cc1f7836 */ /* 0x000fe20000000000 */
[----:B------:R-:W-:Y:S04]  /*44b0*/  BSSY B2, `(.L_x_1388) ;  /* 0x000006c000027945 */ /* 0x000fe80003800000 */
[----:B------:R-:W-:-:S13]  /*44c0*/  ISETP.GE.AND P4, PT, R31, R104, PT ;  /* 0x000000681f00720c */ /* 0x000fda0003f86270 */
[----:B-1----:R-:W-:Y:S05]  /*44d0*/  @P4 BRA `(.L_x_1389) ;  /* 0x0000000400a44947 */ /* 0x002fea0003800000 */
[----:B------:R-:W-:Y:S01]  /*44e0*/  SHF.R.U32.HI R34, RZ, 0x8, R25 ;  /* 0x00000008ff227819 */ /* 0x000fe20000011619 */
[----:B--2---:R-:W-:Y:S01]  /*44f0*/  IMAD.MOV.U32 R26, RZ, RZ, R7 ;  /* 0x000000ffff1a7224 */ /* 0x004fe200078e0007 */
[--C-:B------:R-:W-:Y:S02]  /*4500*/  SHF.R.U32.HI R31, RZ, 0x8, R27.reuse ;  /* 0x00000008ff1f7819 */ /* 0x100fe4000001161b */
[----:B------:R-:W-:Y:S01]  /*4510*/  LOP3.LUT R30, R27, 0xff0000ff, RZ, 0xc0, !PT ;  /* 0xff0000ff1b1e7812 */ /* 0x000fe200078ec0ff */
[----:B------:R-:W-:Y:S01]  /*4520*/  IMAD.SHL.U32 R7, R34, 0x100, RZ ;  /* 0x0000010022077824 */ /* 0x000fe200078e00ff */
[----:B------:R-:W-:Y:S01]  /*4530*/  SHF.R.U32.HI R32, RZ, 0x10, R27 ;  /* 0x00000010ff207819 */ /* 0x000fe2000001161b */
[----:B------:R-:W-:Y:S01]  /*4540*/  IMAD.SHL.U32 R27, R31, 0x100, RZ ;  /* 0x000001001f1b7824 */ /* 0x000fe200078e00ff */
[----:B------:R-:W-:Y:S02]  /*4550*/  LOP3.LUT R24, R25, 0xff0000ff, RZ, 0xc0, !PT ;  /* 0xff0000ff19187812 */ /* 0x000fe400078ec0ff */
[----:B------:R-:W-:Y:S01]  /*4560*/  SHF.R.U32.HI R33, RZ, 0x10, R25 ;  /* 0x00000010ff217819 */ /* 0x000fe20000011619 */
[----:B------:R-:W-:Y:S01]  /*4570*/  IMAD.U32 R32, R32, 0x10000, RZ ;  /* 0x0001000020207824 */ /* 0x000fe200078e00ff */
[----:B------:R-:W-:Y:S01]  /*4580*/  LOP3.LUT R7, R24, 0xff00, R7, 0xf8, !PT ;  /* 0x0000ff0018077812 */ /* 0x000fe200078ef807 */
[----:B------:R-:W-:Y:S01]  /*4590*/  IMAD.MOV.U32 R25, RZ, RZ, R6 ;  /* 0x000000ffff197224 */ /* 0x000fe200078e0006 */
[----:B------:R-:W-:-:S02]  /*45a0*/  LOP3.LUT R27, R30, 0xff00, R27, 0xf8, !PT ;  /* 0x0000ff001e1b7812 */ /* 0x000fc400078ef81b */
[----:B------:R-:W-:Y:S02]  /*45b0*/  SHF.L.U32 R24, R33, 0x10, RZ ;  /* 0x0000001021187819 */ /* 0x000fe400000006ff */
        /* <DEDUP_REMOVED lines=91> */
.L_x_1389:
[----:B------:R-:W-:Y:S05]  /*4b70*/  BSYNC B2 ;  /* 0x0000000000027941 */ /* 0x000fea0003800000 */
.L_x_1388:
[----:B--2---:R4:W-:Y:S02]  /*4b80*/  STG.E.128 desc[UR40][R28.64+0x60], R4 ;  /* 0x000060041c007986 */ /* 0x0049e4000c101d28 */
.L_x_1387:
[----:B------:R-:W-:Y:S05]  /*4b90*/  BSYNC B1 ;  /* 0x0000000000017941 */ /* 0x000fea0003800000 */
.L_x_1386:
[----:B------:R-:W-:Y:S01]  /*4ba0*/  ISETP.NE.AND P4, PT, R96, RZ, PT ;  /* 0x000000ff6000720c */ /* 0x000fe20003f85270 */
[----:B------:R-:W-:-:S12]  /*4bb0*/  BSSY B1, `(.L_x_1390) ;  /* 0x0000072000017945 */ /* 0x000fd80003800000 */
[----:B------:R-:W-:Y:S05]  /*4bc0*/  @!P4 BRA `(.L_x_1391) ;  /* 0x0000000400c0c947 */ /* 0x000fea0003800000 */
[----:B-1234-:R1:W2:Y:S01]  /*4bd0*/  LDS.128 R4, [R95+0x22400] ;  /* 0x022400005f047984 */ /* 0x01e2a20000000c00 */
        /* <DEDUP_REMOVED lines=109> */
.L_x_1393:
[----:B------:R-:W-:Y:S05]  /*52b0*/  BSYNC B2 ;  /* 0x0000000000027941 */ /* 0x000fea0003800000 */
.L_x_1392:
[----:B--2---:R1:W-:Y:S02]  /*52c0*/  STG.E.128 desc[UR40][R28.64+0x80], R4 ;  /* 0x000080041c007986 */ /* 0x0043e4000c101d28 */
.L_x_1391:
[----:B------:R-:W-:Y:S05]  /*52d0*/  BSYNC B1 ;  /* 0x0000000000017941 */ /* 0x000fea0003800000 */
.L_x_1390:
[----:B------:R-:W-:-:S13]  /*52e0*/  ISETP.NE.AND P4, PT, R0, RZ, PT ;  /* 0x000000ff0000720c */ /* 0x000fda0003f85270 */
        /* <DEDUP_REMOVED lines=111> */
.L_x_1395:
[----:B------:R-:W-:Y:S05]  /*59e0*/  BSYNC B1 ;  /* 0x0000000000017941 */ /* 0x000fea0003800000 */
.L_x_1394:
[----:B--2---:R1:W-:Y:S01]  /*59f0*/  STG.E.128 desc[UR40][R28.64+0xa0], R4 ;  /* 0x0000a0041c007986 */ /* 0x0043e2000c101d28 */
[----:B------:R-:W-:Y:S05]  /*5a00*/  BRA `(.L_x_1373) ;  /* 0x0000003400387947 */ /* 0x000fea0003800000 */
.L_x_1367:
        /* <DEDUP_REMOVED lines=42> */
.L_x_1397:
[----:B------:R-:W-:Y:S05]  /*5cb0*/  BSYNC B1 ;  /* 0x0000000000017941 */ /* 0x000fea0003800000 */
.L_x_1396:
[----:B------:R-:W-:Y:S01]  /*5cc0*/  UISETP.NE.AND UP0, UPT, UR42, 0x3, UPT ;  /* 0x000000032a00788c */ /* 0x000fe2000bf05270 */
[----:B-----5:R-:W-:Y:S02]  /*5cd0*/  IMAD.MOV.U32 R106, RZ, RZ, R6 ;  /* 0x000000ffff6a7224 */ /* 0x020fe400078e0006 */
        /* <DEDUP_REMOVED lines=14> */
.L_x_1398:
[----:B------:R-:W-:Y:S01]  /*5dc0*/  IMAD R94, R17, 0x8, R16 ;  /* 0x00000008115e7824 */ /* 0x000fe200078e0210 */
[----:B------:R-:W-:Y:S01]  /*5dd0*/  SHF.L.U32 R105, R205, 0x1f, RZ ;  /* 0x0000001fcd697819 */ /* 0x000fe200000006ff */
[----:B------:R-:W-:Y:S03]  /*5de0*/  BSSY B1, `(.L_x_1399) ;  /* 0x0000003000017945 */ /* 0x000fe60003800000 */
[----:B------:R-:W1:Y:S02]  /*5df0*/  SYNCS.PHASECHK.TRANS64.TRYWAIT P5, [R94+URZ+0x2a890], R105 ;  /* 0x02a890695e0075a7 */ /* 0x000e6400080a017f */
[----:B-1----:R-:W-:Y:S05]  /*5e00*/  @!P5 BRA `(.L_x_1400) ;  /* 0x0000023800fcd947 */ /* 0x002fea0003800000 */
.L_x_1722:
[----:B------:R-:W-:Y:S05]  /*5e10*/  BSYNC B1 ;  /* 0x0000000000017941 */ /* 0x000fea0003800000 */
.L_x_1399:
[----:B------:R-:W-:Y:S05]  /*5e20*/  @P4 BRA `(.L_x_1373) ;  /* 0x0000003000304947 */ /* 0x000fea0003800000 */
[----:B------:R-:W2:Y:S01]  /*5e30*/  LDC R110, c[0x0][0x2e4] ;  /* 0x0000b900ff6e7b82 */ /* 0x000ea20000000800 */
[----:B------:R-:W-:Y:S01]  /*5e40*/  ISETP.NE.AND P4, PT, R59, RZ, PT ;  /* 0x000000ff3b00720c */ /* 0x000fe20003f85270 */
[----:B------:R-:W-:Y:S01]  /*5e50*/  ULDC.64 UR4, c[0x0][0x2f0] ;  /* 0x0000bc0000047ab9 */ /* 0x000fe20000000a00 */
[----:B------:R-:W-:Y:S01]  /*5e60*/  IMAD.MOV.U32 R62, RZ, RZ, R40 ;  /* 0x000000ffff3e7224 */ /* 0x000fe200078e0028 */
[----:B------:R-:W-:Y:S01]  /*5e70*/  BSSY B1, `(.L_x_1401) ;  /* 0x00000f6000017945 */ /* 0x000fe20003800000 */
[----:B0-----:R-:W-:Y:S02]  /*5e80*/  IMAD R37, R225, UR4, RZ ;  /* 0x00000004e1257c24 */ /* 0x001fe4000f8e02ff */
[----:B------:R-:W-:-:S04]  /*5e90*/  IMAD.WIDE.U32 R62, R22, UR4, R62 ;  /* 0x00000004163e7c25 */ /* 0x000fc8000f8e003e */
[----:B------:R-:W-:-:S04]  /*5ea0*/  IMAD R37, R22, UR5, R37 ;  /* 0x0000000516257c24 */ /* 0x000fc8000f8e0225 */
[----:B------:R-:W-:Y:S02]  /*5eb0*/  IMAD.IADD R112, R37, 0x1, R63 ;  /* 0x0000000125707824 */ /* 0x000fe400078e023f */
[----:B--2---:R-:W-:Y:S01]  /*5ec0*/  IMAD.IADD R114, R110, 0x1, -R75 ;  /* 0x000000016e727824 */ /* 0x004fe200078e0a4b */
[----:B------:R-:W-:Y:S06]  /*5ed0*/  @!P4 BRA `(.L_x_1402) ;  /* 0x0000000c00bcc947 */ /* 0x000fec0003800000 */
[----:B------:R-:W-:Y:S01]  /*5ee0*/  SEL R36, R75, R114, !P0 ;  /* 0x000000724b247207 */ /* 0x000fe20004000000 */
[----:B------:R-:W-:Y:S01]  /*5ef0*/  BSSY B2, `(.L_x_1403) ;  /* 0x00000e3000027945 */ /* 0x000fe20003800000 */
[----:B------:R-:W-:Y:S02]  /*5f00*/  IADD3 R117, P4, P5, R52, R62, R73 ;  /* 0x0000003e34757210 */ /* 0x000fe40007d9e049 */
[----:B------:R-:W-:Y:S02]  /*5f10*/  SHF.R.S32.HI R37, RZ, 0x1f, R36 ;  /* 0x0000001fff257819 */ /* 0x000fe40000011424 */
[----:B------:R-:W-:Y:S02]  /*5f20*/  IADD3.X R118, R91, R112, R67, P4, P5 ;  /* 0x000000705b767210 */ /* 0x000fe400027ea443 */
[----:B------:R-:W-:Y:S02]  /*5f30*/  LEA.HI R37, R37, R36, RZ, 0x5 ;  /* 0x0000002425257211 */ /* 0x000fe400078f28ff */
[----:B------:R-:W-:-:S02]  /*5f40*/  ISETP.GE.AND P4, PT, R23, R104, PT ;  /* 0x000000681700720c */ /* 0x000fc40003f86270 */
[----:B------:R-:W-:-:S04]  /*5f50*/  SHF.R.S32.HI R36, RZ, 0x5, R37 ;  /* 0x00000005ff247819 */ /* 0x000fc80000011425 */
[----:B------:R-:W-:-:S04]  /*5f60*/  LEA.HI.SX32 R36, R87, R36, 0x1c ;  /* 0x0000002457247211 */ /* 0x000fc800078fe2ff */
[----:B------:R-:W-:Y:S01]  /*5f70*/  SHF.R.S32.HI R37, RZ, 0x1f, R36 ;  /* 0x0000001fff257819 */ /* 0x000fe20000011424 */
[----:B------:R-:W-:-:S03]  /*5f80*/  IMAD.SHL.U32 R119, R36, 0x10, RZ ;  /* 0x0000001024777824 */ /* 0x000fc600078e00ff */
[----:B------:R-:W-:Y:S02]  /*5f90*/  LEA.HI R37, R37, R36, RZ, 0x2 ;  /* 0x0000002425257211 */ /* 0x000fe400078f10ff */
[----:B------:R-:W-:-:S03]  /*5fa0*/  LOP3.LUT R36, R206, 0x30, R119, 0xf8, !PT ;  /* 0x00000030ce247812 */ /* 0x000fc600078ef877 */
[----:B------:R-:W-:Y:S01]  /*5fb0*/  IMAD.SHL.U32 R37, R37, 0x800, RZ ;  /* 0x0000080025257824 */ /* 0x000fe200078e00ff */
[----:B------:R-:W-:-:S04]  /*5fc0*/  LOP3.LUT R36, R36, R207, RZ, 0x3c, !PT ;  /* 0x000000cf24247212 */ /* 0x000fc800078e3cff */
[----:B------:R-:W-:-:S04]  /*5fd0*/  LOP3.LUT R37, R37, 0xffffe000, RZ, 0xc0, !PT ;  /* 0xffffe00025257812 */ /* 0x000fc800078ec0ff */
[----:B------:R-:W-:Y:S01]  /*5fe0*/  IADD3 R36, R36, R37, R212 ;  /* 0x0000002524247210 */ /* 0x000fe20007ffe0d4 */
[----:B------:R-:W-:-:S04]  /*5ff0*/  IMAD R37, R17, 0x6000, R88 ;  /* 0x0000600011257824 */ /* 0x000fc800078e0258 */
[----:B------:R-:W-:Y:S02]  /*6000*/  IMAD R39, R17, 0x6000, R36 ;  /* 0x0000600011277824 */ /* 0x000fe400078e0224 */
[C---:B------:R-:W-:Y:S02]  /*6010*/  IMAD.IADD R37, R16.reuse, 0x1, R37 ;  /* 0x0000000110257824 */ /* 0x040fe400078e0225 */
[----:B------:R-:W-:-:S04]  /*6020*/  IMAD.IADD R40, R16, 0x1, R39 ;  /* 0x0000000110287824 */ /* 0x000fc800078e0227 */
[----:B------:R-:W0:Y:S04]  /*6030*/  LDS.128 R36, [R37+0x1e400] ;  /* 0x01e4000025247984 */ /* 0x000e280000000c00 */
[----:B------:R-:W2:Y:S01]  /*6040*/  LDS.128 R40, [R40+0x1e400] ;  /* 0x01e4000028287984 */ /* 0x000ea20000000c00 */
[----:B------:R-:W-:Y:S05]  /*6050*/  @P4 BRA `(.L_x_1404) ;  /* 0x0000000c00304947 */ /* 0x000fea0003800000 */
[----:B------:R-:W-:Y:S02]  /*6060*/  SHF.R.U32.HI R28, RZ, 0x8, R29 ;  /* 0x00000008ff1c7819 */ /* 0x000fe4000001161d */
[----:B------:R-:W-:Y:S02]  /*6070*/  SHF.R.U32.HI R34, RZ, 0x8, R35 ;  /* 0x00000008ff227819 */ /* 0x000fe40000011623 */
[----:B------:R-:W-:Y:S01]  /*6080*/  SHF.R.U32.HI R32, RZ, 0x8, R33 ;  /* 0x00000008ff207819 */ /* 0x000fe20000011621 */
[----:B------:R-:W-:Y:S01]  /*6090*/  IMAD.SHL.U32 R28, R28, 0x100, RZ ;  /* 0x000001001c1c7824 */ /* 0x000fe200078e00ff */
[----:B------:R-:W-:Y:S01]  /*60a0*/  SHF.R.U32.HI R123, RZ, 0x10, R29 ;  /* 0x00000010ff7b7819 */ /* 0x000fe2000001161d */
[----:B------:R-:W-:Y:S01]  /*60b0*/  IMAD.SHL.U32 R34, R34, 0x100, RZ ;  /* 0x0000010022227824 */ /* 0x000fe200078e00ff */
[----:B------:R-:W-:Y:S01]  /*60c0*/  LOP3.LUT R29, R29, 0xff0000ff, RZ, 0xc0, !PT ;  /* 0xff0000ff1d1d7812 */ /* 0x000fe200078ec0ff */
[----:B------:R-:W-:Y:S01]  /*60d0*/  IMAD.SHL.U32 R32, R32, 0x100, RZ ;  /* 0x0000010020207824 */ /* 0x000fe200078e00ff */
[----:B------:R-:W-:-:S02]  /*60e0*/  SHF.R.U32.HI R30, RZ, 0x8, R31 ;  /* 0x00000008ff1e7819 */ /* 0x000fc4000001161f */
[----:B------:R-:W-:Y:S02]  /*60f0*/  SHF.R.U32.HI R124, RZ, 0x10, R35 ;  /* 0x00000010ff7c7819 */ /* 0x000fe40000011623 */
[----:B------:R-:W-:Y:S02]  /*6100*/  SHF.R.U32.HI R125, RZ, 0x10, R33 ;  /* 0x00000010ff7d7819 */ /* 0x000fe40000011621 */
[----:B------:R-:W-:Y:S02]  /*6110*/  LOP3.LUT R35, R35, 0xff0000ff, RZ, 0xc0, !PT ;  /* 0xff0000ff23237812 */ /* 0x000fe400078ec0ff */
[----:B------:R-:W-:Y:S02]  /*6120*/  LOP3.LUT R33, R33, 0xff0000ff, RZ, 0xc0, !PT ;  /* 0xff0000ff21217812 */ /* 0x000fe400078ec0ff */
[----:B------:R-:W-:Y:S01]  /*6130*/  LOP3.LUT R29, R29, 0xff00, R28, 0xf8, !PT ;  /* 0x0000ff001d1d7812 */ /* 0x000fe200078ef81c */
[----:B------:R-:W-:Y:S01]  /*6140*/  IMAD.SHL.U32 R28, R30, 0x100, RZ ;  /* 0x000001001e1c7824 */ /* 0x000fe200078e00ff */
[----:B------:R-:W-:Y:S01]  /*6150*/  SHF.R.U32.HI R122, RZ, 0x10, R31 ;  /* 0x00000010ff7a7819 */ /* 0x000fe2000001161f */
[----:B------:R-:W-:Y:S01]  /*6160*/  IMAD.U32 R30, R123, 0x10000, RZ ;  /* 0x000100007b1e7824 */ /* 0x000fe200078e00ff */
[----:B------:R-:W-:-:S02]  /*6170*/  LOP3.LUT R31, R31, 0xff0000ff, RZ, 0xc0, !PT ;  /* 0xff0000ff1f1f7812 */ /* 0x000fc400078ec0ff */
[----:B------:R-:W-:Y:S02]  /*6180*/  LOP3.LUT R130, R35, 0xff00, R34, 0xf8, !PT ;  /* 0x0000ff0023827812 */ /* 0x000fe400078ef822 */
[----:B------:R-:W-:Y:S02]  /*6190*/  LOP3.LUT R128, R33, 0xff00, R32, 0xf8, !PT ;  /* 0x0000ff0021807812 */ /* 0x000fe400078ef820 */
[----:B------:R-:W-:Y:S02]  /*61a0*/  F2FP.F16.E4M3.UNPACK_B R123, R131.H1 ;  /* 0x00000083ff7b723e */ /* 0x000fe400030006ff */
[----:B--2---:R-:W-:Y:S02]  /*61b0*/  F2FP.F16.E4M3.UNPACK_B R34, R40.H1 ;  /* 0x00000028ff22723e */ /* 0x004fe400030006ff */
[----:B0-----:R-:W-:Y:S01]  /*61c0*/  F2FP.F16.E4M3.UNPACK_B R32, R36.H1 ;  /* 0x00000024ff20723e */ /* 0x001fe200030006ff */
[----:B------:R-:W-:Y:S01]  /*61d0*/  HADD2.F32 R126, -RZ, R123.H0_H0 ;  /* 0x2000007bff7e7230 */ /* 0x000fe20000004100 */
[----:B------:R-:W-:Y:S01]  /*61e0*/  LOP3.LUT R31, R31, 0xff00, R28, 0xf8, !PT ;  /* 0x0000ff001f1f7812 */ /* 0x000fe200078ef81c */
[----:B------:R-:W-:Y:S01]  /*61f0*/  IMAD.U32 R28, R122, 0x10000, RZ ;  /* 0x000100007a1c7824 */ /* 0x000fe200078e00ff */
[----:B------:R-:W-:Y:S01]  /*6200*/  F2FP.F16.E4M3.UNPACK_B R122, R127.H1 ;  /* 0x0000007fff7a723e */ /* 0x000fe200030006ff */
[----:B------:R-:W-:Y:S01]  /*6210*/  HADD2.F32 R35, -RZ, R34.H0_H0 ;  /* 0x20000022ff237230 */ /* 0x000fe20000004100 */
[----:B------:R-:W-:Y:S01]  /*6220*/  LOP3.LUT R30, R29, 0xff0000, R30, 0xf8, !PT ;  /* 0x00ff00001d1e7812 */ /* 0x000fe200078ef81e */
[----:B------:R-:W-:Y:S01]  /*6230*/  HADD2.F32 R33, -RZ, R32.H0_H0 ;  /* 0x20000020ff217230 */ /* 0x000fe20000004100 */
[----:B------:R-:W-:Y:S01]  /*6240*/  LOP3.LUT R28, R31, 0xff0000, R28, 0xf8, !PT ;  /* 0x00ff00001f1c7812 */ /* 0x000fe200078ef81c */
[----:B------:R-:W-:-:S02]  /*6250*/  IMAD.U32 R29, R124, 0x10000, RZ ;  /* 0x000100007c1d7824 */ /* 0x000fc400078e00ff */
[-C--:B------:R-:W-:Y:S01]  /*6260*/  FMUL.FTZ R132, R35, R126.reuse ;  /* 0x0000007e23847220 */ /* 0x080fe20000410000 */
[----:B------:R-:W-:Y:S02]  /*6270*/  HADD2.F32 R124, -RZ, R122.H0_H0 ;  /* 0x2000007aff7c7230 */ /* 0x000fe40000004100 */
[----:B------:R-:W-:Y:S01]  /*6280*/  FMUL.FTZ R126, R33, R126 ;  /* 0x0000007e217e7220 */ /* 0x000fe20000410000 */
[----:B------:R-:W-:Y:S01]  /*6290*/  IMAD.U32 R31, R125, 0x10000, RZ ;  /* 0x000100007d1f7824 */ /* 0x000fe200078e00ff */
[----:B------:R-:W-:Y:S02]  /*62a0*/  F2FP.F16.E4M3.UNPACK_B R40, R40 ;  /* 0x00000028ff28723e */ /* 0x000fe400020006ff */
[-C--:B------:R-:W-:Y:S01]  /*62b0*/  FFMA.FTZ R129, R35, R124.reuse, R126 ;  /* 0x0000007c23817223 */ /* 0x080fe2000001007e */
[----:B------:R-:W-:Y:S01]  /*62c0*/  FFMA.FTZ R132, R33, R124, -R132 ;  /* 0x0000007c21847223 */ /* 0x000fe20000010884 */
        /* <DEDUP_REMOVED lines=12> */
[----:B------:R-:W-:Y:S01]  /*6390*/  LOP3.LUT R29, R130, 0xff0000, R29, 0xf8, !PT ;  /* 0x00ff0000821d7812 */ /* 0x000fe200078ef81d */
[----:B------:R-:W-:Y:S02]  /*63a0*/  HADD2.F32 R32, -RZ, R36.H0_H0 ;  /* 0x20000024ff207230 */ /* 0x000fe40000004100 */
[-C--:B------:R-:W-:Y:S01]  /*63b0*/  FFMA.FTZ R131, R33, R124.reuse, -R128 ;  /* 0x0000007c21837223 */ /* 0x080fe20000010880 */
[----:B------:R-:W-:Y:S01]  /*63c0*/  FFMA.FTZ R130, R35, R124, R126 ;  /* 0x0000007c23827223 */ /* 0x000fe2000001007e */
[----:B------:R-:W-:Y:S02]  /*63d0*/  HADD2.F32 R33, -RZ, R122.H0_H0 ;  /* 0x2000007aff217230 */ /* 0x000fe40000004100 */
[-C--:B------:R-:W-:Y:S01]  /*63e0*/  FMUL.FTZ R35, R34, R125.reuse ;  /* 0x0000007d22237220 */ /* 0x080fe20000410000 */
[----:B------:R-:W-:Y:S01]  /*63f0*/  FMUL.FTZ R127, R32, R125 ;  /* 0x0000007d207f7220 */ /* 0x000fe20000410000 */
[----:B------:R-:W-:-:S02]  /*6400*/  HADD2.F32 R123, -RZ, R123.H1_H1 ;  /* 0x3000007bff7b7230 */ /* 0x000fc40000004100 */
[----:B------:R-:W-:Y:S02]  /*6410*/  HADD2.F32 R40, -RZ, R40.H1_H1 ;  /* 0x30000028ff287230 */ /* 0x000fe40000004100 */
        /* <DEDUP_REMOVED lines=13> */
[----:B------:R-:W-:Y:S01]  /*64f0*/  HADD2.F32 R35, -RZ, R34.H0_H0 ;  /* 0x20000022ff237230 */ /* 0x000fe20000004100 */
[----:B------:R-:W-:Y:S01]  /*6500*/  F2FP.F16.E4M3.UNPACK_B R121, R121 ;  /* 0x00000079ff79723e */ /* 0x000fe200020006ff */
[----:B------:R-:W-:Y:S01]  /*6510*/  HADD2.F32 R33, -RZ, R32.H0_H0 ;  /* 0x20000020ff217230 */ /* 0x000fe20000004100 */
[----:B------:R-:W-:Y:S01]  /*6520*/  F2FP.F16.E4M3.UNPACK_B R42, R42 ;  /* 0x0000002aff2a723e */ /* 0x000fe200020006ff */
[----:B------:R-:W-:Y:S02]  /*6530*/  HADD2.F32 R123, -RZ, R122.H1_H1 ;  /* 0x3000007aff7b7230 */ /* 0x000fe40000004100 */
[-C--:B------:R-:W-:Y:S01]  /*6540*/  FMUL.FTZ R122, R35, R124.reuse ;  /* 0x0000007c237a7220 */ /* 0x080fe20000410000 */
[----:B------:R-:W-:Y:S02]  /*6550*/  HADD2.F32 R40, -RZ, R36.H0_H0 ;  /* 0x20000024ff287230 */ /* 0x000fe40000004100 */
[----:B------:R-:W-:Y:S01]  /*6560*/  FMUL.FTZ R134, R33, R124 ;  /* 0x0000007c21867220 */ /* 0x000fe20000410000 */
[----:B------:R-:W-:Y:S01]  /*6570*/  HADD2.F32 R34, -RZ, R34.H1_H1 ;  /* 0x30000022ff227230 */ /* 0x000fe20000004100 */
[----:B------:R-:W-:Y:S01]  /*6580*/  F2FP.F16.E4M3.UNPACK_B R38, R38 ;  /* 0x00000026ff26723e */ /* 0x000fe200020006ff */
[----:B------:R-:W-:-:S02]  /*6590*/  HADD2.F32 R32, -RZ, R32.H1_H1 ;  /* 0x30000020ff207230 */ /* 0x000fc40000004100 */
[----:B------:R-:W-:Y:S01]  /*65a0*/  FFMA.FTZ R124, R33, R40, -R122 ;  /* 0x00000028217c7223 */ /* 0x000fe2000001087a */
[----:B------:R-:W-:Y:S02]  /*65b0*/  HADD2.F32 R33, -RZ, R36.H1_H1 ;  /* 0x30000024ff217230 */ /* 0x000fe40000004100 */
[-C--:B------:R-:W-:Y:S01]  /*65c0*/  FMUL.FTZ R133, R34, R123.reuse ;  /* 0x0000007b22857220 */ /* 0x080fe20000410000 */
[--C-:B------:R-:W-:Y:S02]  /*65d0*/  HADD2.F32 R36, -RZ, R121.reuse.H0_H0 ;  /* 0x20000079ff247230 */ /* 0x100fe40000004100 */
[C---:B------:R-:W-:Y:S01]  /*65e0*/  FMUL.FTZ R123, R32.reuse, R123 ;  /* 0x0000007b207b7220 */ /* 0x040fe20000410000 */
[----:B------:R-:W-:Y:S01]  /*65f0*/  F2FP.F16.E4M3.UNPACK_B R120, R120 ;  /* 0x00000078ff78723e */ /* 0x000fe200020006ff */
[-C--:B------:R-:W-:Y:S01]  /*6600*/  FFMA.FTZ R135, R32, R33.reuse, -R133 ;  /* 0x0000002120877223 */ /* 0x080fe20000010885 */
[----:B------:R-:W-:Y:S02]  /*6610*/  HADD2.F32 R121, -RZ, R121.H1_H1 ;  /* 0x30000079ff797230 */ /* 0x000fe40000004100 */
[----:B------:R-:W-:Y:S01]  /*6620*/  FFMA.FTZ R137, R34, R33, R123 ;  /* 0x0000002122897223 */ /* 0x000fe2000001007b */
[----:B------:R-:W-:-:S02]  /*6630*/  HADD2.F32 R33, -RZ, R42.H0_H0 ;  /* 0x2000002aff217230 */ /* 0x000fc40000004100 */
[----:B------:R-:W-:Y:S01]  /*6640*/  FFMA.FTZ R134, R35, R40, R134 ;  /* 0x0000002823867223 */ /* 0x000fe20000010086 */
[----:B------:R-:W-:Y:S01]  /*6650*/  HADD2.F32 R32, -RZ, R38.H0_H0 ;  /* 0x20000026ff207230 */ /* 0x000fe20000004100 */
[----:B------:R-:W-:Y:S01]  /*6660*/  F2FP.SATFINITE.E4M3.F32.PACK_AB_MERGE_C R135, R135, R124, RZ ;  /* 0x0000007c8787723e */ /* 0x000fe200048070ff */
[----:B------:R-:W-:Y:S02]  /*6670*/  HADD2.F32 R42, -RZ, R42.H1_H1 ;  /* 0x3000002aff2a7230 */ /* 0x000fe40000004100 */
[-C--:B------:R-:W-:Y:S01]  /*6680*/  FMUL.FTZ R123, R33, R36.reuse ;  /* 0x00000024217b7220 */ /* 0x080fe20000410000 */
[----:B------:R-:W-:Y:S02]  /*6690*/  HADD2.F32 R38, -RZ, R38.H1_H1 ;  /* 0x30000026ff267230 */ /* 0x000fe40000004100 */
[----:B------:R-:W-:Y:S01]  /*66a0*/  FMUL.FTZ R36, R32, R36 ;  /* 0x0000002420247220 */ /* 0x000fe20000410000 */
[--C-:B------:R-:W-:Y:S02]  /*66b0*/  HADD2.F32 R35, -RZ, R120.reuse.H1_H1 ;  /* 0x30000078ff237230 */ /* 0x100fe40000004100 */
[----:B------:R-:W-:Y:S01]  /*66c0*/  FMUL.FTZ R133, R42, R121 ;  /* 0x000000792a857220 */ /* 0x000fe20000410000 */
[----:B------:R-:W-:-:S02]  /*66d0*/  HADD2.F32 R34, -RZ, R120.H0_H0 ;  /* 0x20000078ff227230 */ /* 0x000fc40000004100 */
[C---:B------:R-:W-:Y:S01]  /*66e0*/  FMUL.FTZ R121, R38.reuse, R121 ;  /* 0x0000007926797220 */ /* 0x040fe20000410000 */
[----:B------:R-:W-:Y:S01]  /*66f0*/  F2FP.F16.E4M3.UNPACK_B R120, R30 ;  /* 0x0000001eff78723e */ /* 0x000fe200020006ff */
[----:B------:R-:W-:Y:S01]  /*6700*/  FFMA.FTZ R38, R38, R35, -R133 ;  /* 0x0000002326267223 */ /* 0x000fe20000010885 */
[----:B------:R-:W-:Y:S01]  /*6710*/  F2FP.SATFINITE.E4M3.F32.PACK_AB_MERGE_C R40, R130, R129, RZ ;  /* 0x000000818228723e */ /* 0x000fe200048070ff */
[-C--:B------:R-:W-:Y:S01]  /*6720*/  FFMA.FTZ R123, R32, R34.reuse, -R123 ;  /* 0x00000022207b7223 */ /* 0x080fe2000001087b */
[----:B------:R-:W-:Y:S01]  /*6730*/  FFMA.FTZ R122, R33, R34, R36 ;  /* 0x00000022217a7223 */ /* 0x000fe20000010024 */
[----:B------:R-:W-:Y:S01]  /*6740*/  FFMA.FTZ R133, R42, R35, R121 ;  /* 0x000000232a857223 */ /* 0x000fe20000010079 */
[----:B------:R-:W-:Y:S02]  /*6750*/  F2FP.F16.E4M3.UNPACK_B R34, R41 ;  /* 0x00000029ff22723e */ /* 0x000fe400020006ff */
[----:B------:R-:W-:Y:S02]  /*6760*/  F2FP.F16.E4M3.UNPACK_B R121, R31 ;  /* 0x0000001fff79723e */ /* 0x000fe400020006ff */
[----:B------:R-:W-:Y:S01]  /*6770*/  F2FP.F16.E4M3.UNPACK_B R32, R37 ;  /* 0x00000025ff20723e */ /* 0x000fe200020006ff */
[----:B------:R-:W-:Y:S01]  /*6780*/  HADD2.F32 R35, -RZ, R34.H0_H0 ;  /* 0x20000022ff237230 */ /* 0x000fe20000004100 */
[----:B------:R-:W-:Y:S01]  /*6790*/  F2FP.SATFINITE.E4M3.F32.PACK_AB_MERGE_C R42, R137, R134, RZ ;  /* 0x00000086892a723e */ /* 0x000fe200048070ff */
[----:B------:R-:W-:Y:S01]  /*67a0*/  HADD2.F32 R124, -RZ, R121.H0_H0 ;  /* 0x20000079ff7c7230 */ /* 0x000fe20000004100 */
[----:B------:R-:W-:Y:S01]  /*67b0*/  F2FP.SATFINITE.E4M3.F32.PACK_AB_MERGE_C R36, R131, R132, RZ ;  /* 0x000000848324723e */ /* 0x000fe200048070ff */
[----:B------:R-:W-:Y:S01]  /*67c0*/  HADD2.F32 R33, -RZ, R32.H0_H0 ;  /* 0x20000020ff217230 */ /* 0x000fe20000004100 */
        /* <DEDUP_REMOVED lines=18> */
[----:B------:R-:W-:Y:S01]  /*68f0*/  F2FP.SATFINITE.E4M3.F32.PACK_AB_MERGE_C R40, R128, R127, R40 ;  /* 0x0000007f8028723e */ /* 0x000fe20004807028 */
[----:B------:R-:W-:Y:S01]  /*6900*/  FFMA.FTZ R127, R34, R33, R121 ;  /* 0x00000021227f7223 */ /* 0x000fe20000010079 */
[----:B------:R-:W-:Y:S01]  /*6910*/  F2FP.F16.E4M3.UNPACK_B R30, R30.H1 ;  /* 0x0000001eff1e723e */ /* 0x000fe200030006ff */
[----:B------:R-:W-:Y:S01]  /*6920*/  HADD2.F32 R32, -RZ, R41.H0_H0 ;  /* 0x20000029ff207230 */ /* 0x000fe20000004100 */
[----:B------:R-:W-:Y:S01]  /*6930*/  F2FP.F16.E4M3.UNPACK_B R121, R29.H1 ;  /* 0x0000001dff79723e */ /* 0x000fe200030006ff */
[----:B------:R-:W-:Y:S01]  /*6940*/  HADD2.F32 R34, -RZ, R35.H0_H0 ;  /* 0x20000023ff227230 */ /* 0x000fe20000004100 */
[----:B------:R-:W-:Y:S01]  /*6950*/  F2FP.SATFINITE.E4M3.F32.PACK_AB_MERGE_C R38, R38, R123, R135 ;  /* 0x0000007b2626723e */ /* 0x000fe20004807087 */
[----:B------:R-:W-:-:S02]  /*6960*/  HADD2.F32 R41, -RZ, R41.H1_H1 ;  /* 0x30000029ff297230 */ /* 0x000fc40000004100 */
[----:B------:R-:W-:Y:S02]  /*6970*/  HADD2.F32 R120, -RZ, R35.H1_H1 ;  /* 0x30000023ff787230 */ /* 0x000fe40000004100 */
[CC--:B------:R-:W-:Y:S01]  /*6980*/  FMUL.FTZ R122, R32.reuse, R34.reuse ;  /* 0x00000022207a7220 */ /* 0x0c0fe20000410000 */
[----:B------:R-:W-:Y:S02]  /*6990*/  HADD2.F32 R37, -RZ, R37.H1_H1 ;  /* 0x30000025ff257230 */ /* 0x000fe40000004100 */
[----:B------:R-:W-:Y:S01]  /*69a0*/  FMUL.FTZ R35, R31, R34 ;  /* 0x000000221f237220 */ /* 0x000fe20000410000 */
[--C-:B------:R-:W-:Y:S02]  /*69b0*/  HADD2.F32 R33, -RZ, R30.reuse.H0_H0 ;  /* 0x2000001eff217230 */ /* 0x100fe40000004100 */
[----:B------:R-:W-:Y:S02]  /*69c0*/  HADD2.F32 R34, -RZ, R30.H1_H1 ;  /* 0x3000001eff227230 */ /* 0x000fe40000004100 */
[-C--:B------:R-:W-:Y:S01]  /*69d0*/  FMUL.FTZ R30, R41, R120.reuse ;  /* 0x00000078291e7220 */ /* 0x080fe20000410000 */
[----:B------:R-:W-:Y:S01]  /*69e0*/  FMUL.FTZ R120, R37, R120 ;  /* 0x0000007825787220 */ /* 0x000fe20000410000 */
[-C--:B------:R-:W-:Y:S01]  /*69f0*/  FFMA.FTZ R128, R31, R33.reuse, -R122 ;  /* 0x000000211f807223 */ /* 0x080fe2000001087a */
[----:B------:R-:W-:Y:S01]  /*6a00*/  FFMA.FTZ R129, R32, R33, R35 ;  /* 0x0000002120817223 */ /* 0x000fe20000010023 */
[-C--:B------:R-:W-:Y:S01]  /*6a10*/  F2FP.F16.E4M3.UNPACK_B R33, R43.reuse ;  /* 0x0000002bff21723e */ /* 0x080fe200020006ff */
[-C--:B------:R-:W-:Y:S01]  /*6a20*/  FFMA.FTZ R131, R37, R34.reuse, -R30 ;  /* 0x0000002225837223 */ /* 0x080fe2000001081e */
[----:B------:R-:W-:Y:S01]  /*6a30*/  F2FP.F16.E4M3.UNPACK_B R43, R43.H1 ;  /* 0x0000002bff2b723e */ /* 0x000fe200030006ff */
[----:B------:R-:W-:Y:S01]  /*6a40*/  FFMA.FTZ R130, R41, R34, R120 ;  /* 0x0000002229827223 */ /* 0x000fe20000010078 */
        /* <DEDUP_REMOVED lines=9> */
[----:B------:R-:W-:Y:S01]  /*6ae0*/  HADD2.F32 R28, -RZ, R43.H0_H0 ;  /* 0x2000002bff1c7230 */ /* 0x000fe20000004100 */
[----:B------:R-:W-:Y:S01]  /*6af0*/  F2FP.SATFINITE.E4M3.F32.PACK_AB_MERGE_C R128, R131, R128, RZ ;  /* 0x000000808380723e */ /* 0x000fe200048070ff */
[----:B------:R-:W-:-:S02]  /*6b00*/  HADD2.F32 R32, -RZ, R39.H0_H0 ;  /* 0x20000027ff207230 */ /* 0x000fc40000004100 */
[----:B------:R-:W-:Y:S01]  /*6b10*/  FMUL.FTZ R133, R31, R122 ;  /* 0x0000007a1f857220 */ /* 0x000fe20000410000 */
[----:B------:R-:W-:Y:S02]  /*6b20*/  HADD2.F32 R41, -RZ, R35.H0_H0 ;  /* 0x20000023ff297230 */ /* 0x000fe40000004100 */
[-C--:B------:R-:W-:Y:S01]  /*6b30*/  FMUL.FTZ R135, R28, R123.reuse ;  /* 0x0000007b1c877220 */ /* 0x080fe20000410000 */
[----:B------:R-:W-:Y:S02]  /*6b40*/  HADD2.F32 R37, -RZ, R29.H0_H0 ;  /* 0x2000001dff257230 */ /* 0x000fe40000004100 */
[C---:B------:R-:W-:Y:S01]  /*6b50*/  FMUL.FTZ R123, R32.reuse, R123 ;  /* 0x0000007b207b7220 */ /* 0x040fe20000410000 */
[----:B------:R-:W-:Y:S02]  /*6b60*/  HADD2.F32 R43, -RZ, R43.H1_H1 ;  /* 0x3000002bff2b7230 */ /* 0x000fe40000004100 */
[----:B------:R-:W-:Y:S01]  /*6b70*/  FFMA.FTZ R135, R32, R41, -R135 ;  /* 0x0000002920877223 */ /* 0x000fe20000010887 */
[----:B------:R-:W-:-:S02]  /*6b80*/  HADD2.F32 R32, -RZ, R121.H1_H1 ;  /* 0x30000079ff207230 */ /* 0x000fc40000004100 */
[C---:B------:R-:W-:Y:S01]  /*6b90*/  FMUL.FTZ R132, R34.reuse, R122 ;  /* 0x0000007a22847220 */ /* 0x040fe20000410000 */
[----:B------:R-:W-:Y:S02]  /*6ba0*/  HADD2.F32 R39, -RZ, R39.H1_H1 ;  /* 0x30000027ff277230 */ /* 0x000fe40000004100 */
[----:B------:R-:W-:Y:S01]  /*6bb0*/  FFMA.FTZ R133, R34, R37, R133 ;  /* 0x0000002522857223 */ /* 0x000fe20000010085 */
[----:B------:R-:W-:Y:S01]  /*6bc0*/  FFMA.FTZ R123, R28, R41, R123 ;  /* 0x000000291c7b7223 */ /* 0x000fe2000001007b */
[----:B------:R-:W-:Y:S02]  /*6bd0*/  HADD2.F32 R33, -RZ, R33.H1_H1 ;  /* 0x30000021ff217230 */ /* 0x000fe40000004100 */
[-C--:B------:R-:W-:Y:S01]  /*6be0*/  FMUL.FTZ R34, R43, R32.reuse ;  /* 0x000000202b227220 */ /* 0x080fe20000410000 */
[----:B------:R-:W-:Y:S02]  /*6bf0*/  HADD2.F32 R120, -RZ, R120.H1_H1 ;  /* 0x30000078ff787230 */ /* 0x000fe40000004100 */
[----:B------:R-:W-:Y:S01]  /*6c00*/  FMUL.FTZ R32, R39, R32 ;  /* 0x0000002027207220 */ /* 0x000fe20000410000 */
[----:B------:R-:W-:-:S02]  /*6c10*/  HADD2.F32 R30, -RZ, R30.H1_H1 ;  /* 0x3000001eff1e7230 */ /* 0x000fc40000004100 */
[----:B------:R-:W-:Y:S01]  /*6c20*/  FFMA.FTZ R132, R31, R37, -R132 ;  /* 0x000000251f847223 */ /* 0x000fe20000010884 */
        /* <DEDUP_REMOVED lines=9> */
[----:B------:R-:W-:-:S02]  /*6cc0*/  F2FP.SATFINITE.E4M3.F32.PACK_AB_MERGE_C R37, R125, R126, R128 ;  /* 0x0000007e7d25723e */ /* 0x000fc40004807080 */
[----:B------:R-:W-:Y:S02]  /*6cd0*/  F2FP.SATFINITE.E4M3.F32.PACK_AB_MERGE_C R34, R34, R135, RZ ;  /* 0x000000872222723e */ /* 0x000fe400048070ff */
[----:B------:R-:W-:Y:S02]  /*6ce0*/  F2FP.SATFINITE.E4M3.F32.PACK_AB_MERGE_C R32, R32, R123, RZ ;  /* 0x0000007b2020723e */ /* 0x000fe400048070ff */
[----:B------:R-:W-:Y:S02]  /*6cf0*/  F2FP.SATFINITE.E4M3.F32.PACK_AB_MERGE_C R39, R31, R132, R34 ;  /* 0x000000841f27723e */ /* 0x000fe40004807022 */
[----:B------:R-:W-:Y:S02]  /*6d00*/  F2FP.SATFINITE.E4M3.F32.PACK_AB_MERGE_C R41, R127, R124, R129 ;  /* 0x0000007c7f29723e */ /* 0x000fe40004807081 */
[----:B------:R-:W-:-:S07]  /*6d10*/  F2FP.SATFINITE.E4M3.F32.PACK_AB_MERGE_C R43, R120, R133, R32 ;  /* 0x00000085782b723e */ /* 0x000fce0004807020 */
.L_x_1404:
[----:B------:R-:W-:Y:S05]  /*6d20*/  BSYNC B2 ;  /* 0x0000000000027941 */ /* 0x000fea0003800000 */
.L_x_1403:
        /* <DEDUP_REMOVED lines=9> */
[----:B--2---:R0:W-:Y:S03]  /*6dc0*/  @!P4 STG.E.128 desc[UR40][R30.64], R40 ;  /* 0x000000281e00c986 */ /* 0x0041e6000c101d28 */
.L_x_1402:
[----:B------:R-:W-:Y:S05]  /*6dd0*/  BSYNC B1 ;  /* 0x0000000000017941 */ /* 0x000fea0003800000 */
.L_x_1401:
        /* <DEDUP_REMOVED lines=27> */
[--C-:B------:R-:W-:Y:S02]  /*6f90*/  SHF.R.U32.HI R117, RZ, 0x8, R13.reuse ;  /* 0x00000008ff757819 */ /* 0x100fe4000001160d */
[----:B------:R-:W-:Y:S02]  /*6fa0*/  LOP3.LUT R12, R13, 0xff0000ff, RZ, 0xc0, !PT ;  /* 0xff0000ff0d0c7812 */ /* 0x000fe400078ec0ff */
[----:B------:R-:W-:Y:S01]  /*6fb0*/  SHF.R.U32.HI R43, RZ, 0x10, R13 ;  /* 0x00000010ff2b7819 */ /* 0x000fe2000001160d */
[----:B------:R-:W-:Y:S01]  /*6fc0*/  IMAD.SHL.U32 R13, R117, 0x100, RZ ;  /* 0x00000100750d7824 */ /* 0x000fe200078e00ff */
[----:B------:R-:W-:Y:S02]  /*6fd0*/  SHF.R.U32.HI R42, RZ, 0x8, R15 ;  /* 0x00000008ff2a7819 */ /* 0x000fe4000001160f */
[----:B------:R-:W-:Y:S02]  /*6fe0*/  SHF.R.U32.HI R38, RZ, 0x8, R27 ;  /* 0x00000008ff267819 */ /* 0x000fe4000001161b */
[----:B------:R-:W-:-:S02]  /*6ff0*/  SHF.R.U32.HI R40, RZ, 0x8, R25 ;  /* 0x00000008ff287819 */ /* 0x000fc40000011619 */
[----:B------:R-:W-:Y:S02]  /*7000*/  LOP3.LUT R14, R15, 0xff0000ff, RZ, 0xc0, !PT ;  /* 0xff0000ff0f0e7812 */ /* 0x000fe400078ec0ff */
[----:B------:R-:W-:Y:S01]  /*7010*/  SHF.R.U32.HI R41, RZ, 0x10, R15 ;  /* 0x00000010ff297819 */ /* 0x000fe2000001160f */
[----:B------:R-:W-:Y:S01]  /*7020*/  IMAD.SHL.U32 R15, R42, 0x100, RZ ;  /* 0x000001002a0f7824 */ /* 0x000fe200078e00ff */
[----:B------:R-:W-:Y:S01]  /*7030*/  LOP3.LUT R12, R12, 0xff00, R13, 0xf8, !PT ;  /* 0x0000ff000c0c7812 */ /* 0x000fe200078ef80d */
[----:B------:R-:W-:Y:S01]  /*7040*/  IMAD.U32 R13, R43, 0x10000, RZ ;  /* 0x000100002b0d7824 */ /* 0x000fe200078e00ff */
[----:B------:R-:W-:Y:S02]  /*7050*/  LOP3.LUT R26, R27, 0xff0000ff, RZ, 0xc0, !PT ;  /* 0xff0000ff1b1a7812 */ /* 0x000fe400078ec0ff */
[----:B------:R-:W-:Y:S01]  /*7060*/  SHF.R.U32.HI R120, RZ, 0x10, R27 ;  /* 0x00000010ff787819 */ /* 0x000fe2000001161b */
[----:B------:R-:W-:Y:S01]  /*7070*/  IMAD.SHL.U32 R27, R38, 0x100, RZ ;  /* 0x00000100261b7824 */ /* 0x000fe200078e00ff */
[----:B------:R-:W-:-:S02]  /*7080*/  LOP3.LUT R24, R25, 0xff0000ff, RZ, 0xc0, !PT ;  /* 0xff0000ff19187812 */ /* 0x000fc400078ec0ff */
[----:B------:R-:W-:Y:S01]  /*7090*/  SHF.R.U32.HI R118, RZ, 0x10, R25 ;  /* 0x00000010ff767819 */ /* 0x000fe20000011619 */
[----:B------:R-:W-:Y:S01]  /*70a0*/  IMAD.SHL.U32 R25, R40, 0x100, RZ ;  /* 0x0000010028197824 */ /* 0x000fe200078e00ff */
[----:B------:R-:W-:Y:S01]  /*70b0*/  LOP3.LUT R15, R14, 0xff00, R15, 0xf8, !PT ;  /* 0x0000ff000e0f7812 */ /* 0x000fe200078ef80f */
[----:B------:R-:W-:Y:S01]  /*70c0*/  IMAD.U32 R120, R120, 0x10000, RZ ;  /* 0x0001000078787824 */ /* 0x000fe200078e00ff */
[----:B------:R-:W-:Y:S01]  /*70d0*/  LOP3.LUT R14, R12, 0xff0000, R13, 0xf8, !PT ;  /* 0x00ff00000c0e7812 */ /* 0x000fe200078ef80d */
[----:B------:R-:W-:Y:S01]  /*70e0*/  IMAD.U32 R12, R41, 0x10000, RZ ;  /* 0x00010000290c7824 */ /* 0x000fe200078e00ff */
[----:B------:R-:W-:Y:S01]  /*70f0*/  LOP3.LUT R117, R26, 0xff00, R27, 0xf8, !PT ;  /* 0x0000ff001a757812 */ /* 0x000fe200078ef81b */
[----:B------:R-:W-:Y:S01]  /*7100*/  IMAD.U32 R118, R118, 0x10000, RZ ;  /* 0x0001000076767824 */ /* 0x000fe200078e00ff */
[----:B------:R-:W-:Y:S02]  /*7110*/  LOP3.LUT R43, R24, 0xff00, R25, 0xf8, !PT ;  /* 0x0000ff00182b7812 */ /* 0x000fe400078ef819 */
[----:B------:R-:W-:-:S02]  /*7120*/  F2FP.F16.E4M3.UNPACK_B R41, R116.H1 ;  /* 0x00000074ff29723e */ /* 0x000fc400030006ff */
[----:B--2---:R-:W-:Y:S02]  /*7130*/  F2FP.F16.E4M3.UNPACK_B R26, R32.H1 ;  /* 0x00000020ff1a723e */ /* 0x004fe400030006ff */
[----:B0-----:R-:W-:Y:S01]  /*7140*/  F2FP.F16.E4M3.UNPACK_B R24, R28.H1 ;  /* 0x0000001cff18723e */ /* 0x001fe200030006ff */
[----:B------:R-:W-:Y:S01]  /*7150*/  HADD2.F32 R42, -RZ, R41.H0_H0 ;  /* 0x20000029ff2a7230 */ /* 0x000fe20000004100 */
[----:B------:R-:W-:Y:S01]  /*7160*/  F2FP.F16.E4M3.UNPACK_B R38, R113.H1 ;  /* 0x00000071ff26723e */ /* 0x000fe200030006ff */
[----:B------:R-:W-:Y:S01]  /*7170*/  HADD2.F32 R27, -RZ, R26.H0_H0 ;  /* 0x2000001aff1b7230 */ /* 0x000fe20000004100 */
[----:B------:R-:W-:Y:S01]  /*7180*/  LOP3.LUT R12, R15, 0xff0000, R12, 0xf8, !PT ;  /* 0x00ff00000f0c7812 */ /* 0x000fe200078ef80c */
[----:B------:R-:W-:Y:S01]  /*7190*/  HADD2.F32 R25, -RZ, R24.H0_H0 ;  /* 0x20000018ff197230 */ /* 0x000fe20000004100 */
[----:B------:R-:W-:Y:S01]  /*71a0*/  LOP3.LUT R15, R43, 0xff0000, R118, 0xf8, !PT ;  /* 0x00ff00002b0f7812 */ /* 0x000fe200078ef876 */
[----:B------:R-:W-:Y:S02]  /*71b0*/  HADD2.F32 R40, -RZ, R38.H0_H0 ;  /* 0x20000026ff287230 */ /* 0x000fe40000004100 */
[----:B------:R-:W-:Y:S01]  /*71c0*/  FMUL.FTZ R122, R27, R42 ;  /* 0x0000002a1b7a7220 */ /* 0x000fe20000410000 */
[----:B------:R-:W-:Y:S01]  /*71d0*/  F2FP.F16.E4M3.UNPACK_B R116, R116 ;  /* 0x00000074ff74723e */ /* 0x000fe200020006ff */
[C---:B------:R-:W-:Y:S01]  /*71e0*/  FMUL.FTZ R42, R25.reuse, R42 ;  /* 0x0000002a192a7220 */ /* 0x040fe20000410000 */
[----:B------:R-:W-:Y:S01]  /*71f0*/  F2FP.F16.E4M3.UNPACK_B R32, R32 ;  /* 0x00000020ff20723e */ /* 0x000fe200020006ff */
[----:B------:R-:W-:Y:S01]  /*7200*/  FFMA.FTZ R122, R25, R40, -R122 ;  /* 0x00000028197a7223 */ /* 0x000fe2000001087a */
[----:B------:R-:W-:-:S02]  /*7210*/  HADD2.F32 R25, -RZ, R24.H1_H1 ;  /* 0x30000018ff197230 */ /* 0x000fc40000004100 */
[----:B------:R-:W-:Y:S01]  /*7220*/  FFMA.FTZ R118, R27, R40, R42 ;  /* 0x000000281b767223 */ /* 0x000fe2000001002a */
[----:B------:R-:W-:Y:S01]  /*7230*/  HADD2.F32 R40, -RZ, R41.H1_H1 ;  /* 0x30000029ff287230 */ /* 0x000fe20000004100 */
[----:B------:R-:W-:Y:S01]  /*7240*/  F2FP.F16.E4M3.UNPACK_B R28, R28 ;  /* 0x0000001cff1c723e */ /* 0x000fe200020006ff */
[----:B------:R-:W-:Y:S01]  /*7250*/  HADD2.F32 R27, -RZ, R26.H1_H1 ;  /* 0x3000001aff1b7230 */ /* 0x000fe20000004100 */
[----:B------:R-:W-:Y:S01]  /*7260*/  F2FP.F16.E4M3.UNPACK_B R113, R113 ;  /* 0x00000071ff71723e */ /* 0x000fe200020006ff */
[----:B------:R-:W-:Y:S01]  /*7270*/  HADD2.F32 R38, -RZ, R38.H1_H1 ;  /* 0x30000026ff267230 */ /* 0x000fe20000004100 */
[----:B------:R-:W-:Y:S01]  /*7280*/  LOP3.LUT R13, R117, 0xff0000, R120, 0xf8, !PT ;  /* 0x00ff0000750d7812 */ /* 0x000fe200078ef878 */
[----:B------:R-:W-:Y:S02]  /*7290*/  HADD2.F32 R41, -RZ, R116.H0_H0 ;  /* 0x20000074ff297230 */ /* 0x000fe40000004100 */
[----:B------:R-:W-:Y:S01]  /*72a0*/  FMUL.FTZ R42, R27, R40 ;  /* 0x000000281b2a7220 */ /* 0x000fe20000410000 */
[----:B------:R-:W-:-:S02]  /*72b0*/  HADD2.F32 R26, -RZ, R32.H0_H0 ;  /* 0x20000020ff1a7230 */ /* 0x000fc40000004100 */
[C---:B------:R-:W-:Y:S01]  /*72c0*/  FMUL.FTZ R40, R25.reuse, R40 ;  /* 0x0000002819287220 */ /* 0x040fe20000410000 */
[----:B------:R-:W-:Y:S02]  /*72d0*/  HADD2.F32 R24, -RZ, R28.H0_H0 ;  /* 0x2000001cff187230 */ /* 0x000fe40000004100 */
[-C--:B------:R-:W-:Y:S01]  /*72e0*/  FFMA.FTZ R119, R25, R38.reuse, -R42 ;  /* 0x0000002619777223 */ /* 0x080fe2000001082a */
[----:B------:R-:W-:Y:S02]  /*72f0*/  HADD2.F32 R25, -RZ, R113.H0_H0 ;  /* 0x20000071ff197230 */ /* 0x000fe40000004100 */
        /* <DEDUP_REMOVED lines=35> */
[----:B------:R-:W-:Y:S01]  /*7530*/  FFMA.FTZ R113, R24, R25, -R113 ;  /* 0x0000001918717223 */ /* 0x000fe20000010871 */
[----:B------:R-:W-:Y:S01]  /*7540*/  F2FP.F16.E4M3.UNPACK_B R111, R111 ;  /* 0x0000006fff6f723e */ /* 0x000fe200020006ff */
[----:B------:R-:W-:Y:S01]  /*7550*/  FFMA.FTZ R123, R26, R25, R41 ;  /* 0x000000191a7b7223 */ /* 0x000fe20000010029 */
[--C-:B------:R-:W-:Y:S01]  /*7560*/  HADD2.F32 R27, -RZ, R115.reuse.H0_H0 ;  /* 0x20000073ff1b7230 */ /* 0x100fe20000004100 */
[----:B------:R-:W-:Y:S01]  /*7570*/  F2FP.SATFINITE.E4M3.F32.PACK_AB_MERGE_C R118, R121, R118, RZ ;  /* 0x000000767976723e */ /* 0x000fe200048070ff */
[----:B------:R-:W-:Y:S01]  /*7580*/  HADD2.F32 R24, -RZ, R30.H0_H0 ;  /* 0x2000001eff187230 */ /* 0x000fe20000004100 */
[----:B------:R-:W-:Y:S01]  /*7590*/  F2FP.SATFINITE.E4M3.F32.PACK_AB_MERGE_C R113, R113, R116, RZ ;  /* 0x000000747171723e */ /* 0x000fe200048070ff */
[----:B------:R-:W-:Y:S01]  /*75a0*/  HADD2.F32 R25, -RZ, R34.H0_H0 ;  /* 0x20000022ff197230 */ /* 0x000fe20000004100 */
[----:B------:R-:W-:Y:S01]  /*75b0*/  F2FP.SATFINITE.E4M3.F32.PACK_AB_MERGE_C R123, R123, R32, RZ ;  /* 0x000000207b7b723e */ /* 0x000fe200048070ff */
[----:B------:R-:W-:-:S02]  /*75c0*/  HADD2.F32 R115, -RZ, R115.H1_H1 ;  /* 0x30000073ff737230 */ /* 0x000fc40000004100 */
[-C--:B------:R-:W-:Y:S01]  /*75d0*/  FMUL.FTZ R28, R24, R27.reuse ;  /* 0x0000001b181c7220 */ /* 0x080fe20000410000 */
[----:B------:R-:W-:Y:S02]  /*75e0*/  HADD2.F32 R34, -RZ, R34.H1_H1 ;  /* 0x30000022ff227230 */ /* 0x000fe40000004100 */
[C---:B------:R-:W-:Y:S01]  /*75f0*/  FMUL.FTZ R41, R25.reuse, R27 ;  /* 0x0000001b19297220 */ /* 0x040fe20000410000 */
[--C-:B------:R-:W-:Y:S01]  /*7600*/  HADD2.F32 R26, -RZ, R111.reuse.H0_H0 ;  /* 0x2000006fff1a7230 */ /* 0x100fe20000004100 */
[----:B------:R-:W-:Y:S01]  /*7610*/  F2FP.F16.E4M3.UNPACK_B R32, R15 ;  /* 0x0000000fff20723e */ /* 0x000fe200020006ff */
        /* <DEDUP_REMOVED lines=8> */
[----:B------:R-:W-:Y:S01]  /*76a0*/  F2FP.F16.E4M3.UNPACK_B R24, R29 ;  /* 0x0000001dff18723e */ /* 0x000fe200020006ff */
[----:B------:R-:W-:Y:S01]  /*76b0*/  FFMA.FTZ R115, R34, R111, R115 ;  /* 0x0000006f22737223 */ /* 0x000fe20000010073 */
[----:B------:R-:W-:Y:S01]  /*76c0*/  F2FP.F16.E4M3.UNPACK_B R28, R14 ;  /* 0x0000000eff1c723e */ /* 0x000fe200020006ff */
[----:B------:R-:W-:Y:S01]  /*76d0*/  HADD2.F32 R27, -RZ, R26.H0_H0 ;  /* 0x2000001aff1b7230 */ /* 0x000fe20000004100 */
[----:B------:R-:W-:Y:S01]  /*76e0*/  F2FP.SATFINITE.E4M3.F32.PACK_AB_MERGE_C R120, R117, R40, R118 ;  /* 0x000000287578723e */ /* 0x000fe20004807076 */
[----:B------:R-:W-:Y:S01]  /*76f0*/  HADD2.F32 R34, -RZ, R32.H0_H0 ;  /* 0x20000020ff227230 */ /* 0x000fe20000004100 */
[----:B------:R-:W-:Y:S01]  /*7700*/  F2FP.SATFINITE.E4M3.F32.PACK_AB_MERGE_C R118, R30, R41, R113 ;  /* 0x000000291e76723e */ /* 0x000fe20004807071 */
[----:B------:R-:W-:Y:S01]  /*7710*/  HADD2.F32 R25, -RZ, R24.H0_H0 ;  /* 0x20000018ff197230 */ /* 0x000fe20000004100 */
[----:B------:R-:W-:Y:S01]  /*7720*/  F2FP.SATFINITE.E4M3.F32.PACK_AB_MERGE_C R123, R115, R38, R123 ;  /* 0x00000026737b723e */ /* 0x000fe2000480707b */
[----:B------:R-:W-:-:S02]  /*7730*/  HADD2.F32 R30, -RZ, R28.H0_H0 ;  /* 0x2000001cff1e7230 */ /* 0x000fc40000004100 */
[-C--:B------:R-:W-:Y:S01]  /*7740*/  FMUL.FTZ R38, R27, R34.reuse ;  /* 0x000000221b267220 */ /* 0x080fe20000410000 */
        /* <DEDUP_REMOVED lines=8> */
[----:B------:R-:W-:Y:S01]  /*77d0*/  F2FP.SATFINITE.E4M3.F32.PACK_AB_MERGE_C R119, R42, R43, R119 ;  /* 0x0000002b2a77723e */ /* 0x000fe20004807077 */
[C---:B------:R-:W-:Y:S01]  /*77e0*/  FMUL.FTZ R41, R24.reuse, R41 ;  /* 0x0000002918297220 */ /* 0x040fe20000410000 */
[----:B------:R-:W-:Y:S01]  /*77f0*/  F2FP.F16.E4M3.UNPACK_B R29, R29.H1 ;  /* 0x0000001dff1d723e */ /* 0x000fe200030006ff */
[----:B------:R-:W-:Y:S01]  /*7800*/  FFMA.FTZ R43, R24, R25, -R27 ;  /* 0x00000019182b7223 */ /* 0x000fe2000001081b */
[----:B------:R-:W-:Y:S01]  /*7810*/  F2FP.F16.E4M3.UNPACK_B R33, R33.H1 ;  /* 0x00000021ff21723e */ /* 0x000fe200030006ff */
[----:B------:R-:W-:Y:S01]  /*7820*/  FFMA.FTZ R111, R26, R25, R41 ;  /* 0x000000191a6f7223 */ /* 0x000fe20000010029 */
[----:B------:R-:W-:Y:S01]  /*7830*/  F2FP.F16.E4M3.UNPACK_B R27, R15.H1 ;  /* 0x0000000fff1b723e */ /* 0x000fe200030006ff */
[----:B------:R-:W-:Y:S01]  /*7840*/  HADD2.F32 R15, -RZ, R29.H0_H0 ;  /* 0x2000001dff0f7230 */ /* 0x000fe20000004100 */
[----:B------:R-:W-:Y:S01]  /*7850*/  F2FP.F16.E4M3.UNPACK_B R14, R14.H1 ;  /* 0x0000000eff0e723e */ /* 0x000fe200030006ff */
[----:B------:R-:W-:Y:S01]  /*7860*/  HADD2.F32 R24, -RZ, R33.H0_H0 ;  /* 0x20000021ff187230 */ /* 0x000fe20000004100 */
[----:B------:R-:W-:Y:S01]  /*7870*/  F2FP.F16.E4M3.UNPACK_B R32, R13.H1 ;  /* 0x0000000dff20723e */ /* 0x000fe200030006ff */
[----:B------:R-:W-:-:S02]  /*7880*/  HADD2.F32 R26, -RZ, R27.H0_H0 ;  /* 0x2000001bff1a7230 */ /* 0x000fc40000004100 */
[----:B------:R-:W-:Y:S02]  /*7890*/  HADD2.F32 R33, -RZ, R33.H1_H1 ;  /* 0x30000021ff217230 */ /* 0x000fe40000004100 */
[----:B------:R-:W-:Y:S02]  /*78a0*/  HADD2.F32 R28, -RZ, R27.H1_H1 ;  /* 0x3000001bff1c7230 */ /* 0x000fe40000004100 */
[-C--:B------:R-:W-:Y:S01]  /*78b0*/  FMUL.FTZ R30, R24, R26.reuse ;  /* 0x0000001a181e7220 */ /* 0x080fe20000410000 */
[--C-:B------:R-:W-:Y:S02]  /*78c0*/  HADD2.F32 R25, -RZ, R14.reuse.H0_H0 ;  /* 0x2000000eff197230 */ /* 0x100fe40000004100 */
[----:B------:R-:W-:Y:S01]  /*78d0*/  FMUL.FTZ R27, R15, R26 ;  /* 0x0000001a0f1b7220 */ /* 0x000fe20000410000 */
[----:B------:R-:W-:Y:S02]  /*78e0*/  HADD2.F32 R29, -RZ, R29.H1_H1 ;  /* 0x3000001dff1d7230 */ /* 0x000fe40000004100 */
[----:B------:R-:W-:-:S02]  /*78f0*/  HADD2.F32 R26, -RZ, R14.H1_H1 ;  /* 0x3000000eff1a7230 */ /* 0x000fc40000004100 */
[----:B------:R-:W-:Y:S01]  /*7900*/  FMUL.FTZ R14, R33, R28 ;  /* 0x0000001c210e7220 */ /* 0x000fe20000410000 */
[-C--:B------:R-:W-:Y:S01]  /*7910*/  FFMA.FTZ R40, R15, R25.reuse, -R30 ;  /* 0x000000190f287223 */ /* 0x080fe2000001081e */
[----:B------:R-:W-:Y:S01]  /*7920*/  FFMA.FTZ R42, R24, R25, R27 ;  /* 0x00000019182a7223 */ /* 0x000fe2000001001b */
[----:B------:R-:W-:Y:S01]  /*7930*/  F2FP.F16.E4M3.UNPACK_B R25, R35 ;  /* 0x00000023ff19723e */ /* 0x000fe200020006ff */
[C---:B------:R-:W-:Y:S01]  /*7940*/  FFMA.FTZ R113, R29.reuse, R26, -R14 ;  /* 0x0000001a1d717223 */ /* 0x040fe2000001080e */
[----:B------:R-:W-:Y:S01]  /*7950*/  F2FP.F16.E4M3.UNPACK_B R14, R31 ;  /* 0x0000001fff0e723e */ /* 0x000fe200020006ff */
[----:B------:R-:W-:Y:S01]  /*7960*/  FMUL.FTZ R28, R29, R28 ;  /* 0x0000001c1d1c7220 */ /* 0x000fe20000410000 */
[----:B------:R-:W-:Y:S01]  /*7970*/  F2FP.F16.E4M3.UNPACK_B R35, R35.H1 ;  /* 0x00000023ff23723e */ /* 0x000fe200030006ff */
[----:B------:R-:W-:Y:S01]  /*7980*/  HADD2.F32 R41, -RZ, R32.H0_H0 ;  /* 0x20000020ff297230 */ /* 0x000fe20000004100 */
        /* <DEDUP_REMOVED lines=13> */
[----:B------:R-:W-:Y:S01]  /*7a60*/  FMUL.FTZ R41, R24, R41 ;  /* 0x0000002918297220 */ /* 0x000fe20000410000 */
[----:B------:R-:W-:Y:S02]  /*7a70*/  HADD2.F32 R35, -RZ, R35.H1_H1 ;  /* 0x30000023ff237230 */ /* 0x000fe40000004100 */
[----:B------:R-:W-:Y:S01]  /*7a80*/  FMUL.FTZ R116, R26, R33 ;  /* 0x000000211a747220 */ /* 0x000fe20000410000 */
[----:B------:R-:W-:Y:S02]  /*7a90*/  HADD2.F32 R32, -RZ, R32.H1_H1 ;  /* 0x30000020ff207230 */ /* 0x000fe40000004100 */
[-C--:B------:R-:W-:Y:S01]  /*7aa0*/  FFMA.FTZ R117, R24, R29.reuse, -R117 ;  /* 0x0000001d18757223 */ /* 0x080fe20000010875 */
[----:B------:R-:W-:Y:S02]  /*7ab0*/  HADD2.F32 R31, -RZ, R31.H1_H1 ;  /* 0x3000001fff1f7230 */ /* 0x000fe40000004100 */
[----:B------:R-:W-:Y:S01]  /*7ac0*/  FFMA.FTZ R41, R12, R29, R41 ;  /* 0x0000001d0c297223 */ /* 0x000fe20000010029 */
[----:B------:R-:W-:-:S02]  /*7ad0*/  HADD2.F32 R15, -RZ, R14.H0_H0 ;  /* 0x2000000eff0f7230 */ /* 0x000fc40000004100 */
[-C--:B------:R-:W-:Y:S01]  /*7ae0*/  FMUL.FTZ R24, R35, R32.reuse ;  /* 0x0000002023187220 */ /* 0x080fe20000410000 */
[----:B------:R-:W-:Y:S02]  /*7af0*/  HADD2.F32 R28, -RZ, R13.H0_H0 ;  /* 0x2000000dff1c7230 */ /* 0x000fe40000004100 */
[----:B------:R-:W-:Y:S01]  /*7b00*/  FMUL.FTZ R32, R31, R32 ;  /* 0x000000201f207220 */ /* 0x000fe20000410000 */
[----:B------:R-:W-:Y:S02]  /*7b10*/  HADD2.F32 R25, -RZ, R25.H1_H1 ;  /* 0x30000019ff197230 */ /* 0x000fe40000004100 */
[C---:B------:R-:W-:Y:S01]  /*7b20*/  FMUL.FTZ R33, R15.reuse, R33 ;  /* 0x000000210f217220 */ /* 0x040fe20000410000 */
[----:B------:R-:W-:Y:S02]  /*7b30*/  HADD2.F32 R30, -RZ, R30.H1_H1 ;  /* 0x3000001eff1e7230 */ /* 0x000fe40000004100 */
[----:B------:R-:W-:Y:S01]  /*7b40*/  FFMA.FTZ R116, R15, R28, -R116 ;  /* 0x0000001c0f747223 */ /* 0x000fe20000010874 */
[----:B------:R-:W-:-:S02]  /*7b50*/  HADD2.F32 R14, -RZ, R14.H1_H1 ;  /* 0x3000000eff0e7230 */ /* 0x000fc40000004100 */
[----:B------:R-:W-:Y:S01]  /*7b60*/  FFMA.FTZ R33, R26, R28, R33 ;  /* 0x0000001c1a217223 */ /* 0x000fe20000010021 */
[----:B------:R-:W-:Y:S02]  /*7b70*/  HADD2.F32 R12, -RZ, R27.H1_H1 ;  /* 0x3000001bff0c7230 */ /* 0x000fe40000004100 */
[-C--:B------:R-:W-:Y:S01]  /*7b80*/  FMUL.FTZ R15, R25, R30.reuse ;  /* 0x0000001e190f7220 */ /* 0x080fe20000410000 */
[----:B------:R-:W-:Y:S02]  /*7b90*/  HADD2.F32 R13, -RZ, R13.H1_H1 ;  /* 0x3000000dff0d7230 */ /* 0x000fe40000004100 */
[C---:B------:R-:W-:Y:S01]  /*7ba0*/  FMUL.FTZ R30, R14.reuse, R30 ;  /* 0x0000001e0e1e7220 */ /* 0x040fe20000410000 */
[----:B------:R-:W-:Y:S01]  /*7bb0*/  F2FP.SATFINITE.E4M3.F32.PACK_AB_MERGE_C R121, R111, R34, R42 ;  /* 0x000000226f79723e */ /* 0x000fe2000480702a */
[-C--:B------:R-:W-:Y:S01]  /*7bc0*/  FFMA.FTZ R32, R35, R12.reuse, R32 ;  /* 0x0000000c23207223 */ /* 0x080fe20000010020 */
[----:B------:R-:W-:Y:S01]  /*7bd0*/  FFMA.FTZ R24, R31, R12, -R24 ;  /* 0x0000000c1f187223 */ /* 0x000fe20000010818 */
[-C--:B------:R-:W-:Y:S01]  /*7be0*/  FFMA.FTZ R30, R25, R13.reuse, R30 ;  /* 0x0000000d191e7223 */ /* 0x080fe2000001001e */
[----:B------:R-:W-:Y:S01]  /*7bf0*/  FFMA.FTZ R15, R14, R13, -R15 ;  /* 0x0000000d0e0f7223 */ /* 0x000fe2000001080f */
[----:B------:R-:W-:Y:S01]  /*7c00*/  F2FP.SATFINITE.E4M3.F32.PACK_AB_MERGE_C R29, R43, R38, R40 ;  /* 0x000000262b1d723e */ /* 0x000fe20004807028 */
[----:B------:R-:W-:Y:S01]  /*7c10*/  IMAD.MOV.U32 R28, RZ, RZ, R119 ;  /* 0x000000ffff1c7224 */ /* 0x000fe200078e0077 */
[----:B------:R-:W-:Y:S01]  /*7c20*/  F2FP.SATFINITE.E4M3.F32.PACK_AB_MERGE_C R32, R32, R41, RZ ;  /* 0x000000292020723e */ /* 0x000fe200048070ff */
[----:B------:R-:W-:Y:S01]  /*7c30*/  IMAD.MOV.U32 R34, RZ, RZ, R123 ;  /* 0x000000ffff227224 */ /* 0x000fe200078e007b */
[----:B------:R-:W-:-:S02]  /*7c40*/  F2FP.SATFINITE.E4M3.F32.PACK_AB_MERGE_C R24, R24, R117, RZ ;  /* 0x000000751818723e */ /* 0x000fc400048070ff */
[----:B------:R-:W-:Y:S01]  /*7c50*/  F2FP.SATFINITE.E4M3.F32.PACK_AB_MERGE_C R35, R30, R33, R32 ;  /* 0x000000211e23723e */ /* 0x000fe20004807020 */
[----:B------:R-:W-:Y:S01]  /*7c60*/  IMAD.MOV.U32 R32, RZ, RZ, R120 ;  /* 0x000000ffff207224 */ /* 0x000fe200078e0078 */
[----:B------:R-:W-:Y:S01]  /*7c70*/  F2FP.SATFINITE.E4M3.F32.PACK_AB_MERGE_C R31, R15, R116, R24 ;  /* 0x000000740f1f723e */ /* 0x000fe20004807018 */
[----:B------:R-:W-:Y:S02]  /*7c80*/  IMAD.MOV.U32 R33, RZ, RZ, R121 ;  /* 0x000000ffff217224 */ /* 0x000fe400078e0079 */
[----:B------:R-:W-:-:S07]  /*7c90*/  IMAD.MOV.U32 R30, RZ, RZ, R118 ;  /* 0x000000ffff1e7224 */ /* 0x000fce00078e0076 */
.L_x_1408:
[----:B------:R-:W-:Y:S05]  /*7ca0*/  BSYNC B2 ;  /* 0x0000000000027941 */ /* 0x000fea0003800000 */
.L_x_1407:
        /* <DEDUP_REMOVED lines=10> */
.L_x_1406:
[----:B------:R-:W-:Y:S05]  /*7d50*/  BSYNC B1 ;  /* 0x0000000000017941 */ /* 0x000fea0003800000 */
.L_x_1405:
[----:B------:R-:W-:-:S13]  /*7d60*/  ISETP.NE.AND P4, PT, R98, RZ, PT ;  /* 0x000000ff6200720c */ /* 0x000fda0003f85270 */
[----:B------:R-:W-:Y:S05]  /*7d70*/  @!P4 BRA `(.L_x_1373) ;  /* 0x00000010005cc947 */ /* 0x000fea0003800000 */
[----:B------:R-:W-:Y:S01]  /*7d80*/  ISETP.GE.AND P6, PT, R214, R92, PT ;  /* 0x0000005cd600720c */ /* 0x000fe20003fc6270 */
[----:B------:R-:W-:Y:S01]  /*7d90*/  BSSY B1, `(.L_x_1409) ;  /* 0x00000eb000017945 */ /* 0x000fe20003800000 */
[----:B0--3--:R-:W-:Y:S02]  /*7da0*/  IADD3 R29, P4, P5, R52, R62, R69 ;  /* 0x0000003e341d7210 */ /* 0x009fe40007d9e045 */
[----:B------:R-:W-:Y:S02]  /*7db0*/  SEL R114, R75, R114, !P6 ;  /* 0x000000724b727207 */ /* 0x000fe40007000000 */
[----:B------:R-:W-:Y:S02]  /*7dc0*/  IADD3.X R12, R91, R112, R64, P4, P5 ;  /* 0x000000705b0c7210 */ /* 0x000fe400027ea440 */
[----:B------:R-:W-:Y:S02]  /*7dd0*/  SHF.R.S32.HI R13, RZ, 0x1f, R114 ;  /* 0x0000001fff0d7819 */ /* 0x000fe40000011472 */
[----:B------:R-:W-:-:S02]  /*7de0*/  IADD3 R28, P4, R29, R60, RZ ;  /* 0x0000003c1d1c7210 */ /* 0x000fc40007f9e0ff */
[----:B------:R-:W-:-:S03]  /*7df0*/  LEA.HI R13, R13, R114, RZ, 0x5 ;  /* 0x000000720d0d7211 */ /* 0x000fc600078f28ff */
[----:B------:R-:W-:Y:S01]  /*7e00*/  IMAD.X R29, R12, 0x1, R61, P4 ;  /* 0x000000010c1d7824 */ /* 0x000fe200020e063d */
[----:B------:R-:W-:Y:S02]  /*7e10*/  SHF.R.S32.HI R12, RZ, 0x5, R13 ;  /* 0x00000005ff0c7819 */ /* 0x000fe4000001140d */
[----:B------:R-:W-:Y:S02]  /*7e20*/  ISETP.GE.AND P4, PT, R214, R104, PT ;  /* 0x00000068d600720c */ /* 0x000fe40003f86270 */
        /* <DEDUP_REMOVED lines=49> */
[----:B------:R-:W-:Y:S02]  /*8140*/  IMAD.U32 R5, R32, 0x10000, RZ ;  /* 0x0001000020057824 */ /* 0x000fe400078e00ff */
[C---:B------:R-:W-:Y:S01]  /*8150*/  FMUL.FTZ R34, R9.reuse, R34 ;  /* 0x0000002209227220 */ /* 0x040fe20000410000 */
[--C-:B------:R-:W-:Y:S01]  /*8160*/  HADD2.F32 R32, -RZ, R30.reuse.H0_H0 ;  /* 0x2000001eff207230 */ /* 0x100fe20000004100 */
[----:B------:R-:W-:Y:S01]  /*8170*/  LOP3.LUT R7, R36, 0xff0000, R7, 0xf8, !PT ;  /* 0x00ff000024077812 */ /* 0x000fe200078ef807 */
[----:B------:R-:W-:Y:S01]  /*8180*/  HADD2.F32 R30, -RZ, R30.H1_H1 ;  /* 0x3000001eff1e7230 */ /* 0x000fe20000004100 */
[----:B------:R-:W-:Y:S02]  /*8190*/  F2FP.F16.E4M3.UNPACK_B R109, R109 ;  /* 0x0000006dff6d723e */ /* 0x000fe400020006ff */
        /* <DEDUP_REMOVED lines=8> */
[----:B------:R-:W-:-:S02]  /*8220*/  HADD2.F32 R33, -RZ, R109.H0_H0 ;  /* 0x2000006dff217230 */ /* 0x000fc40000004100 */
[-C--:B------:R-:W-:Y:S01]  /*8230*/  FMUL.FTZ R34, R11, R32.reuse ;  /* 0x000000200b227220 */ /* 0x080fe20000410000 */
[----:B------:R-:W-:Y:S02]  /*8240*/  HADD2.F32 R10, -RZ, R24.H0_H0 ;  /* 0x20000018ff0a7230 */ /* 0x000fe40000004100 */
[C---:B------:R-:W-:Y:S01]  /*8250*/  FMUL.FTZ R32, R9.reuse, R32 ;  /* 0x0000002009207220 */ /* 0x040fe20000410000 */
[----:B------:R-:W-:Y:S02]  /*8260*/  HADD2.F32 R8, -RZ, R12.H0_H0 ;  /* 0x2000000cff087230 */ /* 0x000fe40000004100 */
[-C--:B------:R-:W-:Y:S01]  /*8270*/  FFMA.FTZ R37, R9, R30.reuse, -R34 ;  /* 0x0000001e09257223 */ /* 0x080fe20000010822 */
[----:B------:R-:W-:Y:S02]  /*8280*/  HADD2.F32 R9, -RZ, R107.H0_H0 ;  /* 0x2000006bff097230 */ /* 0x000fe40000004100 */
[----:B------:R-:W-:Y:S01]  /*8290*/  FFMA.FTZ R39, R11, R30, R32 ;  /* 0x0000001e0b277223 */ /* 0x000fe20000010020 */
        /* <DEDUP_REMOVED lines=19> */
[----:B------:R-:W-:Y:S01]  /*83d0*/  LOP3.LUT R5, R38, 0xff0000, R5, 0xf8, !PT ;  /* 0x00ff000026057812 */ /* 0x000fe200078ef805 */
        /* <DEDUP_REMOVED lines=12> */
[----:B------:R-:W-:Y:S01]  /*84a0*/  F2FP.F16.E4M3.UNPACK_B R14, R14 ;  /* 0x0000000eff0e723e */ /* 0x000fe200020006ff */
[-C--:B------:R-:W-:Y:S01]  /*84b0*/  FFMA.FTZ R107, R8, R9.reuse, -R41 ;  /* 0x00000009086b7223 */ /* 0x080fe20000010829 */
[----:B------:R-:W-:Y:S02]  /*84c0*/  HADD2.F32 R12, -RZ, R108.H0_H0 ;  /* 0x2000006cff0c7230 */ /* 0x000fe40000004100 */
[----:B------:R-:W-:Y:S01]  /*84d0*/  FFMA.FTZ R111, R10, R9, R33 ;  /* 0x000000090a6f7223 */ /* 0x000fe20000010021 */
[----:B------:R-:W-:Y:S01]  /*84e0*/  F2FP.F16.E4M3.UNPACK_B R106, R106 ;  /* 0x0000006aff6a723e */ /* 0x000fe200020006ff */
        /* <DEDUP_REMOVED lines=8> */
[----:B------:R-:W-:Y:S01]  /*8570*/  HADD2.F32 R10, -RZ, R106.H0_H0 ;  /* 0x2000006aff0a7230 */ /* 0x000fe20000004100 */
[----:B------:R-:W-:Y:S01]  /*8580*/  F2FP.SATFINITE.E4M3.F32.PACK_AB_MERGE_C R111, R111, R24, RZ ;  /* 0x000000186f6f723e */ /* 0x000fe200048070ff */
[----:B------:R-:W-:-:S02]  /*8590*/  HADD2.F32 R14, -RZ, R14.H1_H1 ;  /* 0x3000000eff0e7230 */ /* 0x000fc40000004100 */
        /* <DEDUP_REMOVED lines=11> */
[----:B------:R-:W-:Y:S01]  /*8650*/  F2FP.F16.E4M3.UNPACK_B R12, R6 ;  /* 0x00000006ff0c723e */ /* 0x000fe200020006ff */
        /* <DEDUP_REMOVED lines=9> */
[----:B------:R-:W-:Y:S01]  /*86f0*/  FFMA.FTZ R30, R9, R14, -R30 ;  /* 0x0000000e091e7223 */ /* 0x000fe2000001081e */
[----:B------:R-:W-:Y:S01]  /*8700*/  F2FP.SATFINITE.E4M3.F32.PACK_AB_MERGE_C R37, R37, R40, RZ ;  /* 0x000000282525723e */ /* 0x000fe200048070ff */
[----:B------:R-:W-:Y:S02]  /*8710*/  HADD2.F32 R8, -RZ, R8.H1_H1 ;  /* 0x30000008ff087230 */ /* 0x000fe40000004100 */
[----:B------:R-:W-:Y:S01]  /*8720*/  FFMA.FTZ R26, R11, R14, R26 ;  /* 0x0000000e0b1a7223 */ /* 0x000fe2000001001a */
[----:B------:R-:W-:-:S02]  /*8730*/  HADD2.F32 R9, -RZ, R12.H1_H1 ;  /* 0x3000000cff097230 */ /* 0x000fc40000004100 */
[-C--:B------:R-:W-:Y:S01]  /*8740*/  FMUL.FTZ R11, R10, R33.reuse ;  /* 0x000000210a0b7220 */ /* 0x080fe20000410000 */
        /* <DEDUP_REMOVED lines=10> */
[----:B------:R-:W-:Y:S01]  /*87f0*/  F2FP.SATFINITE.E4M3.F32.PACK_AB_MERGE_C R36, R39, R36, RZ ;  /* 0x000000242724723e */ /* 0x000fe200048070ff */
[----:B------:R-:W-:Y:S01]  /*8800*/  HADD2.F32 R10, -RZ, R11.H0_H0 ;  /* 0x2000000bff0a7230 */ /* 0x000fe20000004100 */
        /* <DEDUP_REMOVED lines=8> */
[----:B------:R-:W-:Y:S02]  /*8890*/  HADD2.F32 R10, -RZ, R6.H1_H1 ;  /* 0x30000006ff0a7230 */ /* 0x000fe40000004100 */
        /* <DEDUP_REMOVED lines=48> */
[----:B------:R-:W-:-:S02]  /*8ba0*/  F2FP.SATFINITE.E4M3.F32.PACK_AB_MERGE_C R13, R35, R30, R32 ;  /* 0x0000001e230d723e */ /* 0x000fc40004807020 */
[----:B------:R-:W-:Y:S02]  /*8bb0*/  F2FP.SATFINITE.E4M3.F32.PACK_AB_MERGE_C R24, R24, R33, RZ ;  /* 0x000000211818723e */ /* 0x000fe400048070ff */
[----:B------:R-:W-:Y:S02]  /*8bc0*/  F2FP.SATFINITE.E4M3.F32.PACK_AB_MERGE_C R8, R8, R43, RZ ;  /* 0x0000002b0808723e */ /* 0x000fe400048070ff */
[----:B------:R-:W-:Y:S01]  /*8bd0*/  F2FP.SATFINITE.E4M3.F32.PACK_AB_MERGE_C R27, R14, R25, R24 ;  /* 0x000000190e1b723e */ /* 0x000fe20004807018 */
[----:B------:R-:W-:Y:S01]  /*8be0*/  IMAD.MOV.U32 R25, RZ, RZ, R26 ;  /* 0x000000ffff197224 */ /* 0x000fe200078e001a */
[----:B------:R-:W-:Y:S01]  /*8bf0*/  F2FP.SATFINITE.E4M3.F32.PACK_AB_MERGE_C R15, R7, R36, R8 ;  /* 0x00000024070f723e */ /* 0x000fe20004807008 */
[----:B------:R-:W-:Y:S01]  /*8c00*/  IMAD.MOV.U32 R24, RZ, RZ, R109 ;  /* 0x000000ffff187224 */ /* 0x000fe200078e006d */
[----:B------:R-:W-:Y:S01]  /*8c10*/  MOV R12, R38 ;  /* 0x00000026000c7202 */ /* 0x000fe20000000f00 */
[----:B------:R-:W-:Y:S02]  /*8c20*/  IMAD.MOV.U32 R14, RZ, RZ, R107 ;  /* 0x000000ffff0e7224 */ /* 0x000fe400078e006b */
[----:B------:R-:W-:-:S07]  /*8c30*/  IMAD.MOV.U32 R26, RZ, RZ, R111 ;  /* 0x000000ffff1a7224 */ /* 0x000fce00078e006f */
.L_x_1410:
[----:B------:R-:W-:Y:S05]  /*8c40*/  BSYNC B1 ;  /* 0x0000000000017941 */ /* 0x000fea0003800000 */
.L_x_1409:
[----:B0-----:R0:W-:Y:S01]  /*8c50*/  STG.E.128 desc[UR40][R28.64], R12 ;  /* 0x0000000c1c007986 */ /* 0x0011e2000c101d28 */
[----:B------:R-:W-:-:S13]  /*8c60*/  ISETP.GE.AND P4, PT, R31, R110, PT ;  /* 0x0000006e1f00720c */ /* 0x000fda0003f86270 */
[----:B------:R-:W-:Y:S05]  /*8c70*/  @P4 BRA `(.L_x_1373) ;  /* 0x00000000009c4947 */ /* 0x000fea0003800000 */
[--C-:B------:R-:W-:Y:S02]  /*8c80*/  SHF.R.S32.HI R4, RZ, 0x1f, R31.reuse ;  /* 0x0000001fff047819 */ /* 0x100fe4000001141f */
[----:B------:R-:W-:-:S04]  /*8c90*/  IADD3 R31, P4, P5, R52, R62, R31 ;  /* 0x0000003e341f7210 */ /* 0x000fc80007d9e01f */
[----:B------:R-:W-:Y:S02]  /*8ca0*/  IADD3.X R4, R91, R112, R4, P4, P5 ;  /* 0x000000705b047210 */ /* 0x000fe400027ea404 */
[----:B------:R-:W-:-:S05]  /*8cb0*/  IADD3 R60, P4, R31, R60, RZ ;  /* 0x0000003c1f3c7210 */ /* 0x000fca0007f9e0ff */
[----:B------:R-:W-:-:S05]  /*8cc0*/  IMAD.X R61, R4, 0x1, R61, P4 ;  /* 0x00000001043d7824 */ /* 0x000fca00020e063d */
[----:B--2---:R2:W-:Y:S01]  /*8cd0*/  STG.E.128 desc[UR40][R60.64], R24 ;  /* 0x000000183c007986 */ /* 0x0045e2000c101d28 */
[----:B------:R-:W-:Y:S05]  /*8ce0*/  BRA `(.L_x_1373) ;  /* 0x0000000000807947 */ /* 0x000fea0003800000 */
.L_x_1366:
[----:B------:R-:W-:-:S06]  /*8cf0*/  UISETP.NE.AND UP0, UPT, UR42, 0x3, UPT ;  /* 0x000000032a00788c */ /* 0x000fcc000bf05270 */
[----:B------:R-:W-:-:S13]  /*8d00*/  PLOP3.LUT P3, PT, PT, PT, UP0, 0x80, 0x0 ;  /* 0x000000000000781c */ /* 0x000fda0003f6f008 */
[----:B------:R-:W-:Y:S05]  /*8d10*/  @!P3 BRA `(.L_x_1411) ;  /* 0x000000000004b947 */ /* 0x000fea0003800000 */
[----:B------:R-:W-:Y:S01]  /*8d20*/  BPT.TRAP 0x1 ;  /* 0x000000040000795c */ /* 0x000fe20000300000 */
.L_x_1411:
[----:B------:R-:W-:Y:S01]  /*8d30*/  IMAD R94, R17, 0x8, R16 ;  /* 0x00000008115e7824 */ /* 0x000fe200078e0210 */
[----:B------:R-:W-:Y:S01]  /*8d40*/  SHF.L.U32 R105, R205, 0x1f, RZ ;  /* 0x0000001fcd697819 */ /* 0x000fe200000006ff */
[----:B------:R-:W-:Y:S01]  /*8d50*/  IMAD R103, R57, -0x80, R58 ;  /* 0xffffff8039677824 */ /* 0x000fe200078e023a */
[----:B------:R-:W-:Y:S02]  /*8d60*/  BSSY B1, `(.L_x_1412) ;  /* 0x0000004000017945 */ /* 0x000fe40003800000 */
[----:B------:R-:W0:Y:S02]  /*8d70*/  SYNCS.PHASECHK.TRANS64.TRYWAIT P4, [R94+URZ+0x2a890], R105 ;  /* 0x02a890695e0075a7 */ /* 0x000e24000808017f */
[----:B------:R-:W-:Y:S01]  /*8d80*/  VIMNMX R103, R103, 0x80, PT ;  /* 0x0000008067677848 */ /* 0x000fe20003fe0100 */
[----:B0-----:R-:W-:Y:S06]  /*8d90*/  @!P4 BRA `(.L_x_1413) ;  /* 0x0000020c002cc947 */ /* 0x001fec0003800000 */
.L_x_1723:
[----:B------:R-:W-:Y:S05]  /*8da0*/  BSYNC B1 ;  /* 0x0000000000017941 */ /* 0x000fea0003800000 */
.L_x_1412:
        /* <DEDUP_REMOVED lines=20> */
.L_x_1373:
[----:B------:R-:W-:Y:S05]  /*8ef0*/  BSYNC B0 ;  /* 0x0000000000007941 */ /* 0x000fea0003800000 */
.L_x_1365:
[----:B-1234-:R-:W1:Y:S01]  /*8f00*/  S2R R4, SR_TID.X ;  /* 0x0000000000047919 */ /* 0x01ee620000002100 */
[----:B------:R-:W-:Y:S01]  /*8f10*/  @!PT LDS RZ, [RZ] ;  /* 0x00000000fffff984 */ /* 0x000fe20000000800 */
[----:B------:R-:W-:Y:S01]  /*8f20*/  @!PT LDS RZ, [RZ] ;  /* 0x00000000fffff984 */ /* 0x000fe20000000800 */
[----:B------:R-:W-:Y:S01]  /*8f30*/  @!PT LDS RZ, [RZ] ;  /* 0x00000000fffff984 */ /* 0x000fe20000000800 */
[----:B------:R-:W-:Y:S01]  /*8f40*/  @!PT LDS RZ, [RZ] ;  /* 0x00000000fffff984 */ /* 0x000fe20000000800 */
[----:B------:R2:W-:Y:S06]  /*8f50*/  MEMBAR.ALL.CTA ;  /* 0x0000000000007992 */ /* 0x0005ec0000008000 */
[----:B--2---:R-:W2:Y:S01]  /*8f60*/  FENCE.VIEW.ASYNC.S ;  /* 0x00000000000073c6 */ /* 0x004ea20000000000 */
[----:B------:R-:W-:Y:S05]  /*8f70*/  WARPSYNC.ALL ;  /* 0x0000000000007948 */ /* 0x000fea0003800000 */
[----:B------:R-:W-:Y:S01]  /*8f80*/  BSSY B0, `(.L_x_1414) ;  /* 0x0000009000007945 */ /* 0x000fe20003800000 */
[----:B-1----:R-:W-:Y:S01]  /*8f90*/  LOP3.LUT R4, R4, 0x7f, RZ, 0xc0, !PT ;  /* 0x0000007f04047812 */ /* 0x002fe200078ec0ff */
[----:B--2---:R1:W-:Y:S03]  /*8fa0*/  BAR.SYNC.DEFER_BLOCKING R76, 0x80 ;  /* 0x0002004c0000751d */ /* 0x0043e60000010000 */
[----:B------:R-:W-:-:S13]  /*8fb0*/  ISETP.NE.AND P4, PT, R4, RZ, PT ;  /* 0x000000ff0400720c */ /* 0x000fda0003f85270 */
[----:B------:R-:W-:-:S05]  /*8fc0*/  @!P4 VIADD R4, R94, 0x2a8a0 ;  /* 0x0002a8a05e04c836 */ /* 0x000fca0000000000 */
[----:B------:R-:W-:-:S04]  /*8fd0*/  @!P4 PRMT R4, RZ, 0x654, R4 ;  /* 0x00000654ff04c816 */ /* 0x000fc80000000004 */
[----:B------:R1:W-:Y:S01]  /*8fe0*/  @!P4 SYNCS.ARRIVE.TRANS64.RED.A1T0 RZ, [R4+URZ], RZ ;  /* 0x000000ff04ffc9a7 */ /* 0x0003e2000810043f */
[----:B------:R-:W-:Y:S05]  /*8ff0*/  @!P3 BRA `(.L_x_1415) ;  /* 0x000000000004b947 */ /* 0x000fea0003800000 */
[----:B------:R-:W-:Y:S01]  /*9000*/  BPT.TRAP 0x1 ;  /* 0x000000040000795c */ /* 0x000fe20000300000 */
.L_x_1415:
[----:B------:R-:W-:Y:S05]  /*9010*/  BSYNC B0 ;  /* 0x0000000000007941 */ /* 0x000fea0003800000 */
.L_x_1414:
[----:B------:R-:W2:Y:S01]  /*9020*/  SYNCS.PHASECHK.TRANS64.TRYWAIT P3, [R94+URZ+0x2a8b0], R105 ;  /* 0x02a8b0695e0075a7 */ /* 0x000ea2000806017f */
[----:B------:R-:W-:Y:S04]  /*9030*/  BSSY B0, `(.L_x_1416) ;  /* 0x0000002000007945 */ /* 0x000fe80003800000 */
[----:B--2---:R-:W-:Y:S05]  /*9040*/  @!P3 BRA `(.L_x_1417) ;  /* 0x000002080094b947 */ /* 0x004fea0003800000 */
.L_x_1724:
[----:B------:R-:W-:Y:S05]  /*9050*/  BSYNC B0 ;  /* 0x0000000000007941 */ /* 0x000fea0003800000 */
.L_x_1416:
[----:B------:R-:W-:Y:S01]  /*9060*/  ISETP.GE.AND P3, PT, R22, R103, PT ;  /* 0x000000671600720c */ /* 0x000fe20003f66270 */
[----:B------:R-:W-:-:S12]  /*9070*/  BSSY B0, `(.L_x_1418) ;  /* 0x000001f000007945 */ /* 0x000fd80003800000 */
[----:B------:R-:W-:Y:S05]  /*9080*/  @P3 BRA `(.L_x_1419) ;  /* 0x0000000000743947 */ /* 0x000fea0003800000 */
[----:B-1----:R-:W-:Y:S01]  /*9090*/  IMAD.WIDE R4, R57, 0x80, R2 ;  /* 0x0000008039047825 */ /* 0x002fe200078e0202 */
[----:B------:R-:W-:Y:S01]  /*90a0*/  ULDC.64 UR4, c[0x0][0x318] ;  /* 0x0000c60000047ab9 */ /* 0x000fe20000000a00 */
[----:B------:R-:W-:Y:S02]  /*90b0*/  ULDC.64 UR6, c[0x0][0x308] ;  /* 0x0000c20000067ab9 */ /* 0x000fe40000000a00 */
[----:B------:R-:W-:Y:S02]  /*90c0*/  IMAD.MOV.U32 R6, RZ, RZ, R50 ;  /* 0x000000ffff067224 */ /* 0x000fe400078e0032 */
[----:B------:R-:W-:Y:S02]  /*90d0*/  IMAD.MOV.U32 R7, RZ, RZ, R65 ;  /* 0x000000ffff077224 */ /* 0x000fe400078e0041 */
[----:B------:R-:W-:Y:S02]  /*90e0*/  IMAD R5, R5, UR4, RZ ;  /* 0x0000000405057c24 */ /* 0x000fe4000f8e02ff */
[----:B------:R-:W-:Y:S01]  /*90f0*/  IMAD.WIDE.U32 R6, R4, UR4, R6 ;  /* 0x0000000404067c25 */ /* 0x000fe2000f8e0006 */
[----:B------:R-:W-:-:S03]  /*9100*/  ULDC UR4, c[0x0][0x2e4] ;  /* 0x0000b90000047ab9 */ /* 0x000fc60000000800 */
[----:B------:R-:W-:Y:S01]  /*9110*/  IMAD R5, R4, UR5, R5 ;  /* 0x0000000504057c24 */ /* 0x000fe2000f8e0205 */
[----:B0-----:R-:W-:-:S04]  /*9120*/  IADD3 R28, P3, R6, UR6, RZ ;  /* 0x00000006061c7c10 */ /* 0x001fc8000ff7e0ff */
        /* <DEDUP_REMOVED lines=19> */
.L_x_1419:
[----:B------:R-:W-:Y:S05]  /*9260*/  BSYNC B0 ;  /* 0x0000000000007941 */ /* 0x000fea0003800000 */
.L_x_1418:
[----:B------:R-:W-:Y:S01]  /*9270*/  @!PT LDS RZ, [RZ] ;  /* 0x00000000fffff984 */ /* 0x000fe20000000800 */
[----:B------:R-:W-:Y:S01]  /*9280*/  @!PT LDS RZ, [RZ] ;  /* 0x00000000fffff984 */ /* 0x000fe20000000800 */
[----:B------:R-:W-:Y:S01]  /*9290*/  @!PT LDS RZ, [RZ] ;  /* 0x00000000fffff984 */ /* 0x000fe20000000800 */
[----:B------:R-:W-:Y:S01]  /*92a0*/  @!PT LDS RZ, [RZ] ;  /* 0x00000000fffff984 */ /* 0x000fe20000000800 */
[----:B------:R4:W-:Y:S06]  /*92b0*/  MEMBAR.ALL.CTA ;  /* 0x0000000000007992 */ /* 0x0009ec0000008000 */
[----:B----4-:R-:W4:Y:S01]  /*92c0*/  FENCE.VIEW.ASYNC.S ;  /* 0x00000000000073c6 */ /* 0x010f220000000000 */
[----:B------:R-:W-:Y:S02]  /*92d0*/  VIADD R17, R17, 0x1 ;  /* 0x0000000111117836 */ /* 0x000fe40000000000 */
[----:B0-2---:R-:W-:Y:S01]  /*92e0*/  @!P4 VIADD R94, R94, 0x2a8c0 ;  /* 0x0002a8c05e5ec836 */ /* 0x005fe20000000000 */
[----:B----4-:R0:W-:Y:S02]  /*92f0*/  BAR.SYNC.DEFER_BLOCKING R76, 0x80 ;  /* 0x0002004c0000751d */ /* 0x0101e40000010000 */
[----:B------:R-:W-:-:S02]  /*9300*/  ISETP.NE.AND P3, PT, R17, 0x2, PT ;  /* 0x000000021100780c */ /* 0x000fc40003f65270 */
[----:B------:R-:W-:Y:S02]  /*9310*/  @!P4 PRMT R94, RZ, 0x654, R94 ;  /* 0x00000654ff5ec816 */ /* 0x000fe4000000005e */
[----:B-1----:R-:W-:Y:S02]  /*9320*/  SEL R4, RZ, 0x1, P3 ;  /* 0x00000001ff047807 */ /* 0x002fe40001800000 */
[----:B------:R-:W-:Y:S02]  /*9330*/  SEL R17, R17, RZ, P3 ;  /* 0x000000ff11117207 */ /* 0x000fe40001800000 */
[----:B------:R-:W-:Y:S01]  /*9340*/  LOP3.LUT R205, R205, R4, RZ, 0x3c, !PT ;  /* 0x00000004cdcd7212 */ /* 0x000fe200078e3cff */
[----:B------:R0:W-:Y:S01]  /*9350*/  @!P4 SYNCS.ARRIVE.TRANS64.RED.A1T0 RZ, [R94+URZ], RZ ;  /* 0x000000ff5effc9a7 */ /* 0x0001e2000810043f */
[----:B------:R-:W-:Y:S05]  /*9360*/  @P2 BRA `(.L_x_1420) ;  /* 0xffffff9400082947 */ /* 0x000fea000383ffff */
[----:B------:R-:W1:Y:S01]  /*9370*/  S2R R5, SR_TID.X ;  /* 0x0000000000057919 */ /* 0x000e620000002100 */
[----:B------:R-:W-:Y:S02]  /*9380*/  PLOP3.LUT P0, PT, PT, PT, PT, 0x8, 0x0 ;  /* 0x000000000000781c */ /* 0x000fe40003f0e170 */
[----:B-1----:R-:W-:-:S04]  /*9390*/  SHF.R.U32.HI R5, RZ, 0x7, R5 ;  /* 0x00000007ff057819 */ /* 0x002fc80000011605 */
[----:B------:R-:W-:-:S13]  /*93a0*/  ISETP.NE.AND P5, PT, R5, 0x1, PT ;  /* 0x000000010500780c */ /* 0x000fda0003fa5270 */
[----:B------:R-:W-:Y:S06]  /*93b0*/  @!P5 BAR.ARV 0x9, 0x100 ;  /* 0x024400000000db1d */ /* 0x000fec0000002000 */
.L_x_1360:
[----:B------:R-:W1:Y:S01]  /*93c0*/  LDC R0, c[0x0][0x428] ;  /* 0x00010a00ff007b82 */ /* 0x000e620000000800 */
[----:B------:R-:W-:-:S07]  /*93d0*/  IMAD.MOV.U32 R221, RZ, RZ, R210 ;  /* 0x000000ffffdd7224 */ /* 0x000fce00078e00d2 */
[----:B------:R-:W2:Y:S01]  /*93e0*/  LDC.64 R4, c[0x0][0x9e0] ;  /* 0x00027800ff047b82 */ /* 0x000ea20000000a00 */
[----:B-1----:R-:W-:Y:S02]  /*93f0*/  ISETP.NE.AND P1, PT, R0, 0x1, PT ;  /* 0x000000010000780c */ /* 0x002fe40003f25270 */
[----:B------:R-:W-:-:S05]  /*9400*/  IADD3 R0, R201, 0x80, -R202 ;  /* 0x00000080c9007810 */ /* 0x000fca0007ffe8ca */
[----:B------:R-:W-:Y:S01]  /*9410*/  IMAD R219, R209, 0x80, R0 ;  /* 0x00000080d1db7824 */ /* 0x000fe200078e0200 */
[----:B--2---:R-:W-:-:S05]  /*9420*/  ISETP.GE.AND P2, PT, R5, 0x1, PT ;  /* 0x000000010500780c */ /* 0x004fca0003f46270 */
[----:B------:R-:W1:Y:S08]  /*9430*/  @P1 LDC R3, c[0x0][0x42c] ;  /* 0x00010b00ff031b82 */ /* 0x000e700000000800 */
[----:B------:R-:W2:Y:S01]  /*9440*/  @P1 LDC R2, c[0x0][0x430] ;  /* 0x00010c00ff021b82 */ /* 0x000ea20000000800 */
[----:B-1----:R-:W-:Y:S01]  /*9450*/  @P1 IMAD.HI.U32 R3, R210, R3, RZ ;  /* 0x00000003d2031227 */ /* 0x002fe200078e00ff */
[----:B------:R-:W-:Y:S06]  /*9460*/  @P0 BRA `(.L_x_1421) ;  /* 0x00000000000c0947 */ /* 0x000fec0003800000 */
[----:B------:R-:W1:Y:S01]  /*9470*/  FENCE.VIEW.ASYNC.G ;  /* 0x00000000000073c6 */ /* 0x000e620000000100 */
[----:B------:R-:W-:Y:S05]  /*9480*/  WARPSYNC.ALL ;  /* 0x0000000000007948 */ /* 0x000fea0003800000 */
[----:B-1----:R-:W-:Y:S06]  /*9490*/  BAR.ARV 0xc, 0x180 ;  /* 0x0306000000007b1d */ /* 0x002fec0000002000 */
.L_x_1421:
[----:B--2---:R-:W-:Y:S01]  /*94a0*/  @P1 SHF.R.U32.HI R221, RZ, R2, R3 ;  /* 0x00000002ffdd1219 */ /* 0x004fe20000011603 */
[----:B------:R-:W-:Y:S01]  /*94b0*/  IMAD.IADD R0, R219, 0x1, R4 ;  /* 0x00000001db007824 */ /* 0x000fe200078e0204 */
[----:B------:R-:W-:Y:S06]  /*94c0*/  @!P2 BRA `(.L_x_1422) ;  /* 0x000000000048a947 */ /* 0x000fec0003800000 */
[C---:B------:R-:W-:Y:S01]  /*94d0*/  ISETP.GT.AND P0, PT, R219.reuse, RZ, PT ;  /* 0x000000ffdb00720c */ /* 0x040fe20003f04270 */
[----:B------:R-:W-:Y:S01]  /*94e0*/  BSSY B0, `(.L_x_1423) ;  /* 0x000000e000007945 */ /* 0x000fe20003800000 */
[----:B------:R-:W-:-:S11]  /*94f0*/  VIADD R2, R219, 0xffffffff ;  /* 0xffffffffdb027836 */ /* 0x000fd60000000000 */
        /* <DEDUP_REMOVED lines=8> */
.L_x_1424:
[----:B------:R-:W-:-:S13]  /*9580*/  ISETP.NE.AND P0, PT, R5, 0x1, PT ;  /* 0x000000010500780c */ /* 0x000fda0003f05270 */
[----:B------:R-:W1:Y:S02]  /*9590*/  @P0 LDC.64 R6, c[0x0][0x9e8] ;  /* 0x00027a00ff060b82 */ /* 0x000e640000000a00 */
[----:B-1----:R-:W-:-:S05]  /*95a0*/  @P0 IMAD.HI.U32 R4, R2, R6, RZ ;  /* 0x0000000602040227 */ /* 0x002fca00078e00ff */
[----:B------:R-:W-:-:S07]  /*95b0*/  @P0 SHF.R.U32.HI R2, RZ, R7, R4 ;  /* 0x00000007ff020219 */ /* 0x000fce0000011604 */
.L_x_1425:
[----:B------:R-:W-:Y:S05]  /*95c0*/  BSYNC B0 ;  /* 0x0000000000007941 */ /* 0x000fea0003800000 */
.L_x_1423:
[----:B------:R-:W-:-:S05]  /*95d0*/  IMAD R3, R2, R5, R5 ;  /* 0x0000000502037224 */ /* 0x000fca00078e0205 */
[----:B------:R-:W-:-:S07]  /*95e0*/  VIMNMX R0, R0, R3, PT ;  /* 0x0000000300007248 */ /* 0x000fce0003fe0100 */
.L_x_1422:
[----:B------:R-:W-:Y:S01]  /*95f0*/  VIADD R0, R0, 0x7f ;  /* 0x0000007f00007836 */ /* 0x000fe20000000000 */
[----:B------:R-:W-:Y:S01]  /*9600*/  ULDC UR4, c[0x0][0x9dc] ;  /* 0x0002770000047ab9 */ /* 0x000fe20000000800 */
[----:B------:R-:W-:-:S03]  /*9610*/  IMAD.IADD R120, R201, 0x1, -R202 ;  /* 0x00000001c9787824 */ /* 0x000fc600078e0aca */
[----:B------:R-:W-:Y:S01]  /*9620*/  SHF.R.S32.HI R3, RZ, 0x1f, R0 ;  /* 0x0000001fff037819 */ /* 0x000fe20000011400 */
[----:B------:R-:W-:-:S03]  /*9630*/  IMAD R89, R209, 0x80, R120 ;  /* 0x00000080d1597824 */ /* 0x000fc600078e0278 */
[----:B------:R-:W-:Y:S01]  /*9640*/  LEA.HI R3, R3, R0, RZ, 0x7 ;  /* 0x0000000003037211 */ /* 0x000fe200078f38ff */
[----:B------:R-:W-:-:S03]  /*9650*/  VIADD R0, R89, -UR4 ;  /* 0x8000000459007c36 */ /* 0x000fc60008000000 */
[----:B------:R-:W-:-:S04]  /*9660*/  SHF.R.S32.HI R3, RZ, 0x7, R3 ;  /* 0x00000007ff037819 */ /* 0x000fc80000011403 */
[----:B------:R-:W-:Y:S01]  /*9670*/  VIMNMX R91, R54, R3, PT ;  /* 0x00000003365b7248 */ /* 0x000fe20003fe0100 */
[----:B------:R-:W-:Y:S06]  /*9680*/  @!P2 BRA `(.L_x_1426) ;  /* 0x000000000048a947 */ /* 0x000fec0003800000 */
[----:B------:R-:W-:Y:S01]  /*9690*/  ISETP.GT.AND P0, PT, R89, -0x1, PT ;  /* 0xffffffff5900780c */ /* 0x000fe20003f04270 */
[----:B------:R-:W-:-:S12]  /*96a0*/  BSSY B0, `(.L_x_1427) ;  /* 0x000000e000007945 */ /* 0x000fd80003800000 */
        /* <DEDUP_REMOVED lines=8> */
.L_x_1428:
[----:B------:R-:W-:-:S13]  /*9730*/  ISETP.NE.AND P0, PT, R5, 0x1, PT ;  /* 0x000000010500780c */ /* 0x000fda0003f05270 */
[----:B------:R-:W1:Y:S02]  /*9740*/  @P0 LDC.64 R2, c[0x0][0x9e8] ;  /* 0x00027a00ff020b82 */ /* 0x000e640000000a00 */
[----:B-1----:R-:W-:-:S04]  /*9750*/  @P0 IMAD.HI.U32 R4, R89, R2, RZ ;  /* 0x0000000259040227 */ /* 0x002fc800078e00ff */
[----:B------:R-:W-:Y:S01]  /*9760*/  IMAD.MOV.U32 R2, RZ, RZ, R89 ;  /* 0x000000ffff027224 */ /* 0x000fe200078e0059 */
[----:B------:R-:W-:-:S07]  /*9770*/  @P0 SHF.R.U32.HI R2, RZ, R3, R4 ;  /* 0x00000003ff020219 */ /* 0x000fce0000011604 */
.L_x_1429:
[----:B------:R-:W-:Y:S05]  /*9780*/  BSYNC B0 ;  /* 0x0000000000007941 */ /* 0x000fea0003800000 */
.L_x_1427:
[----:B------:R-:W-:-:S05]  /*9790*/  IMAD R3, R2, R5, RZ ;  /* 0x0000000502037224 */ /* 0x000fca00078e02ff */
[----:B------:R-:W-:-:S07]  /*97a0*/  VIMNMX R0, R0, R3, !PT ;  /* 0x0000000300007248 */ /* 0x000fce0007fe0100 */
.L_x_1426:
[----:B------:R-:W-:Y:S02]  /*97b0*/  SHF.R.S32.HI R3, RZ, 0x1f, R0 ;  /* 0x0000001fff037819 */ /* 0x000fe40000011400 */
[----:B------:R-:W-:Y:S02]  /*97c0*/  CS2R R122, SRZ ;  /* 0x00000000007a7805 */ /* 0x000fe4000001ff00 */
[----:B------:R-:W-:Y:S01]  /*97d0*/  PLOP3.LUT P0, PT, PT, PT, PT, 0x80, 0x0 ;  /* 0x000000000000781c */ /* 0x000fe20003f0f070 */
[----:B------:R-:W-:Y:S01]  /*97e0*/  IMAD.MOV.U32 R121, RZ, RZ, RZ ;  /* 0x000000ffff797224 */ /* 0x000fe200078e00ff */
[----:B------:R-:W-:Y:S02]  /*97f0*/  LEA.HI R3, R3, R0, RZ, 0x7 ;  /* 0x0000000003037211 */ /* 0x000fe400078f38ff */
[----:B------:R-:W-:Y:S02]  /*9800*/  CS2R R118, SRZ ;  /* 0x0000000000767805 */ /* 0x000fe4000001ff00 */
[----:B------:R-:W-:-:S02]  /*9810*/  CS2R R30, SRZ ;  /* 0x00000000001e7805 */ /* 0x000fc4000001ff00 */
[----:B------:R-:W-:Y:S02]  /*9820*/  CS2R R60, SRZ ;  /* 0x00000000003c7805 */ /* 0x000fe4000001ff00 */
[----:B------:R-:W-:Y:S02]  /*9830*/  SHF.R.S32.HI R3, RZ, 0x7, R3 ;  /* 0x00000007ff037819 */ /* 0x000fe40000011403 */
[----:B------:R-:W-:Y:S02]  /*9840*/  CS2R R112, SRZ ;  /* 0x0000000000707805 */ /* 0x000fe4000001ff00 */
[----:B------:R-:W-:Y:S02]  /*9850*/  CS2R R110, SRZ ;  /* 0x00000000006e7805 */ /* 0x000fe4000001ff00 */
[----:B------:R-:W-:Y:S02]  /*9860*/  CS2R R38, SRZ ;  /* 0x0000000000267805 */ /* 0x000fe4000001ff00 */
[----:B------:R-:W-:-:S02]  /*9870*/  VIMNMX R210, RZ, R3, !PT ;  /* 0x00000003ffd27248 */ /* 0x000fc40007fe0100 */
[----:B------:R-:W-:Y:S02]  /*9880*/  CS2R R52, SRZ ;  /* 0x0000000000347805 */ /* 0x000fe4000001ff00 */
[----:B------:R-:W-:Y:S01]  /*9890*/  CS2R R104, SRZ ;  /* 0x0000000000687805 */ /* 0x000fe2000001ff00 */
[----:B------:R-:W-:Y:S01]  /*98a0*/  IMAD.MOV.U32 R103, RZ, RZ, RZ ;  /* 0x000000ffff677224 */ /* 0x000fe200078e00ff */
[----:B------:R-:W-:Y:S02]  /*98b0*/  ISETP.GT.AND P1, PT, R91, R210, PT ;  /* 0x000000d25b00720c */ /* 0x000fe40003f24270 */
[----:B------:R-:W-:Y:S02]  /*98c0*/  CS2R R42, SRZ ;  /* 0x00000000002a7805 */ /* 0x000fe4000001ff00 */
[----:B------:R-:W-:Y:S02]  /*98d0*/  CS2R R44, SRZ ;  /* 0x00000000002c7805 */ /* 0x000fe4000001ff00 */
[----:B------:R-:W-:-:S02]  /*98e0*/  CS2R R96, SRZ ;  /* 0x0000000000607805 */ /* 0x000fc4000001ff00 */
[----:B0-----:R-:W-:Y:S02]  /*98f0*/  CS2R R76, SRZ ;  /* 0x00000000004c7805 */ /* 0x001fe4000001ff00 */
[----:B------:R-:W-:Y:S01]  /*9900*/  CS2R R86, SRZ ;  /* 0x0000000000567805 */ /* 0x000fe2000001ff00 */
[----:B------:R-:W-:Y:S01]  /*9910*/  IMAD.MOV.U32 R46, RZ, RZ, RZ ;  /* 0x000000ffff2e7224 */ /* 0x000fe200078e00ff */
[----:B------:R-:W-:Y:S02]  /*9920*/  CS2R R92, SRZ ;  /* 0x00000000005c7805 */ /* 0x000fe4000001ff00 */
[----:B------:R-:W-:Y:S01]  /*9930*/  CS2R R36, SRZ ;  /* 0x0000000000247805 */ /* 0x000fe2000001ff00 */
[----:B------:R-:W-:Y:S01]  /*9940*/  IMAD.MOV.U32 R74, RZ, RZ, RZ ;  /* 0x000000ffff4a7224 */ /* 0x000fe200078e00ff */
[----:B------:R-:W-:Y:S01]  /*9950*/  CS2R R66, SRZ ;  /* 0x0000000000427805 */ /* 0x000fe2000001ff00 */
[----:B------:R-:W-:Y:S01]  /*9960*/  IMAD.MOV.U32 R88, RZ, RZ, RZ ;  /* 0x000000ffff587224 */ /* 0x000fe200078e00ff */
[----:B---3--:R-:W-:Y:S01]  /*9970*/  CS2R R28, SRZ ;  /* 0x00000000001c7805 */ /* 0x008fe2000001ff00 */
[----:B------:R-:W-:Y:S01]  /*9980*/  IMAD.MOV.U32 R50, RZ, RZ, RZ ;  /* 0x000000ffff327224 */ /* 0x000fe200078e00ff */
[----:B------:R-:W-:Y:S01]  /*9990*/  CS2R R80, SRZ ;  /* 0x0000000000507805 */ /* 0x000fe2000001ff00 */
[----:B------:R-:W-:Y:S01]  /*99a0*/  IMAD.MOV.U32 R83, RZ, RZ, RZ ;  /* 0x000000ffff537224 */ /* 0x000fe200078e00ff */
[----:B------:R-:W-:-:S02]  /*99b0*/  CS2R R68, SRZ ;  /* 0x0000000000447805 */ /* 0x000fc4000001ff00 */
[----:B------:R-:W-:Y:S01]  /*99c0*/  CS2R R62, SRZ ;  /* 0x00000000003e7805 */ /* 0x000fe2000001ff00 */
[----:B------:R-:W-:Y:S01]  /*99d0*/  IMAD.MOV.U32 R54, RZ, RZ, RZ ;  /* 0x000000ffff367224 */ /* 0x000fe200078e00ff */
[----:B------:R-:W-:Y:S02]  /*99e0*/  CS2R R20, SRZ ;  /* 0x0000000000147805 */ /* 0x000fe4000001ff00 */
[----:B------:R-:W-:Y:S02]  /*99f0*/  CS2R R72, SRZ ;  /* 0x0000000000487805 */ /* 0x000fe4000001ff00 */
[----:B------:R-:W-:Y:S01]  /*9a00*/  CS2R R70, SRZ ;  /* 0x0000000000467805 */ /* 0x000fe2000001ff00 */
[----:B------:R-:W-:Y:S01]  /*9a10*/  IMAD.MOV.U32 R59, RZ, RZ, RZ ;  /* 0x000000ffff3b7224 */ /* 0x000fe200078e00ff */
        /* <DEDUP_REMOVED lines=20> */
[----:B------:R-:W-:Y:S01]  /*9b60*/  IMAD.MOV.U32 R129, RZ, RZ, RZ ;  /* 0x000000ffff817224 */ /* 0x000fe200078e00ff */
[----:B------:R-:W-:Y:S06]  /*9b70*/  @!P1 BRA `(.L_x_1430) ;  /* 0x0000015c00289947 */ /* 0x000fec0003800000 */
[----:B------:R-:W-:-:S03]  /*9b80*/  UMOV UR4, 0xffffffff ;  /* 0xffffffff00047882 */ /* 0x000fc60000000000 */
[----:B------:R-:W-:Y:S05]  /*9b90*/  BRA.DIV UR4, `(.L_x_1431) ;  /* 0x000001fe04d47947 */ /* 0x000fea000b800000 */
[----:B------:R0:W1:Y:S02]  /*9ba0*/  SHFL.IDX PT, R208, R231, RZ, 0x1f ;  /* 0x00001fffe7d07589 */ /* 0x00006400000e0000 */
.L_x_1727:
[----:B-1----:R-:W-:Y:S01]  /*9bb0*/  LEA.HI R0, R208, R208, RZ, 0x1 ;  /* 0x000000d0d0007211 */ /* 0x002fe200078f08ff */
        /* <DEDUP_REMOVED lines=23> */
[----:B0-2--5:R-:W-:Y:S05]  /*9d30*/  CALL.ABS.NOINC R2 ;  /* 0x0000000002007343 */ /* 0x025fea0003c00000 */
.L_x_1432:
[----:B------:R-:W-:Y:S01]  /*9d40*/  ULDC.64 UR4, c[0x0][0x990] ;  /* 0x0002640000047ab9 */ /* 0x000fe20000000a00 */
[----:B------:R-:W-:Y:S01]  /*9d50*/  ULDC.64 UR6, c[0x0][0x998] ;  /* 0x0002660000067ab9 */ /* 0x000fe20000000a00 */
[----:B------:R-:W-:Y:S02]  /*9d60*/  ISETP.NE.U32.AND P0, PT, RZ, UR4, PT ;  /* 0x00000004ff007c0c */ /* 0x000fe4000bf05070 */
[----:B------:R-:W-:Y:S02]  /*9d70*/  ISETP.NE.U32.AND P1, PT, RZ, UR6, PT ;  /* 0x00000006ff007c0c */ /* 0x000fe4000bf25070 */
[----:B------:R-:W-:Y:S02]  /*9d80*/  ISETP.NE.AND.EX P0, PT, RZ, UR5, PT, P0 ;  /* 0x00000005ff007c0c */ /* 0x000fe4000bf05300 */
[----:B------:R-:W-:-:S11]  /*9d90*/  ISETP.NE.AND.EX P1, PT, RZ, UR7, PT, P1 ;  /* 0x00000007ff007c0c */ /* 0x000fd6000bf25310 */
[----:B------:R-:W1:Y:S01]  /*9da0*/  @P0 LDC.64 R8, c[0x0][0x9a8] ;  /* 0x00026a00ff080b82 */ /* 0x000e620000000a00 */
[--C-:B------:R-:W-:Y:S02]  /*9db0*/  @P0 SHF.R.S32.HI R3, RZ, 0x1f, R211.reuse ;  /* 0x0000001fff030819 */ /* 0x100fe400000114d3 */
[----:B------:R-:W-:Y:S02]  /*9dc0*/  @P1 SHF.R.S32.HI R5, RZ, 0x1f, R211 ;  /* 0x0000001fff051819 */ /* 0x000fe400000114d3 */
[----:B------:R-:W-:-:S03]  /*9dd0*/  @P0 SHF.R.S32.HI R7, RZ, 0x1f, R221 ;  /* 0x0000001fff070819 */ /* 0x000fc600000114dd */
[----:B------:R-:W2:Y:S08]  /*9de0*/  @P1 LDC.64 R10, c[0x0][0x9b8] ;  /* 0x00026e00ff0a1b82 */ /* 0x000eb00000000a00 */
[----:B------:R-:W3:Y:S08]  /*9df0*/  @P0 LDC.64 R12, c[0x0][0x9b0] ;  /* 0x00026c00ff0c0b82 */ /* 0x000ef00000000a00 */
[----:B------:R-:W4:Y:S01]  /*9e00*/  @P1 LDC.64 R14, c[0x0][0x9c0] ;  /* 0x00027000ff0e1b82 */ /* 0x000f220000000a00 */
[----:B-1----:R-:W-:-:S02]  /*9e10*/  @P0 IMAD R0, R3, R8, RZ ;  /* 0x0000000803000224 */ /* 0x002fc400078e02ff */
[----:B------:R-:W-:-:S04]  /*9e20*/  @P0 IMAD.WIDE.U32 R2, R211, R8, RZ ;  /* 0x00000008d3020225 */ /* 0x000fc800078e00ff */
[----:B------:R-:W-:Y:S02]  /*9e30*/  @P0 IMAD R9, R211, R9, R0 ;  /* 0x00000009d3090224 */ /* 0x000fe400078e0200 */
[-C--:B--2---:R-:W-:Y:S02]  /*9e40*/  @P1 IMAD R4, R5, R10.reuse, RZ ;  /* 0x0000000a05041224 */ /* 0x084fe400078e02ff */
[----:B------:R-:W-:Y:S01]  /*9e50*/  @P0 IMAD.IADD R3, R3, 0x1, R9 ;  /* 0x0000000103030824 */ /* 0x000fe200078e0209 */
[----:B------:R-:W-:Y:S01]  /*9e60*/  @P1 SHF.R.S32.HI R9, RZ, 0x1f, R221 ;  /* 0x0000001fff091819 */ /* 0x000fe200000114dd */
[C---:B------:R-:W-:Y:S02]  /*9e70*/  @P1 IMAD R11, R211.reuse, R11, R4 ;  /* 0x0000000bd30b1224 */ /* 0x040fe400078e0204 */
[----:B------:R-:W-:-:S04]  /*9e80*/  @P1 IMAD.WIDE.U32 R4, R211, R10, RZ ;  /* 0x0000000ad3041225 */ /* 0x000fc800078e00ff */
[-C--:B---3--:R-:W-:Y:S02]  /*9e90*/  @P0 IMAD R0, R7, R12.reuse, RZ ;  /* 0x0000000c07000224 */ /* 0x088fe400078e02ff */
[----:B------:R-:W-:Y:S02]  /*9ea0*/  @P1 IMAD.IADD R5, R5, 0x1, R11 ;  /* 0x0000000105051824 */ /* 0x000fe400078e020b */
[----:B------:R-:W-:-:S04]  /*9eb0*/  @P0 IMAD.WIDE.U32 R2, R221, R12, R2 ;  /* 0x0000000cdd020225 */ /* 0x000fc800078e0002 */
[-C--:B----4-:R-:W-:Y:S02]  /*9ec0*/  @P1 IMAD R6, R9, R14.reuse, RZ ;  /* 0x0000000e09061224 */ /* 0x090fe400078e02ff */
[C---:B------:R-:W-:Y:S02]  /*9ed0*/  @P0 IMAD R9, R221.reuse, R13, R0 ;  /* 0x0000000ddd090224 */ /* 0x040fe400078e0200 */
[C---:B------:R-:W-:Y:S02]  /*9ee0*/  @P1 IMAD R11, R221.reuse, R15, R6 ;  /* 0x0000000fdd0b1224 */ /* 0x040fe400078e0206 */
[----:B------:R-:W-:Y:S01]  /*9ef0*/  @P1 IMAD.WIDE.U32 R6, R221, R14, R4 ;  /* 0x0000000edd061225 */ /* 0x000fe200078e0004 */
[----:B------:R-:W-:Y:S01]  /*9f00*/  @P0 LEA R4, P2, R2, UR4, 0x2 ;  /* 0x0000000402040c11 */ /* 0x000fe2000f8410ff */
[----:B------:R-:W-:Y:S02]  /*9f10*/  ULDC UR4, c[0x0][0x3d4] ;  /* 0x0000f50000047ab9 */ /* 0x000fe40000000800 */
[----:B------:R-:W-:Y:S01]  /*9f20*/  @P0 IMAD.IADD R5, R3, 0x1, R9 ;  /* 0x0000000103050824 */ /* 0x000fe200078e0209 */
[----:B------:R-:W-:Y:S01]  /*9f30*/  @P1 LEA R8, P3, R6, UR6, 0x2 ;  /* 0x0000000606081c11 */ /* 0x000fe2000f8610ff */
[----:B------:R-:W-:-:S02]  /*9f40*/  @P1 IMAD.IADD R3, R7, 0x1, R11 ;  /* 0x0000000107031824 */ /* 0x000fc400078e020b */
[----:B------:R-:W-:Y:S01]  /*9f50*/  IMAD.MOV.U32 R0, RZ, RZ, 0x3f800000 ;  /* 0x3f800000ff007424 */ /* 0x000fe200078e00ff */
[----:B------:R-:W-:Y:S02]  /*9f60*/  @P0 LEA.HI.X R5, R2, UR5, R5, 0x2, P2 ;  /* 0x0000000502050c11 */ /* 0x000fe400090f1405 */
        /* <DEDUP_REMOVED lines=14> */
[----:B------:R1:W2:Y:S03]  /*a050*/  SYNCS.PHASECHK.TRANS64.TRYWAIT P0, [R16+URZ+0x2a800], R3 ;  /* 0x02a80003100075a7 */ /* 0x0002a6000800017f */
[----:B--2---:R-:W-:Y:S05]  /*a060*/  @!P0 NANOSLEEP.SYNCS 0x989680 ;  /* 0x009896800000895d */ /* 0x004fea0003900000 */
[----:B------:R-:W2:Y:S01]  /*a070*/  @!P0 SYNCS.PHASECHK.TRANS64 P0, [R16+URZ+0x2a800], R3 ;  /* 0x02a80003100085a7 */ /* 0x000ea2000800007f */
[----:B------:R-:W-:Y:S04]  /*a080*/  BSSY B0, `(.L_x_1434) ;  /* 0x0000006000007945 */ /* 0x000fe80003800000 */
[----:B--2---:R-:W-:Y:S05]  /*a090*/  @P0 BRA `(.L_x_1435) ;  /* 0x0000000000100947 */ /* 0x004fea0003800000 */
.L_x_1436:
[----:B--2---:R2:W3:Y:S02]  /*a0a0*/  SYNCS.PHASECHK.TRANS64.TRYWAIT P0, [R16+URZ+0x2a800], R3 ;  /* 0x02a80003100075a7 */ /* 0x0044e4000800017f */
[----:B---3--:R-:W-:Y:S05]  /*a0b0*/  @!P0 NANOSLEEP.SYNCS 0x989680 ;  /* 0x009896800000895d */ /* 0x008fea0003900000 */
[----:B------:R-:W3:Y:S02]  /*a0c0*/  @!P0 SYNCS.PHASECHK.TRANS64 P0, [R16+URZ+0x2a800], R3 ;  /* 0x02a80003100085a7 */ /* 0x000ee4000800007f */
[----:B---3--:R-:W-:Y:S05]  /*a0d0*/  @!P0 BRA `(.L_x_1436) ;  /* 0xfffffffc00f08947 */ /* 0x008fea000383ffff */
.L_x_1435:
[----:B------:R-:W-:Y:S05]  /*a0e0*/  BSYNC B0 ;  /* 0x0000000000007941 */ /* 0x000fea0003800000 */
.L_x_1434:
[----:B------:R-:W-:Y:S05]  /*a0f0*/  BRA `(.L_x_1437) ;  /* 0x0000006c00e87947 */ /* 0x000fea0003800000 */
.L_x_1433:
[----:B------:R-:W-:Y:S01]  /*a100*/  ULOP3.LUT UP0, URZ, UR39, 0x1bf, URZ, 0xc0, !UPT ;  /* 0x000001bf273f7892 */ /* 0x000fe2000f80c03f */
[----:B-----5:R-:W-:Y:S01]  /*a110*/  SHF.R.S32.HI R0, RZ, 0x1f, R55 ;  /* 0x0000001fff007819 */ /* 0x020fe20000011437 */
[----:B------:R-:W-:Y:S01]  /*a120*/  ULDC.64 UR4, c[0x0][0x3d8] ;  /* 0x0000f60000047ab9 */ /* 0x000fe20000000a00 */
[----:B------:R-:W-:Y:S01]  /*a130*/  ULDC.64 UR6, c[0x0][0x3e8] ;  /* 0x0000fa0000067ab9 */ /* 0x000fe20000000a00 */
[----:B------:R-:W-:Y:S01]  /*a140*/  IMAD.WIDE.U32 R52, R55, UR4, RZ ;  /* 0x0000000437347c25 */ /* 0x000fe2000f8e00ff */
[----:B------:R-:W-:Y:S02]  /*a150*/  SHF.R.S32.HI R45, RZ, 0x1f, R204 ;  /* 0x0000001fff2d7819 */ /* 0x000fe400000114cc */
[----:B------:R-:W-:Y:S01]  /*a160*/  PLOP3.LUT P0, PT, PT, PT, UP0, 0x80, 0x0 ;  /* 0x000000000000781c */ /* 0x000fe20003f0f008 */
[C---:B------:R-:W-:Y:S01]  /*a170*/  IMAD R4, R0.reuse, UR4, RZ ;  /* 0x0000000400047c24 */ /* 0x040fe2000f8e02ff */
[----:B------:R-:W-:Y:S01]  /*a180*/  SHF.R.S32.HI R58, RZ, 0x1f, R23 ;  /* 0x0000001fff3a7819 */ /* 0x000fe20000011417 */
[----:B------:R-:W-:-:S02]  /*a190*/  IMAD R0, R0, UR6, RZ ;  /* 0x0000000600007c24 */ /* 0x000fc4000f8e02ff */
[C---:B------:R-:W-:Y:S02]  /*a1a0*/  IMAD R49, R55.reuse, UR5, R4 ;  /* 0x0000000537317c24 */ /* 0x040fe4000f8e0204 */
[C---:B------:R-:W-:Y:S02]  /*a1b0*/  IMAD R3, R55.reuse, UR7, R0 ;  /* 0x0000000737037c24 */ /* 0x040fe4000f8e0200 */
[----:B------:R-:W-:-:S04]  /*a1c0*/  IMAD.WIDE.U32 R50, R55, UR6, RZ ;  /* 0x0000000637327c25 */ /* 0x000fc8000f8e00ff */
[----:B------:R-:W-:Y:S02]  /*a1d0*/  IMAD.IADD R49, R49, 0x1, R53 ;  /* 0x0000000131317824 */ /* 0x000fe400078e0235 */
[----:B------:R-:W-:Y:S01]  /*a1e0*/  IMAD.IADD R55, R3, 0x1, R51 ;  /* 0x0000000103377824 */ /* 0x000fe200078e0233 */
        /* <DEDUP_REMOVED lines=16> */
[----:B0-2---:R-:W-:Y:S05]  /*a2f0*/  CALL.ABS.NOINC R14 ;  /* 0x000000000e007343 */ /* 0x005fea0003c00000 */
.L_x_1438:
[----:B------:R-:W1:Y:S01]  /*a300*/  LDC.64 R6, c[0x0][0x3d8] ;  /* 0x0000f600ff067b82 */ /* 0x000e620000000a00 */
[----:B------:R-:W-:Y:S01]  /*a310*/  SHF.R.S32.HI R3, RZ, 0x1f, R209 ;  /* 0x0000001fff037819 */ /* 0x000fe200000114d1 */
[----:B------:R-:W-:Y:S01]  /*a320*/  ULDC.U8 UR4, c[0x0][0x3f0] ;  /* 0x0000fc0000047ab9 */ /* 0x000fe20000000000 */
[----:B------:R-:W-:Y:S01]  /*a330*/  BSSY B0, `(.L_x_1439) ;  /* 0x00006ce000007945 */ /* 0x000fe20003800000 */
[----:B------:R-:W-:-:S04]  /*a340*/  ISETP.NE.AND P0, PT, RZ, UR4, PT ;  /* 0x00000004ff007c0c */ /* 0x000fc8000bf05270 */
[----:B------:R-:W2:Y:S01]  /*a350*/  LDC.64 R4, c[0x0][0x3e8] ;  /* 0x0000fa00ff047b82 */ /* 0x000ea20000000a00 */
[-C--:B-1----:R-:W-:Y:S02]  /*a360*/  IMAD R0, R3, R6.reuse, RZ ;  /* 0x0000000603007224 */ /* 0x082fe400078e02ff */
[----:B------:R-:W-:-:S04]  /*a370*/  IMAD.WIDE.U32 R8, R209, R6, RZ ;  /* 0x00000006d1087225 */ /* 0x000fc800078e00ff */
[----:B------:R-:W-:Y:S02]  /*a380*/  IMAD.SHL.U32 R57, R8, 0x80, RZ ;  /* 0x0000008008397824 */ /* 0x000fe400078e00ff */
[-C--:B--2---:R-:W-:Y:S02]  /*a390*/  IMAD R12, R3, R4.reuse, RZ ;  /* 0x00000004030c7224 */ /* 0x084fe400078e02ff */
[C---:B------:R-:W-:Y:S02]  /*a3a0*/  IMAD R3, R209.reuse, R7, R0 ;  /* 0x00000007d1037224 */ /* 0x040fe400078e0200 */
[----:B------:R-:W-:-:S04]  /*a3b0*/  IMAD.WIDE.U32 R10, R209, R4, RZ ;  /* 0x00000004d10a7225 */ /* 0x000fc800078e00ff */
[----:B------:R-:W-:Y:S02]  /*a3c0*/  IMAD R13, R209, R5, R12 ;  /* 0x00000005d10d7224 */ /* 0x000fe400078e020c */
[----:B------:R-:W-:Y:S02]  /*a3d0*/  IMAD.IADD R9, R9, 0x1, R3 ;  /* 0x0000000109097824 */ /* 0x000fe400078e0203 */
[----:B------:R-:W-:Y:S02]  /*a3e0*/  IMAD R0, R209, -0x80, R202 ;  /* 0xffffff80d1007824 */ /* 0x000fe400078e02ca */
[----:B------:R-:W-:Y:S01]  /*a3f0*/  IMAD.IADD R3, R11, 0x1, R13 ;  /* 0x000000010b037824 */ /* 0x000fe200078e020d */
[----:B------:R-:W-:Y:S01]  /*a400*/  SHF.L.U64.HI R54, R8, 0x7, R9 ;  /* 0x0000000708367819 */ /* 0x000fe20000010209 */
[----:B------:R-:W-:Y:S01]  /*a410*/  IMAD.SHL.U32 R59, R10, 0x80, RZ ;  /* 0x000000800a3b7824 */ /* 0x000fe200078e00ff */
[----:B------:R-:W-:Y:S02]  /*a420*/  VIMNMX R9, R0, 0x80, PT ;  /* 0x0000008000097848 */ /* 0x000fe40003fe0100 */
[----:B------:R-:W-:Y:S01]  /*a430*/  SHF.L.U64.HI R56, R10, 0x7, R3 ;  /* 0x000000070a387819 */ /* 0x000fe20000010203 */
[----:B------:R-:W-:Y:S06]  /*a440*/  @!P0 BRA `(.L_x_1440) ;  /* 0x00000034008c8947 */ /* 0x000fec0003800000 */
[----:B------:R-:W1:Y:S01]  /*a450*/  LDC R0, c[0x0][0x428] ;  /* 0x00010a00ff007b82 */ /* 0x000e620000000800 */
[----:B------:R-:W-:Y:S01]  /*a460*/  ISETP.GE.AND P0, PT, R22, R9, PT ;  /* 0x000000091600720c */ /* 0x000fe20003f06270 */
[----:B------:R-:W-:Y:S01]  /*a470*/  IMAD R3, R209, 0x80, R22 ;  /* 0x00000080d1037824 */ /* 0x000fe200078e0216 */
[----:B------:R-:W-:Y:S01]  /*a480*/  BSSY B1, `(.L_x_1441) ;  /* 0x0000050000017945 */ /* 0x000fe20003800000 */
        /* <DEDUP_REMOVED lines=12> */
[----:B------:R-:W-:Y:S02]  /*a550*/  IMAD.MOV.U32 R10, RZ, RZ, R52 ;  /* 0x000000ffff0a7224 */ /* 0x000fe400078e0034 */
[----:B------:R-:W-:Y:S02]  /*a560*/  IMAD.MOV.U32 R14, RZ, RZ, R50 ;  /* 0x000000ffff0e7224 */ /* 0x000fe400078e0032 */
[----:B------:R-:W-:Y:S01]  /*a570*/  IMAD.MOV.U32 R15, RZ, RZ, R55 ;  /* 0x000000ffff0f7224 */ /* 0x000fe200078e0037 */
[----:B-1----:R-:W-:-:S13]  /*a580*/  ISETP.NE.AND P1, PT, R0, 0x1, PT ;  /* 0x000000010000780c */ /* 0x002fda0003f25270 */
[----:B------:R-:W1:Y:S08]  /*a590*/  @P1 LDC R0, c[0x0][0x42c] ;  /* 0x00010b00ff001b82 */ /* 0x000e700000000800 */
[----:B------:R-:W2:Y:S01]  /*a5a0*/  @P1 LDC R11, c[0x0][0x430] ;  /* 0x00010c00ff0b1b82 */ /* 0x000ea20000000800 */
[----:B-1----:R-:W-:-:S05]  /*a5b0*/  @P1 IMAD.HI.U32 R0, R3, R0, RZ ;  /* 0x0000000003001227 */ /* 0x002fca00078e00ff */
[----:B--2---:R-:W-:Y:S01]  /*a5c0*/  @P1 SHF.R.U32.HI R3, RZ, R11, R0 ;  /* 0x0000000bff031219 */ /* 0x004fe20000011600 */
[----:B------:R-:W-:-:S03]  /*a5d0*/  IMAD.MOV.U32 R11, RZ, RZ, R49 ;  /* 0x000000ffff0b7224 */ /* 0x000fc600078e0031 */
[----:B------:R-:W-:Y:S01]  /*a5e0*/  SHF.R.S32.HI R47, RZ, 0x1f, R3 ;  /* 0x0000001fff2f7819 */ /* 0x000fe20000011403 */
[----:B------:R-:W-:Y:S06]  /*a5f0*/  @P0 BRA `(.L_x_1442) ;  /* 0x0000000000e00947 */ /* 0x000fec0003800000 */
[-C--:B------:R-:W-:Y:S01]  /*a600*/  IMAD R0, R225, R6.reuse, RZ ;  /* 0x00000006e1007224 */ /* 0x080fe200078e02ff */
[----:B------:R-:W-:Y:S01]  /*a610*/  ULDC UR4, c[0x0][0x3d4] ;  /* 0x0000f50000047ab9 */ /* 0x000fe20000000800 */
[----:B------:R-:W-:Y:S01]  /*a620*/  IMAD.MOV.U32 R8, RZ, RZ, R204 ;  /* 0x000000ffff087224 */ /* 0x000fe200078e00cc */
[----:B------:R-:W-:Y:S01]  /*a630*/  ULDC.64 UR6, c[0x0][0x3c8] ;  /* 0x0000f20000067ab9 */ /* 0x000fe20000000a00 */
[----:B------:R-:W-:Y:S01]  /*a640*/  IMAD.MOV.U32 R9, RZ, RZ, R45 ;  /* 0x000000ffff097224 */ /* 0x000fe200078e002d */
[----:B------:R-:W-:Y:S01]  /*a650*/  ULDC.64 UR8, c[0x0][0x3e0] ;  /* 0x0000f80000087ab9 */ /* 0x000fe20000000a00 */
[C---:B------:R-:W-:Y:S01]  /*a660*/  IMAD R21, R22.reuse, R7, R0 ;  /* 0x0000000716157224 */ /* 0x040fe200078e0200 */
[----:B------:R-:W-:Y:S01]  /*a670*/  CS2R R42, SRZ ;  /* 0x00000000002a7805 */ /* 0x000fe2000001ff00 */
[----:B------:R-:W-:Y:S01]  /*a680*/  IMAD.WIDE.U32 R12, R22, R6, R8 ;  /* 0x00000006160c7225 */ /* 0x000fe200078e0008 */
[----:B------:R-:W-:-:S03]  /*a690*/  CS2R R40, SRZ ;  /* 0x0000000000287805 */ /* 0x000fc6000001ff00 */
[----:B------:R-:W-:Y:S01]  /*a6a0*/  IMAD R0, R225, R4, RZ ;  /* 0x00000004e1007224 */ /* 0x000fe200078e02ff */
[----:B------:R-:W-:Y:S01]  /*a6b0*/  IADD3 R12, P2, P5, R57, R52, R12 ;  /* 0x00000034390c7210 */ /* 0x000fe20007d5e00c */
[----:B------:R-:W-:Y:S02]  /*a6c0*/  IMAD.IADD R21, R21, 0x1, R13 ;  /* 0x0000000115157824 */ /* 0x000fe400078e020d */
[----:B------:R-:W-:-:S04]  /*a6d0*/  IMAD.WIDE.U32 R8, R22, R4, R8 ;  /* 0x0000000416087225 */ /* 0x000fc800078e0008 */
[----:B------:R-:W-:Y:S01]  /*a6e0*/  IMAD R13, R22, R5, R0 ;  /* 0x00000005160d7224 */ /* 0x000fe200078e0200 */
[----:B------:R-:W-:Y:S01]  /*a6f0*/  IADD3 R44, P3, P4, R59, R50, R8 ;  /* 0x000000323b2c7210 */ /* 0x000fe20007c7e008 */
[C---:B------:R-:W-:Y:S02]  /*a700*/  VIADD R8, R204.reuse, 0x10 ;  /* 0x00000010cc087836 */ /* 0x040fe40000000000 */
[----:B------:R-:W-:Y:S02]  /*a710*/  IMAD.IADD R0, R13, 0x1, R9 ;  /* 0x000000010d007824 */ /* 0x000fe400078e0209 */
[----:B------:R-:W-:Y:S01]  /*a720*/  VIADD R20, R204, 0x20 ;  /* 0x00000020cc147836 */ /* 0x000fe20000000000 */
[----:B------:R-:W-:Y:S01]  /*a730*/  ISETP.GE.AND P1, PT, R8, UR4, PT ;  /* 0x0000000408007c0c */ /* 0x000fe2000bf26270 */
[----:B------:R-:W-:Y:S01]  /*a740*/  VIADD R9, R204, 0x30 ;  /* 0x00000030cc097836 */ /* 0x000fe20000000000 */
[----:B------:R-:W-:Y:S02]  /*a750*/  IADD3.X R0, R56, R55, R0, P3, P4 ;  /* 0x0000003738007210 */ /* 0x000fe40001fe8400 */
[----:B------:R-:W-:-:S02]  /*a760*/  ISETP.GE.AND P4, PT, R204, UR4, PT ;  /* 0x00000004cc007c0c */ /* 0x000fc4000bf86270 */
[----:B------:R-:W-:Y:S02]  /*a770*/  IADD3.X R8, R54, R49, R21, P2, P5 ;  /* 0x0000003136087210 */ /* 0x000fe400017ea415 */
[----:B------:R-:W-:Y:S02]  /*a780*/  IADD3 R12, P3, R12, UR6, RZ ;  /* 0x000000060c0c7c10 */ /* 0x000fe4000ff7e0ff */
[----:B------:R-:W-:Y:S02]  /*a790*/  IADD3 R44, P5, R44, UR8, RZ ;  /* 0x000000082c2c7c10 */ /* 0x000fe4000ffbe0ff */
[----:B------:R-:W-:Y:S01]  /*a7a0*/  ISETP.GE.AND P2, PT, R20, UR4, PT ;  /* 0x0000000414007c0c */ /* 0x000fe2000bf46270 */
[----:B------:R-:W-:Y:S01]  /*a7b0*/  VIADD R20, R204, 0x40 ;  /* 0x00000040cc147836 */ /* 0x000fe20000000000 */
[----:B------:R-:W-:Y:S02]  /*a7c0*/  IADD3.X R13, R8, UR7, RZ, P3, !PT ;  /* 0x00000007080d7c10 */ /* 0x000fe40009ffe4ff */
[----:B------:R-:W-:Y:S01]  /*a7d0*/  IADD3.X R45, R0, UR9, RZ, P5, !PT ;  /* 0x00000009002d7c10 */ /* 0x000fe2000affe4ff */
[----:B------:R-:W-:Y:S01]  /*a7e0*/  VIADD R0, R204, 0x50 ;  /* 0x00000050cc007836 */ /* 0x000fe20000000000 */
[----:B------:R-:W-:Y:S01]  /*a7f0*/  ISETP.GE.AND P3, PT, R9, UR4, PT ;  /* 0x0000000409007c0c */ /* 0x000fe2000bf66270 */
[----:B------:R1:W5:Y:S01]  /*a800*/  @!P4 LDG.E.64 R42, desc[UR40][R12.64] ;  /* 0x000000280c2ac981 */ /* 0x000362000c1e1b00 */
[----:B------:R-:W-:-:S03]  /*a810*/  ISETP.GE.AND P5, PT, R20, UR4, PT ;  /* 0x0000000414007c0c */ /* 0x000fc6000bfa6270 */
[----:B------:R1:W5:Y:S01]  /*a820*/  @!P4 LDG.E.64 R40, desc[UR40][R44.64] ;  /* 0x000000282c28c981 */ /* 0x000362000c1e1b00 */
[----:B------:R-:W-:Y:S02]  /*a830*/  ISETP.GE.AND P4, PT, R0, UR4, PT ;  /* 0x0000000400007c0c */ /* 0x000fe4000bf86270 */
        /* <DEDUP_REMOVED lines=20> */
.L_x_1442:
[----:B------:R-:W-:Y:S05]  /*a980*/  BSYNC B1 ;  /* 0x0000000000017941 */ /* 0x000fea0003800000 */
.L_x_1441:
[-C--:B------:R-:W-:Y:S01]  /*a990*/  IMAD R0, R47, R6.reuse, RZ ;  /* 0x000000062f007224 */ /* 0x080fe200078e02ff */
[----:B------:R-:W-:Y:S01]  /*a9a0*/  ULDC.64 UR4, c[0x0][0x3c8] ;  /* 0x0000f20000047ab9 */ /* 0x000fe20000000a00 */
[----:B------:R-:W-:Y:S01]  /*a9b0*/  IMAD.WIDE.U32 R10, R3, R6, R10 ;  /* 0x00000006030a7225 */ /* 0x000fe200078e000a */
[----:B------:R-:W-:-:S03]  /*a9c0*/  ULDC.64 UR6, c[0x0][0x3e0] ;  /* 0x0000f80000067ab9 */ /* 0x000fc60000000a00 */
[----:B------:R-:W-:-:S04]  /*a9d0*/  IMAD.WIDE.U32 R14, R3, R4, R14 ;  /* 0x00000004030e7225 */ /* 0x000fc800078e000e */
[----:B------:R-:W-:Y:S01]  /*a9e0*/  IMAD R6, R47, R4, RZ ;  /* 0x000000042f067224 */ /* 0x000fe200078e02ff */
[----:B------:R-:W-:Y:S01]  /*a9f0*/  IADD3 R4, P1, R10, UR4, RZ ;  /* 0x000000040a047c10 */ /* 0x000fe2000ff3e0ff */
[C---:B-1----:R-:W-:Y:S01]  /*aa00*/  IMAD R13, R3.reuse, R7, R0 ;  /* 0x00000007030d7224 */ /* 0x042fe200078e0200 */
[----:B------:R-:W-:Y:S01]  /*aa10*/  IADD3 R0, P2, R14, UR6, RZ ;  /* 0x000000060e007c10 */ /* 0x000fe2000ff5e0ff */
[----:B------:R-:W-:Y:S01]  /*aa20*/  IMAD R3, R3, R5, R6 ;  /* 0x0000000503037224 */ /* 0x000fe200078e0206 */
[----:B------:R-:W-:Y:S02]  /*aa30*/  UMOV UR4, 0xffffffff ;  /* 0xffffffff00047882 */ /* 0x000fe40000000000 */
[----:B------:R-:W-:Y:S02]  /*aa40*/  IADD3.X R13, R11, UR5, R13, P1, !PT ;  /* 0x000000050b0d7c10 */ /* 0x000fe40008ffe40d */
[----:B------:R-:W-:Y:S01]  /*aa50*/  IADD3.X R3, R15, UR7, R3, P2, !PT ;  /* 0x000000070f037c10 */ /* 0x000fe200097fe403 */
[----:B------:R-:W-:Y:S06]  /*aa60*/  BRA.DIV UR4, `(.L_x_1443) ;  /* 0x000001f2044c7947 */ /* 0x000fec000b800000 */
.L_x_1730:
[----:B------:R-:W-:-:S03]  /*aa70*/  UMOV UR4, 0xffffffff ;  /* 0xffffffff00047882 */ /* 0x000fc60000000000 */
[----:B------:R-:W-:Y:S05]  /*aa80*/  BRA.DIV UR4, `(.L_x_1444) ;  /* 0x000001f204687947 */ /* 0x000fea000b800000 */
.L_x_1733:
[----:B------:R-:W-:-:S03]  /*aa90*/  UMOV UR4, 0xffffffff ;  /* 0xffffffff00047882 */ /* 0x000fc60000000000 */
[----:B------:R-:W-:Y:S05]  /*aaa0*/  BRA.DIV UR4, `(.L_x_1445) ;  /* 0x000001f204887947 */ /* 0x000fea000b800000 */
.L_x_1736:
[----:B------:R-:W-:-:S03]  /*aab0*/  UMOV UR4, 0xffffffff ;  /* 0xffffffff00047882 */ /* 0x000fc60000000000 */
[----:B------:R-:W-:Y:S05]  /*aac0*/  BRA.DIV UR4, `(.L_x_1446) ;  /* 0x000001f204a87947 */ /* 0x000fea000b800000 */
.L_x_1739:
        /* <DEDUP_REMOVED lines=8> */
.L_x_1740:
[----:B------:R-:W-:Y:S05]  /*ab50*/  BSYNC B1 ;  /* 0x0000000000017941 */ /* 0x000fea0003800000 */
.L_x_1447:
[----:B------:R-:W-:Y:S05]  /*ab60*/  @P0 BRA `(.L_x_1449) ;  /* 0x0000006400280947 */ /* 0x000fea0003800000 */
[----:B------:R-:W2:Y:S01]  /*ab70*/  LDC R5, c[0x0][0x3d4] ;  /* 0x0000f500ff057b82 */ /* 0x000ea20000000800 */
[C---:B------:R-:W-:Y:S01]  /*ab80*/  VIADD R0, R204.reuse, 0x10 ;  /* 0x00000010cc007836 */ /* 0x040fe20000000000 */
[C---:B------:R-:W-:Y:S01]  /*ab90*/  IADD3 R6, R204.reuse, 0x30, RZ ;  /* 0x00000030cc067810 */ /* 0x040fe20007ffe0ff */
[----:B------:R-:W-:Y:S01]  /*aba0*/  VIADD R4, R204, 0x20 ;  /* 0x00000020cc047836 */ /* 0x000fe20000000000 */
[----:B------:R-:W-:Y:S01]  /*abb0*/  BSSY B1, `(.L_x_1450) ;  /* 0x0000083000017945 */ /* 0x000fe20003800000 */
[----:B-1----:R-:W-:Y:S01]  /*abc0*/  IMAD.IADD R3, R16, 0x1, R220 ;  /* 0x0000000110037824 */ /* 0x002fe200078e02dc */
        /* <DEDUP_REMOVED lines=16> */
[----:B------:R-:W-:Y:S02]  /*acd0*/  LOP3.LUT R10, R10, 0xff, RZ, 0xc0, !PT ;  /* 0x000000ff0a0a7812 */ /* 0x000fe400078ec0ff */
[----:B------:R-:W-:-:S02]  /*ace0*/  LOP3.LUT R12, R12, 0xff, RZ, 0xc0, !PT ;  /* 0x000000ff0c0c7812 */ /* 0x000fc400078ec0ff */
[----:B------:R-:W-:Y:S02]  /*acf0*/  SHF.R.U32.HI R14, RZ, 0x8, R41 ;  /* 0x00000008ff0e7819 */ /* 0x000fe40000011629 */
[----:B------:R-:W-:Y:S02]  /*ad00*/  PRMT R11, R10, 0x7604, R11 ;  /* 0x000076040a0b7816 */ /* 0x000fe4000000000b */
[----:B------:R-:W-:Y:S02]  /*ad10*/  PRMT R12, R12, 0x7604, R13 ;  /* 0x000076040c0c7816 */ /* 0x000fe4000000000d */
[----:B------:R-:W-:Y:S02]  /*ad20*/  SHF.R.U32.HI R13, RZ, 0x10, R43 ;  /* 0x00000010ff0d7819 */ /* 0x000fe4000001162b */
[----:B------:R-:W-:Y:S02]  /*ad30*/  SHF.R.U32.HI R10, RZ, 0x8, R40 ;  /* 0x00000008ff0a7819 */ /* 0x000fe40000011628 */
[----:B------:R-:W-:Y:S01]  /*ad40*/  LOP3.LUT R45, R41, 0xff, RZ, 0xc0, !PT ;  /* 0x000000ff292d7812 */ /* 0x000fe200078ec0ff */
[----:B------:R-:W-:Y:S01]  /*ad50*/  IMAD.U32 R13, R13, 0x10000, RZ ;  /* 0x000100000d0d7824 */ /* 0x000fe200078e00ff */
[----:B------:R-:W-:-:S02]  /*ad60*/  LOP3.LUT R14, R14, 0xff, RZ, 0xc0, !PT ;  /* 0x000000ff0e0e7812 */ /* 0x000fc400078ec0ff */
[----:B------:R-:W-:Y:S02]  /*ad70*/  SHF.R.U32.HI R44, RZ, 0x10, R41 ;  /* 0x00000010ff2c7819 */ /* 0x000fe40000011629 */
[----:B------:R-:W-:Y:S02]  /*ad80*/  LOP3.LUT R15, R40, 0xff, RZ, 0xc0, !PT ;  /* 0x000000ff280f7812 */ /* 0x000fe400078ec0ff */
[----:B------:R-:W-:Y:S02]  /*ad90*/  LOP3.LUT R10, R10, 0xff, RZ, 0xc0, !PT ;  /* 0x000000ff0a0a7812 */ /* 0x000fe400078ec0ff */
[----:B------:R-:W-:Y:S01]  /*ada0*/  PRMT R14, R14, 0x7604, R45 ;  /* 0x000076040e0e7816 */ /* 0x000fe2000000002d */
[----:B------:R-:W-:Y:S01]  /*adb0*/  IMAD.U32 R45, R44, 0x10000, RZ ;  /* 0x000100002c2d7824 */ /* 0x000fe200078e00ff */
[----:B------:R-:W-:Y:S02]  /*adc0*/  PRMT R15, R10, 0x7604, R15 ;  /* 0x000076040a0f7816 */ /* 0x000fe4000000000f */
[----:B------:R-:W-:-:S02]  /*add0*/  LOP3.LUT R11, R11, 0xff0000, R42, 0xf8, !PT ;  /* 0x00ff00000b0b7812 */ /* 0x000fc400078ef82a */
[----:B------:R-:W-:Y:S02]  /*ade0*/  LOP3.LUT R13, R12, 0xff0000, R13, 0xf8, !PT ;  /* 0x00ff00000c0d7812 */ /* 0x000fe400078ef80d */
[----:B------:R-:W-:Y:S02]  /*adf0*/  LOP3.LUT R47, R14, 0xff0000, R45, 0xf8, !PT ;  /* 0x00ff00000e2f7812 */ /* 0x000fe400078ef82d */
[----:B------:R-:W-:Y:S02]  /*ae00*/  LOP3.LUT R45, R15, 0xff0000, R40, 0xf8, !PT ;  /* 0x00ff00000f2d7812 */ /* 0x000fe400078ef828 */
[----:B------:R-:W-:Y:S02]  /*ae10*/  LOP3.LUT R15, R11, 0xff000000, R42, 0xf8, !PT ;  /* 0xff0000000b0f7812 */ /* 0x000fe400078ef82a */
[----:B------:R-:W-:Y:S02]  /*ae20*/  LOP3.LUT R47, R47, 0xff000000, R41, 0xf8, !PT ;  /* 0xff0000002f2f7812 */ /* 0x000fe400078ef829 */
[----:B------:R-:W-:-:S02]  /*ae30*/  LOP3.LUT R42, R13, 0xff000000, R43, 0xf8, !PT ;  /* 0xff0000000d2a7812 */ /* 0x000fc400078ef82b */
[----:B-1----:R-:W-:Y:S02]  /*ae40*/  F2FP.F16.E4M3.UNPACK_B R10, R6.H1 ;  /* 0x00000006ff0a723e */ /* 0x002fe400030006ff */
[----:B------:R-:W-:Y:S02]  /*ae50*/  LOP3.LUT R45, R45, 0xff000000, R40, 0xf8, !PT ;  /* 0xff0000002d2d7812 */ /* 0x000fe400078ef828 */
[----:B------:R-:W-:Y:S01]  /*ae60*/  F2FP.F16.E4M3.UNPACK_B R43, R47 ;  /* 0x0000002fff2b723e */ /* 0x000fe200020006ff */
[--C-:B------:R-:W-:Y:S01]  /*ae70*/  HADD2.F32 R13, -RZ, R10.reuse.H0_H0 ;  /* 0x2000000aff0d7230 */ /* 0x100fe20000004100 */
[----:B------:R-:W-:Y:S01]  /*ae80*/  F2FP.F16.E4M3.UNPACK_B R40, R42 ;  /* 0x0000002aff28723e */ /* 0x000fe200020006ff */
[----:B------:R-:W-:Y:S01]  /*ae90*/  HADD2.F32 R10, -RZ, R10.H1_H1 ;  /* 0x3000000aff0a7230 */ /* 0x000fe20000004100 */
[----:B------:R-:W-:Y:S01]  /*aea0*/  F2FP.F16.E4M3.UNPACK_B R12, R6 ;  /* 0x00000006ff0c723e */ /* 0x000fe200020006ff */
[--C-:B------:R-:W-:Y:S01]  /*aeb0*/  HADD2.F32 R44, -RZ, R43.reuse.H1_H1 ;  /* 0x3000002bff2c7230 */ /* 0x100fe20000004100 */
[----:B------:R-:W-:Y:S01]  /*aec0*/  F2FP.F16.E4M3.UNPACK_B R11, R5.H1 ;  /* 0x00000005ff0b723e */ /* 0x000fe200030006ff */
[----:B------:R-:W-:Y:S01]  /*aed0*/  HADD2.F32 R41, -RZ, R40.H1_H1 ;  /* 0x30000028ff297230 */ /* 0x000fe20000004100 */
[----:B------:R-:W-:Y:S01]  /*aee0*/  F2FP.F16.E4M3.UNPACK_B R14, R7 ;  /* 0x00000007ff0e723e */ /* 0x000fe200020006ff */
[----:B------:R-:W-:-:S02]  /*aef0*/  HADD2.F32 R43, -RZ, R43.H0_H0 ;  /* 0x2000002bff2b7230 */ /* 0x000fc40000004100 */
[CC--:B------:R-:W-:Y:S01]  /*af00*/  FMUL.FTZ R46, R10.reuse, R44.reuse ;  /* 0x0000002c0a2e7220 */ /* 0x0c0fe20000410000 */
        /* <DEDUP_REMOVED lines=41> */
[----:B------:R-:W-:Y:S01]  /*b1a0*/  HADD2.F32 R41, -RZ, R13.H0_H0 ;  /* 0x2000000dff297230 */ /* 0x000fe20000004100 */
[----:B------:R-:W-:Y:S01]  /*b1b0*/  F2FP.SATFINITE.E4M3.F32.PACK_AB_MERGE_C R47, R47, R52, RZ ;  /* 0x000000342f2f723e */ /* 0x000fe200048070ff */
        /* <DEDUP_REMOVED lines=11> */
[----:B------:R-:W-:Y:S02]  /*b270*/  HADD2.F32 R6, -RZ, R15.H1_H1 ;  /* 0x3000000fff067230 */ /* 0x000fe40000004100 */
        /* <DEDUP_REMOVED lines=21> */
[----:B------:R1:W-:Y:S02]  /*b3d0*/  STS.128 [R3+0x18400], R4 ;  /* 0x0184000403007388 */ /* 0x0003e40000000c00 */
.L_x_1451:
[----:B------:R-:W-:Y:S05]  /*b3e0*/  BSYNC B1 ;  /* 0x0000000000017941 */ /* 0x000fea0003800000 */
.L_x_1450:
[----:B------:R-:W-:Y:S01]  /*b3f0*/  BSSY B1, `(.L_x_1452) ;  /* 0x000007d000017945 */ /* 0x000fe20003800000 */
[----:B------:R-:W-:-:S03]  /*b400*/  @P5 VIADD R0, R3, 0xffffffe0 ;  /* 0xffffffe003005836 */ /* 0x000fc60000000000 */
        /* <DEDUP_REMOVED lines=47> */
[-C--:B------:R-:W-:Y:S01]  /*b700*/  FMUL.FTZ R45, R10, R38.reuse ;  /* 0x000000260a2d7220 */ /* 0x080fe20000410000 */
        /* <DEDUP_REMOVED lines=8> */
[----:B------:R-:W-:Y:S01]  /*b790*/  FMUL.FTZ R42, R5, R37 ;  /* 0x00000025052a7220 */ /* 0x000fe20000410000 */
        /* <DEDUP_REMOVED lines=66> */
.L_x_1453:
[----:B------:R-:W-:Y:S05]  /*bbc0*/  BSYNC B1 ;  /* 0x0000000000017941 */ /* 0x000fea0003800000 */
.L_x_1452:
[----:B------:R-:W-:Y:S04]  /*bbd0*/  BSSY B1, `(.L_x_1454) ;  /* 0x0000078000017945 */ /* 0x000fe80003800000 */
[----:B------:R-:W-:Y:S05]  /*bbe0*/  @P1 BRA `(.L_x_1455) ;  /* 0x0000000400d81947 */ /* 0x000fea0003800000 */
[----:B-12---:R-:W1:Y:S01]  /*bbf0*/  LDS.128 R4, [R3+0x1a400] ;  /* 0x01a4000003047984 */ /* 0x006e620000000c00 */
        /* <DEDUP_REMOVED lines=117> */
.L_x_1455:
[----:B------:R-:W-:Y:S05]  /*c350*/  BSYNC B1 ;  /* 0x0000000000017941 */ /* 0x000fea0003800000 */
.L_x_1454:
        /* <DEDUP_REMOVED lines=124> */
.L_x_1457:
[----:B------:R-:W-:Y:S05]  /*cb20*/  BSYNC B1 ;  /* 0x0000000000017941 */ /* 0x000fea0003800000 */
.L_x_1456:
[----:B------:R-:W-:Y:S04]  /*cb30*/  BSSY B1, `(.L_x_1458) ;  /* 0x0000078000017945 */ /* 0x000fe80003800000 */
[----:B------:R-:W-:Y:S05]  /*cb40*/  @P3 BRA `(.L_x_1459) ;  /* 0x0000000400d83947 */ /* 0x000fea0003800000 */
[----:B-1234-:R-:W1:Y:S01]  /*cb50*/  LDS.128 R4, [R3+0x1c400] ;  /* 0x01c4000003047984 */ /* 0x01ee620000000c00 */
        /* <DEDUP_REMOVED lines=117> */
.L_x_1459:
[----:B------:R-:W-:Y:S05]  /*d2b0*/  BSYNC B1 ;  /* 0x0000000000017941 */ /* 0x000fea0003800000 */
.L_x_1458:
        /* <DEDUP_REMOVED lines=124> */
.L_x_1440:
[----:B------:R-:W1:Y:S01]  /*da80*/  LDC R0, c[0x0][0x428] ;  /* 0x00010a00ff007b82 */ /* 0x000e620000000800 */
[----:B------:R-:W-:Y:S01]  /*da90*/  ISETP.GE.AND P0, PT, R22, R9, PT ;  /* 0x000000091600720c */ /* 0x000fe20003f06270 */
[----:B------:R-:W-:Y:S01]  /*daa0*/  IMAD R3, R209, 0x80, R22 ;  /* 0x00000080d1037824 */ /* 0x000fe200078e0216 */
[----:B------:R-:W-:Y:S01]  /*dab0*/  BSSY B1, `(.L_x_1460) ;  /* 0x0000042000017945 */ /* 0x000fe20003800000 */
[----:B------:R-:W-:Y:S01]  /*dac0*/  IMAD.MOV.U32 R12, RZ, RZ, R52 ;  /* 0x000000ffff0c7224 */ /* 0x000fe200078e0034 */
[----:B------:R-:W-:Y:S01]  /*dad0*/  CS2R R24, SRZ ;  /* 0x0000000000187805 */ /* 0x000fe2000001ff00 */
[----:B------:R-:W-:Y:S01]  /*dae0*/  IMAD.MOV.U32 R13, RZ, RZ, R49 ;  /* 0x000000ffff0d7224 */ /* 0x000fe200078e0031 */
[----:B------:R-:W-:Y:S01]  /*daf0*/  CS2R R26, SRZ ;  /* 0x00000000001a7805 */ /* 0x000fe2000001ff00 */
[----:B------:R-:W-:Y:S01]  /*db00*/  IMAD.MOV.U32 R14, RZ, RZ, R50 ;  /* 0x000000ffff0e7224 */ /* 0x000fe200078e0032 */
[----:B------:R-:W-:Y:S01]  /*db10*/  CS2R R28, SRZ ;  /* 0x00000000001c7805 */ /* 0x000fe2000001ff00 */
[----:B------:R-:W-:Y:S01]  /*db20*/  IMAD.MOV.U32 R15, RZ, RZ, R55 ;  /* 0x000000ffff0f7224 */ /* 0x000fe200078e0037 */
        /* <DEDUP_REMOVED lines=9> */
[----:B-1----:R-:W-:-:S13]  /*dbc0*/  ISETP.NE.AND P1, PT, R0, 0x1, PT ;  /* 0x000000010000780c */ /* 0x002fda0003f25270 */
[----:B------:R-:W1:Y:S08]  /*dbd0*/  @P1 LDC R0, c[0x0][0x42c] ;  /* 0x00010b00ff001b82 */ /* 0x000e700000000800 */
[----:B------:R-:W2:Y:S01]  /*dbe0*/  @P1 LDC R11, c[0x0][0x430] ;  /* 0x00010c00ff0b1b82 */ /* 0x000ea20000000800 */
[----:B-1----:R-:W-:-:S05]  /*dbf0*/  @P1 IMAD.HI.U32 R0, R3, R0, RZ ;  /* 0x0000000003001227 */ /* 0x002fca00078e00ff */
[----:B--2---:R-:W-:-:S04]  /*dc00*/  @P1 SHF.R.U32.HI R3, RZ, R11, R0 ;  /* 0x0000000bff031219 */ /* 0x004fc80000011600 */
[----:B------:R-:W-:Y:S01]  /*dc10*/  SHF.R.S32.HI R21, RZ, 0x1f, R3 ;  /* 0x0000001fff157819 */ /* 0x000fe20000011403 */
[----:B------:R-:W-:Y:S06]  /*dc20*/  @P0 BRA `(.L_x_1461) ;  /* 0x0000000000a80947 */ /* 0x000fec0003800000 */
[C---:B------:R-:W-:Y:S01]  /*dc30*/  IMAD R0, R225.reuse, R6, RZ ;  /* 0x00000006e1007224 */ /* 0x040fe200078e02ff */
[----:B------:R-:W-:Y:S01]  /*dc40*/  ULDC.64 UR4, c[0x0][0x3c8] ;  /* 0x0000f20000047ab9 */ /* 0x000fe20000000a00 */
[----:B------:R-:W-:Y:S01]  /*dc50*/  IMAD.MOV.U32 R8, RZ, RZ, R23 ;  /* 0x000000ffff087224 */ /* 0x000fe200078e0017 */
[----:B------:R-:W-:Y:S01]  /*dc60*/  ULDC.64 UR6, c[0x0][0x3e0] ;  /* 0x0000f80000067ab9 */ /* 0x000fe20000000a00 */
[----:B------:R-:W-:Y:S01]  /*dc70*/  IMAD.MOV.U32 R9, RZ, RZ, R58 ;  /* 0x000000ffff097224 */ /* 0x000fe200078e003a */
[----:B------:R-:W-:Y:S01]  /*dc80*/  CS2R R36, SRZ ;  /* 0x0000000000247805 */ /* 0x000fe2000001ff00 */
[----:B------:R-:W-:Y:S01]  /*dc90*/  IMAD R20, R225, R4, RZ ;  /* 0x00000004e1147224 */ /* 0x000fe200078e02ff */
[----:B------:R-:W-:Y:S01]  /*dca0*/  CS2R R38, SRZ ;  /* 0x0000000000267805 */ /* 0x000fe2000001ff00 */
[----:B------:R-:W-:Y:S01]  /*dcb0*/  IMAD.WIDE.U32 R10, R22, R6, R8 ;  /* 0x00000006160a7225 */ /* 0x000fe200078e0008 */
[----:B------:R-:W-:Y:S02]  /*dcc0*/  CS2R R40, SRZ ;  /* 0x0000000000287805 */ /* 0x000fe4000001ff00 */
[----:B------:R-:W-:-:S02]  /*dcd0*/  CS2R R42, SRZ ;  /* 0x00000000002a7805 */ /* 0x000fc4000001ff00 */
[----:B------:R-:W-:Y:S01]  /*dce0*/  CS2R R44, SRZ ;  /* 0x00000000002c7805 */ /* 0x000fe2000001ff00 */
[C---:B------:R-:W-:Y:S01]  /*dcf0*/  IMAD R25, R22.reuse, R7, R0 ;  /* 0x0000000716197224 */ /* 0x040fe200078e0200 */
[----:B------:R-:W-:Y:S01]  /*dd00*/  IADD3 R52, P1, P2, R57, R52, R10 ;  /* 0x0000003439347210 */ /* 0x000fe20007a3e00a */
[C---:B------:R-:W-:Y:S01]  /*dd10*/  IMAD.WIDE.U32 R8, R22.reuse, R4, R8 ;  /* 0x0000000416087225 */ /* 0x040fe200078e0008 */
[----:B------:R-:W-:Y:S02]  /*dd20*/  CS2R R46, SRZ ;  /* 0x00000000002e7805 */ /* 0x000fe4000001ff00 */
[----:B------:R-:W-:Y:S02]  /*dd30*/  CS2R R28, SRZ ;  /* 0x00000000001c7805 */ /* 0x000fe4000001ff00 */
[----:B------:R-:W-:Y:S01]  /*dd40*/  CS2R R30, SRZ ;  /* 0x00000000001e7805 */ /* 0x000fe2000001ff00 */
[----:B------:R-:W-:Y:S01]  /*dd50*/  IMAD R27, R22, R5, R20 ;  /* 0x00000005161b7224 */ /* 0x000fe200078e0214 */
[----:B------:R-:W-:Y:S01]  /*dd60*/  IADD3 R10, P3, P4, R59, R50, R8 ;  /* 0x000000323b0a7210 */ /* 0x000fe20007c7e008 */
[----:B------:R-:W-:Y:S01]  /*dd70*/  IMAD.IADD R25, R11, 0x1, R25 ;  /* 0x000000010b197824 */ /* 0x000fe200078e0219 */
[----:B------:R-:W-:Y:S01]  /*dd80*/  CS2R R32, SRZ ;  /* 0x0000000000207805 */ /* 0x000fe2000001ff00 */
[----:B------:R-:W-:Y:S01]  /*dd90*/  IMAD.IADD R0, R9, 0x1, R27 ;  /* 0x0000000109007824 */ /* 0x000fe200078e021b */
[----:B------:R-:W-:-:S02]  /*dda0*/  CS2R R26, SRZ ;  /* 0x00000000001a7805 */ /* 0x000fc4000001ff00 */
[----:B------:R-:W-:Y:S02]  /*ddb0*/  CS2R R34, SRZ ;  /* 0x0000000000227805 */ /* 0x000fe4000001ff00 */
[----:B------:R-:W-:Y:S02]  /*ddc0*/  IADD3.X R9, R54, R49, R25, P1, P2 ;  /* 0x0000003136097210 */ /* 0x000fe40000fe4419 */
[----:B------:R-:W-:Y:S02]  /*ddd0*/  CS2R R24, SRZ ;  /* 0x0000000000187805 */ /* 0x000fe4000001ff00 */
[----:B------:R-:W-:Y:S01]  /*dde0*/  IADD3 R8, P1, R52, UR4, RZ ;  /* 0x0000000434087c10 */ /* 0x000fe2000ff3e0ff */
[----:B------:R-:W-:Y:S01]  /*ddf0*/  ULDC UR4, c[0x0][0x3d4] ;  /* 0x0000f50000047ab9 */ /* 0x000fe20000000800 */
[----:B------:R-:W-:Y:S02]  /*de00*/  IADD3.X R0, R56, R55, R0, P3, P4 ;  /* 0x0000003738007210 */ /* 0x000fe40001fe8400 */
[----:B------:R-:W-:-:S02]  /*de10*/  IADD3 R10, P2, R10, UR6, RZ ;  /* 0x000000060a0a7c10 */ /* 0x000fc4000ff5e0ff */
[----:B------:R-:W-:Y:S02]  /*de20*/  IADD3.X R9, R9, UR5, RZ, P1, !PT ;  /* 0x0000000509097c10 */ /* 0x000fe40008ffe4ff */
[----:B------:R-:W-:Y:S02]  /*de30*/  IADD3.X R11, R0, UR7, RZ, P2, !PT ;  /* 0x00000007000b7c10 */ /* 0x000fe400097fe4ff */
[----:B------:R-:W-:Y:S02]  /*de40*/  ISETP.GE.AND P1, PT, R23, UR4, PT ;  /* 0x0000000417007c0c */ /* 0x000fe4000bf26270 */
[----:B------:R-:W-:Y:S02]  /*de50*/  ISETP.GE.AND P2, PT, R213, UR4, PT ;  /* 0x00000004d5007c0c */ /* 0x000fe4000bf46270 */
[----:B------:R-:W-:-:S09]  /*de60*/  ISETP.GE.AND P3, PT, R214, UR4, PT ;  /* 0x00000004d6007c0c */ /* 0x000fd2000bf66270 */
[----:B------:R1:W5:Y:S04]  /*de70*/  @!P1 LDG.E.128 R36, desc[UR40][R8.64] ;  /* 0x0000002808249981 */ /* 0x000368000c1e1d00 */
[----:B------:R1:W5:Y:S04]  /*de80*/  @!P2 LDG.E.128 R40, desc[UR40][R8.64+0x20] ;  /* 0x000020280828a981 */ /* 0x000368000c1e1d00 */
[----:B------:R1:W5:Y:S04]  /*de90*/  @!P3 LDG.E.128 R44, desc[UR40][R8.64+0x40] ;  /* 0x00004028082cb981 */ /* 0x000368000c1e1d00 */
[----:B------:R1:W5:Y:S04]  /*dea0*/  @!P1 LDG.E.128 R24, desc[UR40][R10.64] ;  /* 0x000000280a189981 */ /* 0x000368000c1e1d00 */
[----:B------:R1:W5:Y:S04]  /*deb0*/  @!P2 LDG.E.128 R28, desc[UR40][R10.64+0x20] ;  /* 0x000020280a1ca981 */ /* 0x000368000c1e1d00 */
[----:B------:R1:W5:Y:S02]  /*dec0*/  @!P3 LDG.E.128 R32, desc[UR40][R10.64+0x40] ;  /* 0x000040280a20b981 */ /* 0x000364000c1e1d00 */
.L_x_1461:
[----:B------:R-:W-:Y:S05]  /*ded0*/  BSYNC B1 ;  /* 0x0000000000017941 */ /* 0x000fea0003800000 */
.L_x_1460:
[-C--:B------:R-:W-:Y:S01]  /*dee0*/  IMAD R0, R21, R6.reuse, RZ ;  /* 0x0000000615007224 */ /* 0x080fe200078e02ff */
[----:B------:R-:W-:Y:S01]  /*def0*/  ULDC.64 UR4, c[0x0][0x3c8] ;  /* 0x0000f20000047ab9 */ /* 0x000fe20000000a00 */
[----:B-1----:R-:W-:Y:S01]  /*df00*/  IMAD.WIDE.U32 R8, R3, R6, R12 ;  /* 0x0000000603087225 */ /* 0x002fe200078e000c */
[----:B------:R-:W-:-:S03]  /*df10*/  ULDC.64 UR6, c[0x0][0x3e0] ;  /* 0x0000f80000067ab9 */ /* 0x000fc60000000a00 */
[----:B------:R-:W-:-:S04]  /*df20*/  IMAD.WIDE.U32 R10, R3, R4, R14 ;  /* 0x00000004030a7225 */ /* 0x000fc800078e000e */
[----:B------:R-:W-:Y:S01]  /*df30*/  IMAD R6, R21, R4, RZ ;  /* 0x0000000415067224 */ /* 0x000fe200078e02ff */
[----:B------:R-:W-:Y:S01]  /*df40*/  IADD3 R4, P1, R8, UR4, RZ ;  /* 0x0000000408047c10 */ /* 0x000fe2000ff3e0ff */
[C---:B------:R-:W-:Y:S01]  /*df50*/  IMAD R13, R3.reuse, R7, R0 ;  /* 0x00000007030d7224 */ /* 0x040fe200078e0200 */
[----:B------:R-:W-:Y:S01]  /*df60*/  IADD3 R0, P2, R10, UR6, RZ ;  /* 0x000000060a007c10 */ /* 0x000fe2000ff5e0ff */
[----:B------:R-:W-:Y:S01]  /*df70*/  IMAD R3, R3, R5, R6 ;  /* 0x0000000503037224 */ /* 0x000fe200078e0206 */
[----:B------:R-:W-:Y:S02]  /*df80*/  UMOV UR4, 0xffffffff ;  /* 0xffffffff00047882 */ /* 0x000fe40000000000 */
[----:B------:R-:W-:Y:S02]  /*df90*/  IADD3.X R13, R9, UR5, R13, P1, !PT ;  /* 0x00000005090d7c10 */ /* 0x000fe40008ffe40d */
[----:B------:R-:W-:Y:S01]  /*dfa0*/  IADD3.X R3, R11, UR7, R3, P2, !PT ;  /* 0x000000070b037c10 */ /* 0x000fe200097fe403 */
[----:B------:R-:W-:Y:S06]  /*dfb0*/  BRA.DIV UR4, `(.L_x_1462) ;  /* 0x000001be04a87947 */ /* 0x000fec000b800000 */
.L_x_1743:
[----:B------:R-:W-:-:S03]  /*dfc0*/  UMOV UR4, 0xffffffff ;  /* 0xffffffff00047882 */ /* 0x000fc60000000000 */
[----:B------:R-:W-:Y:S05]  /*dfd0*/  BRA.DIV UR4, `(.L_x_1463) ;  /* 0x000001be04c47947 */ /* 0x000fea000b800000 */
.L_x_1746:
[----:B------:R-:W-:-:S03]  /*dfe0*/  UMOV UR4, 0xffffffff ;  /* 0xffffffff00047882 */ /* 0x000fc60000000000 */
[----:B------:R-:W-:Y:S05]  /*dff0*/  BRA.DIV UR4, `(.L_x_1464) ;  /* 0x000001be04e47947 */ /* 0x000fea000b800000 */
.L_x_1749:
[----:B------:R-:W-:-:S03]  /*e000*/  UMOV UR4, 0xffffffff ;  /* 0xffffffff00047882 */ /* 0x000fc60000000000 */
[----:B------:R-:W-:Y:S05]  /*e010*/  BRA.DIV UR4, `(.L_x_1465) ;  /* 0x000001c204047947 */ /* 0x000fea000b800000 */
.L_x_1752:
        /* <DEDUP_REMOVED lines=8> */
.L_x_1753:
[----:B------:R-:W-:Y:S05]  /*e0a0*/  BSYNC B1 ;  /* 0x0000000000017941 */ /* 0x000fea0003800000 */
.L_x_1466:
[----:B------:R-:W-:Y:S05]  /*e0b0*/  @P0 BRA `(.L_x_1449) ;  /* 0x0000002c00d40947 */ /* 0x000fea0003800000 */
[----:B------:R-:W2:Y:S01]  /*e0c0*/  LDC R0, c[0x0][0x3d4] ;  /* 0x0000f500ff007b82 */ /* 0x000ea20000000800 */
[----:B------:R-:W-:Y:S01]  /*e0d0*/  BSSY B1, `(.L_x_1468) ;  /* 0x00000fb000017945 */ /* 0x000fe20003800000 */
[-C--:B--2---:R-:W-:Y:S02]  /*e0e0*/  ISETP.GE.AND P0, PT, R23, R0.reuse, PT ;  /* 0x000000001700720c */ /* 0x084fe40003f06270 */
[-C--:B------:R-:W-:Y:S02]  /*e0f0*/  ISETP.GE.AND P1, PT, R213, R0.reuse, PT ;  /* 0x00000000d500720c */ /* 0x080fe40003f26270 */
[----:B------:R-:W-:-:S09]  /*e100*/  ISETP.GE.AND P2, PT, R214, R0, PT ;  /* 0x00000000d600720c */ /* 0x000fd20003f46270 */
[----:B------:R-:W-:Y:S05]  /*e110*/  @P0 BRA `(.L_x_1469) ;  /* 0x0000000c00d80947 */ /* 0x000fea0003800000 */
[----:B-1---5:R-:W-:Y:S02]  /*e120*/  SHF.R.U32.HI R3, RZ, 0x8, R36 ;  /* 0x00000008ff037819 */ /* 0x022fe40000011624 */
[----:B------:R-:W-:Y:S02]  /*e130*/  LOP3.LUT R5, R36, 0xff, RZ, 0xc0, !PT ;  /* 0x000000ff24057812 */ /* 0x000fe400078ec0ff */
[----:B------:R-:W-:Y:S02]  /*e140*/  LOP3.LUT R4, R3, 0xff, RZ, 0xc0, !PT ;  /* 0x000000ff03047812 */ /* 0x000fe400078ec0ff */
[----:B------:R-:W-:Y:S02]  /*e150*/  LEA.HI R3, R0, R203, RZ, 0x1c ;  /* 0x000000cb00037211 */ /* 0x000fe400078fe0ff */
[----:B------:R-:W-:Y:S02]  /*e160*/  PRMT R13, R4, 0x7604, R5 ;  /* 0x00007604040d7816 */ /* 0x000fe40000000005 */
[----:B------:R-:W-:-:S02]  /*e170*/  SHF.R.U32.HI R8, RZ, 0x8, R38 ;  /* 0x00000008ff087819 */ /* 0x000fc40000011626 */
[----:B------:R-:W-:Y:S02]  /*e180*/  SHF.R.S32.HI R4, RZ, 0x1f, R3 ;  /* 0x0000001fff047819 */ /* 0x000fe40000011403 */
[----:B------:R-:W-:Y:S02]  /*e190*/  LOP3.LUT R9, R38, 0xff, RZ, 0xc0, !PT ;  /* 0x000000ff26097812 */ /* 0x000fe400078ec0ff */
[----:B------:R-:W-:Y:S02]  /*e1a0*/  LOP3.LUT R8, R8, 0xff, RZ, 0xc0, !PT ;  /* 0x000000ff08087812 */ /* 0x000fe400078ec0ff */
[----:B------:R-:W-:Y:S01]  /*e1b0*/  LEA.HI R5, R4, R3, RZ, 0x2 ;  /* 0x0000000304057211 */ /* 0x000fe200078f10ff */
[----:B------:R-:W-:Y:S01]  /*e1c0*/  IMAD.SHL.U32 R3, R3, 0x10, RZ ;  /* 0x0000001003037824 */ /* 0x000fe200078e00ff */
[----:B------:R-:W-:Y:S02]  /*e1d0*/  PRMT R21, R8, 0x7604, R9 ;  /* 0x0000760408157816 */ /* 0x000fe40000000009 */
[----:B------:R-:W-:Y:S01]  /*e1e0*/  SHF.R.U32.HI R8, RZ, 0x8, R24 ;  /* 0x00000008ff087819 */ /* 0x000fe20000011618 */
[----:B------:R-:W-:Y:S01]  /*e1f0*/  IMAD.SHL.U32 R5, R5, 0x800, RZ ;  /* 0x0000080005057824 */ /* 0x000fe200078e00ff */
[----:B------:R-:W-:-:S02]  /*e200*/  LOP3.LUT R4, R206, 0x30, R3, 0xf8, !PT ;  /* 0x00000030ce047812 */ /* 0x000fc400078ef803 */
[----:B------:R-:W-:Y:S02]  /*e210*/  SHF.R.U32.HI R6, RZ, 0x8, R37 ;  /* 0x00000008ff067819 */ /* 0x000fe40000011625 */
[----:B------:R-:W-:Y:S02]  /*e220*/  LOP3.LUT R9, R8, 0xff, RZ, 0xc0, !PT ;  /* 0x000000ff08097812 */ /* 0x000fe400078ec0ff */
[----:B------:R-:W-:Y:S02]  /*e230*/  LOP3.LUT R8, R4, R207, RZ, 0x3c, !PT ;  /* 0x000000cf04087212 */ /* 0x000fe400078e3cff */
[----:B------:R-:W-:Y:S02]  /*e240*/  LOP3.LUT R3, R5, 0xffffe000, RZ, 0xc0, !PT ;  /* 0xffffe00005037812 */ /* 0x000fe400078ec0ff */
[----:B------:R-:W-:Y:S02]  /*e250*/  LOP3.LUT R7, R37, 0xff, RZ, 0xc0, !PT ;  /* 0x000000ff25077812 */ /* 0x000fe400078ec0ff */
[----:B------:R-:W-:-:S02]  /*e260*/  LOP3.LUT R6, R6, 0xff, RZ, 0xc0, !PT ;  /* 0x000000ff06067812 */ /* 0x000fc400078ec0ff */
[----:B------:R-:W-:Y:S02]  /*e270*/  IADD3 R3, R8, R212, R3 ;  /* 0x000000d408037210 */ /* 0x000fe40007ffe003 */
[----:B------:R-:W-:Y:S02]  /*e280*/  PRMT R12, R6, 0x7604, R7 ;  /* 0x00007604060c7816 */ /* 0x000fe40000000007 */
[----:B------:R-:W-:Y:S01]  /*e290*/  SHF.R.U32.HI R6, RZ, 0x8, R39 ;  /* 0x00000008ff067819 */ /* 0x000fe20000011627 */
[----:B------:R-:W-:Y:S01]  /*e2a0*/  IMAD.IADD R3, R16, 0x1, R3 ;  /* 0x0000000110037824 */ /* 0x000fe200078e0203 */
[----:B------:R-:W-:Y:S02]  /*e2b0*/  LOP3.LUT R10, R24, 0xff, RZ, 0xc0, !PT ;  /* 0x000000ff180a7812 */ /* 0x000fe400078ec0ff */
[----:B------:R-:W-:Y:S02]  /*e2c0*/  LOP3.LUT R7, R39, 0xff, RZ, 0xc0, !PT ;  /* 0x000000ff27077812 */ /* 0x000fe400078ec0ff */
[----:B------:R-:W-:-:S02]  /*e2d0*/  LOP3.LUT R6, R6, 0xff, RZ, 0xc0, !PT ;  /* 0x000000ff06067812 */ /* 0x000fc400078ec0ff */
[----:B------:R-:W-:Y:S02]  /*e2e0*/  PRMT R53, R9, 0x7604, R10 ;  /* 0x0000760409357816 */ /* 0x000fe4000000000a */
[----:B------:R-:W1:Y:S01]  /*e2f0*/  LDS.128 R8, [R3+0x18400] ;  /* 0x0184000003087984 */ /* 0x000e620000000c00 */
[----:B------:R-:W-:Y:S02]  /*e300*/  PRMT R14, R6, 0x7604, R7 ;  /* 0x00007604060e7816 */ /* 0x000fe40000000007 */
[----:B------:R-:W-:Y:S01]  /*e310*/  SHF.R.U32.HI R15, RZ, 0x8, R25 ;  /* 0x00000008ff0f7819 */ /* 0x000fe20000011619 */
[----:B------:R-:W2:Y:S01]  /*e320*/  LDS.128 R4, [R229+0x18400] ;  /* 0x01840000e5047984 */ /* 0x000ea20000000c00 */
[----:B------:R-:W-:Y:S02]  /*e330*/  SHF.R.U32.HI R49, RZ, 0x8, R26 ;  /* 0x00000008ff317819 */ /* 0x000fe4000001161a */
[----:B------:R-:W-:Y:S02]  /*e340*/  LOP3.LUT R20, R25, 0xff, RZ, 0xc0, !PT ;  /* 0x000000ff19147812 */ /* 0x000fe400078ec0ff */
[----:B------:R-:W-:-:S02]  /*e350*/  LOP3.LUT R50, R26, 0xff, RZ, 0xc0, !PT ;  /* 0x000000ff1a327812 */ /* 0x000fc400078ec0ff */
[----:B------:R-:W-:Y:S02]  /*e360*/  LOP3.LUT R15, R15, 0xff, RZ, 0xc0, !PT ;  /* 0x000000ff0f0f7812 */ /* 0x000fe400078ec0ff */
[----:B------:R-:W-:Y:S02]  /*e370*/  LOP3.LUT R49, R49, 0xff, RZ, 0xc0, !PT ;  /* 0x000000ff31317812 */ /* 0x000fe400078ec0ff */
[----:B------:R-:W-:Y:S02]  /*e380*/  PRMT R20, R15, 0x7604, R20 ;  /* 0x000076040f147816 */ /* 0x000fe40000000014 */
[----:B------:R-:W-:Y:S02]  /*e390*/  PRMT R57, R49, 0x7604, R50 ;  /* 0x0000760431397816 */ /* 0x000fe40000000032 */
[----:B------:R-:W-:Y:S02]  /*e3a0*/  SHF.R.U32.HI R55, RZ, 0x10, R25 ;  /* 0x00000010ff377819 */ /* 0x000fe40000011619 */
[----:B------:R-:W-:-:S02]  /*e3b0*/  SHF.R.U32.HI R15, RZ, 0x10, R37 ;  /* 0x00000010ff0f7819 */ /* 0x000fc40000011625 */
[----:B------:R-:W-:Y:S01]  /*e3c0*/  SHF.R.U32.HI R49, RZ, 0x10, R39 ;  /* 0x00000010ff317819 */ /* 0x000fe20000011627 */
[----:B------:R-:W-:Y:S01]  /*e3d0*/  IMAD.U32 R55, R55, 0x10000, RZ ;  /* 0x0001000037377824 */ /* 0x000fe200078e00ff */
[--C-:B------:R-:W-:Y:S01]  /*e3e0*/  SHF.R.U32.HI R51, RZ, 0x8, R27.reuse ;  /* 0x00000008ff337819 */ /* 0x100fe2000001161b */
[----:B------:R-:W-:Y:S01]  /*e3f0*/  IMAD.U32 R15, R15, 0x10000, RZ ;  /* 0x000100000f0f7824 */ /* 0x000fe200078e00ff */
[----:B------:R-:W-:Y:S01]  /*e400*/  LOP3.LUT R52, R27, 0xff, RZ, 0xc0, !PT ;  /* 0x000000ff1b347812 */ /* 0x000fe200078ec0ff */
[----:B------:R-:W-:Y:S01]  /*e410*/  IMAD.U32 R49, R49, 0x10000, RZ ;  /* 0x0001000031317824 */ /* 0x000fe200078e00ff */
[----:B------:R-:W-:Y:S02]  /*e420*/  LOP3.LUT R51, R51, 0xff, RZ, 0xc0, !PT ;  /* 0x000000ff33337812 */ /* 0x000fe400078ec0ff */
[----:B------:R-:W-:Y:S02]  /*e430*/  SHF.R.U32.HI R59, RZ, 0x10, R27 ;  /* 0x00000010ff3b7819 */ /* 0x000fe4000001161b */
[----:B------:R-:W-:-:S02]  /*e440*/  LOP3.LUT R13, R13, 0xff0000, R36, 0xf8, !PT ;  /* 0x00ff00000d0d7812 */ /* 0x000fc400078ef824 */
[----:B------:R-:W-:Y:S01]  /*e450*/  PRMT R52, R51, 0x7604, R52 ;  /* 0x0000760433347816 */ /* 0x000fe20000000034 */
[----:B------:R-:W-:Y:S01]  /*e460*/  IMAD.U32 R59, R59, 0x10000, RZ ;  /* 0x000100003b3b7824 */ /* 0x000fe200078e00ff */
[----:B------:R-:W-:Y:S02]  /*e470*/  LOP3.LUT R55, R20, 0xff0000, R55, 0xf8, !PT ;  /* 0x00ff000014377812 */ /* 0x000fe400078ef837 */
[----:B------:R-:W-:Y:S02]  /*e480*/  LOP3.LUT R15, R12, 0xff0000, R15, 0xf8, !PT ;  /* 0x00ff00000c0f7812 */ /* 0x000fe400078ef80f */
[----:B------:R-:W-:Y:S02]  /*e490*/  LOP3.LUT R51, R14, 0xff0000, R49, 0xf8, !PT ;  /* 0x00ff00000e337812 */ /* 0x000fe400078ef831 */
[----:B------:R-:W-:Y:S02]  /*e4a0*/  LOP3.LUT R49, R13, 0xff000000, R36, 0xf8, !PT ;  /* 0xff0000000d317812 */ /* 0x000fe400078ef824 */
[----:B------:R-:W-:-:S02]  /*e4b0*/  LOP3.LUT R13, R53, 0xff0000, R24, 0xf8, !PT ;  /* 0x00ff0000350d7812 */ /* 0x000fc400078ef818 */
[----:B------:R-:W-:Y:S02]  /*e4c0*/  LOP3.LUT R21, R21, 0xff0000, R38, 0xf8, !PT ;  /* 0x00ff000015157812 */ /* 0x000fe400078ef826 */
[----:B------:R-:W-:Y:S02]  /*e4d0*/  LOP3.LUT R55, R55, 0xff000000, R25, 0xf8, !PT ;  /* 0xff00000037377812 */ /* 0x000fe400078ef819 */
[----:B------:R-:W-:Y:S02]  /*e4e0*/  LOP3.LUT R50, R15, 0xff000000, R37, 0xf8, !PT ;  /* 0xff0000000f327812 */ /* 0x000fe400078ef825 */
[----:B------:R-:W-:Y:S02]  /*e4f0*/  LOP3.LUT R59, R52, 0xff0000, R59, 0xf8, !PT ;  /* 0x00ff0000343b7812 */ /* 0x000fe400078ef83b */
[----:B------:R-:W-:Y:S02]  /*e500*/  LOP3.LUT R53, R51, 0xff000000, R39, 0xf8, !PT ;  /* 0xff00000033357812 */ /* 0x000fe400078ef827 */
[----:B------:R-:W-:-:S02]  /*e510*/  LOP3.LUT R54, R13, 0xff000000, R24, 0xf8, !PT ;  /* 0xff0000000d367812 */ /* 0x000fc400078ef818 */
[----:B------:R-:W-:Y:S02]  /*e520*/  LOP3.LUT R52, R21, 0xff000000, R38, 0xf8, !PT ;  /* 0xff00000015347812 */ /* 0x000fe400078ef826 */
[----:B------:R-:W-:Y:S02]  /*e530*/  F2FP.F16.E4M3.UNPACK_B R51, R55 ;  /* 0x00000037ff33723e */ /* 0x000fe400020006ff */
[----:B-1----:R-:W-:Y:S02]  /*e540*/  F2FP.F16.E4M3.UNPACK_B R24, R9 ;  /* 0x00000009ff18723e */ /* 0x002fe400020006ff */
[----:B------:R-:W-:Y:S01]  /*e550*/  F2FP.F16.E4M3.UNPACK_B R38, R50 ;  /* 0x00000032ff26723e */ /* 0x000fe200020006ff */
[--C-:B------:R-:W-:Y:S01]  /*e560*/  HADD2.F32 R56, -RZ, R51.reuse.H0_H0 ;  /* 0x20000033ff387230 */ /* 0x100fe20000004100 */
[-C--:B--2---:R-:W-:Y:S02]  /*e570*/  F2FP.F16.E4M3.UNPACK_B R12, R5.reuse ;  /* 0x00000005ff0c723e */ /* 0x084fe400020006ff */
[----:B------:R-:W-:Y:S01]  /*e580*/  F2FP.F16.E4M3.UNPACK_B R13, R5.H1 ;  /* 0x00000005ff0d723e */ /* 0x000fe200030006ff */
[----:B------:R-:W-:Y:S01]  /*e590*/  HADD2.F32 R5, -RZ, R24.H0_H0 ;  /* 0x20000018ff057230 */ /* 0x000fe20000004100 */
[--C-:B------:R-:W-:Y:S01]  /*e5a0*/  LOP3.LUT R57, R57, 0xff0000, R26.reuse, 0xf8, !PT ;  /* 0x00ff000039397812 */ /* 0x100fe200078ef81a */
[----:B------:R-:W-:Y:S01]  /*e5b0*/  HADD2.F32 R39, -RZ, R38.H0_H0 ;  /* 0x20000026ff277230 */ /* 0x000fe20000004100 */
[-C--:B------:R-:W-:Y:S01]  /*e5c0*/  F2FP.F16.E4M3.UNPACK_B R14, R6.reuse ;  /* 0x00000006ff0e723e */ /* 0x080fe200020006ff */
[----:B------:R-:W-:Y:S01]  /*e5d0*/  HADD2.F32 R24, -RZ, R24.H1_H1 ;  /* 0x30000018ff187230 */ /* 0x000fe20000004100 */
[----:B------:R-:W-:Y:S01]  /*e5e0*/  F2FP.F16.E4M3.UNPACK_B R15, R6.H1 ;  /* 0x00000006ff0f723e */ /* 0x000fe200030006ff */
[----:B------:R-:W-:Y:S01]  /*e5f0*/  HADD2.F32 R6, -RZ, R12.H0_H0 ;  /* 0x2000000cff067230 */ /* 0x000fe20000004100 */
[----:B------:R-:W-:Y:S01]  /*e600*/  F2FP.F16.E4M3.UNPACK_B R25, R9.H1 ;  /* 0x00000009ff19723e */ /* 0x000fe200030006ff */
[----:B------:R-:W-:Y:S01]  /*e610*/  FMUL.FTZ R9, R5, R56 ;  /* 0x0000003805097220 */ /* 0x000fe20000410000 */
[----:B------:R-:W-:Y:S01]  /*e620*/  LOP3.LUT R58, R57, 0xff000000, R26, 0xf8, !PT ;  /* 0xff000000393a7812 */ /* 0x000fe200078ef81a */
[----:B------:R-:W-:Y:S01]  /*e630*/  FMUL.FTZ R57, R5, R39 ;  /* 0x0000002705397220 */ /* 0x000fe20000410000 */
[----:B------:R-:W-:Y:S01]  /*e640*/  F2FP.F16.E4M3.UNPACK_B R55, R55.H1 ;  /* 0x00000037ff37723e */ /* 0x000fe200030006ff */
[C---:B------:R-:W-:Y:S01]  /*e650*/  FFMA.FTZ R5, R6.reuse, R39, -R9 ;  /* 0x0000002706057223 */ /* 0x040fe20000010809 */
[----:B------:R-:W-:Y:S01]  /*e660*/  F2FP.F16.E4M3.UNPACK_B R50, R50.H1 ;  /* 0x00000032ff32723e */ /* 0x000fe200030006ff */
[----:B------:R-:W-:Y:S01]  /*e670*/  FFMA.FTZ R9, R6, R56, R57 ;  /* 0x0000003806097223 */ /* 0x000fe20000010039 */
[----:B------:R-:W-:Y:S01]  /*e680*/  HADD2.F32 R57, -RZ, R51.H1_H1 ;  /* 0x30000033ff397230 */ /* 0x000fe20000004100 */
[----:B------:R-:W-:Y:S01]  /*e690*/  LOP3.LUT R60, R59, 0xff000000, R27, 0xf8, !PT ;  /* 0xff0000003b3c7812 */ /* 0x000fe200078ef81b */
[----:B------:R-:W-:Y:S01]  /*e6a0*/  HADD2.F32 R39, -RZ, R38.H1_H1 ;  /* 0x30000026ff277230 */ /* 0x000fe20000004100 */
[-C--:B------:R-:W-:Y:S01]  /*e6b0*/  F2FP.F16.E4M3.UNPACK_B R26, R10.reuse ;  /* 0x0000000aff1a723e */ /* 0x080fe200020006ff */
[----:B------:R-:W-:Y:S01]  /*e6c0*/  HADD2.F32 R59, -RZ, R55.H0_H0 ;  /* 0x20000037ff3b7230 */ /* 0x000fe20000004100 */
[----:B------:R-:W-:Y:S01]  /*e6d0*/  F2FP.F16.E4M3.UNPACK_B R27, R10.H1 ;  /* 0x0000000aff1b723e */ /* 0x000fe200030006ff */
[----:B------:R-:W-:-:S02]  /*e6e0*/  HADD2.F32 R10, -RZ, R25.H0_H0 ;  /* 0x20000019ff0a7230 */ /* 0x000fc40000004100 */
[C---:B------:R-:W-:Y:S01]  /*e6f0*/  FMUL.FTZ R61, R24.reuse, R57 ;  /* 0x00000039183d7220 */ /* 0x040fe20000410000 */
[----:B------:R-:W-:Y:S02]  /*e700*/  HADD2.F32 R12, -RZ, R12.H1_H1 ;  /* 0x3000000cff0c7230 */ /* 0x000fe40000004100 */
[----:B------:R-:W-:Y:S01]  /*e710*/  FMUL.FTZ R24, R24, R39 ;  /* 0x0000002718187220 */ /* 0x000fe20000410000 */
[----:B------:R-:W-:Y:S02]  /*e720*/  HADD2.F32 R51, -RZ, R50.H0_H0 ;  /* 0x20000032ff337230 */ /* 0x000fe40000004100 */
[----:B------:R-:W-:Y:S01]  /*e730*/  FMUL.FTZ R63, R10, R59 ;  /* 0x0000003b0a3f7220 */ /* 0x000fe20000410000 */
[----:B------:R-:W-:Y:S01]  /*e740*/  HADD2.F32 R6, -RZ, R13.H0_H0 ;  /* 0x2000000dff067230 */ /* 0x000fe20000004100 */
[----:B------:R-:W-:Y:S01]  /*e750*/  F2FP.F16.E4M3.UNPACK_B R36, R11 ;  /* 0x0000000bff24723e */ /* 0x000fe200020006ff */
[----:B------:R-:W-:Y:S01]  /*e760*/  FFMA.FTZ R56, R12, R39, -R61 ;  /* 0x000000270c387223 */ /* 0x000fe2000001083d */
[----:B------:R-:W-:Y:S01]  /*e770*/  FMUL.FTZ R10, R10, R51 ;  /* 0x000000330a0a7220 */ /* 0x000fe20000410000 */
[----:B------:R-:W-:Y:S01]  /*e780*/  FFMA.FTZ R62, R12, R57, R24 ;  /* 0x000000390c3e7223 */ /* 0x000fe20000010018 */
[-C--:B------:R-:W-:Y:S01]  /*e790*/  F2FP.F16.E4M3.UNPACK_B R38, R60.reuse ;  /* 0x0000003cff26723e */ /* 0x080fe200020006ff */
[C---:B------:R-:W-:Y:S01]  /*e7a0*/  FFMA.FTZ R63, R6.reuse, R51, -R63 ;  /* 0x00000033063f7223 */ /* 0x040fe2000001083f */
[----:B------:R-:W-:Y:S01]  /*e7b0*/  F2FP.F16.E4M3.UNPACK_B R12, R53 ;  /* 0x00000035ff0c723e */ /* 0x000fe200020006ff */
[----:B------:R-:W-:Y:S01]  /*e7c0*/  FFMA.FTZ R59, R6, R59, R10 ;  /* 0x0000003b063b7223 */ /* 0x000fe2000001000a */
[----:B------:R-:W-:Y:S01]  /*e7d0*/  F2FP.F16.E4M3.UNPACK_B R20, R7 ;  /* 0x00000007ff14723e */ /* 0x000fe200020006ff */
        /* <DEDUP_REMOVED lines=9> */
[----:B------:R-:W-:Y:S01]  /*e870*/  F2FP.F16.E4M3.UNPACK_B R21, R7.H1 ;  /* 0x00000007ff15723e */ /* 0x000fe200030006ff */
        /* <DEDUP_REMOVED lines=11> */
[----:B------:R-:W-:Y:S01]  /*e930*/  HADD2.F32 R39, -RZ, R38.H1_H1 ;  /* 0x30000026ff277230 */ /* 0x000fe20000004100 */
[-C--:B------:R-:W-:Y:S01]  /*e940*/  F2FP.F16.E4M3.UNPACK_B R11, R8.reuse ;  /* 0x00000008ff0b723e */ /* 0x080fe200020006ff */
[----:B------:R-:W-:Y:S01]  /*e950*/  HADD2.F32 R13, -RZ, R12.H1_H1 ;  /* 0x3000000cff0d7230 */ /* 0x000fe20000004100 */
[----:B------:R-:W-:Y:S01]  /*e960*/  F2FP.F16.E4M3.UNPACK_B R8, R8.H1 ;  /* 0x00000008ff08723e */ /* 0x000fe200030006ff */
[----:B------:R-:W-:Y:S02]  /*e970*/  HADD2.F32 R51, -RZ, R60.H0_H0 ;  /* 0x2000003cff337230 */ /* 0x000fe40000004100 */
[----:B------:R-:W-:Y:S01]  /*e980*/  FMUL.FTZ R61, R36, R39 ;  /* 0x00000027243d7220 */ /* 0x000fe20000410000 */
[----:B------:R-:W-:-:S02]  /*e990*/  HADD2.F32 R10, -RZ, R37.H0_H0 ;  /* 0x20000025ff0a7230 */ /* 0x000fc40000004100 */
[----:B------:R-:W-:Y:S01]  /*e9a0*/  FMUL.FTZ R36, R36, R13 ;  /* 0x0000000d24247220 */ /* 0x000fe20000410000 */
[----:B------:R-:W-:Y:S01]  /*e9b0*/  HADD2.F32 R25, -RZ, R53.H0_H0 ;  /* 0x20000035ff197230 */ /* 0x000fe20000004100 */
[----:B------:R-:W-:Y:S01]  /*e9c0*/  F2FP.F16.E4M3.UNPACK_B R24, R54.H1 ;  /* 0x00000036ff18723e */ /* 0x000fe200030006ff */
[----:B------:R-:W-:Y:S02]  /*e9d0*/  HADD2.F32 R20, -RZ, R20.H1_H1 ;  /* 0x30000014ff147230 */ /* 0x000fe40000004100 */
[C---:B------:R-:W-:Y:S01]  /*e9e0*/  FMUL.FTZ R65, R10.reuse, R51 ;  /* 0x000000330a417220 */ /* 0x040fe20000410000 */
[----:B------:R-:W-:Y:S02]  /*e9f0*/  HADD2.F32 R6, -RZ, R21.H0_H0 ;  /* 0x20000015ff067230 */ /* 0x000fe40000004100 */
[----:B------:R-:W-:Y:S01]  /*ea00*/  FMUL.FTZ R10, R10, R25 ;  /* 0x000000190a0a7220 */ /* 0x000fe20000410000 */
[----:B------:R-:W-:Y:S01]  /*ea10*/  F2FP.F16.E4M3.UNPACK_B R12, R49.H1 ;  /* 0x00000031ff0c723e */ /* 0x000fe200030006ff */
[C---:B------:R-:W-:Y:S01]  /*ea20*/  FFMA.FTZ R66, R20.reuse, R13, -R61 ;  /* 0x0000000d14427223 */ /* 0x040fe2000001083d */
[----:B------:R-:W-:Y:S01]  /*ea30*/  FFMA.FTZ R68, R20, R39, R36 ;  /* 0x0000002714447223 */ /* 0x000fe20000010024 */
[-C--:B------:R-:W-:Y:S01]  /*ea40*/  F2FP.F16.E4M3.UNPACK_B R7, R4.reuse ;  /* 0x00000004ff07723e */ /* 0x080fe200020006ff */
[C---:B------:R-:W-:Y:S01]  /*ea50*/  FFMA.FTZ R65, R6.reuse, R25, -R65 ;  /* 0x0000001906417223 */ /* 0x040fe20000010841 */
[----:B------:R-:W-:Y:S01]  /*ea60*/  FFMA.FTZ R61, R6, R51, R10 ;  /* 0x00000033063d7223 */ /* 0x000fe2000001000a */
[----:B------:R-:W-:Y:S01]  /*ea70*/  HADD2.F32 R20, -RZ, R53.H1_H1 ;  /* 0x30000035ff147230 */ /* 0x000fe20000004100 */
[----:B------:R-:W-:Y:S01]  /*ea80*/  F2FP.F16.E4M3.UNPACK_B R4, R4.H1 ;  /* 0x00000004ff04723e */ /* 0x000fe200030006ff */
[----:B------:R-:W-:Y:S01]  /*ea90*/  HADD2.F32 R60, -RZ, R60.H1_H1 ;  /* 0x3000003cff3c7230 */ /* 0x000fe20000004100 */
[----:B------:R-:W-:Y:S01]  /*eaa0*/  F2FP.F16.E4M3.UNPACK_B R54, R54 ;  /* 0x00000036ff36723e */ /* 0x000fe200020006ff */
[----:B------:R-:W-:Y:S01]  /*eab0*/  HADD2.F32 R37, -RZ, R37.H1_H1 ;  /* 0x30000025ff257230 */ /* 0x000fe20000004100 */
[----:B------:R-:W-:Y:S01]  /*eac0*/  F2FP.F16.E4M3.UNPACK_B R49, R49 ;  /* 0x00000031ff31723e */ /* 0x000fe200020006ff */
[----:B------:R-:W-:Y:S01]  /*ead0*/  HADD2.F32 R25, -RZ, R24.H0_H0 ;  /* 0x20000018ff197230 */ /* 0x000fe20000004100 */
[----:B------:R-:W-:Y:S01]  /*eae0*/  F2FP.SATFINITE.E4M3.F32.PACK_AB_MERGE_C R63, R64, R63, RZ ;  /* 0x0000003f403f723e */ /* 0x000fe200048070ff */
        /* <DEDUP_REMOVED lines=10> */
[----:B------:R-:W-:Y:S02]  /*eb90*/  HADD2.F32 R4, -RZ, R4.H1_H1 ;  /* 0x30000004ff047230 */ /* 0x000fe40000004100 */
[C---:B------:R-:W-:Y:S01]  /*eba0*/  FFMA.FTZ R36, R6.reuse, R25, R10 ;  /* 0x0000001906247223 */ /* 0x040fe2000001000a */
[----:B------:R-:W-:Y:S02]  /*ebb0*/  HADD2.F32 R25, -RZ, R24.H1_H1 ;  /* 0x30000018ff197230 */ /* 0x000fe40000004100 */
[----:B------:R-:W-:Y:S01]  /*ebc0*/  FFMA.FTZ R20, R6, R13, -R37 ;  /* 0x0000000d06147223 */ /* 0x000fe20000010825 */
[----:B------:R-:W-:Y:S02]  /*ebd0*/  HADD2.F32 R13, -RZ, R12.H1_H1 ;  /* 0x3000000cff0d7230 */ /* 0x000fe40000004100 */
[----:B------:R-:W-:Y:S01]  /*ebe0*/  FFMA.FTZ R60, R21, R60, R39 ;  /* 0x0000003c153c7223 */ /* 0x000fe20000010027 */
[----:B------:R-:W-:-:S02]  /*ebf0*/  HADD2.F32 R21, -RZ, R54.H0_H0 ;  /* 0x20000036ff157230 */ /* 0x000fc40000004100 */
[C---:B------:R-:W-:Y:S01]  /*ec00*/  FMUL.FTZ R37, R8.reuse, R25 ;  /* 0x0000001908257220 */ /* 0x040fe20000410000 */
[----:B------:R-:W-:Y:S02]  /*ec10*/  HADD2.F32 R6, -RZ, R11.H0_H0 ;  /* 0x2000000bff067230 */ /* 0x000fe40000004100 */
[-C--:B------:R-:W-:Y:S01]  /*ec20*/  FMUL.FTZ R8, R8, R13.reuse ;  /* 0x0000000d08087220 */ /* 0x080fe20000410000 */
[----:B------:R-:W-:Y:S02]  /*ec30*/  HADD2.F32 R54, -RZ, R54.H1_H1 ;  /* 0x30000036ff367230 */ /* 0x000fe40000004100 */
[C---:B------:R-:W-:Y:S01]  /*ec40*/  FFMA.FTZ R39, R4.reuse, R13, -R37 ;  /* 0x0000000d04277223 */ /* 0x040fe20000010825 */
[----:B------:R-:W-:Y:S02]  /*ec50*/  HADD2.F32 R13, -RZ, R49.H0_H0 ;  /* 0x20000031ff0d7230 */ /* 0x000fe40000004100 */
[----:B------:R-:W-:Y:S01]  /*ec60*/  FFMA.FTZ R51, R4, R25, R8 ;  /* 0x0000001904337223 */ /* 0x000fe20000010008 */
[----:B------:R-:W-:-:S02]  /*ec70*/  HADD2.F32 R4, -RZ, R7.H0_H0 ;  /* 0x20000007ff047230 */ /* 0x000fc40000004100 */
[C---:B------:R-:W-:Y:S01]  /*ec80*/  FMUL.FTZ R25, R6.reuse, R21 ;  /* 0x0000001506197220 */ /* 0x040fe20000410000 */
[----:B------:R-:W-:Y:S02]  /*ec90*/  HADD2.F32 R11, -RZ, R11.H1_H1 ;  /* 0x3000000bff0b7230 */ /* 0x000fe40000004100 */
[-C--:B------:R-:W-:Y:S01]  /*eca0*/  FMUL.FTZ R37, R6, R13.reuse ;  /* 0x0000000d06257220 */ /* 0x080fe20000410000 */
[----:B------:R-:W-:Y:S02]  /*ecb0*/  HADD2.F32 R6, -RZ, R49.H1_H1 ;  /* 0x30000031ff067230 */ /* 0x000fe40000004100 */
[C---:B------:R-:W-:Y:S01]  /*ecc0*/  FFMA.FTZ R25, R4.reuse, R13, -R25 ;  /* 0x0000000d04197223 */ /* 0x040fe20000010819 */
[----:B------:R-:W-:Y:S02]  /*ecd0*/  HADD2.F32 R7, -RZ, R7.H1_H1 ;  /* 0x30000007ff077230 */ /* 0x000fe40000004100 */
[----:B------:R-:W-:Y:S01]  /*ece0*/  FFMA.FTZ R37, R4, R21, R37 ;  /* 0x0000001504257223 */ /* 0x000fe20000010025 */
[----:B------:R-:W-:Y:S01]  /*ecf0*/  F2FP.F16.E4M3.UNPACK_B R10, R58.H1 ;  /* 0x0000003aff0a723e */ /* 0x000fe200030006ff */
[C---:B------:R-:W-:Y:S01]  /*ed00*/  FMUL.FTZ R8, R11.reuse, R54 ;  /* 0x000000360b087220 */ /* 0x040fe20000410000 */
[----:B------:R-:W-:Y:S01]  /*ed10*/  F2FP.F16.E4M3.UNPACK_B R4, R52.H1 ;  /* 0x00000034ff04723e */ /* 0x000fe200030006ff */
[----:B------:R-:W-:Y:S01]  /*ed20*/  FMUL.FTZ R13, R11, R6 ;  /* 0x000000060b0d7220 */ /* 0x000fe20000410000 */
[----:B------:R-:W-:Y:S01]  /*ed30*/  F2FP.F16.E4M3.UNPACK_B R52, R52 ;  /* 0x00000034ff34723e */ /* 0x000fe200020006ff */
[----:B------:R-:W-:Y:S01]  /*ed40*/  FFMA.FTZ R12, R7, R6, -R8 ;  /* 0x00000006070c7223 */ /* 0x000fe20000010808 */
[----:B------:R-:W-:-:S02]  /*ed50*/  HADD2.F32 R11, -RZ, R10.H0_H0 ;  /* 0x2000000aff0b7230 */ /* 0x000fc40000004100 */
[----:B------:R-:W-:Y:S01]  /*ed60*/  FFMA.FTZ R54, R7, R54, R13 ;  /* 0x0000003607367223 */ /* 0x000fe2000001000d */
[--C-:B------:R-:W-:Y:S01]  /*ed70*/  HADD2.F32 R6, -RZ, R27.reuse.H0_H0 ;  /* 0x2000001bff067230 */ /* 0x100fe20000004100 */
[----:B------:R-:W-:Y:S01]  /*ed80*/  F2FP.F16.E4M3.UNPACK_B R58, R58 ;  /* 0x0000003aff3a723e */ /* 0x000fe200020006ff */
[----:B------:R-:W-:Y:S01]  /*ed90*/  HADD2.F32 R7, -RZ, R4.H0_H0 ;  /* 0x20000004ff077230 */ /* 0x000fe20000004100 */
[----:B------:R-:W-:Y:S01]  /*eda0*/  F2FP.SATFINITE.E4M3.F32.PACK_AB_MERGE_C R50, R50, R59, RZ ;  /* 0x0000003b3232723e */ /* 0x000fe200048070ff */
[----:B------:R-:W-:Y:S02]  /*edb0*/  HADD2.F32 R10, -RZ, R10.H1_H1 ;  /* 0x3000000aff0a7230 */ /* 0x000fe40000004100 */
[C---:B------:R-:W-:Y:S01]  /*edc0*/  FMUL.FTZ R13, R6.reuse, R11 ;  /* 0x0000000b060d7220 */ /* 0x040fe20000410000 */
[----:B------:R-:W-:Y:S02]  /*edd0*/  HADD2.F32 R27, -RZ, R27.H1_H1 ;  /* 0x3000001bff1b7230 */ /* 0x000fe40000004100 */
[----:B------:R-:W-:Y:S01]  /*ede0*/  FMUL.FTZ R21, R6, R7 ;  /* 0x0000000706157220 */ /* 0x000fe20000410000 */
[----:B------:R-:W-:Y:S01]  /*edf0*/  HADD2.F32 R8, -RZ, R4.H1_H1 ;  /* 0x30000004ff087230 */ /* 0x000fe20000004100 */
[----:B------:R-:W-:Y:S01]  /*ee00*/  F2FP.SATFINITE.E4M3.F32.PACK_AB_MERGE_C R5, R56, R5, R63 ;  /* 0x000000053805723e */ /* 0x000fe2000480703f */
[----:B------:R-:W-:-:S02]  /*ee10*/  HADD2.F32 R4, -RZ, R15.H0_H0 ;  /* 0x2000000fff047230 */ /* 0x000fc40000004100 */
[C---:B------:R-:W-:Y:S01]  /*ee20*/  FMUL.FTZ R6, R27.reuse, R10 ;  /* 0x0000000a1b067220 */ /* 0x040fe20000410000 */
[----:B------:R-:W-:Y:S02]  /*ee30*/  HADD2.F32 R15, -RZ, R15.H1_H1 ;  /* 0x3000000fff0f7230 */ /* 0x000fe40000004100 */
[-C--:B------:R-:W-:Y:S01]  /*ee40*/  FMUL.FTZ R27, R27, R8.reuse ;  /* 0x000000081b1b7220 */ /* 0x080fe20000410000 */
[----:B------:R-:W-:Y:S01]  /*ee50*/  F2FP.SATFINITE.E4M3.F32.PACK_AB_MERGE_C R9, R62, R9, R50 ;  /* 0x000000093e09723e */ /* 0x000fe20004807032 */
[C---:B------:R-:W-:Y:S01]  /*ee60*/  FFMA.FTZ R24, R4.reuse, R7, -R13 ;  /* 0x0000000704187223 */ /* 0x040fe2000001080d */
[----:B------:R-:W-:Y:S01]  /*ee70*/  FFMA.FTZ R38, R4, R11, R21 ;  /* 0x0000000b04267223 */ /* 0x000fe20000010015 */
[C---:B------:R-:W-:Y:S01]  /*ee80*/  FFMA.FTZ R49, R15.reuse, R8, -R6 ;  /* 0x000000080f317223 */ /* 0x040fe20000010806 */
[----:B------:R-:W-:Y:S01]  /*ee90*/  FFMA.FTZ R53, R15, R10, R27 ;  /* 0x0000000a0f357223 */ /* 0x000fe2000001001b */
[----:B------:R-:W-:Y:S02]  /*eea0*/  HADD2.F32 R6, -RZ, R26.H0_H0 ;  /* 0x2000001aff067230 */ /* 0x000fe40000004100 */
[----:B------:R-:W-:Y:S01]  /*eeb0*/  HADD2.F32 R7, -RZ, R52.H0_H0 ;  /* 0x20000034ff077230 */ /* 0x000fe20000004100 */
[----:B------:R-:W-:Y:S01]  /*eec0*/  F2FP.SATFINITE.E4M3.F32.PACK_AB_MERGE_C R24, R49, R24, RZ ;  /* 0x000000183118723e */ /* 0x000fe200048070ff */
[--C-:B------:R-:W-:Y:S01]  /*eed0*/  HADD2.F32 R13, -RZ, R58.reuse.H0_H0 ;  /* 0x2000003aff0d7230 */ /* 0x100fe20000004100 */
[----:B------:R-:W-:Y:S01]  /*eee0*/  F2FP.SATFINITE.E4M3.F32.PACK_AB_MERGE_C R38, R53, R38, RZ ;  /* 0x000000263526723e */ /* 0x000fe200048070ff */
[----:B------:R-:W-:-:S02]  /*eef0*/  HADD2.F32 R15, -RZ, R58.H1_H1 ;  /* 0x3000003aff0f7230 */ /* 0x000fc40000004100 */
[C---:B------:R-:W-:Y:S01]  /*ef00*/  FMUL.FTZ R8, R6.reuse, R7 ;  /* 0x0000000706087220 */ /* 0x040fe20000410000 */
[----:B------:R-:W-:Y:S02]  /*ef10*/  HADD2.F32 R26, -RZ, R26.H1_H1 ;  /* 0x3000001aff1a7230 */ /* 0x000fe40000004100 */
[----:B------:R-:W-:Y:S01]  /*ef20*/  FMUL.FTZ R21, R6, R13 ;  /* 0x0000000d06157220 */ /* 0x000fe20000410000 */
[----:B------:R-:W-:Y:S02]  /*ef30*/  HADD2.F32 R11, -RZ, R52.H1_H1 ;  /* 0x30000034ff0b7230 */ /* 0x000fe40000004100 */
        /* <DEDUP_REMOVED lines=16> */
[----:B------:R-:W-:Y:S01]  /*f040*/  F2FP.SATFINITE.E4M3.F32.PACK_AB_MERGE_C R8, R54, R37, R8 ;  /* 0x000000253608723e */ /* 0x000fe20004807008 */
[----:B------:R2:W-:Y:S01]  /*f050*/  STS.128 [R229+0x18400], R4 ;  /* 0x01840004e5007388 */ /* 0x0005e20000000c00 */
[----:B------:R-:W-:-:S05]  /*f060*/  F2FP.SATFINITE.E4M3.F32.PACK_AB_MERGE_C R10, R15, R10, R38 ;  /* 0x0000000a0f0a723e */ /* 0x000fca0004807026 */
[----:B------:R2:W-:Y:S02]  /*f070*/  STS.128 [R3+0x18400], R8 ;  /* 0x0184000803007388 */ /* 0x0005e40000000c00 */
.L_x_1469:
[----:B------:R-:W-:Y:S05]  /*f080*/  BSYNC B1 ;  /* 0x0000000000017941 */ /* 0x000fea0003800000 */
.L_x_1468:
[----:B------:R-:W-:Y:S04]  /*f090*/  BSSY B1, `(.L_x_1470) ;  /* 0x0000100000017945 */ /* 0x000fe80003800000 */
[----:B------:R-:W-:Y:S05]  /*f0a0*/  @P1 BRA `(.L_x_1471) ;  /* 0x0000000c00f81947 */ /* 0x000fea0003800000 */
[----:B-12--5:R-:W-:Y:S02]  /*f0b0*/  SHF.R.U32.HI R3, RZ, 0x8, R40 ;  /* 0x00000008ff037819 */ /* 0x026fe40000011628 */
[----:B------:R-:W-:Y:S02]  /*f0c0*/  LOP3.LUT R4, R40, 0xff, RZ, 0xc0, !PT ;  /* 0x000000ff28047812 */ /* 0x000fe400078ec0ff */
[----:B------:R-:W-:Y:S02]  /*f0d0*/  LOP3.LUT R5, R3, 0xff, RZ, 0xc0, !PT ;  /* 0x000000ff03057812 */ /* 0x000fe400078ec0ff */
[----:B------:R-:W-:Y:S02]  /*f0e0*/  LEA.HI R3, R0, R233, RZ, 0x1c ;  /* 0x000000e900037211 */ /* 0x000fe400078fe0ff */
[----:B------:R-:W-:Y:S02]  /*f0f0*/  PRMT R13, R5, 0x7604, R4 ;  /* 0x00007604050d7816 */ /* 0x000fe40000000004 */
[----:B------:R-:W-:-:S02]  /*f100*/  SHF.R.S32.HI R4, RZ, 0x1f, R3 ;  /* 0x0000001fff047819 */ /* 0x000fc40000011403 */
[----:B------:R-:W-:Y:S02]  /*f110*/  SHF.R.U32.HI R11, RZ, 0x8, R43 ;  /* 0x00000008ff0b7819 */ /* 0x000fe4000001162b */
[----:B------:R-:W-:Y:S01]  /*f120*/  LEA.HI R5, R4, R3, RZ, 0x2 ;  /* 0x0000000304057211 */ /* 0x000fe200078f10ff */
[----:B------:R-:W-:Y:S01]  /*f130*/  IMAD.SHL.U32 R3, R3, 0x10, RZ ;  /* 0x0000001003037824 */ /* 0x000fe200078e00ff */
[----:B------:R-:W-:Y:S02]  /*f140*/  SHF.R.U32.HI R10, RZ, 0x8, R28 ;  /* 0x00000008ff0a7819 */ /* 0x000fe4000001161c */
[----:B------:R-:W-:Y:S01]  /*f150*/  SHF.R.U32.HI R7, RZ, 0x8, R41 ;  /* 0x00000008ff077819 */ /* 0x000fe20000011629 */
[----:B------:R-:W-:Y:S01]  /*f160*/  IMAD.SHL.U32 R5, R5, 0x800, RZ ;  /* 0x0000080005057824 */ /* 0x000fe200078e00ff */
[----:B------:R-:W-:Y:S02]  /*f170*/  LOP3.LUT R4, R206, 0x30, R3, 0xf8, !PT ;  /* 0x00000030ce047812 */ /* 0x000fe400078ef803 */
[----:B------:R-:W-:-:S02]  /*f180*/  LOP3.LUT R8, R43, 0xff, RZ, 0xc0, !PT ;  /* 0x000000ff2b087812 */ /* 0x000fc400078ec0ff */
[----:B------:R-:W-:Y:S02]  /*f190*/  LOP3.LUT R9, R28, 0xff, RZ, 0xc0, !PT ;  /* 0x000000ff1c097812 */ /* 0x000fe400078ec0ff */
[----:B------:R-:W-:Y:S02]  /*f1a0*/  LOP3.LUT R3, R11, 0xff, RZ, 0xc0, !PT ;  /* 0x000000ff0b037812 */ /* 0x000fe400078ec0ff */
[----:B------:R-:W-:Y:S02]  /*f1b0*/  LOP3.LUT R10, R10, 0xff, RZ, 0xc0, !PT ;  /* 0x000000ff0a0a7812 */ /* 0x000fe400078ec0ff */
[----:B------:R-:W-:Y:S02]  /*f1c0*/  LOP3.LUT R4, R4, R207, RZ, 0x3c, !PT ;  /* 0x000000cf04047212 */ /* 0x000fe400078e3cff */
[----:B------:R-:W-:Y:S02]  /*f1d0*/  LOP3.LUT R5, R5, 0xffffe000, RZ, 0xc0, !PT ;  /* 0xffffe00005057812 */ /* 0x000fe400078ec0ff */
[----:B------:R-:W-:-:S02]  /*f1e0*/  LOP3.LUT R6, R41, 0xff, RZ, 0xc0, !PT ;  /* 0x000000ff29067812 */ /* 0x000fc400078ec0ff */
[----:B------:R-:W-:Y:S02]  /*f1f0*/  LOP3.LUT R7, R7, 0xff, RZ, 0xc0, !PT ;  /* 0x000000ff07077812 */ /* 0x000fe400078ec0ff */
[----:B------:R-:W-:Y:S02]  /*f200*/  PRMT R25, R3, 0x7604, R8 ;  /* 0x0000760403197816 */ /* 0x000fe40000000008 */
[----:B------:R-:W-:Y:S02]  /*f210*/  PRMT R27, R10, 0x7604, R9 ;  /* 0x000076040a1b7816 */ /* 0x000fe40000000009 */
[----:B------:R-:W-:Y:S02]  /*f220*/  IADD3 R3, R4, R212, R5 ;  /* 0x000000d404037210 */ /* 0x000fe40007ffe005 */
[----:B------:R-:W-:Y:S02]  /*f230*/  SHF.R.U32.HI R9, RZ, 0x8, R29 ;  /* 0x00000008ff097819 */ /* 0x000fe4000001161d */
[----:B------:R-:W-:Y:S01]  /*f240*/  SHF.R.U32.HI R11, RZ, 0x8, R30 ;  /* 0x00000008ff0b7819 */ /* 0x000fe2000001161e */
[----:B------:R-:W-:Y:S01]  /*f250*/  IMAD.IADD R3, R16, 0x1, R3 ;  /* 0x0000000110037824 */ /* 0x000fe200078e0203 */
[----:B------:R-:W-:-:S02]  /*f260*/  PRMT R15, R7, 0x7604, R6 ;  /* 0x00007604070f7816 */ /* 0x000fc40000000006 */
[----:B------:R-:W-:Y:S02]  /*f270*/  SHF.R.U32.HI R7, RZ, 0x8, R42 ;  /* 0x00000008ff077819 */ /* 0x000fe4000001162a */
[----:B------:R-:W-:Y:S02]  /*f280*/  LOP3.LUT R8, R29, 0xff, RZ, 0xc0, !PT ;  /* 0x000000ff1d087812 */ /* 0x000fe400078ec0ff */
[----:B------:R-:W-:Y:S02]  /*f290*/  LOP3.LUT R10, R30, 0xff, RZ, 0xc0, !PT ;  /* 0x000000ff1e0a7812 */ /* 0x000fe400078ec0ff */
[----:B------:R-:W-:Y:S02]  /*f2a0*/  LOP3.LUT R9, R9, 0xff, RZ, 0xc0, !PT ;  /* 0x000000ff09097812 */ /* 0x000fe400078ec0ff */
[----:B------:R-:W-:Y:S02]  /*f2b0*/  LOP3.LUT R11, R11, 0xff, RZ, 0xc0, !PT ;  /* 0x000000ff0b0b7812 */ /* 0x000fe400078ec0ff */
[----:B------:R-:W-:-:S02]  /*f2c0*/  LOP3.LUT R6, R42, 0xff, RZ, 0xc0, !PT ;  /* 0x000000ff2a067812 */ /* 0x000fc400078ec0ff */
[----:B------:R-:W-:Y:S02]  /*f2d0*/  LOP3.LUT R7, R7, 0xff, RZ, 0xc0, !PT ;  /* 0x000000ff07077812 */ /* 0x000fe400078ec0ff */
[----:B------:R-:W-:Y:S02]  /*f2e0*/  PRMT R37, R9, 0x7604, R8 ;  /* 0x0000760409257816 */ /* 0x000fe40000000008 */
[----:B------:R-:W-:Y:S02]  /*f2f0*/  PRMT R49, R11, 0x7604, R10 ;  /* 0x000076040b317816 */ /* 0x000fe4000000000a */
[----:B------:R-:W1:Y:S01]  /*f300*/  LDS.128 R8, [R3+0x18400] ;  /* 0x0184000003087984 */ /* 0x000e620000000c00 */
[----:B------:R-:W-:Y:S02]  /*f310*/  PRMT R21, R7, 0x7604, R6 ;  /* 0x0000760407157816 */ /* 0x000fe40000000006 */
[----:B------:R-:W-:Y:S01]  /*f320*/  SHF.R.U32.HI R39, RZ, 0x8, R31 ;  /* 0x00000008ff277819 */ /* 0x000fe2000001161f */
[----:B------:R-:W2:Y:S01]  /*f330*/  LDS.128 R4, [R228+0x18400] ;  /* 0x01840000e4047984 */ /* 0x000ea20000000c00 */
[----:B------:R-:W-:-:S02]  /*f340*/  LOP3.LUT R12, R31, 0xff, RZ, 0xc0, !PT ;  /* 0x000000ff1f0c7812 */ /* 0x000fc400078ec0ff */
[----:B------:R-:W-:Y:S02]  /*f350*/  LOP3.LUT R39, R39, 0xff, RZ, 0xc0, !PT ;  /* 0x000000ff27277812 */ /* 0x000fe400078ec0ff */
[----:B------:R-:W-:Y:S02]  /*f360*/  SHF.R.U32.HI R14, RZ, 0x10, R41 ;  /* 0x00000010ff0e7819 */ /* 0x000fe40000011629 */
[----:B------:R-:W-:Y:S02]  /*f370*/  PRMT R51, R39, 0x7604, R12 ;  /* 0x0000760427337816 */ /* 0x000fe4000000000c */
[----:B------:R-:W-:Y:S02]  /*f380*/  SHF.R.U32.HI R12, RZ, 0x10, R40 ;  /* 0x00000010ff0c7819 */ /* 0x000fe40000011628 */
[----:B------:R-:W-:Y:S02]  /*f390*/  SHF.R.U32.HI R20, RZ, 0x10, R42 ;  /* 0x00000010ff147819 */ /* 0x000fe4000001162a */
[----:B------:R-:W-:-:S02]  /*f3a0*/  LOP3.LUT R14, R14, 0xff, RZ, 0xc0, !PT ;  /* 0x000000ff0e0e7812 */ /* 0x000fc400078ec0ff */
[----:B------:R-:W-:Y:S02]  /*f3b0*/  LOP3.LUT R12, R12, 0xff, RZ, 0xc0, !PT ;  /* 0x000000ff0c0c7812 */ /* 0x000fe400078ec0ff */
[----:B------:R-:W-:Y:S02]  /*f3c0*/  LOP3.LUT R20, R20, 0xff, RZ, 0xc0, !PT ;  /* 0x000000ff14147812 */ /* 0x000fe400078ec0ff */
[----:B------:R-:W-:Y:S02]  /*f3d0*/  SHF.R.U32.HI R24, RZ, 0x10, R43 ;  /* 0x00000010ff187819 */ /* 0x000fe4000001162b */
[----:B------:R-:W-:Y:S02]  /*f3e0*/  PRMT R15, R14, 0x7054, R15 ;  /* 0x000070540e0f7816 */ /* 0x000fe4000000000f */
[----:B------:R-:W-:Y:S02]  /*f3f0*/  SHF.R.U32.HI R14, RZ, 0x10, R29 ;  /* 0x00000010ff0e7819 */ /* 0x000fe4000001161d */
[----:B------:R-:W-:-:S02]  /*f400*/  PRMT R13, R12, 0x7054, R13 ;  /* 0x000070540c0d7816 */ /* 0x000fc4000000000d */
[----:B------:R-:W-:Y:S02]  /*f410*/  PRMT R21, R20, 0x7054, R21 ;  /* 0x0000705414157816 */ /* 0x000fe40000000015 */
[----:B------:R-:W-:Y:S02]  /*f420*/  SHF.R.U32.HI R12, RZ, 0x10, R28 ;  /* 0x00000010ff0c7819 */ /* 0x000fe4000001161c */
[----:B------:R-:W-:Y:S02]  /*f430*/  LOP3.LUT R24, R24, 0xff, RZ, 0xc0, !PT ;  /* 0x000000ff18187812 */ /* 0x000fe400078ec0ff */
[----:B------:R-:W-:Y:S02]  /*f440*/  SHF.R.U32.HI R20, RZ, 0x10, R30 ;  /* 0x00000010ff147819 */ /* 0x000fe4000001161e */
[----:B------:R-:W-:Y:S02]  /*f450*/  LOP3.LUT R14, R14, 0xff, RZ, 0xc0, !PT ;  /* 0x000000ff0e0e7812 */ /* 0x000fe400078ec0ff */
[----:B------:R-:W-:-:S02]  /*f460*/  LOP3.LUT R12, R12, 0xff, RZ, 0xc0, !PT ;  /* 0x000000ff0c0c7812 */ /* 0x000fc400078ec0ff */
[----:B------:R-:W-:Y:S02]  /*f470*/  PRMT R25, R24, 0x7054, R25 ;  /* 0x0000705418197816 */ /* 0x000fe40000000019 */
[----:B------:R-:W-:Y:S02]  /*f480*/  LOP3.LUT R20, R20, 0xff, RZ, 0xc0, !PT ;  /* 0x000000ff14147812 */ /* 0x000fe400078ec0ff */
[----:B------:R-:W-:Y:S02]  /*f490*/  SHF.R.U32.HI R24, RZ, 0x10, R31 ;  /* 0x00000010ff187819 */ /* 0x000fe4000001161f */
[----:B------:R-:W-:Y:S02]  /*f4a0*/  PRMT R39, R14, 0x7054, R37 ;  /* 0x000070540e277816 */ /* 0x000fe40000000025 */
[----:B------:R-:W-:Y:S02]  /*f4b0*/  PRMT R27, R12, 0x7054, R27 ;  /* 0x000070540c1b7816 */ /* 0x000fe4000000001b */
[----:B------:R-:W-:-:S02]  /*f4c0*/  LOP3.LUT R36, R13, 0xff000000, R40, 0xf8, !PT ;  /* 0xff0000000d247812 */ /* 0x000fc400078ef828 */
[----:B------:R-:W-:Y:S02]  /*f4d0*/  PRMT R49, R20, 0x7054, R49 ;  /* 0x0000705414317816 */ /* 0x000fe40000000031 */
[----:B------:R-:W-:Y:S02]  /*f4e0*/  LOP3.LUT R40, R15, 0xff000000, R41, 0xf8, !PT ;  /* 0xff0000000f287812 */ /* 0x000fe400078ef829 */
[----:B------:R-:W-:Y:S02]  /*f4f0*/  LOP3.LUT R24, R24, 0xff, RZ, 0xc0, !PT ;  /* 0x000000ff18187812 */ /* 0x000fe400078ec0ff */
[----:B------:R-:W-:Y:S02]  /*f500*/  LOP3.LUT R39, R39, 0xff000000, R29, 0xf8, !PT ;  /* 0xff00000027277812 */ /* 0x000fe400078ef81d */
[----:B------:R-:W-:Y:S02]  /*f510*/  LOP3.LUT R37, R21, 0xff000000, R42, 0xf8, !PT ;  /* 0xff00000015257812 */ /* 0x000fe400078ef82a */
[----:B------:R-:W-:-:S02]  /*f520*/  LOP3.LUT R38, R27, 0xff000000, R28, 0xf8, !PT ;  /* 0xff0000001b267812 */ /* 0x000fc400078ef81c */
[----:B------:R-:W-:Y:S02]  /*f530*/  LOP3.LUT R49, R49, 0xff000000, R30, 0xf8, !PT ;  /* 0xff00000031317812 */ /* 0x000fe400078ef81e */
[----:B------:R-:W-:Y:S02]  /*f540*/  F2FP.F16.E4M3.UNPACK_B R28, R40 ;  /* 0x00000028ff1c723e */ /* 0x000fe400020006ff */
[----:B-1----:R-:W-:Y:S02]  /*f550*/  F2FP.F16.E4M3.UNPACK_B R21, R9 ;  /* 0x00000009ff15723e */ /* 0x002fe400020006ff */
[----:B------:R-:W-:Y:S01]  /*f560*/  PRMT R51, R24, 0x7054, R51 ;  /* 0x0000705418337816 */ /* 0x000fe20000000033 */
[--C-:B------:R-:W-:Y:S01]  /*f570*/  HADD2.F32 R29, -RZ, R28.reuse.H0_H0 ;  /* 0x2000001cff1d7230 */ /* 0x100fe20000004100 */
[----:B------:R-:W-:Y:S01]  /*f580*/  F2FP.F16.E4M3.UNPACK_B R30, R39 ;  /* 0x00000027ff1e723e */ /* 0x000fe200020006ff */
[----:B------:R-:W-:Y:S01]  /*f590*/  HADD2.F32 R28, -RZ, R28.H1_H1 ;  /* 0x3000001cff1c7230 */ /* 0x000fe20000004100 */
[----:B------:R-:W-:Y:S01]  /*f5a0*/  LOP3.LUT R42, R25, 0xff000000, R43, 0xf8, !PT ;  /* 0xff000000192a7812 */ /* 0x000fe200078ef82b */
[--C-:B------:R-:W-:Y:S01]  /*f5b0*/  HADD2.F32 R25, -RZ, R21.reuse.H0_H0 ;  /* 0x20000015ff197230 */ /* 0x100fe20000004100 */
[----:B--2---:R-:W-:Y:S01]  /*f5c0*/  F2FP.F16.E4M3.UNPACK_B R12, R5 ;  /* 0x00000005ff0c723e */ /* 0x004fe200020006ff */
[----:B------:R-:W-:Y:S01]  /*f5d0*/  HADD2.F32 R21, -RZ, R21.H1_H1 ;  /* 0x30000015ff157230 */ /* 0x000fe20000004100 */
[----:B------:R-:W-:Y:S01]  /*f5e0*/  LOP3.LUT R51, R51, 0xff000000, R31, 0xf8, !PT ;  /* 0xff00000033337812 */ /* 0x000fe200078ef81f */
[--C-:B------:R-:W-:Y:S01]  /*f5f0*/  HADD2.F32 R31, -RZ, R30.reuse.H0_H0 ;  /* 0x2000001eff1f7230 */ /* 0x100fe20000004100 */
[----:B------:R-:W-:Y:S01]  /*f600*/  F2FP.F16.E4M3.UNPACK_B R15, R7 ;  /* 0x00000007ff0f723e */ /* 0x000fe200020006ff */
[C---:B------:R-:W-:Y:S01]  /*f610*/  FMUL.FTZ R50, R25.reuse, R29 ;  /* 0x0000001d19327220 */ /* 0x040fe20000410000 */
[----:B------:R-:W-:Y:S01]  /*f620*/  F2FP.F16.E4M3.UNPACK_B R20, R7.H1 ;  /* 0x00000007ff14723e */ /* 0x000fe200030006ff */
[----:B------:R-:W-:Y:S01]  /*f630*/  HADD2.F32 R30, -RZ, R30.H1_H1 ;  /* 0x3000001eff1e7230 */ /* 0x000fe20000004100 */
[-C--:B------:R-:W-:Y:S01]  /*f640*/  F2FP.F16.E4M3.UNPACK_B R7, R6.reuse ;  /* 0x00000006ff07723e */ /* 0x080fe200020006ff */
[----:B------:R-:W-:Y:S01]  /*f650*/  FMUL.FTZ R41, R25, R31 ;  /* 0x0000001f19297220 */ /* 0x000fe20000410000 */
[----:B------:R-:W-:Y:S01]  /*f660*/  F2FP.F16.E4M3.UNPACK_B R14, R6.H1 ;  /* 0x00000006ff0e723e */ /* 0x000fe200030006ff */
[--C-:B------:R-:W-:Y:S01]  /*f670*/  HADD2.F32 R6, -RZ, R12.reuse.H0_H0 ;  /* 0x2000000cff067230 */ /* 0x100fe20000004100 */
[----:B------:R-:W-:Y:S01]  /*f680*/  F2FP.F16.E4M3.UNPACK_B R24, R9.H1 ;  /* 0x00000009ff18723e */ /* 0x000fe200030006ff */
[----:B------:R-:W-:Y:S01]  /*f690*/  HADD2.F32 R12, -RZ, R12.H1_H1 ;  /* 0x3000000cff0c7230 */ /* 0x000fe20000004100 */
[----:B------:R-:W-:Y:S01]  /*f6a0*/  F2FP.F16.E4M3.UNPACK_B R39, R39.H1 ;  /* 0x00000027ff27723e */ /* 0x000fe200030006ff */
[C---:B------:R-:W-:Y:S01]  /*f6b0*/  FMUL.FTZ R43, R21.reuse, R30 ;  /* 0x0000001e152b7220 */ /* 0x040fe20000410000 */
[----:B------:R-:W-:Y:S01]  /*f6c0*/  F2FP.F16.E4M3.UNPACK_B R40, R40.H1 ;  /* 0x00000028ff28723e */ /* 0x000fe200030006ff */
[C---:B------:R-:W-:Y:S01]  /*f6d0*/  FFMA.FTZ R50, R6.reuse, R31, R50 ;  /* 0x0000001f06327223 */ /* 0x040fe20000010032 */
[----:B------:R-:W-:Y:S01]  /*f6e0*/  F2FP.F16.E4M3.UNPACK_B R26, R11 ;  /* 0x0000000bff1a723e */ /* 0x000fe200020006ff */
[----:B------:R-:W-:Y:S01]  /*f6f0*/  FFMA.FTZ R41, R6, R29, -R41 ;  /* 0x0000001d06297223 */ /* 0x000fe20000010829 */
[----:B------:R-:W-:Y:S01]  /*f700*/  F2FP.F16.E4M3.UNPACK_B R27, R11.H1 ;  /* 0x0000000bff1b723e */ /* 0x000fe200030006ff */
[----:B------:R-:W-:Y:S01]  /*f710*/  HADD2.F32 R31, -RZ, R39.H0_H0 ;  /* 0x20000027ff1f7230 */ /* 0x000fe20000004100 */
[-C--:B------:R-:W-:Y:S01]  /*f720*/  F2FP.F16.E4M3.UNPACK_B R11, R10.reuse ;  /* 0x0000000aff0b723e */ /* 0x080fe200020006ff */
[----:B------:R-:W-:Y:S01]  /*f730*/  HADD2.F32 R29, -RZ, R40.H0_H0 ;  /* 0x20000028ff1d7230 */ /* 0x000fe20000004100 */
[----:B------:R-:W-:Y:S01]  /*f740*/  F2FP.F16.E4M3.UNPACK_B R25, R10.H1 ;  /* 0x0000000aff19723e */ /* 0x000fe200030006ff */
[----:B------:R-:W-:Y:S01]  /*f750*/  HADD2.F32 R10, -RZ, R24.H0_H0 ;  /* 0x20000018ff0a7230 */ /* 0x000fe20000004100 */
[----:B------:R-:W-:Y:S01]  /*f760*/  F2FP.F16.E4M3.UNPACK_B R13, R5.H1 ;  /* 0x00000005ff0d723e */ /* 0x000fe200030006ff */
[-C--:B------:R-:W-:Y:S01]  /*f770*/  FMUL.FTZ R21, R21, R28.reuse ;  /* 0x0000001c15157220 */ /* 0x080fe20000410000 */
[----:B------:R-:W-:Y:S01]  /*f780*/  FFMA.FTZ R52, R12, R28, -R43 ;  /* 0x0000001c0c347223 */ /* 0x000fe2000001082b */
[----:B------:R-:W-:Y:S01]  /*f790*/  F2FP.F16.E4M3.UNPACK_B R28, R51 ;  /* 0x00000033ff1c723e */ /* 0x000fe200020006ff */
[----:B------:R-:W-:Y:S01]  /*f7a0*/  FMUL.FTZ R53, R10, R31 ;  /* 0x0000001f0a357220 */ /* 0x000fe20000410000 */
[----:B------:R-:W-:-:S02]  /*f7b0*/  HADD2.F32 R6, -RZ, R13.H0_H0 ;  /* 0x2000000dff067230 */ /* 0x000fc40000004100 */
[-C--:B------:R-:W-:Y:S01]  /*f7c0*/  FMUL.FTZ R10, R10, R29.reuse ;  /* 0x0000001d0a0a7220 */ /* 0x080fe20000410000 */
[----:B------:R-:W-:Y:S01]  /*f7d0*/  FFMA.FTZ R43, R12, R30, R21 ;  /* 0x0000001e0c2b7223 */ /* 0x000fe20000010015 */
[-C--:B------:R-:W-:Y:S01]  /*f7e0*/  F2FP.F16.E4M3.UNPACK_B R12, R42.reuse ;  /* 0x0000002aff0c723e */ /* 0x080fe200020006ff */
[----:B------:R-:W-:Y:S02]  /*f7f0*/  HADD2.F32 R39, -RZ, R39.H1_H1 ;  /* 0x30000027ff277230 */ /* 0x000fe40000004100 */
[C---:B------:R-:W-:Y:S01]  /*f800*/  FFMA.FTZ R53, R6.reuse, R29, -R53 ;  /* 0x0000001d06357223 */ /* 0x040fe20000010835 */
[----:B------:R-:W-:Y:S01]  /*f810*/  FFMA.FTZ R30, R6, R31, R10 ;  /* 0x0000001f061e7223 */ /* 0x000fe2000001000a */
[----:B------:R-:W-:Y:S01]  /*f820*/  HADD2.F32 R24, -RZ, R24.H1_H1 ;  /* 0x30000018ff187230 */ /* 0x000fe20000004100 */
[----:B------:R-:W-:Y:S01]  /*f830*/  F2FP.F16.E4M3.UNPACK_B R51, R51.H1 ;  /* 0x00000033ff33723e */ /* 0x000fe200030006ff */
[----:B------:R-:W-:Y:S01]  /*f840*/  HADD2.F32 R29, -RZ, R28.H0_H0 ;  /* 0x2000001cff1d7230 */ /* 0x000fe20000004100 */
[----:B------:R-:W-:Y:S01]  /*f850*/  F2FP.F16.E4M3.UNPACK_B R42, R42.H1 ;  /* 0x0000002aff2a723e */ /* 0x000fe200030006ff */
[----:B------:R-:W-:-:S02]  /*f860*/  HADD2.F32 R10, -RZ, R26.H0_H0 ;  /* 0x2000001aff0a7230 */ /* 0x000fc40000004100 */
[----:B------:R-:W-:Y:S01]  /*f870*/  FMUL.FTZ R54, R24, R39 ;  /* 0x0000002718367220 */ /* 0x000fe20000410000 */
[----:B------:R-:W-:Y:S01]  /*f880*/  HADD2.F32 R21, -RZ, R12.H0_H0 ;  /* 0x2000000cff157230 */ /* 0x000fe20000004100 */
[----:B------:R-:W-:Y:S01]  /*f890*/  F2FP.F16.E4M3.UNPACK_B R9, R8 ;  /* 0x00000008ff09723e */ /* 0x000fe200020006ff */
        /* <DEDUP_REMOVED lines=20> */
[C---:B------:R-:W-:Y:S01]  /*f9e0*/  FFMA.FTZ R57, R15.reuse, R12, -R24 ;  /* 0x0000000c0f397223 */ /* 0x040fe20000010818 */
        /* <DEDUP_REMOVED lines=8> */
[-C--:B------:R-:W-:Y:S01]  /*fa70*/  F2FP.F16.E4M3.UNPACK_B R5, R4.reuse ;  /* 0x00000004ff05723e */ /* 0x080fe200020006ff */
[----:B------:R-:W-:Y:S01]  /*fa80*/  HADD2.F32 R51, -RZ, R51.H1_H1 ;  /* 0x30000033ff337230 */ /* 0x000fe20000004100 */
[----:B------:R-:W-:Y:S01]  /*fa90*/  F2FP.F16.E4M3.UNPACK_B R4, R4.H1 ;  /* 0x00000004ff04723e */ /* 0x000fe200030006ff */
[----:B------:R-:W-:-:S02]  /*faa0*/  HADD2.F32 R27, -RZ, R27.H1_H1 ;  /* 0x3000001bff1b7230 */ /* 0x000fc40000004100 */
[----:B------:R-:W-:Y:S01]  /*fab0*/  FFMA.FTZ R58, R6, R13, -R31 ;  /* 0x0000000d063a7223 */ /* 0x000fe2000001081f */
[----:B------:R-:W-:Y:S01]  /*fac0*/  HADD2.F32 R21, -RZ, R15.H0_H0 ;  /* 0x2000000fff157230 */ /* 0x000fe20000004100 */
[----:B------:R-:W-:Y:S01]  /*fad0*/  F2FP.F16.E4M3.UNPACK_B R38, R38 ;  /* 0x00000026ff26723e */ /* 0x000fe200020006ff */
[----:B------:R-:W-:Y:S02]  /*fae0*/  HADD2.F32 R10, -RZ, R8.H0_H0 ;  /* 0x20000008ff0a7230 */ /* 0x000fe40000004100 */
[C---:B------:R-:W-:Y:S01]  /*faf0*/  FMUL.FTZ R29, R27.reuse, R51 ;  /* 0x000000331b1d7220 */ /* 0x040fe20000410000 */
[----:B------:R-:W-:Y:S02]  /*fb00*/  HADD2.F32 R13, -RZ, R12.H0_H0 ;  /* 0x2000000cff0d7230 */ /* 0x000fe40000004100 */
[----:B------:R-:W-:Y:S01]  /*fb10*/  FMUL.FTZ R24, R27, R42 ;  /* 0x0000002a1b187220 */ /* 0x000fe20000410000 */
[----:B------:R-:W-:Y:S02]  /*fb20*/  HADD2.F32 R20, -RZ, R20.H1_H1 ;  /* 0x30000014ff147230 */ /* 0x000fe40000004100 */
[----:B------:R-:W-:Y:S01]  /*fb30*/  FMUL.FTZ R27, R10, R21 ;  /* 0x000000150a1b7220 */ /* 0x000fe20000410000 */
[----:B------:R-:W-:-:S02]  /*fb40*/  HADD2.F32 R6, -RZ, R4.H0_H0 ;  /* 0x20000004ff067230 */ /* 0x000fc40000004100 */
        /* <DEDUP_REMOVED lines=8> */
[----:B------:R-:W-:Y:S01]  /*fbd0*/  F2FP.F16.E4M3.UNPACK_B R36, R36 ;  /* 0x00000024ff24723e */ /* 0x000fe200020006ff */
        /* <DEDUP_REMOVED lines=13> */
[----:B------:R-:W-:Y:S01]  /*fcb0*/  F2FP.F16.E4M3.UNPACK_B R10, R49.H1 ;  /* 0x00000031ff0a723e */ /* 0x000fe200030006ff */
[----:B------:R-:W-:Y:S02]  /*fcc0*/  HADD2.F32 R36, -RZ, R36.H1_H1 ;  /* 0x30000024ff247230 */ /* 0x000fe40000004100 */
[C---:B------:R-:W-:Y:S01]  /*fcd0*/  FMUL.FTZ R6, R9.reuse, R38 ;  /* 0x0000002609067220 */ /* 0x040fe20000410000 */
[----:B------:R-:W-:Y:S02]  /*fce0*/  HADD2.F32 R5, -RZ, R5.H1_H1 ;  /* 0x30000005ff057230 */ /* 0x000fe40000004100 */
[C---:B------:R-:W-:Y:S01]  /*fcf0*/  FFMA.FTZ R21, R4.reuse, R13, -R21 ;  /* 0x0000000d04157223 */ /* 0x040fe20000010815 */
[----:B------:R-:W-:Y:S01]  /*fd00*/  FFMA.FTZ R27, R4, R15, R27 ;  /* 0x0000000f041b7223 */ /* 0x000fe2000001001b */
[----:B------:R-:W-:Y:S01]  /*fd10*/  F2FP.F16.E4M3.UNPACK_B R4, R37.H1 ;  /* 0x00000025ff04723e */ /* 0x000fe200030006ff */
[-C--:B------:R-:W-:Y:S01]  /*fd20*/  FMUL.FTZ R13, R9, R36.reuse ;  /* 0x00000024090d7220 */ /* 0x080fe20000410000 */
[----:B------:R-:W-:Y:S01]  /*fd30*/  FFMA.FTZ R36, R5, R36, -R6 ;  /* 0x0000002405247223 */ /* 0x000fe20000010806 */
[----:B------:R-:W-:Y:S01]  /*fd40*/  HADD2.F32 R9, -RZ, R10.H0_H0 ;  /* 0x2000000aff097230 */ /* 0x000fe20000004100 */
[----:B------:R-:W-:Y:S01]  /*fd50*/  F2FP.F16.E4M3.UNPACK_B R49, R49 ;  /* 0x00000031ff31723e */ /* 0x000fe200020006ff */
[----:B------:R-:W-:-:S02]  /*fd60*/  HADD2.F32 R6, -RZ, R25.H0_H0 ;  /* 0x20000019ff067230 */ /* 0x000fc40000004100 */
[----:B------:R-:W-:Y:S01]  /*fd70*/  FFMA.FTZ R38, R5, R38, R13 ;  /* 0x0000002605267223 */ /* 0x000fe2000001000d */
[--C-:B------:R-:W-:Y:S01]  /*fd80*/  HADD2.F32 R5, -RZ, R4.reuse.H0_H0 ;  /* 0x20000004ff057230 */ /* 0x100fe20000004100 */
[----:B------:R-:W-:Y:S01]  /*fd90*/  F2FP.F16.E4M3.UNPACK_B R37, R37 ;  /* 0x00000025ff25723e */ /* 0x000fe200020006ff */
        /* <DEDUP_REMOVED lines=47> */
.L_x_1471:
[----:B------:R-:W-:Y:S05]  /*10090*/  BSYNC B1 ;  /* 0x0000000000017941 */ /* 0x000fea0003800000 */
.L_x_1470:
[----:B------:R-:W-:Y:S05]  /*100a0*/  @P2 BRA `(.L_x_1449) ;  /* 0x0000000c00d82947 */ /* 0x000fea0003800000 */
[----:B-123-5:R-:W-:Y:S02]  /*100b0*/  SHF.R.U32.HI R3, RZ, 0x8, R44 ;  /* 0x00000008ff037819 */ /* 0x02efe4000001162c */
        /* <DEDUP_REMOVED lines=8> */
[----:B------:R-:W-:Y:S02]  /*10140*/  LOP3.LUT R8, R46, 0xff, RZ, 0xc0, !PT ;  /* 0x000000ff2e087812 */ /* 0x000fe400078ec0ff */
[----:B------:R-:W-:Y:S01]  /*10150*/  LOP3.LUT R7, R7, 0xff, RZ, 0xc0, !PT ;  /* 0x000000ff07077812 */ /* 0x000fe200078ec0ff */
[----:B------:R-:W-:Y:S01]  /*10160*/  IMAD.SHL.U32 R4, R4, 0x800, RZ ;  /* 0x0000080004047824 */ /* 0x000fe200078e00ff */
[----:B------:R-:W-:Y:S02]  /*10170*/  LOP3.LUT R0, R206, 0x30, R3, 0xf8, !PT ;  /* 0x00000030ce007812 */ /* 0x000fe400078ef803 */
[----:B------:R-:W-:-:S02]  /*10180*/  PRMT R15, R7, 0x7604, R8 ;  /* 0x00007604070f7816 */ /* 0x000fc40000000008 */
[----:B------:R-:W-:Y:S02]  /*10190*/  SHF.R.U32.HI R5, RZ, 0x8, R45 ;  /* 0x00000008ff057819 */ /* 0x000fe4000001162d */
[----:B------:R-:W-:Y:S02]  /*101a0*/  SHF.R.U32.HI R7, RZ, 0x8, R32 ;  /* 0x00000008ff077819 */ /* 0x000fe40000011620 */
[----:B------:R-:W-:Y:S02]  /*101b0*/  LOP3.LUT R0, R0, R207, RZ, 0x3c, !PT ;  /* 0x000000cf00007212 */ /* 0x000fe400078e3cff */
[----:B------:R-:W-:Y:S02]  /*101c0*/  LOP3.LUT R3, R4, 0xffffe000, RZ, 0xc0, !PT ;  /* 0xffffe00004037812 */ /* 0x000fe400078ec0ff */
[----:B------:R-:W-:Y:S02]  /*101d0*/  LOP3.LUT R6, R45, 0xff, RZ, 0xc0, !PT ;  /* 0x000000ff2d067812 */ /* 0x000fe400078ec0ff */
[----:B------:R-:W-:-:S02]  /*101e0*/  LOP3.LUT R5, R5, 0xff, RZ, 0xc0, !PT ;  /* 0x000000ff05057812 */ /* 0x000fc400078ec0ff */
[----:B------:R-:W-:Y:S02]  /*101f0*/  LOP3.LUT R8, R32, 0xff, RZ, 0xc0, !PT ;  /* 0x000000ff20087812 */ /* 0x000fe400078ec0ff */
[----:B------:R-:W-:Y:S02]  /*10200*/  LOP3.LUT R7, R7, 0xff, RZ, 0xc0, !PT ;  /* 0x000000ff07077812 */ /* 0x000fe400078ec0ff */
[----:B------:R-:W-:Y:S02]  /*10210*/  IADD3 R3, R0, R212, R3 ;  /* 0x000000d400037210 */ /* 0x000fe40007ffe003 */
[----:B------:R-:W-:Y:S02]  /*10220*/  PRMT R12, R5, 0x7604, R6 ;  /* 0x00007604050c7816 */ /* 0x000fe40000000006 */
[----:B------:R-:W-:Y:S01]  /*10230*/  PRMT R25, R7, 0x7604, R8 ;  /* 0x0000760407197816 */ /* 0x000fe20000000008 */
[----:B------:R-:W-:Y:S01]  /*10240*/  IMAD.IADD R0, R16, 0x1, R3 ;  /* 0x0000000110007824 */ /* 0x000fe200078e0203 */
[----:B------:R-:W-:-:S02]  /*10250*/  SHF.R.U32.HI R5, RZ, 0x8, R47 ;  /* 0x00000008ff057819 */ /* 0x000fc4000001162f */
[----:B------:R-:W-:Y:S02]  /*10260*/  SHF.R.U32.HI R8, RZ, 0x8, R33 ;  /* 0x00000008ff087819 */ /* 0x000fe40000011621 */
[----:B------:R-:W-:Y:S02]  /*10270*/  LOP3.LUT R6, R47, 0xff, RZ, 0xc0, !PT ;  /* 0x000000ff2f067812 */ /* 0x000fe400078ec0ff */
[----:B------:R-:W-:Y:S02]  /*10280*/  LOP3.LUT R5, R5, 0xff, RZ, 0xc0, !PT ;  /* 0x000000ff05057812 */ /* 0x000fe400078ec0ff */
[----:B------:R-:W-:Y:S02]  /*10290*/  LOP3.LUT R3, R8, 0xff, RZ, 0xc0, !PT ;  /* 0x000000ff08037812 */ /* 0x000fe400078ec0ff */
[----:B------:R-:W1:Y:S01]  /*102a0*/  LDS.128 R8, [R0+0x18400] ;  /* 0x0184000000087984 */ /* 0x000e620000000c00 */
[----:B------:R-:W-:Y:S02]  /*102b0*/  PRMT R14, R5, 0x7604, R6 ;  /* 0x00007604050e7816 */ /* 0x000fe40000000006 */
[----:B------:R-:W-:Y:S01]  /*102c0*/  SHF.R.U32.HI R26, RZ, 0x8, R35 ;  /* 0x00000008ff1a7819 */ /* 0x000fe20000011623 */
[----:B------:R-:W2:Y:S01]  /*102d0*/  LDS.128 R4, [R227+0x18400] ;  /* 0x01840000e3047984 */ /* 0x000ea20000000c00 */
[----:B------:R-:W-:-:S02]  /*102e0*/  LOP3.LUT R20, R33, 0xff, RZ, 0xc0, !PT ;  /* 0x000000ff21147812 */ /* 0x000fc400078ec0ff */
[----:B------:R-:W-:Y:S02]  /*102f0*/  LOP3.LUT R27, R35, 0xff, RZ, 0xc0, !PT ;  /* 0x000000ff231b7812 */ /* 0x000fe400078ec0ff */
[----:B------:R-:W-:Y:S02]  /*10300*/  LOP3.LUT R26, R26, 0xff, RZ, 0xc0, !PT ;  /* 0x000000ff1a1a7812 */ /* 0x000fe400078ec0ff */
[----:B------:R-:W-:Y:S02]  /*10310*/  PRMT R20, R3, 0x7604, R20 ;  /* 0x0000760403147816 */ /* 0x000fe40000000014 */
[----:B------:R-:W-:Y:S02]  /*10320*/  SHF.R.U32.HI R3, RZ, 0x10, R45 ;  /* 0x00000010ff037819 */ /* 0x000fe4000001162d */
[----:B------:R-:W-:Y:S02]  /*10330*/  PRMT R26, R26, 0x7604, R27 ;  /* 0x000076041a1a7816 */ /* 0x000fe4000000001b */
[----:B------:R-:W-:Y:S01]  /*10340*/  SHF.R.U32.HI R27, RZ, 0x10, R33 ;  /* 0x00000010ff1b7819 */ /* 0x000fe20000011621 */
[----:B------:R-:W-:Y:S01]  /*10350*/  IMAD.U32 R3, R3, 0x10000, RZ ;  /* 0x0001000003037824 */ /* 0x000fe200078e00ff */
[----:B------:R-:W-:-:S02]  /*10360*/  SHF.R.U32.HI R21, RZ, 0x8, R34 ;  /* 0x00000008ff157819 */ /* 0x000fc40000011622 */
[----:B------:R-:W-:Y:S01]  /*10370*/  LOP3.LUT R24, R34, 0xff, RZ, 0xc0, !PT ;  /* 0x000000ff22187812 */ /* 0x000fe200078ec0ff */
[----:B------:R-:W-:Y:S01]  /*10380*/  IMAD.U32 R27, R27, 0x10000, RZ ;  /* 0x000100001b1b7824 */ /* 0x000fe200078e00ff */
[----:B------:R-:W-:Y:S02]  /*10390*/  LOP3.LUT R21, R21, 0xff, RZ, 0xc0, !PT ;  /* 0x000000ff15157812 */ /* 0x000fe400078ec0ff */
[----:B------:R-:W-:Y:S02]  /*103a0*/  SHF.R.U32.HI R37, RZ, 0x10, R35 ;  /* 0x00000010ff257819 */ /* 0x000fe40000011623 */
[----:B------:R-:W-:Y:S02]  /*103b0*/  LOP3.LUT R13, R13, 0xff0000, R44, 0xf8, !PT ;  /* 0x00ff00000d0d7812 */ /* 0x000fe400078ef82c */
[----:B------:R-:W-:Y:S01]  /*103c0*/  PRMT R31, R21, 0x7604, R24 ;  /* 0x00007604151f7816 */ /* 0x000fe20000000018 */
[----:B------:R-:W-:Y:S01]  /*103d0*/  IMAD.U32 R37, R37, 0x10000, RZ ;  /* 0x0001000025257824 */ /* 0x000fe200078e00ff */
[----:B------:R-:W-:-:S02]  /*103e0*/  LOP3.LUT R3, R12, 0xff0000, R3, 0xf8, !PT ;  /* 0x00ff00000c037812 */ /* 0x000fc400078ef803 */
[----:B------:R-:W-:Y:S02]  /*103f0*/  LOP3.LUT R29, R20, 0xff0000, R27, 0xf8, !PT ;  /* 0x00ff0000141d7812 */ /* 0x000fe400078ef81b */
[----:B------:R-:W-:Y:S02]  /*10400*/  LOP3.LUT R27, R13, 0xff000000, R44, 0xf8, !PT ;  /* 0xff0000000d1b7812 */ /* 0x000fe400078ef82c */
[----:B------:R-:W-:Y:S02]  /*10410*/  SHF.R.U32.HI R21, RZ, 0x10, R47 ;  /* 0x00000010ff157819 */ /* 0x000fe4000001162f */
[----:B------:R-:W-:Y:S02]  /*10420*/  LOP3.LUT R44, R3, 0xff000000, R45, 0xf8, !PT ;  /* 0xff000000032c7812 */ /* 0x000fe400078ef82d */
[----:B------:R-:W-:Y:S01]  /*10430*/  LOP3.LUT R31, R31, 0xff0000, R34, 0xf8, !PT ;  /* 0x00ff00001f1f7812 */ /* 0x000fe200078ef822 */
[----:B------:R-:W-:Y:S01]  /*10440*/  IMAD.U32 R21, R21, 0x10000, RZ ;  /* 0x0001000015157824 */ /* 0x000fe200078e00ff */
[----:B------:R-:W-:-:S02]  /*10450*/  LOP3.LUT R33, R29, 0xff000000, R33, 0xf8, !PT ;  /* 0xff0000001d217812 */ /* 0x000fc400078ef821 */
[----:B------:R-:W-:Y:S02]  /*10460*/  LOP3.LUT R34, R31, 0xff000000, R34, 0xf8, !PT ;  /* 0xff0000001f227812 */ /* 0x000fe400078ef822 */
[----:B------:R-:W-:Y:S02]  /*10470*/  F2FP.F16.E4M3.UNPACK_B R28, R44 ;  /* 0x0000002cff1c723e */ /* 0x000fe400020006ff */
[----:B-1----:R-:W-:Y:S02]  /*10480*/  F2FP.F16.E4M3.UNPACK_B R20, R9 ;  /* 0x00000009ff14723e */ /* 0x002fe400020006ff */
[----:B------:R-:W-:Y:S01]  /*10490*/  LOP3.LUT R37, R26, 0xff0000, R37, 0xf8, !PT ;  /* 0x00ff00001a257812 */ /* 0x000fe200078ef825 */
[----:B------:R-:W-:Y:S01]  /*104a0*/  HADD2.F32 R29, -RZ, R28.H0_H0 ;  /* 0x2000001cff1d7230 */ /* 0x000fe20000004100 */
[----:B------:R-:W-:Y:S01]  /*104b0*/  F2FP.F16.E4M3.UNPACK_B R31, R33 ;  /* 0x00000021ff1f723e */ /* 0x000fe200020006ff */
[--C-:B------:R-:W-:Y:S01]  /*104c0*/  HADD2.F32 R24, -RZ, R20.reuse.H0_H0 ;  /* 0x20000014ff187230 */ /* 0x100fe20000004100 */
[----:B------:R-:W-:Y:S01]  /*104d0*/  LOP3.LUT R15, R15, 0xff0000, R46, 0xf8, !PT ;  /* 0x00ff00000f0f7812 */ /* 0x000fe200078ef82e */
[----:B------:R-:W-:Y:S01]  /*104e0*/  HADD2.F32 R20, -RZ, R20.H1_H1 ;  /* 0x30000014ff147230 */ /* 0x000fe20000004100 */
[----:B--2---:R-:W-:-:S02]  /*104f0*/  F2FP.F16.E4M3.UNPACK_B R12, R5 ;  /* 0x00000005ff0c723e */ /* 0x004fc400020006ff */
[----:B------:R-:W-:Y:S01]  /*10500*/  LOP3.LUT R36, R37, 0xff000000, R35, 0xf8, !PT ;  /* 0xff00000025247812 */ /* 0x000fe200078ef823 */
[----:B------:R-:W-:Y:S01]  /*10510*/  HADD2.F32 R35, -RZ, R31.H0_H0 ;  /* 0x2000001fff237230 */ /* 0x000fe20000004100 */
[----:B------:R-:W-:Y:S01]  /*10520*/  LOP3.LUT R21, R14, 0xff0000, R21, 0xf8, !PT ;  /* 0x00ff00000e157812 */ /* 0x000fe200078ef815 */
[C---:B------:R-:W-:Y:S01]  /*10530*/  FMUL.FTZ R40, R24.reuse, R29 ;  /* 0x0000001d18287220 */ /* 0x040fe20000410000 */
[----:B------:R-:W-:Y:S02]  /*10540*/  LOP3.LUT R30, R15, 0xff000000, R46, 0xf8, !PT ;  /* 0xff0000000f1e7812 */ /* 0x000fe400078ef82e */
[----:B------:R-:W-:Y:S01]  /*10550*/  F2FP.F16.E4M3.UNPACK_B R14, R7 ;  /* 0x00000007ff0e723e */ /* 0x000fe200020006ff */
[----:B------:R-:W-:Y:S01]  /*10560*/  FMUL.FTZ R37, R24, R35 ;  /* 0x0000002318257220 */ /* 0x000fe20000410000 */
[----:B------:R-:W-:Y:S02]  /*10570*/  F2FP.F16.E4M3.UNPACK_B R15, R7.H1 ;  /* 0x00000007ff0f723e */ /* 0x000fe400030006ff */
[----:B------:R-:W-:-:S02]  /*10580*/  F2FP.F16.E4M3.UNPACK_B R7, R6 ;  /* 0x00000006ff07723e */ /* 0x000fc400020006ff */
[----:B------:R-:W-:Y:S01]  /*10590*/  F2FP.F16.E4M3.UNPACK_B R13, R6.H1 ;  /* 0x00000006ff0d723e */ /* 0x000fe200030006ff */
[--C-:B------:R-:W-:Y:S01]  /*105a0*/  HADD2.F32 R6, -RZ, R12.reuse.H0_H0 ;  /* 0x2000000cff067230 */ /* 0x100fe20000004100 */
[----:B------:R-:W-:Y:S01]  /*105b0*/  LOP3.LUT R25, R25, 0xff0000, R32, 0xf8, !PT ;  /* 0x00ff000019197812 */ /* 0x000fe200078ef820 */
[----:B------:R-:W-:Y:S01]  /*105c0*/  HADD2.F32 R12, -RZ, R12.H1_H1 ;  /* 0x3000000cff0c7230 */ /* 0x000fe20000004100 */
[----:B------:R-:W-:Y:S02]  /*105d0*/  LOP3.LUT R46, R21, 0xff000000, R47, 0xf8, !PT ;  /* 0xff000000152e7812 */ /* 0x000fe400078ef82f */
[----:B------:R-:W-:Y:S01]  /*105e0*/  F2FP.F16.E4M3.UNPACK_B R21, R9.H1 ;  /* 0x00000009ff15723e */ /* 0x000fe200030006ff */
[C---:B------:R-:W-:Y:S01]  /*105f0*/  FFMA.FTZ R40, R6.reuse, R35, R40 ;  /* 0x0000002306287223 */ /* 0x040fe20000010028 */
[----:B------:R-:W-:Y:S01]  /*10600*/  F2FP.F16.E4M3.UNPACK_B R33, R33.H1 ;  /* 0x00000021ff21723e */ /* 0x000fe200030006ff */
[----:B------:R-:W-:Y:S01]  /*10610*/  FFMA.FTZ R38, R6, R29, -R37 ;  /* 0x0000001d06267223 */ /* 0x000fe20000010825 */
[----:B------:R-:W-:Y:S01]  /*10620*/  HADD2.F32 R35, -RZ, R31.H1_H1 ;  /* 0x3000001fff237230 */ /* 0x000fe20000004100 */
[----:B------:R-:W-:Y:S01]  /*10630*/  F2FP.F16.E4M3.UNPACK_B R44, R44.H1 ;  /* 0x0000002cff2c723e */ /* 0x000fe200030006ff */
[----:B------:R-:W-:Y:S01]  /*10640*/  HADD2.F32 R29, -RZ, R28.H1_H1 ;  /* 0x3000001cff1d7230 */ /* 0x000fe20000004100 */
[----:B------:R-:W-:Y:S01]  /*10650*/  LOP3.LUT R32, R25, 0xff000000, R32, 0xf8, !PT ;  /* 0xff00000019207812 */ /* 0x000fe200078ef820 */
[----:B------:R-:W-:Y:S01]  /*10660*/  HADD2.F32 R37, -RZ, R33.H0_H0 ;  /* 0x20000021ff257230 */ /* 0x000fe20000004100 */
[-C--:B------:R-:W-:Y:S01]  /*10670*/  F2FP.F16.E4M3.UNPACK_B R25, R11.reuse ;  /* 0x0000000bff19723e */ /* 0x080fe200020006ff */
[----:B------:R-:W-:Y:S01]  /*10680*/  HADD2.F32 R31, -RZ, R44.H0_H0 ;  /* 0x2000002cff1f7230 */ /* 0x000fe20000004100 */
[----:B------:R-:W-:Y:S01]  /*10690*/  F2FP.F16.E4M3.UNPACK_B R26, R11.H1 ;  /* 0x0000000bff1a723e */ /* 0x000fe200030006ff */
[C---:B------:R-:W-:Y:S01]  /*106a0*/  FMUL.FTZ R39, R20.reuse, R35 ;  /* 0x0000002314277220 */ /* 0x040fe20000410000 */
[-C--:B------:R-:W-:Y:S01]  /*106b0*/  F2FP.F16.E4M3.UNPACK_B R11, R10.reuse ;  /* 0x0000000aff0b723e */ /* 0x080fe200020006ff */
[----:B------:R-:W-:Y:S01]  /*106c0*/  FMUL.FTZ R20, R20, R29 ;  /* 0x0000001d14147220 */ /* 0x000fe20000410000 */
[----:B------:R-:W-:Y:S01]  /*106d0*/  F2FP.F16.E4M3.UNPACK_B R24, R10.H1 ;  /* 0x0000000aff18723e */ /* 0x000fe200030006ff */
[----:B------:R-:W-:Y:S01]  /*106e0*/  HADD2.F32 R10, -RZ, R21.H0_H0 ;  /* 0x20000015ff0a7230 */ /* 0x000fe20000004100 */
[----:B------:R-:W-:Y:S01]  /*106f0*/  F2FP.F16.E4M3.UNPACK_B R5, R5.H1 ;  /* 0x00000005ff05723e */ /* 0x000fe200030006ff */
[C---:B------:R-:W-:Y:S01]  /*10700*/  FFMA.FTZ R39, R12.reuse, R29, -R39 ;  /* 0x0000001d0c277223 */ /* 0x040fe20000010827 */
[----:B------:R-:W-:Y:S01]  /*10710*/  FFMA.FTZ R35, R12, R35, R20 ;  /* 0x000000230c237223 */ /* 0x000fe20000010014 */
[----:B------:R-:W-:Y:S01]  /*10720*/  F2FP.F16.E4M3.UNPACK_B R28, R36 ;  /* 0x00000024ff1c723e */ /* 0x000fe200020006ff */
[----:B------:R-:W-:Y:S01]  /*10730*/  FMUL.FTZ R41, R10, R37 ;  /* 0x000000250a297220 */ /* 0x000fe20000410000 */
[----:B------:R-:W-:-:S02]  /*10740*/  HADD2.F32 R6, -RZ, R5.H0_H0 ;  /* 0x20000005ff067230 */ /* 0x000fc40000004100 */
[-C--:B------:R-:W-:Y:S01]  /*10750*/  FMUL.FTZ R10, R10, R31.reuse ;  /* 0x0000001f0a0a7220 */ /* 0x080fe20000410000 */
[----:B------:R-:W-:Y:S01]  /*10760*/  F2FP.F16.E4M3.UNPACK_B R12, R46 ;  /* 0x0000002eff0c723e */ /* 0x000fe200020006ff */
[----:B------:R-:W-:Y:S01]  /*10770*/  HADD2.F32 R20, -RZ, R33.H1_H1 ;  /* 0x30000021ff147230 */ /* 0x000fe20000004100 */
[----:B------:R-:W-:Y:S01]  /*10780*/  F2FP.F16.E4M3.UNPACK_B R36, R36.H1 ;  /* 0x00000024ff24723e */ /* 0x000fe200030006ff */
[C---:B------:R-:W-:Y:S01]  /*10790*/  FFMA.FTZ R41, R6.reuse, R31, -R41 ;  /* 0x0000001f06297223 */ /* 0x040fe20000010829 */
[----:B------:R-:W-:Y:S01]  /*107a0*/  FFMA.FTZ R37, R6, R37, R10 ;  /* 0x0000002506257223 */ /* 0x000fe2000001000a */
[----:B------:R-:W-:Y:S01]  /*107b0*/  HADD2.F32 R21, -RZ, R21.H1_H1 ;  /* 0x30000015ff157230 */ /* 0x000fe20000004100 */
[----:B------:R-:W-:Y:S01]  /*107c0*/  F2FP.F16.E4M3.UNPACK_B R46, R46.H1 ;  /* 0x0000002eff2e723e */ /* 0x000fe200030006ff */
[----:B------:R-:W-:Y:S01]  /*107d0*/  HADD2.F32 R31, -RZ, R28.H0_H0 ;  /* 0x2000001cff1f7230 */ /* 0x000fe20000004100 */
[----:B------:R-:W-:Y:S01]  /*107e0*/  F2FP.F16.E4M3.UNPACK_B R9, R8 ;  /* 0x00000008ff09723e */ /* 0x000fe200020006ff */
        /* <DEDUP_REMOVED lines=16> */
[-C--:B------:R-:W-:Y:S01]  /*108f0*/  F2FP.F16.E4M3.UNPACK_B R3, R4.reuse ;  /* 0x00000004ff03723e */ /* 0x080fe200020006ff */
[----:B------:R-:W-:Y:S01]  /*10900*/  HADD2.F32 R6, -RZ, R26.H0_H0 ;  /* 0x2000001aff067230 */ /* 0x000fe20000004100 */
[----:B------:R-:W-:Y:S01]  /*10910*/  F2FP.F16.E4M3.UNPACK_B R4, R4.H1 ;  /* 0x00000004ff04723e */ /* 0x000fe200030006ff */
        /* <DEDUP_REMOVED lines=111> */
.L_x_1449:
[----:B------:R-:W-:Y:S05]  /*11010*/  BSYNC B0 ;  /* 0x0000000000007941 */ /* 0x000fea0003800000 */
.L_x_1439:
        /* <DEDUP_REMOVED lines=8> */
.L_x_1437:
[----:B-12-4-:R-:W-:-:S05]  /*110a0*/  IMAD.U32 R0, RZ, RZ, UR42 ;  /* 0x0000002aff007e24 */ /* 0x016fca000f8e00ff */
[----:B------:R-:W-:-:S13]  /*110b0*/  ISETP.NE.AND P0, PT, R0, 0x3, PT ;  /* 0x000000030000780c */ /* 0x000fda0003f05270 */
[----:B------:R-:W-:Y:S05]  /*110c0*/  @!P0 BRA `(.L_x_1472) ;  /* 0x0000000000048947 */ /* 0x000fea0003800000 */
[----:B------:R-:W-:Y:S01]  /*110d0*/  BPT.TRAP 0x1 ;  /* 0x000000040000795c */ /* 0x000fe20000300000 */
.L_x_1472:
[----:B---3--:R-:W-:Y:S01]  /*110e0*/  IMAD R3, R19, 0x8, R16 ;  /* 0x0000000813037824 */ /* 0x008fe200078e0210 */
[----:B------:R-:W-:-:S04]  /*110f0*/  SHF.L.U32 R0, R18, 0x1f, RZ ;  /* 0x0000001f12007819 */ /* 0x000fc800000006ff */
[----:B------:R1:W2:Y:S01]  /*11100*/  SYNCS.PHASECHK.TRANS64.TRYWAIT P2, [R3+URZ+0x2a830], R0 ;  /* 0x02a83000030075a7 */ /* 0x0002a2000804017f */
[----:B------:R-:W-:Y:S05]  /*11110*/  @!P0 BRA `(.L_x_1473) ;  /* 0x0000000000048947 */ /* 0x000fea0003800000 */
[----:B------:R-:W-:Y:S01]  /*11120*/  BPT.TRAP 0x1 ;  /* 0x000000040000795c */ /* 0x000fe20000300000 */
.L_x_1473:
[----:B------:R-:W3:Y:S02]  /*11130*/  S2R R4, SR_TID.X ;  /* 0x0000000000047919 */ /* 0x000ee40000002100 */
[----:B---3--:R-:W-:-:S04]  /*11140*/  LOP3.LUT R4, R4, 0x7f, RZ, 0xc0, !PT ;  /* 0x0000007f04047812 */ /* 0x008fc800078ec0ff */
[----:B------:R-:W-:Y:S01]  /*11150*/  ISETP.NE.AND P1, PT, R4, RZ, PT ;  /* 0x000000ff0400720c */ /* 0x000fe20003f25270 */
[----:B--2---:R-:W-:-:S12]  /*11160*/  @P2 BRA `(.L_x_1474) ;  /* 0x0000000000082947 */ /* 0x004fd80003800000 */
[----:B------:R-:W2:Y:S02]  /*11170*/  SYNCS.PHASECHK.TRANS64.TRYWAIT P2, [R3+URZ+0x2a830], R0 ;  /* 0x02a83000030075a7 */ /* 0x000ea4000804017f */
[----:B--2---:R-:W-:Y:S05]  /*11180*/  @!P2 BRA `(.L_x_1475) ;  /* 0x0000018c00e4a947 */ /* 0x004fea0003800000 */
.L_x_1474:
[----:B------:R-:W-:Y:S05]  /*11190*/  WARPSYNC.ALL ;  /* 0x0000000000007948 */ /* 0x000fea0003800000 */
[----:B-12---:R-:W-:Y:S01]  /*111a0*/  VIADD R0, R16, 0x1e400 ;  /* 0x0001e40010007836 */ /* 0x006fe20000000000 */
[----:B------:R-:W-:Y:S01]  /*111b0*/  R2UR UR8, R48 ;  /* 0x00000000300872ca */ /* 0x000fe200000e0000 */
[----:B------:R-:W-:Y:S01]  /*111c0*/  IMAD.MOV.U32 R5, RZ, RZ, -0x7fffffe0 ;  /* 0x80000020ff057424 */ /* 0x000fe200078e00ff */
[----:B-----5:R-:W-:Y:S01]  /*111d0*/  WARPGROUP.ARRIVE ;  /* 0x00000000000079c5 */ /* 0x020fe20000000000 */
[----:B------:R-:W-:Y:S01]  /*111e0*/  UMOV UR9, 0x80000020 ;  /* 0x8000002000097882 */ /* 0x000fe20000000000 */
[----:B------:R-:W-:Y:S01]  /*111f0*/  SHF.R.U32.HI R0, RZ, 0x4, R0 ;  /* 0x00000004ff007819 */ /* 0x000fe20000011600 */
[----:B------:R-:W-:Y:S01]  /*11200*/  IMAD.MOV.U32 R9, RZ, RZ, -0x7fffffe0 ;  /* 0x80000020ff097424 */ /* 0x000fe200078e00ff */
[----:B------:R-:W-:Y:S01]  /*11210*/  R2UR UR11, R5 ;  /* 0x00000000050b72ca */ /* 0x000fe200000e0000 */
[----:B------:R-:W-:Y:S01]  /*11220*/  UMOV UR13, 0x80000020 ;  /* 0x80000020000d7882 */ /* 0x000fe20000000000 */
[----:B------:R-:W-:Y:S01]  /*11230*/  LOP3.LUT R0, R0, 0x3fff, RZ, 0xc0, !PT ;  /* 0x00003fff00007812 */ /* 0x000fe200078ec0ff */
[----:B------:R-:W-:Y:S01]  /*11240*/  UMOV UR17, 0x80000020 ;  /* 0x8000002000117882 */ /* 0x000fe20000000000 */
[----:B------:R-:W-:Y:S01]  /*11250*/  R2UR UR15, R9 ;  /* 0x00000000090f72ca */ /* 0x000fe200000e0000 */
[----:B------:R-:W-:Y:S01]  /*11260*/  IMAD.MOV.U32 R9, RZ, RZ, -0x7fffffe0 ;  /* 0x80000020ff097424 */ /* 0x000fe200078e00ff */
[----:B------:R-:W-:Y:S01]  /*11270*/  LOP3.LUT R6, R0, 0x10000, RZ, 0xfc, !PT ;  /* 0x0001000000067812 */ /* 0x000fe200078efcff */
[----:B------:R-:W-:Y:S01]  /*11280*/  ULOP3.LUT UR8, UR8, 0x10000, URZ, 0xfc, !UPT ;  /* 0x0001000008087892 */ /* 0x000fe2000f8efc3f */
[----:B------:R-:W-:Y:S01]  /*11290*/  IMAD.MOV.U32 R5, RZ, RZ, -0x7fffffe0 ;  /* 0x80000020ff057424 */ /* 0x000fe200078e00ff */
[----:B------:R-:W-:Y:S01]  /*112a0*/  UMOV UR21, 0x80000020 ;  /* 0x8000002000157882 */ /* 0x000fe20000000000 */
[----:B------:R-:W-:Y:S01]  /*112b0*/  R2UR UR19, R9 ;  /* 0x00000000091372ca */ /* 0x000fe200000e0000 */
[----:B------:R-:W-:Y:S01]  /*112c0*/  IMAD R4, R19, 0x600, R6 ;  /* 0x0000060013047824 */ /* 0x000fe200078e0206 */
[----:B------:R-:W-:Y:S01]  /*112d0*/  UIADD3 UR12, UR8, 0x2, URZ ;  /* 0x00000002080c7890 */ /* 0x000fe2000fffe03f */
[----:B------:R-:W-:Y:S01]  /*112e0*/  IMAD.MOV.U32 R9, RZ, RZ, -0x7fffffe0 ;  /* 0x80000020ff097424 */ /* 0x000fe200078e00ff */
[----:B------:R-:W-:Y:S01]  /*112f0*/  UIADD3 UR16, UR8, 0x200, URZ ;  /* 0x0000020008107890 */ /* 0x000fe2000fffe03f */
[C---:B------:R-:W-:Y:S01]  /*11300*/  VIADD R8, R4.reuse, 0x2 ;  /* 0x0000000204087836 */ /* 0x040fe20000000000 */
[----:B------:R-:W-:Y:S01]  /*11310*/  R2UR UR10, R4 ;  /* 0x00000000040a72ca */ /* 0x000fe200000e0000 */
[----:B------:R-:W-:Y:S01]  /*11320*/  UIADD3 UR20, UR8, 0x202, URZ ;  /* 0x0000020208147890 */ /* 0x000fe2000fffe03f */
[----:B------:R-:W-:Y:S01]  /*11330*/  R2UR UR23, R9 ;  /* 0x00000000091772ca */ /* 0x000fe200000e0000 */
[----:B------:R-:W-:Y:S01]  /*11340*/  IMAD.MOV.U32 R9, RZ, RZ, -0x7fffffe0 ;  /* 0x80000020ff097424 */ /* 0x000fe200078e00ff */
[----:B------:R-:W-:Y:S01]  /*11350*/  R2UR UR14, R8 ;  /* 0x00000000080e72ca */ /* 0x000fe200000e0000 */
[----:B------:R-:W-:Y:S01]  /*11360*/  VIADD R8, R4, 0x200 ;  /* 0x0000020004087836 */ /* 0x000fe20000000000 */
[----:B------:R-:W-:Y:S01]  /*11370*/  UIADD3 UR24, UR8, 0x400, URZ ;  /* 0x0000040008187890 */ /* 0x000fe2000fffe03f */
[----:B------:R-:W-:Y:S01]  /*11380*/  R2UR UR7, R5 ;  /* 0x00000000050772ca */ /* 0x000fe200000e0000 */
[----:B------:R-:W-:Y:S01]  /*11390*/  UMOV UR25, 0x80000020 ;  /* 0x8000002000197882 */ /* 0x000fe20000000000 */
[----:B------:R-:W-:Y:S01]  /*113a0*/  R2UR UR27, R9 ;  /* 0x00000000091b72ca */ /* 0x000fe200000e0000 */
[----:B------:R-:W-:Y:S01]  /*113b0*/  UIADD3 UR4, UR8, 0x402, URZ ;  /* 0x0000040208047890 */ /* 0x000fe2000fffe03f */
[----:B------:R-:W-:Y:S01]  /*113c0*/  R2UR UR18, R8 ;  /* 0x00000000081272ca */ /* 0x000fe200000e0000 */
[----:B------:R-:W-:Y:S01]  /*113d0*/  VIADD R8, R4, 0x202 ;  /* 0x0000020204087836 */ /* 0x000fe20000000000 */
[----:B------:R-:W-:Y:S01]  /*113e0*/  QGMMA.64x128x32.F32.E4M3.E4M3 R24, gdesc[UR8], RZ, !UPT, gsb0 ;  /* 0x01e00000081879f3 */ /* 0x000fe2000c0008ff */
[----:B------:R-:W-:Y:S01]  /*113f0*/  UMOV UR5, 0x80000020 ;  /* 0x8000002000057882 */ /* 0x000fe20000000000 */
[----:B------:R-:W-:Y:S01]  /*11400*/  @!P1 VIADD R3, R3, 0x2a840 ;  /* 0x0002a84003039836 */ /* 0x000fe20000000000 */
[----:B------:R-:W-:Y:S01]  /*11410*/  ULDC UR44, c[0x0][0x9dc] ;  /* 0x00027700002c7ab9 */ /* 0x000fe20000000800 */
[----:B------:R-:W-:Y:S01]  /*11420*/  R2UR UR22, R8 ;  /* 0x00000000081672ca */ /* 0x000fe200000e0000 */
[C---:B------:R-:W-:Y:S01]  /*11430*/  VIADD R8, R4.reuse, 0x400 ;  /* 0x0000040004087836 */ /* 0x040fe20000000000 */
[----:B------:R-:W-:Y:S01]  /*11440*/  ULOP3.LUT UR44, URZ, UR44, URZ, 0x33, !UPT ;  /* 0x0000002c3f2c7292 */ /* 0x000fe2000f8e333f */
[----:B------:R-:W-:Y:S01]  /*11450*/  VIADD R4, R4, 0x402 ;  /* 0x0000040204047836 */ /* 0x000fe20000000000 */
[----:B------:R-:W-:-:S02]  /*11460*/  @!P1 PRMT R3, RZ, 0x654, R3 ;  /* 0x00000654ff039816 */ /* 0x000fc40000000003 */
[----:B------:R-:W-:Y:S02]  /*11470*/  R2UR UR26, R8 ;  /* 0x00000000081a72ca */ /* 0x000fe400000e0000 */
[----:B------:R-:W-:Y:S01]  /*11480*/  R2UR UR6, R4 ;  /* 0x00000000040672ca */ /* 0x000fe200000e0000 */
[----:B------:R-:W1:Y:S02]  /*11490*/  LDC.64 R8, c[0x0][0x9e0] ;  /* 0x00027800ff087b82 */ /* 0x000e640000000a00 */
[----:B-1----:R-:W-:Y:S01]  /*114a0*/  ISETP.GE.AND P2, PT, R9, 0x1, PT ;  /* 0x000000010900780c */ /* 0x002fe20003f46270 */
        /* <DEDUP_REMOVED lines=17> */
[----:B------:R-:W-:Y:S02]  /*115c0*/  IMAD.MOV.U32 R34, RZ, RZ, -0x80 ;  /* 0xffffff80ff227424 */ /* 0x000fe400078e00ff */
        /* <DEDUP_REMOVED lines=9> */
[----:B------:R-:W-:-:S02]  /*11660*/  IMAD R102, R91, R34, 0x80 ;  /* 0x000000805b667424 */ /* 0x000fc400078e0222 */
        /* <DEDUP_REMOVED lines=25> */
[C---:B------:R-:W-:Y:S01]  /*11800*/  FMUL.FTZ R51, R2.reuse, R62 ;  /* 0x0000003e02337220 */ /* 0x040fe20000410000 */
[----:B-1----:R-:W-:Y:S01]  /*11810*/  FMUL.FTZ R52, R2, R63 ;  /* 0x0000003f02347220 */ /* 0x002fe20000410000 */
[----:B------:R-:W-:-:S02]  /*11820*/  IMAD.IADD R39, R201, 0x1, R102 ;  /* 0x00000001c9277824 */ /* 0x000fc400078e0266 */
[C---:B------:R-:W-:Y:S01]  /*11830*/  FMUL.FTZ R25, R2.reuse, R25 ;  /* 0x0000001902197220 */ /* 0x040fe20000410000 */
[C---:B------:R-:W-:Y:S01]  /*11840*/  FMUL.FTZ R13, R2.reuse, R38 ;  /* 0x00000026020d7220 */ /* 0x040fe20000410000 */
[C---:B------:R-:W-:Y:S01]  /*11850*/  FMUL.FTZ R42, R2.reuse, R45 ;  /* 0x0000002d022a7220 */ /* 0x040fe20000410000 */
[----:B------:R1:W0:Y:S01]  /*11860*/  MUFU.TANH R55, R56 ;  /* 0x0000003800377308 */ /* 0x0002220000002400 */
[C---:B------:R-:W-:Y:S01]  /*11870*/  FMUL.FTZ R26, R2.reuse, R50 ;  /* 0x00000032021a7220 */ /* 0x040fe20000410000 */
[C---:B------:R-:W-:Y:S01]  /*11880*/  FMUL.FTZ R49, R2.reuse, R59 ;  /* 0x0000003b02317220 */ /* 0x040fe20000410000 */
[C---:B---3--:R-:W-:Y:S01]  /*11890*/  FMUL.FTZ R53, R2.reuse, R66 ;  /* 0x0000004202357220 */ /* 0x048fe20000410000 */
[C---:B------:R-:W-:Y:S01]  /*118a0*/  FMUL.FTZ R54, R2.reuse, R67 ;  /* 0x0000004302367220 */ /* 0x040fe20000410000 */
[C---:B------:R-:W-:Y:S01]  /*118b0*/  FMUL.FTZ R69, R2.reuse, R69 ;  /* 0x0000004502457220 */ /* 0x040fe20000410000 */
[C---:B------:R-:W-:Y:S01]  /*118c0*/  FMUL.FTZ R58, R2.reuse, R74 ;  /* 0x0000004a023a7220 */ /* 0x040fe20000410000 */
[C---:B------:R-:W-:Y:S01]  /*118d0*/  FMUL.FTZ R62, R2.reuse, R78 ;  /* 0x0000004e023e7220 */ /* 0x040fe20000410000 */
[----:B------:R3:W0:Y:S01]  /*118e0*/  MUFU.TANH R92, R57 ;  /* 0x00000039005c7308 */ /* 0x0006220000002400 */
[C---:B-1----:R-:W-:Y:S01]  /*118f0*/  FMUL.FTZ R56, R2.reuse, R70 ;  /* 0x0000004602387220 */ /* 0x042fe20000410000 */
[C---:B------:R-:W-:Y:S01]  /*11900*/  FMUL.FTZ R63, R2.reuse, R79 ;  /* 0x0000004f023f7220 */ /* 0x040fe20000410000 */
[C---:B------:R-:W-:Y:S01]  /*11910*/  FMUL.FTZ R80, R2.reuse, R80 ;  /* 0x0000005002507220 */ /* 0x040fe20000410000 */
[C---:B------:R-:W-:Y:S01]  /*11920*/  FMUL.FTZ R81, R2.reuse, R81 ;  /* 0x0000005102517220 */ /* 0x040fe20000410000 */
[C---:B------:R-:W-:Y:S01]  /*11930*/  FMUL.FTZ R32, R2.reuse, R83 ;  /* 0x0000005302207220 */ /* 0x040fe20000410000 */
[C---:B------:R-:W-:Y:S01]  /*11940*/  FMUL.FTZ R84, R2.reuse, R84 ;  /* 0x0000005402547220 */ /* 0x040fe20000410000 */
[C---:B------:R-:W-:Y:S01]  /*11950*/  FMUL.FTZ R85, R2.reuse, R85 ;  /* 0x0000005502557220 */ /* 0x040fe20000410000 */
[----:B------:R1:W0:Y:S01]  /*11960*/  MUFU.TANH R94, R61 ;  /* 0x0000003d005e7308 */ /* 0x0002220000002400 */
[C---:B---3--:R-:W-:Y:S01]  /*11970*/  FMUL.FTZ R57, R2.reuse, R71 ;  /* 0x0000004702397220 */ /* 0x048fe20000410000 */
[C---:B------:R-:W-:Y:S01]  /*11980*/  FMUL.FTZ R33, R2.reuse, R86 ;  /* 0x0000005602217220 */ /* 0x040fe20000410000 */
[C---:B------:R-:W-:Y:S01]  /*11990*/  FMUL.FTZ R34, R2.reuse, R87 ;  /* 0x0000005702227220 */ /* 0x040fe20000410000 */
        /* <DEDUP_REMOVED lines=8> */
[----:B------:R-:W-:Y:S01]  /*11a20*/  FMUL.FTZ R77, R2, R77 ;  /* 0x0000004d024d7220 */ /* 0x000fe20000410000 */
[----:B------:R1:W-:Y:S01]  /*11a30*/  @!P1 SYNCS.ARRIVE.TRANS64.RED.A1T0 RZ, [R3+URZ], RZ ;  /* 0x000000ff03ff99a7 */ /* 0x0003e2000810043f */
[----:B------:R-:W-:-:S02]  /*11a40*/  IMAD R79, R200, -0x2, R39 ;  /* 0xfffffffec84f7824 */ /* 0x000fc400078e0227 */
[----:B------:R-:W0:Y:S01]  /*11a50*/  MUFU.TANH R5, R5 ;  /* 0x0000000500057308 */ /* 0x000e220000002400 */
[----:B---3--:R-:W-:Y:S01]  /*11a60*/  FMUL.FTZ R65, R2, R82 ;  /* 0x0000005202417220 */ /* 0x008fe20000410000 */
[----:B------:R-:W-:Y:S02]  /*11a70*/  LEA R82, R91, 0xffffff80, 0x7 ;  /* 0xffffff805b527811 */ /* 0x000fe400078e38ff */
[----:B-1----:R-:W-:-:S04]  /*11a80*/  IADD3 R3, -R202, 0x1, R39 ;  /* 0x00000001ca037810 */ /* 0x002fc80007ffe127 */
[----:B------:R-:W1:Y:S01]  /*11a90*/  MUFU.TANH R25, R25 ;  /* 0x0000001900197308 */ /* 0x000e620000002400 */
[----:B------:R-:W-:Y:S02]  /*11aa0*/  IMAD R45, R200, -0x2, R3 ;  /* 0xfffffffec82d7824 */ /* 0x000fe400078e0203 */
[----:B------:R-:W-:Y:S02]  /*11ab0*/  IMAD R3, R209, 0x80, R230 ;  /* 0x00000080d1037824 */ /* 0x000fe400078e02e6 */
[----:B------:R-:W-:-:S03]  /*11ac0*/  IMAD.IADD R86, R45, 0x1, R8 ;  /* 0x000000012d567824 */ /* 0x000fc600078e0208 */
[----:B------:R-:W3:Y:S01]  /*11ad0*/  MUFU.TANH R0, R0 ;  /* 0x0000000000007308 */ /* 0x000ee20000002400 */
[----:B------:R-:W-:Y:S01]  /*11ae0*/  VIADD R104, R45, UR44 ;  /* 0x0000002c2d687c36 */ /* 0x000fe20008000000 */
[----:B------:R-:W-:-:S03]  /*11af0*/  VIADDMNMX R50, R3, R86, R79, PT ;  /* 0x0000005603327246 */ /* 0x000fc6000380014f */
        /* <DEDUP_REMOVED lines=30> */
[----:B------:R0:W0:Y:S08]  /*11ce0*/  MUFU.TANH R93, R60 ;  /* 0x0000003c005d7308 */ /* 0x0000300000002400 */
        /* <DEDUP_REMOVED lines=8> */
[----:B------:R-:W0:Y:S08]  /*11d70*/  MUFU.TANH R57, R57 ;  /* 0x0000003900397308 */ /* 0x000e300000002400 */
[----:B------:R0:W0:Y:S08]  /*11d80*/  MUFU.TANH R71, R72 ;  /* 0x0000004800477308 */ /* 0x0000300000002400 */
[----:B------:R0:W0:Y:S08]  /*11d90*/  MUFU.TANH R98, R73 ;  /* 0x0000004900627308 */ /* 0x0000300000002400 */
[----:B------:R-:W0:Y:S08]  /*11da0*/  MUFU.TANH R58, R58 ;  /* 0x0000003a003a7308 */ /* 0x000e300000002400 */
[----:B------:R-:W0:Y:S08]  /*11db0*/  MUFU.TANH R61, R61 ;  /* 0x0000003d003d7308 */ /* 0x000e300000002400 */
[----:B------:R0:W0:Y:S08]  /*11dc0*/  MUFU.TANH R99, R76 ;  /* 0x0000004c00637308 */ /* 0x0000300000002400 */
[----:B------:R0:W0:Y:S08]  /*11dd0*/  MUFU.TANH R100, R77 ;  /* 0x0000004d00647308 */ /* 0x0000300000002400 */
        /* <DEDUP_REMOVED lines=10> */
[----:B-1234-:R-:W-:Y:S05]  /*11e80*/  @!P2 BRA `(.L_x_1476) ;  /* 0x000000000050a947 */ /* 0x01efea0003800000 */
[----:B------:R-:W-:Y:S01]  /*11e90*/  IADD3 R45, -R202, R201, R3 ;  /* 0x000000c9ca2d7210 */ /* 0x000fe20007ffe103 */
[----:B------:R-:W-:Y:S03]  /*11ea0*/  BSSY B0, `(.L_x_1477) ;  /* 0x000000e000007945 */ /* 0x000fe60003800000 */
        /* <DEDUP_REMOVED lines=9> */
.L_x_1478:
[----:B------:R-:W-:-:S13]  /*11f40*/  ISETP.NE.AND P3, PT, R9, 0x1, PT ;  /* 0x000000010900780c */ /* 0x000fda0003f65270 */
[----:B------:R-:W1:Y:S02]  /*11f50*/  @P3 LDC.64 R38, c[0x0][0x9e8] ;  /* 0x00027a00ff263b82 */ /* 0x000e640000000a00 */
[----:B-1----:R-:W-:-:S05]  /*11f60*/  @P3 IMAD.HI.U32 R38, R45, R38, RZ ;  /* 0x000000262d263227 */ /* 0x002fca00078e00ff */
[----:B------:R-:W-:-:S07]  /*11f70*/  @P3 SHF.R.U32.HI R45, RZ, R39, R38 ;  /* 0x00000027ff2d3219 */ /* 0x000fce0000011626 */
.L_x_1479:
[----:B------:R-:W-:Y:S05]  /*11f80*/  BSYNC B0 ;  /* 0x0000000000007941 */ /* 0x000fea0003800000 */
.L_x_1477:
[----:B------:R-:W-:-:S04]  /*11f90*/  IMAD R45, R45, R9, -R82 ;  /* 0x000000092d2d7224 */ /* 0x000fc800078e0a52 */
[----:B------:R-:W-:-:S05]  /*11fa0*/  IMAD R38, R200, -0x2, R45 ;  /* 0xfffffffec8267824 */ /* 0x000fca00078e022d */
[----:B------:R-:W-:Y:S02]  /*11fb0*/  VIMNMX R59, R59, R38, !PT ;  /* 0x000000263b3b7248 */ /* 0x000fe40007fe0100 */
[----:B------:R-:W-:-:S07]  /*11fc0*/  VIADDMNMX R50, R38, R9, R50, PT ;  /* 0x0000000926327246 */ /* 0x000fce0003800132 */
.L_x_1476:
[C---:B------:R-:W-:Y:S02]  /*11fd0*/  ISETP.GE.AND P3, PT, R102.reuse, 0x2, PT ;  /* 0x000000026600780c */ /* 0x040fe40003f66270 */
[----:B------:R-:W-:Y:S02]  /*11fe0*/  ISETP.GE.AND P5, PT, R102, 0x9, PT ;  /* 0x000000096600780c */ /* 0x000fe40003fa6270 */
[----:B------:R-:W-:Y:S02]  /*11ff0*/  ISETP.GT.AND P4, PT, R59, 0x1, !P3 ;  /* 0x000000013b00780c */ /* 0x000fe40005f84270 */
[----:B------:R-:W-:Y:S02]  /*12000*/  P2R R83, PR, RZ, 0x20 ;  /* 0x00000020ff537803 */ /* 0x000fe40000000000 */
[----:B------:R-:W-:-:S04]  /*12010*/  ISETP.LT.OR P4, PT, R50, 0x2, P4 ;  /* 0x000000023200780c */ /* 0x000fc80002781670 */
[----:B0-----:R-:W-:Y:S02]  /*12020*/  FSEL R68, R25, -INF , !P4 ;  /* 0xff80000019447808 */ /* 0x001fe40006000000 */
[----:B------:R-:W-:Y:S02]  /*12030*/  ISETP.GT.AND P4, PT, R59, 0x8, !P5 ;  /* 0x000000083b00780c */ /* 0x000fe40006f84270 */
[----:B------:R-:W-:Y:S02]  /*12040*/  ISETP.GE.AND P5, PT, R102, 0xa, PT ;  /* 0x0000000a6600780c */ /* 0x000fe40003fa6270 */
[----:B------:R-:W-:Y:S02]  /*12050*/  ISETP.LT.OR P4, PT, R50, 0x9, P4 ;  /* 0x000000093200780c */ /* 0x000fe40002781670 */
[----:B------:R-:W-:Y:S02]  /*12060*/  P2R R87, PR, RZ, 0x20 ;  /* 0x00000020ff577803 */ /* 0x000fe40000000000 */
[----:B------:R-:W-:-:S02]  /*12070*/  FSEL R88, R88, -INF , !P4 ;  /* 0xff80000058587808 */ /* 0x000fc40006000000 */
[C---:B------:R-:W-:Y:S02]  /*12080*/  ISETP.GT.AND P4, PT, R59.reuse, 0x9, !P5 ;  /* 0x000000093b00780c */ /* 0x040fe40006f84270 */
[----:B------:R-:W-:Y:S02]  /*12090*/  ISETP.GE.AND P5, PT, R102, 0x11, PT ;  /* 0x000000116600780c */ /* 0x000fe40003fa6270 */
[----:B------:R-:W-:Y:S02]  /*120a0*/  ISETP.LT.OR P4, PT, R50, 0xa, P4 ;  /* 0x0000000a3200780c */ /* 0x000fe40002781670 */
[----:B------:R-:W-:Y:S02]  /*120b0*/  P2R R101, PR, RZ, 0x20 ;  /* 0x00000020ff657803 */ /* 0x000fe40000000000 */
[----:B------:R-:W-:Y:S02]  /*120c0*/  FSEL R90, R90, -INF , !P4 ;  /* 0xff8000005a5a7808 */ /* 0x000fe40006000000 */
[----:B------:R-:W-:-:S02]  /*120d0*/  ISETP.GT.AND P4, PT, R59, 0x10, !P5 ;  /* 0x000000103b00780c */ /* 0x000fc40006f84270 */
[----:B------:R-:W-:Y:S02]  /*120e0*/  ISETP.GE.AND P5, PT, R102, 0x12, PT ;  /* 0x000000126600780c */ /* 0x000fe40003fa6270 */
[----:B------:R-:W-:Y:S02]  /*120f0*/  ISETP.LT.OR P4, PT, R50, 0x11, P4 ;  /* 0x000000113200780c */ /* 0x000fe40002781670 */
[----:B------:R-:W-:Y:S02]  /*12100*/  P2R R103, PR, RZ, 0x20 ;  /* 0x00000020ff677803 */ /* 0x000fe40000000000 */
[----:B------:R-:W-:Y:S02]  /*12110*/  FSEL R70, R30, -INF , !P4 ;  /* 0xff8000001e467808 */ /* 0x000fe40006000000 */
[----:B------:R-:W-:Y:S02]  /*12120*/  ISETP.GT.AND P4, PT, R59, 0x11, !P5 ;  /* 0x000000113b00780c */ /* 0x000fe40006f84270 */
[----:B------:R-:W-:-:S02]  /*12130*/  ISETP.GE.AND P5, PT, R102, 0x19, PT ;  /* 0x000000196600780c */ /* 0x000fc40003fa6270 */
[----:B------:R-:W-:Y:S02]  /*12140*/  ISETP.LT.OR P4, PT, R50, 0x12, P4 ;  /* 0x000000123200780c */ /* 0x000fe40002781670 */
[----:B------:R-:W-:Y:S02]  /*12150*/  P2R R105, PR, RZ, 0x20 ;  /* 0x00000020ff697803 */ /* 0x000fe40000000000 */
[----:B------:R-:W-:Y:S02]  /*12160*/  FSEL R73, R31, -INF , !P4 ;  /* 0xff8000001f497808 */ /* 0x000fe40006000000 */
[----:B------:R-:W-:Y:S02]  /*12170*/  ISETP.GT.AND P4, PT, R59, 0x18, !P5 ;  /* 0x000000183b00780c */ /* 0x000fe40006f84270 */
[----:B------:R-:W-:Y:S02]  /*12180*/  ISETP.GE.AND P5, PT, R102, 0x1a, PT ;  /* 0x0000001a6600780c */ /* 0x000fe40003fa6270 */
[----:B------:R-:W-:-:S02]  /*12190*/  ISETP.LT.OR P4, PT, R50, 0x19, P4 ;  /* 0x000000193200780c */ /* 0x000fc40002781670 */
[----:B------:R-:W-:Y:S02]  /*121a0*/  P2R R106, PR, RZ, 0x20 ;  /* 0x00000020ff6a7803 */ /* 0x000fe40000000000 */
[----:B------:R-:W-:Y:S02]  /*121b0*/  FSEL R72, R35, -INF , !P4 ;  /* 0xff80000023487808 */ /* 0x000fe40006000000 */
[----:B------:R-:W-:Y:S02]  /*121c0*/  ISETP.GT.AND P4, PT, R59, 0x19, !P5 ;  /* 0x000000193b00780c */ /* 0x000fe40006f84270 */
[----:B------:R-:W-:Y:S02]  /*121d0*/  ISETP.GE.AND P5, PT, R102, 0x21, PT ;  /* 0x000000216600780c */ /* 0x000fe40003fa6270 */
[----:B------:R-:W-:Y:S02]  /*121e0*/  ISETP.LT.OR P4, PT, R50, 0x1a, P4 ;  /* 0x0000001a3200780c */ /* 0x000fe40002781670 */
[----:B------:R-:W-:-:S02]  /*121f0*/  P2R R107, PR, RZ, 0x20 ;  /* 0x00000020ff6b7803 */ /* 0x000fc40000000000 */
[----:B------:R-:W-:Y:S02]  /*12200*/  FSEL R75, R36, -INF , !P4 ;  /* 0xff800000244b7808 */ /* 0x000fe40006000000 */
        /* <DEDUP_REMOVED lines=35> */
[----:B------:R-:W-:Y:S02]  /*12440*/  ISETP.GT.AND P4, PT, R59, 0x39, !P5 ;  /* 0x000000393b00780c */ /* 0x000fe40006f84270 */
        /* <DEDUP_REMOVED lines=11> */
[----:B------:R-:W-:-:S04]  /*12500*/  ISETP.LT.OR P4, PT, R50, 0x42, P4 ;  /* 0x000000423200780c */ /* 0x000fc80002781670 */
        /* <DEDUP_REMOVED lines=68> */
[----:B------:R-:W-:-:S04]  /*12950*/  ISETP.GE.AND P6, PT, R102, 0x7a, PT ;  /* 0x0000007a6600780c */ /* 0x000fc80003fc6270 */
[----:B------:R-:W-:Y:S02]  /*12960*/  P2R R81, PR, RZ, 0x40 ;  /* 0x00000040ff517803 */ /* 0x000fe40000000000 */
[----:B------:R-:W-:Y:S02]  /*12970*/  ISETP.GT.AND P6, PT, R59, 0x79, !P6 ;  /* 0x000000793b00780c */ /* 0x000fe400077c4270 */
[----:B------:R-:W-:Y:S02]  /*12980*/  IADD3 R59, R104, 0x8, R3 ;  /* 0x00000008683b7810 */ /* 0x000fe40007ffe003 */
[----:B------:R-:W-:Y:S01]  /*12990*/  ISETP.LT.OR P6, PT, R50, 0x7a, P6 ;  /* 0x0000007a3200780c */ /* 0x000fe200037c1670 */
[----:B------:R-:W-:-:S03]  /*129a0*/  VIADD R50, R3, 0x8 ;  /* 0x0000000803327836 */ /* 0x000fc60000000000 */
[----:B------:R-:W-:Y:S02]  /*129b0*/  FSEL R5, R85, -INF , !P6 ;  /* 0xff80000055057808 */ /* 0x000fe40007000000 */
[----:B------:R-:W-:Y:S01]  /*129c0*/  VIADDMNMX R50, R50, R86, R79, PT ;  /* 0x0000005632327246 */ /* 0x000fe2000380014f */
[----:B------:R-:W-:Y:S06]  /*129d0*/  @!P2 BRA `(.L_x_1480) ;  /* 0x000000000054a947 */ /* 0x000fec0003800000 */
[----:B------:R-:W-:Y:S01]  /*129e0*/  IADD3 R31, R201, 0x8, R3 ;  /* 0x00000008c91f7810 */ /* 0x000fe20007ffe003 */
[----:B------:R-:W-:Y:S04]  /*129f0*/  BSSY B0, `(.L_x_1481) ;  /* 0x000000f000007945 */ /* 0x000fe80003800000 */
[----:B------:R-:W-:-:S05]  /*12a00*/  IMAD.IADD R69, R31, 0x1, -R202 ;  /* 0x000000011f457824 */ /* 0x000fca00078e0aca */
        /* <DEDUP_REMOVED lines=9> */
.L_x_1482:
[----:B------:R-:W-:-:S13]  /*12aa0*/  ISETP.NE.AND P6, PT, R9, 0x1, PT ;  /* 0x000000010900780c */ /* 0x000fda0003fc5270 */
[----:B------:R-:W0:Y:S02]  /*12ab0*/  @P6 LDC.64 R30, c[0x0][0x9e8] ;  /* 0x00027a00ff1e6b82 */ /* 0x000e240000000a00 */
[----:B0-----:R-:W-:-:S05]  /*12ac0*/  @P6 IMAD.HI.U32 R30, R69, R30, RZ ;  /* 0x0000001e451e6227 */ /* 0x001fca00078e00ff */
[----:B------:R-:W-:-:S07]  /*12ad0*/  @P6 SHF.R.U32.HI R69, RZ, R31, R30 ;  /* 0x0000001fff456219 */ /* 0x000fce000001161e */
.L_x_1483:
[----:B------:R-:W-:Y:S05]  /*12ae0*/  BSYNC B0 ;  /* 0x0000000000007941 */ /* 0x000fea0003800000 */
.L_x_1481:
[----:B------:R-:W-:-:S04]  /*12af0*/  IMAD R69, R69, R9, -R82 ;  /* 0x0000000945457224 */ /* 0x000fc800078e0a52 */
[----:B------:R-:W-:-:S05]  /*12b00*/  IMAD R30, R200, -0x2, R69 ;  /* 0xfffffffec81e7824 */ /* 0x000fca00078e0245 */
[----:B------:R-:W-:Y:S02]  /*12b10*/  VIMNMX R59, R59, R30, !PT ;  /* 0x0000001e3b3b7248 */ /* 0x000fe40007fe0100 */
[----:B------:R-:W-:-:S07]  /*12b20*/  VIADDMNMX R50, R30, R9, R50, PT ;  /* 0x000000091e327246 */ /* 0x000fce0003800132 */
.L_x_1480:
[----:B------:R-:W-:Y:S01]  /*12b30*/  ISETP.GT.AND P3, PT, R59, 0x1, !P3 ;  /* 0x000000013b00780c */ /* 0x000fe20005f64270 */
[----:B------:R-:W-:Y:S01]  /*12b40*/  ULDC UR45, c[0x0][0x988] ;  /* 0x00026200002d7ab9 */ /* 0x000fe20000000800 */
[----:B------:R-:W-:Y:S01]  /*12b50*/  ISETP.NE.AND P6, PT, R105, RZ, PT ;  /* 0x000000ff6900720c */ /* 0x000fe20003fc5270 */
[----:B------:R-:W-:Y:S01]  /*12b60*/  IMAD.IADD R8, R89, 0x1, R8 ;  /* 0x0000000159087824 */ /* 0x000fe200078e0208 */
[----:B------:R-:W-:Y:S02]  /*12b70*/  ISETP.LT.OR P3, PT, R50, 0x2, P3 ;  /* 0x000000023200780c */ /* 0x000fe40001f61670 */
[----:B------:R-:W-:Y:S02]  /*12b80*/  ISETP.GT.AND P4, PT, R59, 0x71, !P4 ;  /* 0x000000713b00780c */ /* 0x000fe40006784270 */
[----:B------:R-:W-:Y:S02]  /*12b90*/  FSEL R4, R4, -INF , !P3 ;  /* 0xff80000004047808 */ /* 0x000fe40005800000 */
[----:B------:R-:W-:-:S02]  /*12ba0*/  ISETP.NE.AND P3, PT, R83, RZ, PT ;  /* 0x000000ff5300720c */ /* 0x000fc40003f65270 */
[C---:B------:R-:W-:Y:S02]  /*12bb0*/  ISETP.GT.AND P5, PT, R59.reuse, 0x78, !P5 ;  /* 0x000000783b00780c */ /* 0x040fe40006fa4270 */
[----:B------:R-:W-:Y:S02]  /*12bc0*/  ISETP.GT.AND P3, PT, R59, 0x8, !P3 ;  /* 0x000000083b00780c */ /* 0x000fe40005f64270 */
[C---:B------:R-:W-:Y:S02]  /*12bd0*/  ISETP.LT.OR P4, PT, R50.reuse, 0x72, P4 ;  /* 0x000000723200780c */ /* 0x040fe40002781670 */
[C---:B------:R-:W-:Y:S02]  /*12be0*/  ISETP.LT.OR P3, PT, R50.reuse, 0x9, P3 ;  /* 0x000000093200780c */ /* 0x040fe40001f61670 */
[----:B------:R-:W-:Y:S02]  /*12bf0*/  ISETP.LT.OR P5, PT, R50, 0x79, P5 ;  /* 0x000000793200780c */ /* 0x000fe40002fa1670 */
[----:B------:R-:W-:-:S02]  /*12c00*/  FSEL R7, R7, -INF , !P3 ;  /* 0xff80000007077808 */ /* 0x000fc40005800000 */
[----:B------:R-:W-:Y:S02]  /*12c10*/  ISETP.NE.AND P3, PT, R87, RZ, PT ;  /* 0x000000ff5700720c */ /* 0x000fe40003f65270 */
[----:B------:R-:W-:Y:S02]  /*12c20*/  FSEL R32, R32, -INF , !P4 ;  /* 0xff80000020207808 */ /* 0x000fe40006000000 */
[----:B------:R-:W-:Y:S02]  /*12c30*/  ISETP.GT.AND P3, PT, R59, 0x9, !P3 ;  /* 0x000000093b00780c */ /* 0x000fe40005f64270 */
[----:B------:R-:W-:Y:S02]  /*12c40*/  FSEL R33, R33, -INF , !P5 ;  /* 0xff80000021217808 */ /* 0x000fe40006800000 */
        /* <DEDUP_REMOVED lines=95> */
[----:B------:R-:W-:Y:S01]  /*13240*/  ISETP.NE.AND P6, PT, R100, RZ, PT ;  /* 0x000000ff6400720c */ /* 0x000fe20003fc5270 */
[----:B------:R-:W0:Y:S01]  /*13250*/  SHFL.BFLY PT, R20, R15, 0x2, 0x1f ;  /* 0x0c401f000f147f89 */ /* 0x000e2200000e0000 */
[----:B------:R-:W-:Y:S02]  /*13260*/  FSEL R52, R52, -INF , !P3 ;  /* 0xff80000034347808 */ /* 0x000fe40005800000 */
[----:B------:R-:W-:-:S04]  /*13270*/  ISETP.NE.AND P3, PT, R94, RZ, PT ;  /* 0x000000ff5e00720c */ /* 0x000fc80003f65270 */
[----:B------:R-:W-:-:S04]  /*13280*/  ISETP.GT.AND P3, PT, R59, 0x50, !P3 ;  /* 0x000000503b00780c */ /* 0x000fc80005f64270 */
[----:B------:R-:W-:-:S04]  /*13290*/  ISETP.LT.OR P3, PT, R50, 0x51, P3 ;  /* 0x000000513200780c */ /* 0x000fc80001f61670 */
[----:B------:R-:W-:Y:S02]  /*132a0*/  FSEL R53, R53, -INF , !P3 ;  /* 0xff80000035357808 */ /* 0x000fe40005800000 */
[----:B------:R-:W-:-:S04]  /*132b0*/  ISETP.NE.AND P3, PT, R95, RZ, PT ;  /* 0x000000ff5f00720c */ /* 0x000fc80003f65270 */
[----:B------:R-:W-:Y:S02]  /*132c0*/  ISETP.GT.AND P3, PT, R59, 0x51, !P3 ;  /* 0x000000513b00780c */ /* 0x000fe40005f64270 */
[----:B0-----:R-:W-:Y:S02]  /*132d0*/  FMNMX.FTZ R69, R15, R20, !PT ;  /* 0x000000140f457209 */ /* 0x001fe40007810000 */
[----:B------:R-:W-:-:S03]  /*132e0*/  ISETP.LT.OR P3, PT, R50, 0x52, P3 ;  /* 0x000000523200780c */ /* 0x000fc60001f61670 */
        /* <DEDUP_REMOVED lines=28> */
[----:B------:R-:W-:Y:S01]  /*134b0*/  ISETP.NE.AND P6, PT, R71, RZ, PT ;  /* 0x000000ff4700720c */ /* 0x000fe20003fc5270 */
        /* <DEDUP_REMOVED lines=11> */
[--C-:B------:R-:W-:Y:S01]  /*13570*/  FFMA.FTZ R47, R47, UR45, -R85.reuse ;  /* 0x0000002d2f2f7c23 */ /* 0x100fe20008010855 */
[----:B------:R-:W-:-:S01]  /*13580*/  FFMA.FTZ R69, R68, UR45, -R85 ;  /* 0x0000002d44457c23 */ /* 0x000fc20008010855 */
[----:B------:R-:W-:Y:S01]  /*13590*/  FSEL R83, R0, -INF , !P3 ;  /* 0xff80000000537808 */ /* 0x000fe20005800000 */
[----:B------:R-:W-:-:S01]  /*135a0*/  FFMA.FTZ R0, R80, UR45, -R85 ;  /* 0x0000002d50007c23 */ /* 0x000fc20008010855 */
[----:B------:R-:W-:Y:S01]  /*135b0*/  ISETP.GT.AND P3, PT, R59, 0x79, !P6 ;  /* 0x000000793b00780c */ /* 0x000fe20007764270 */
[----:B------:R-:W-:-:S01]  /*135c0*/  FFMA.FTZ R68, R88, UR45, -R85 ;  /* 0x0000002d58447c23 */ /* 0x000fc20008010855 */
[----:B------:R-:W-:Y:S01]  /*135d0*/  FMNMX.FTZ R80, R83, R4, !PT ;  /* 0x0000000453507209 */ /* 0x000fe20007810000 */
[----:B------:R-:W-:Y:S01]  /*135e0*/  MUFU.EX2 R69, R69 ;  /* 0x0000004500457308 */ /* 0x000fe20000000800 */
[----:B------:R-:W-:Y:S01]  /*135f0*/  ISETP.LT.OR P3, PT, R50, 0x7a, P3 ;  /* 0x0000007a3200780c */ /* 0x000fe20001f61670 */
[--C-:B------:R-:W-:Y:S01]  /*13600*/  FFMA.FTZ R71, R90, UR45, -R85.reuse ;  /* 0x0000002d5a477c23 */ /* 0x100fe20008010855 */
[----:B------:R-:W-:Y:S01]  /*13610*/  FMNMX.FTZ R15, R7, R80, !PT ;  /* 0x00000050070f7209 */ /* 0x000fe20007810000 */
[--C-:B------:R-:W-:Y:S01]  /*13620*/  FFMA.FTZ R70, R70, UR45, -R85.reuse ;  /* 0x0000002d46467c23 */ /* 0x100fe20008010855 */
[----:B------:R-:W-:Y:S01]  /*13630*/  FSEL R34, R34, -INF , !P3 ;  /* 0xff80000022227808 */ /* 0x000fe20005800000 */
[--C-:B------:R-:W-:Y:S01]  /*13640*/  FFMA.FTZ R73, R73, UR45, -R85.reuse ;  /* 0x0000002d49497c23 */ /* 0x100fe20008010855 */
[----:B------:R-:W-:Y:S01]  /*13650*/  FMNMX.FTZ R80, R10, R15, !PT ;  /* 0x0000000f0a507209 */ /* 0x000fe20007810000 */
[----:B------:R0:W-:Y:S01]  /*13660*/  MUFU.EX2 R50, R47 ;  /* 0x0000002f00327308 */ /* 0x0001e20000000800 */
[----:B------:R-:W-:-:S01]  /*13670*/  FFMA.FTZ R72, R72, UR45, -R85 ;  /* 0x0000002d48487c23 */ /* 0x000fc20008010855 */
[--C-:B------:R-:W-:Y:S01]  /*13680*/  FFMA.FTZ R75, R75, UR45, -R85.reuse ;  /* 0x0000002d4b4b7c23 */ /* 0x100fe20008010855 */
[----:B------:R-:W-:Y:S01]  /*13690*/  FMNMX.FTZ R15, R11, R80, !PT ;  /* 0x000000500b0f7209 */ /* 0x000fe20007810000 */
[--C-:B------:R-:W-:Y:S01]  /*136a0*/  FFMA.FTZ R74, R74, UR45, -R85.reuse ;  /* 0x0000002d4a4a7c23 */ /* 0x100fe20008010855 */
[----:B------:R-:W-:-:S01]  /*136b0*/  FFMA.FTZ R77, R77, UR45, -R85 ;  /* 0x0000002d4d4d7c23 */ /* 0x000fc20008010855 */
[--C-:B------:R-:W-:Y:S01]  /*136c0*/  FFMA.FTZ R76, R76, UR45, -R85.reuse ;  /* 0x0000002d4c4c7c23 */ /* 0x100fe20008010855 */
[----:B------:R-:W-:Y:S01]  /*136d0*/  FMNMX.FTZ R80, R12, R15, !PT ;  /* 0x0000000f0c507209 */ /* 0x000fe20007810000 */
[----:B------:R-:W1:Y:S01]  /*136e0*/  MUFU.EX2 R0, R0 ;  /* 0x0000000000007308 */ /* 0x000e620000000800 */
[----:B------:R-:W-:-:S01]  /*136f0*/  FFMA.FTZ R67, R67, UR45, -R85 ;  /* 0x0000002d43437c23 */ /* 0x000fc20008010855 */
[--C-:B------:R-:W-:Y:S01]  /*13700*/  FFMA.FTZ R66, R66, UR45, -R85.reuse ;  /* 0x0000002d42427c23 */ /* 0x100fe20008010855 */
[----:B------:R-:W-:Y:S01]  /*13710*/  FMNMX.FTZ R15, R13, R80, !PT ;  /* 0x000000500d0f7209 */ /* 0x000fe20007810000 */
[--C-:B------:R-:W-:Y:S01]  /*13720*/  FFMA.FTZ R64, R64, UR45, -R85.reuse ;  /* 0x0000002d40407c23 */ /* 0x100fe20008010855 */
[----:B------:R-:W-:-:S01]  /*13730*/  FFMA.FTZ R55, R55, UR45, -R85 ;  /* 0x0000002d37377c23 */ /* 0x000fc20008010855 */
[--C-:B------:R-:W-:Y:S01]  /*13740*/  FFMA.FTZ R46, R46, UR45, -R85.reuse ;  /* 0x0000002d2e2e7c23 */ /* 0x100fe20008010855 */
[----:B------:R-:W-:Y:S01]  /*13750*/  FMNMX.FTZ R80, R14, R15, !PT ;  /* 0x0000000f0e507209 */ /* 0x000fe20007810000 */
[----:B------:R-:W2:Y:S01]  /*13760*/  MUFU.EX2 R68, R68 ;  /* 0x0000004400447308 */ /* 0x000ea20000000800 */
[----:B------:R-:W-:-:S01]  /*13770*/  FFMA.FTZ R45, R45, UR45, -R85 ;  /* 0x0000002d2d2d7c23 */ /* 0x000fc20008010855 */
[--C-:B------:R-:W-:Y:S01]  /*13780*/  FFMA.FTZ R42, R42, UR45, -R85.reuse ;  /* 0x0000002d2a2a7c23 */ /* 0x100fe20008010855 */
[----:B------:R-:W-:Y:S01]  /*13790*/  FMNMX.FTZ R15, R31, R80, !PT ;  /* 0x000000501f0f7209 */ /* 0x000fe20007810000 */
[--C-:B------:R-:W-:Y:S01]  /*137a0*/  FFMA.FTZ R41, R41, UR45, -R85.reuse ;  /* 0x0000002d29297c23 */ /* 0x100fe20008010855 */
[----:B------:R-:W-:-:S01]  /*137b0*/  FFMA.FTZ R44, R44, UR45, -R85 ;  /* 0x0000002d2c2c7c23 */ /* 0x000fc20008010855 */
[--C-:B------:R-:W-:Y:S01]  /*137c0*/  FFMA.FTZ R43, R43, UR45, -R85.reuse ;  /* 0x0000002d2b2b7c23 */ /* 0x100fe20008010855 */
[----:B------:R-:W-:Y:S01]  /*137d0*/  FMNMX.FTZ R80, R30, R15, !PT ;  /* 0x0000000f1e507209 */ /* 0x000fe20007810000 */
[----:B------:R-:W3:Y:S01]  /*137e0*/  MUFU.EX2 R71, R71 ;  /* 0x0000004700477308 */ /* 0x000ee20000000800 */
[----:B------:R-:W-:-:S01]  /*137f0*/  FFMA.FTZ R38, R38, UR45, -R85 ;  /* 0x0000002d26267c23 */ /* 0x000fc20008010855 */
[--C-:B------:R-:W-:Y:S01]  /*13800*/  FFMA.FTZ R37, R37, UR45, -R85.reuse ;  /* 0x0000002d25257c23 */ /* 0x100fe20008010855 */
[----:B------:R-:W-:Y:S01]  /*13810*/  FMNMX.FTZ R15, R21, R80, !PT ;  /* 0x00000050150f7209 */ /* 0x000fe20007810000 */
[--C-:B------:R-:W-:Y:S01]  /*13820*/  FFMA.FTZ R40, R40, UR45, -R85.reuse ;  /* 0x0000002d28287c23 */ /* 0x100fe20008010855 */
[----:B------:R-:W-:-:S01]  /*13830*/  FFMA.FTZ R39, R39, UR45, -R85 ;  /* 0x0000002d27277c23 */ /* 0x000fc20008010855 */
[--C-:B------:R-:W-:Y:S01]  /*13840*/  FFMA.FTZ R25, R25, UR45, -R85.reuse ;  /* 0x0000002d19197c23 */ /* 0x100fe20008010855 */
[----:B------:R-:W-:Y:S01]  /*13850*/  FMNMX.FTZ R15, R24, R15, !PT ;  /* 0x0000000f180f7209 */ /* 0x000fe20007810000 */
[----:B------:R-:W-:Y:S01]  /*13860*/  MUFU.EX2 R70, R70 ;  /* 0x0000004600467308 */ /* 0x000fe20000000800 */
[----:B------:R-:W-:-:S01]  /*13870*/  FFMA.FTZ R36, R36, UR45, -R85 ;  /* 0x0000002d24247c23 */ /* 0x000fc20008010855 */
[----:B------:R-:W-:Y:S01]  /*13880*/  FFMA.FTZ R35, R35, UR45, -R85 ;  /* 0x0000002d23237c23 */ /* 0x000fe20008010855 */
[----:B------:R-:W-:-:S04]  /*13890*/  FMNMX.FTZ R80, R26, R15, !PT ;  /* 0x0000000f1a507209 */ /* 0x000fc80007810000 */
[----:B------:R-:W-:Y:S01]  /*138a0*/  FMNMX.FTZ R15, R27, R80, !PT ;  /* 0x000000501b0f7209 */ /* 0x000fe20007810000 */
[----:B------:R-:W-:Y:S03]  /*138b0*/  MUFU.EX2 R73, R73 ;  /* 0x0000004900497308 */ /* 0x000fe60000000800 */
        /* <DEDUP_REMOVED lines=26> */
[----:B------:R-:W-:Y:S04]  /*13a60*/  MUFU.EX2 R64, R64 ;  /* 0x0000004000407308 */ /* 0x000fe80000000800 */
[----:B------:R-:W4:Y:S04]  /*13a70*/  SHFL.BFLY PT, R60, R15, 0x2, 0x1f ;  /* 0x0c401f000f3c7f89 */ /* 0x000f2800000e0000 */
[----:B------:R-:W-:Y:S08]  /*13a80*/  MUFU.EX2 R81, R81 ;  /* 0x0000005100517308 */ /* 0x000ff00000000800 */
[----:B------:R-:W-:Y:S08]  /*13a90*/  MUFU.EX2 R55, R55 ;  /* 0x0000003700377308 */ /* 0x000ff00000000800 */
[----:B------:R-:W-:Y:S01]  /*13aa0*/  MUFU.EX2 R46, R46 ;  /* 0x0000002e002e7308 */ /* 0x000fe20000000800 */
[----:B----4-:R-:W-:-:S07]  /*13ab0*/  FMNMX.FTZ R60, R15, R60, !PT ;  /* 0x0000003c0f3c7209 */ /* 0x010fce0007810000 */
[----:B------:R-:W-:Y:S01]  /*13ac0*/  MUFU.EX2 R45, R45 ;  /* 0x0000002d002d7308 */ /* 0x000fe20000000800 */
[----:B------:R-:W4:Y:S07]  /*13ad0*/  SHFL.BFLY PT, R15, R60, 0x1, 0x1f ;  /* 0x0c201f003c0f7f89 */ /* 0x000f2e00000e0000 */
[----:B------:R-:W-:Y:S08]  /*13ae0*/  MUFU.EX2 R42, R42 ;  /* 0x0000002a002a7308 */ /* 0x000ff00000000800 */
[----:B------:R-:W-:Y:S08]  /*13af0*/  MUFU.EX2 R41, R41 ;  /* 0x0000002900297308 */ /* 0x000ff00000000800 */
[----:B------:R-:W-:Y:S01]  /*13b00*/  MUFU.EX2 R44, R44 ;  /* 0x0000002c002c7308 */ /* 0x000fe20000000800 */
[----:B----4-:R-:W-:Y:S01]  /*13b10*/  FMNMX.FTZ R15, R60, R15, !PT ;  /* 0x0000000f3c0f7209 */ /* 0x010fe20007810000 */
[----:B------:R-:W-:-:S03]  /*13b20*/  IMAD.U32 R60, RZ, RZ, UR45 ;  /* 0x0000002dff3c7e24 */ /* 0x000fc6000f8e00ff */
[C---:B------:R-:W-:Y:S01]  /*13b30*/  FSETP.NEU.FTZ.AND P3, PT, R15.reuse, -INF , PT ;  /* 0xff8000000f00780b */ /* 0x040fe20003f7d000 */
[----:B0-----:R-:W-:-:S01]  /*13b40*/  FFMA.FTZ R47, R15, R60, -8 ;  /* 0xc10000000f2f7423 */ /* 0x001fc2000001003c */
[----:B------:R-:W-:Y:S01]  /*13b50*/  FFMA.FTZ R60, R5, UR45, -R85 ;  /* 0x0000002d053c7c23 */ /* 0x000fe20008010855 */
[----:B------:R-:W-:Y:S03]  /*13b60*/  MUFU.EX2 R43, R43 ;  /* 0x0000002b002b7308 */ /* 0x000fe60000000800 */
[----:B------:R-:W-:-:S05]  /*13b70*/  FSEL R47, R47, RZ, P3 ;  /* 0x000000ff2f2f7208 */ /* 0x000fca0001800000 */
        /* <DEDUP_REMOVED lines=8> */
[----:B-1----:R-:W-:Y:S01]  /*13c00*/  FADD.FTZ R31, R0, R69 ;  /* 0x00000045001f7221 */ /* 0x002fe20000010000 */
        /* <DEDUP_REMOVED lines=23> */
[--C-:B------:R-:W-:Y:S01]  /*13d80*/  FFMA.FTZ R65, R65, UR45, -R47.reuse ;  /* 0x0000002d41417c23 */ /* 0x100fe2000801082f */
[----:B------:R-:W-:-:S01]  /*13d90*/  FFMA.FTZ R32, R32, UR45, -R47 ;  /* 0x0000002d20207c23 */ /* 0x000fc2000801082f */
[--C-:B------:R-:W-:Y:S01]  /*13da0*/  FFMA.FTZ R33, R33, UR45, -R47.reuse ;  /* 0x0000002d21217c23 */ /* 0x100fe2000801082f */
[----:B------:R-:W-:-:S03]  /*13db0*/  FFMA.FTZ R34, R34, UR45, -R47 ;  /* 0x0000002d22227c23 */ /* 0x000fc6000801082f */
[----:B------:R5:W-:Y:S08]  /*13dc0*/  MUFU.EX2 R80, R13 ;  /* 0x0000000d00507308 */ /* 0x000bf00000000800 */
[----:B------:R-:W4:Y:S01]  /*13dd0*/  MUFU.EX2 R7, R7 ;  /* 0x0000000700077308 */ /* 0x000f220000000800 */
[----:B-----5:R-:W-:-:S01]  /*13de0*/  FFMA.FTZ R13, R26, UR45, -R47 ;  /* 0x0000002d1a0d7c23 */ /* 0x020fc2000801082f */
[----:B--2---:R-:W-:Y:S01]  /*13df0*/  FADD.FTZ R26, R68, R31 ;  /* 0x0000001f441a7221 */ /* 0x004fe20000010000 */
[----:B---3--:R-:W-:-:S04]  /*13e00*/  F2FP.SATFINITE.E4M3.F32.PACK_AB_MERGE_C R68, R71, R68, RZ ;  /* 0x000000444744723e */ /* 0x008fc800048070ff */
[----:B------:R-:W-:Y:S01]  /*13e10*/  F2FP.SATFINITE.E4M3.F32.PACK_AB_MERGE_C R196, R69, R0, R68 ;  /* 0x0000000045c4723e */ /* 0x000fe20004807044 */
[----:B------:R-:W-:Y:S08]  /*13e20*/  MUFU.EX2 R83, R14 ;  /* 0x0000000e00537308 */ /* 0x000ff00000000800 */
[----:B------:R2:W-:Y:S08]  /*13e30*/  MUFU.EX2 R14, R27 ;  /* 0x0000001b000e7308 */ /* 0x0005f00000000800 */
[----:B------:R-:W3:Y:S01]  /*13e40*/  MUFU.EX2 R10, R10 ;  /* 0x0000000a000a7308 */ /* 0x000ee20000000800 */
[----:B--2---:R-:W-:-:S01]  /*13e50*/  FADD.FTZ R27, R71, R26 ;  /* 0x0000001a471b7221 */ /* 0x004fc20000010000 */
[----:B0-----:R-:W-:-:S03]  /*13e60*/  FADD.FTZ R26, R5, R4 ;  /* 0x00000004051a7221 */ /* 0x001fc60000010000 */
[----:B------:R-:W-:Y:S01]  /*13e70*/  FADD.FTZ R30, R70, R27 ;  /* 0x0000001b461e7221 */ /* 0x000fe20000010000 */
[----:B-1----:R-:W-:-:S01]  /*13e80*/  FADD.FTZ R27, R59, R26 ;  /* 0x0000001a3b1b7221 */ /* 0x002fc20000010000 */
[----:B----4-:R-:W-:Y:S01]  /*13e90*/  F2FP.SATFINITE.E4M3.F32.PACK_AB_MERGE_C R59, R78, R59, RZ ;  /* 0x0000003b4e3b723e */ /* 0x010fe200048070ff */
[----:B------:R-:W0:Y:S01]  /*13ea0*/  MUFU.EX2 R11, R11 ;  /* 0x0000000b000b7308 */ /* 0x000e220000000800 */
[----:B------:R-:W-:-:S01]  /*13eb0*/  FADD.FTZ R31, R73, R30 ;  /* 0x0000001e491f7221 */ /* 0x000fc20000010000 */
[----:B------:R-:W-:Y:S01]  /*13ec0*/  FADD.FTZ R26, R78, R27 ;  /* 0x0000001b4e1a7221 */ /* 0x000fe20000010000 */
[----:B------:R-:W-:Y:S02]  /*13ed0*/  F2FP.SATFINITE.E4M3.F32.PACK_AB_MERGE_C R197, R4, R5, R59 ;  /* 0x0000000504c5723e */ /* 0x000fe4000480703b */
[----:B------:R-:W-:Y:S01]  /*13ee0*/  FADD.FTZ R30, R72, R31 ;  /* 0x0000001f481e7221 */ /* 0x000fe20000010000 */
[----:B------:R-:W-:-:S01]  /*13ef0*/  FADD.FTZ R27, R7, R26 ;  /* 0x0000001a071b7221 */ /* 0x000fc20000010000 */
[C---:B------:R-:W-:Y:S01]  /*13f00*/  F2FP.SATFINITE.E4M3.F32.PACK_AB_MERGE_C R72, R75.reuse, R72, RZ ;  /* 0x000000484b48723e */ /* 0x040fe200048070ff */
[----:B------:R-:W1:Y:S01]  /*13f10*/  MUFU.EX2 R12, R12 ;  /* 0x0000000c000c7308 */ /* 0x000e620000000800 */
[----:B------:R-:W-:-:S01]  /*13f20*/  FADD.FTZ R31, R75, R30 ;  /* 0x0000001e4b1f7221 */ /* 0x000fc20000010000 */
[----:B---3--:R-:W-:Y:S01]  /*13f30*/  FADD.FTZ R27, R10, R27 ;  /* 0x0000001b0a1b7221 */ /* 0x008fe20000010000 */
[----:B------:R-:W-:-:S02]  /*13f40*/  F2FP.SATFINITE.E4M3.F32.PACK_AB_MERGE_C R198, R73, R70, R72 ;  /* 0x0000004649c6723e */ /* 0x000fc40004807048 */
[----:B------:R-:W-:Y:S01]  /*13f50*/  FADD.FTZ R30, R74, R31 ;  /* 0x0000001f4a1e7221 */ /* 0x000fe20000010000 */
[----:B------:R-:W-:-:S01]  /*13f60*/  FADD.FTZ R26, R80, R27 ;  /* 0x0000001b501a7221 */ /* 0x000fc20000010000 */
[----:B------:R-:W-:Y:S01]  /*13f70*/  F2FP.SATFINITE.E4M3.F32.PACK_AB_MERGE_C R80, R83, R80, RZ ;  /* 0x000000505350723e */ /* 0x000fe200048070ff */
[----:B------:R-:W2:Y:S01]  /*13f80*/  MUFU.EX2 R21, R21 ;  /* 0x0000001500157308 */ /* 0x000ea20000000800 */
[----:B------:R-:W-:-:S01]  /*13f90*/  FADD.FTZ R27, R77, R30 ;  /* 0x0000001e4d1b7221 */ /* 0x000fc20000010000 */
[----:B------:R-:W-:Y:S01]  /*13fa0*/  FADD.FTZ R26, R83, R26 ;  /* 0x0000001a531a7221 */ /* 0x000fe20000010000 */
[----:B------:R-:W-:Y:S02]  /*13fb0*/  F2FP.SATFINITE.E4M3.F32.PACK_AB_MERGE_C R199, R10, R7, R80 ;  /* 0x000000070ac7723e */ /* 0x000fe40004807050 */
[----:B------:R-:W-:Y:S01]  /*13fc0*/  FADD.FTZ R30, R76, R27 ;  /* 0x0000001b4c1e7221 */ /* 0x000fe20000010000 */
[----:B0-----:R-:W-:-:S01]  /*13fd0*/  FADD.FTZ R27, R11, R26 ;  /* 0x0000001a0b1b7221 */ /* 0x001fc20000010000 */
[C---:B------:R-:W-:Y:S01]  /*13fe0*/  F2FP.SATFINITE.E4M3.F32.PACK_AB_MERGE_C R76, R79.reuse, R76, RZ ;  /* 0x0000004c4f4c723e */ /* 0x040fe200048070ff */
[----:B------:R-:W0:Y:S01]  /*13ff0*/  MUFU.EX2 R24, R24 ;  /* 0x0000001800187308 */ /* 0x000e220000000800 */
[----:B------:R-:W-:-:S01]  /*14000*/  FADD.FTZ R30, R79, R30 ;  /* 0x0000001e4f1e7221 */ /* 0x000fc20000010000 */
[----:B-1----:R-:W-:Y:S01]  /*14010*/  FADD.FTZ R26, R12, R27 ;  /* 0x0000001b0c1a7221 */ /* 0x002fe20000010000 */
[----:B------:R-:W-:-:S02]  /*14020*/  F2FP.SATFINITE.E4M3.F32.PACK_AB_MERGE_C R192, R77, R74, R76 ;  /* 0x0000004a4dc0723e */ /* 0x000fc4000480704c */
[----:B------:R-:W-:-:S03]  /*14030*/  FADD.FTZ R31, R67, R30 ;  /* 0x0000001e431f7221 */ /* 0x000fc60000010000 */
[----:B------:R-:W1:Y:S01]  /*14040*/  MUFU.EX2 R13, R13 ;  /* 0x0000000d000d7308 */ /* 0x000e620000000800 */
[----:B--2---:R-:W-:-:S01]  /*14050*/  FADD.FTZ R27, R21, R26 ;  /* 0x0000001a151b7221 */ /* 0x004fc20000010000 */
[----:B------:R-:W-:-:S04]  /*14060*/  FADD.FTZ R31, R66, R31 ;  /* 0x0000001f421f7221 */ /* 0x000fc80000010000 */
[----:B------:R-:W-:Y:S01]  /*14070*/  FADD.FTZ R26, R64, R31 ;  /* 0x0000001f401a7221 */ /* 0x000fe20000010000 */
[----:B------:R-:W-:Y:S01]  /*14080*/  F2FP.SATFINITE.E4M3.F32.PACK_AB_MERGE_C R64, R81, R64, RZ ;  /* 0x000000405140723e */ /* 0x000fe200048070ff */
[----:B------:R-:W2:Y:S01]  /*14090*/  MUFU.EX2 R28, R28 ;  /* 0x0000001c001c7308 */ /* 0x000ea20000000800 */
[----:B0-----:R-:W-:-:S01]  /*140a0*/  FADD.FTZ R0, R24, R27 ;  /* 0x0000001b18007221 */ /* 0x001fc20000010000 */
[----:B------:R-:W-:Y:S01]  /*140b0*/  FADD.FTZ R26, R81, R26 ;  /* 0x0000001a511a7221 */ /* 0x000fe20000010000 */
[----:B------:R-:W-:Y:S02]  /*140c0*/  F2FP.SATFINITE.E4M3.F32.PACK_AB_MERGE_C R24, R24, R21, RZ ;  /* 0x000000151818723e */ /* 0x000fe400048070ff */
[----:B------:R-:W-:Y:S01]  /*140d0*/  F2FP.SATFINITE.E4M3.F32.PACK_AB_MERGE_C R194, R66, R67, R64 ;  /* 0x0000004342c2723e */ /* 0x000fe20004807040 */
[----:B------:R-:W-:-:S01]  /*140e0*/  FADD.FTZ R31, R55, R26 ;  /* 0x0000001a371f7221 */ /* 0x000fc20000010000 */
[----:B------:R-:W-:Y:S01]  /*140f0*/  F2FP.SATFINITE.E4M3.F32.PACK_AB_MERGE_C R26, R45, R46, RZ ;  /* 0x0000002e2d1a723e */ /* 0x000fe200048070ff */
[----:B------:R-:W0:Y:S01]  /*14100*/  MUFU.EX2 R29, R29 ;  /* 0x0000001d001d7308 */ /* 0x000e220000000800 */
[----:B-1----:R-:W-:-:S01]  /*14110*/  FADD.FTZ R27, R13, R0 ;  /* 0x000000000d1b7221 */ /* 0x002fc20000010000 */
[C---:B------:R-:W-:Y:S01]  /*14120*/  FADD.FTZ R31, R50.reuse, R31 ;  /* 0x0000001f321f7221 */ /* 0x040fe20000010000 */
[----:B------:R-:W-:-:S02]  /*14130*/  F2FP.SATFINITE.E4M3.F32.PACK_AB_MERGE_C R188, R50, R55, R26 ;  /* 0x0000003732bc723e */ /* 0x000fc4000480701a */
[----:B------:R-:W-:Y:S01]  /*14140*/  FADD.FTZ R27, R14, R27 ;  /* 0x0000001b0e1b7221 */ /* 0x000fe20000010000 */
[----:B------:R-:W-:-:S01]  /*14150*/  FADD.FTZ R46, R46, R31 ;  /* 0x0000001f2e2e7221 */ /* 0x000fc20000010000 */
[----:B------:R-:W-:Y:S01]  /*14160*/  F2FP.SATFINITE.E4M3.F32.PACK_AB_MERGE_C R26, R41, R42, RZ ;  /* 0x0000002a291a723e */ /* 0x000fe200048070ff */
[----:B------:R-:W1:Y:S01]  /*14170*/  MUFU.EX2 R48, R48 ;  /* 0x0000003000307308 */ /* 0x000e620000000800 */
[----:B--2---:R-:W-:-:S01]  /*14180*/  FADD.FTZ R0, R28, R27 ;  /* 0x0000001b1c007221 */ /* 0x004fc20000010000 */
[----:B------:R-:W-:Y:S01]  /*14190*/  FADD.FTZ R45, R45, R46 ;  /* 0x0000002e2d2d7221 */ /* 0x000fe20000010000 */
[----:B------:R-:W-:Y:S02]  /*141a0*/  F2FP.SATFINITE.E4M3.F32.PACK_AB_MERGE_C R190, R43, R44, R26 ;  /* 0x0000002c2bbe723e */ /* 0x000fe4000480701a */
[----:B------:R-:W-:Y:S01]  /*141b0*/  F2FP.SATFINITE.E4M3.F32.PACK_AB_MERGE_C R193, R12, R11, R24 ;  /* 0x0000000b0cc1723e */ /* 0x000fe20004807018 */
[----:B------:R-:W-:-:S02]  /*141c0*/  FADD.FTZ R44, R44, R45 ;  /* 0x0000002d2c2c7221 */ /* 0x000fc40000010000 */
[----:B------:R-:W2:Y:S01]  /*141d0*/  MUFU.EX2 R49, R49 ;  /* 0x0000003100317308 */ /* 0x000ea20000000800 */
[----:B0-----:R-:W-:-:S01]  /*141e0*/  FADD.FTZ R27, R29, R0 ;  /* 0x000000001d1b7221 */ /* 0x001fc20000010000 */
[----:B------:R-:W-:Y:S01]  /*141f0*/  FADD.FTZ R43, R43, R44 ;  /* 0x0000002c2b2b7221 */ /* 0x000fe20000010000 */
[----:B------:R-:W-:-:S03]  /*14200*/  F2FP.SATFINITE.E4M3.F32.PACK_AB_MERGE_C R28, R29, R28, RZ ;  /* 0x0000001c1d1c723e */ /* 0x000fc600048070ff */
[----:B------:R-:W-:Y:S01]  /*14210*/  FADD.FTZ R42, R42, R43 ;  /* 0x0000002b2a2a7221 */ /* 0x000fe20000010000 */
[----:B------:R-:W-:Y:S01]  /*14220*/  F2FP.SATFINITE.E4M3.F32.PACK_AB_MERGE_C R195, R14, R13, R28 ;  /* 0x0000000d0ec3723e */ /* 0x000fe2000480701c */
[----:B------:R-:W0:Y:S01]  /*14230*/  MUFU.EX2 R51, R51 ;  /* 0x0000003300337308 */ /* 0x000e220000000800 */
[----:B-1----:R-:W-:-:S01]  /*14240*/  FADD.FTZ R0, R48, R27 ;  /* 0x0000001b30007221 */ /* 0x002fc20000010000 */
[----:B------:R-:W-:-:S06]  /*14250*/  FADD.FTZ R41, R41, R42 ;  /* 0x0000002a29297221 */ /* 0x000fcc0000010000 */
[----:B------:R-:W1:Y:S01]  /*14260*/  MUFU.EX2 R52, R52 ;  /* 0x0000003400347308 */ /* 0x000e620000000800 */
[----:B--2---:R-:W-:-:S07]  /*14270*/  FADD.FTZ R0, R49, R0 ;  /* 0x0000000031007221 */ /* 0x004fce0000010000 */
[----:B------:R-:W2:Y:S01]  /*14280*/  MUFU.EX2 R53, R53 ;  /* 0x0000003500357308 */ /* 0x000ea20000000800 */
[----:B0-----:R-:W-:-:S07]  /*14290*/  FADD.FTZ R27, R51, R0 ;  /* 0x00000000331b7221 */ /* 0x001fce0000010000 */
[----:B------:R-:W0:Y:S01]  /*142a0*/  MUFU.EX2 R54, R54 ;  /* 0x0000003600367308 */ /* 0x000e220000000800 */
[----:B-1----:R-:W-:-:S01]  /*142b0*/  FADD.FTZ R0, R52, R27 ;  /* 0x0000001b34007221 */ /* 0x002fc20000010000 */
[----:B------:R-:W-:-:S04]  /*142c0*/  F2FP.SATFINITE.E4M3.F32.PACK_AB_MERGE_C R51, R52, R51, RZ ;  /* 0x000000333433723e */ /* 0x000fc800048070ff */
[----:B------:R-:W-:Y:S02]  /*142d0*/  F2FP.SATFINITE.E4M3.F32.PACK_AB_MERGE_C R189, R49, R48, R51 ;  /* 0x0000003031bd723e */ /* 0x000fe40004807033 */
[----:B------:R-:W1:Y:S01]  /*142e0*/  MUFU.EX2 R56, R56 ;  /* 0x0000003800387308 */ /* 0x000e620000000800 */
[----:B--2---:R-:W-:-:S07]  /*142f0*/  FADD.FTZ R27, R53, R0 ;  /* 0x00000000351b7221 */ /* 0x004fce0000010000 */
[----:B------:R-:W-:Y:S01]  /*14300*/  MUFU.EX2 R38, R38 ;  /* 0x0000002600267308 */ /* 0x000fe20000000800 */
[----:B0-----:R-:W-:-:S07]  /*14310*/  FADD.FTZ R27, R54, R27 ;  /* 0x0000001b361b7221 */ /* 0x001fce0000010000 */
[----:B------:R-:W0:Y:S01]  /*14320*/  MUFU.EX2 R37, R37 ;  /* 0x0000002500257308 */ /* 0x000e220000000800 */
[----:B-1----:R-:W-:-:S07]  /*14330*/  FADD.FTZ R0, R56, R27 ;  /* 0x0000001b38007221 */ /* 0x002fce0000010000 */
[----:B------:R-:W1:Y:S08]  /*14340*/  MUFU.EX2 R57, R57 ;  /* 0x0000003900397308 */ /* 0x000e700000000800 */
        /* <DEDUP_REMOVED lines=11> */
[----:B------:R-:W0:Y:S01]  /*14400*/  MUFU.EX2 R62, R62 ;  /* 0x0000003e003e7308 */ /* 0x000e220000000800 */
[----:B-1----:R-:W-:-:S01]  /*14410*/  FADD.FTZ R0, R58, R21 ;  /* 0x000000153a007221 */ /* 0x002fc20000010000 */
[----:B------:R-:W-:-:S04]  /*14420*/  FADD.FTZ R38, R38, R39 ;  /* 0x0000002726267221 */ /* 0x000fc80000010000 */
[----:B------:R-:W-:Y:S02]  /*14430*/  FADD.FTZ R37, R37, R38 ;  /* 0x0000002625257221 */ /* 0x000fe40000010000 */
[----:B------:R-:W-:Y:S01]  /*14440*/  MUFU.EX2 R25, R25 ;  /* 0x0000001900197308 */ /* 0x000fe20000000800 */
[----:B--2---:R-:W-:-:S07]  /*14450*/  FADD.FTZ R21, R61, R0 ;  /* 0x000000003d157221 */ /* 0x004fce0000010000 */
[----:B------:R-:W1:Y:S01]  /*14460*/  MUFU.EX2 R60, R60 ;  /* 0x0000003c003c7308 */ /* 0x000e620000000800 */
[----:B0-----:R-:W-:-:S07]  /*14470*/  FADD.FTZ R0, R62, R21 ;  /* 0x000000153e007221 */ /* 0x001fce0000010000 */
[----:B------:R-:W0:Y:S08]  /*14480*/  MUFU.EX2 R63, R63 ;  /* 0x0000003f003f7308 */ /* 0x000e300000000800 */
[----:B------:R-:W-:Y:S01]  /*14490*/  MUFU.EX2 R36, R36 ;  /* 0x0000002400247308 */ /* 0x000fe20000000800 */
[----:B-1----:R-:W-:-:S07]  /*144a0*/  F2FP.SATFINITE.E4M3.F32.PACK_AB_MERGE_C R4, R60, R25, RZ ;  /* 0x000000193c04723e */ /* 0x002fce00048070ff */
[----:B------:R-:W1:Y:S01]  /*144b0*/  MUFU.EX2 R35, R35 ;  /* 0x0000002300237308 */ /* 0x000e620000000800 */
[----:B0-----:R-:W-:-:S01]  /*144c0*/  FADD.FTZ R0, R63, R0 ;  /* 0x000000003f007221 */ /* 0x001fc20000010000 */
[----:B------:R-:W-:-:S04]  /*144d0*/  F2FP.SATFINITE.E4M3.F32.PACK_AB_MERGE_C R62, R63, R62, RZ ;  /* 0x0000003e3f3e723e */ /* 0x000fc800048070ff */
[----:B------:R-:W-:Y:S02]  /*144e0*/  F2FP.SATFINITE.E4M3.F32.PACK_AB_MERGE_C R185, R61, R58, R62 ;  /* 0x0000003a3db9723e */ /* 0x000fe4000480703e */
[----:B------:R-:W0:Y:S08]  /*144f0*/  MUFU.EX2 R65, R65 ;  /* 0x0000004100417308 */ /* 0x000e300000000800 */
[----:B------:R-:W2:Y:S01]  /*14500*/  MUFU.EX2 R32, R32 ;  /* 0x0000002000207308 */ /* 0x000ea20000000800 */
[----:B-1----:R-:W-:Y:S01]  /*14510*/  F2FP.SATFINITE.E4M3.F32.PACK_AB_MERGE_C R186, R35, R36, R4 ;  /* 0x0000002423ba723e */ /* 0x002fe20004807004 */
[----:B------:R-:W-:-:S04]  /*14520*/  FADD.FTZ R36, R36, R37 ;  /* 0x0000002524247221 */ /* 0x000fc80000010000 */
[----:B------:R-:W-:Y:S02]  /*14530*/  FADD.FTZ R36, R35, R36 ;  /* 0x0000002423247221 */ /* 0x000fe40000010000 */
[----:B------:R-:W-:Y:S01]  /*14540*/  MUFU.EX2 R33, R33 ;  /* 0x0000002100217308 */ /* 0x000fe20000000800 */
[----:B0-----:R-:W-:-:S07]  /*14550*/  FADD.FTZ R5, R65, R0 ;  /* 0x0000000041057221 */ /* 0x001fce0000010000 */
[----:B------:R-:W0:Y:S01]  /*14560*/  MUFU.EX2 R34, R34 ;  /* 0x0000002200227308 */ /* 0x000e220000000800 */
[----:B--2---:R-:W-:-:S01]  /*14570*/  FADD.FTZ R0, R32, R5 ;  /* 0x0000000520007221 */ /* 0x004fc20000010000 */
[----:B------:R-:W-:-:S04]  /*14580*/  FADD.FTZ R5, R25, R36 ;  /* 0x0000002419057221 */ /* 0x000fc80000010000 */
[----:B------:R-:W-:Y:S01]  /*14590*/  FADD.FTZ R5, R60, R5 ;  /* 0x000000053c057221 */ /* 0x000fe20000010000 */
[----:B0-----:R-:W-:Y:S01]  /*145a0*/  F2FP.SATFINITE.E4M3.F32.PACK_AB_MERGE_C R4, R34, R33, RZ ;  /* 0x000000212204723e */ /* 0x001fe200048070ff */
[----:B------:R-:W-:Y:S01]  /*145b0*/  FADD.FTZ R33, R33, R0 ;  /* 0x0000000021217221 */ /* 0x000fe20000010000 */
[----:B------:R-:W-:Y:S02]  /*145c0*/  VIADD R0, R91, 0xfffffffe ;  /* 0xfffffffe5b007836 */ /* 0x000fe40000000000 */
[----:B------:R-:W-:Y:S01]  /*145d0*/  F2FP.SATFINITE.E4M3.F32.PACK_AB_MERGE_C R187, R32, R65, R4 ;  /* 0x0000004120bb723e */ /* 0x000fe20004807004 */
[----:B------:R-:W-:-:S01]  /*145e0*/  FADD.FTZ R4, R34, R33 ;  /* 0x0000002122047221 */ /* 0x000fc20000010000 */
[----:B------:R-:W-:Y:S06]  /*145f0*/  @!P2 BRA `(.L_x_1484) ;  /* 0x000000000048a947 */ /* 0x000fec0003800000 */
        /* <DEDUP_REMOVED lines=11> */
.L_x_1486:
[----:B------:R-:W-:-:S13]  /*146b0*/  ISETP.NE.AND P3, PT, R9, 0x1, PT ;  /* 0x000000010900780c */ /* 0x000fda0003f65270 */
[----:B------:R-:W0:Y:S02]  /*146c0*/  @P3 LDC.64 R10, c[0x0][0x9e8] ;  /* 0x00027a00ff0a3b82 */ /* 0x000e240000000a00 */
[----:B0-----:R-:W-:-:S05]  /*146d0*/  @P3 IMAD.HI.U32 R10, R7, R10, RZ ;  /* 0x0000000a070a3227 */ /* 0x001fca00078e00ff */
[----:B------:R-:W-:-:S07]  /*146e0*/  @P3 SHF.R.U32.HI R7, RZ, R11, R10 ;  /* 0x0000000bff073219 */ /* 0x000fce000001160a */
.L_x_1487:
[----:B------:R-:W-:Y:S05]  /*146f0*/  BSYNC B0 ;  /* 0x0000000000007941 */ /* 0x000fea0003800000 */
.L_x_1485:
[----:B------:R-:W-:-:S05]  /*14700*/  IMAD R7, R7, R9, R9 ;  /* 0x0000000907077224 */ /* 0x000fca00078e0209 */
[----:B------:R-:W-:-:S07]  /*14710*/  VIMNMX R8, R8, R7, PT ;  /* 0x0000000708087248 */ /* 0x000fce0003fe0100 */
.L_x_1484:
[----:B------:R-:W-:Y:S01]  /*14720*/  SHF.R.S32.HI R7, RZ, 0x1f, R8 ;  /* 0x0000001fff077819 */ /* 0x000fe20000011408 */
[----:B------:R-:W-:Y:S01]  /*14730*/  ULDC UR34, c[0x0][0x9e4] ;  /* 0x0002790000227ab9 */ /* 0x000fe20000000800 */
[----:B------:R-:W-:Y:S01]  /*14740*/  ULDC UR6, c[0x0][0x9e4] ;  /* 0x0002790000067ab9 */ /* 0x000fe20000000800 */
[----:B------:R-:W-:Y:S01]  /*14750*/  ULDC UR7, c[0x0][0x988] ;  /* 0x0002620000077ab9 */ /* 0x000fe20000000800 */
[----:B------:R-:W-:Y:S01]  /*14760*/  LEA.HI R7, R7, R8, RZ, 0x7 ;  /* 0x0000000807077211 */ /* 0x000fe200078f38ff */
[----:B------:R-:W-:Y:S01]  /*14770*/  ULDC UR33, c[0x0][0x988] ;  /* 0x0002620000217ab9 */ /* 0x000fe20000000800 */
[----:B------:R-:W-:Y:S01]  /*14780*/  ULDC UR32, c[0x0][0x988] ;  /* 0x0002620000207ab9 */ /* 0x000fe20000000800 */
[----:B------:R-:W-:Y:S01]  /*14790*/  ULDC UR43, c[0x0][0x9e0] ;  /* 0x00027800002b7ab9 */ /* 0x000fe20000000800 */
[----:B------:R-:W-:Y:S01]  /*147a0*/  SHF.R.S32.HI R7, RZ, 0x7, R7 ;  /* 0x00000007ff077819 */ /* 0x000fe20000011407 */
[----:B------:R-:W-:Y:S01]  /*147b0*/  ULDC UR35, c[0x0][0x9e0] ;  /* 0x0002780000237ab9 */ /* 0x000fe20000000800 */
[----:B------:R-:W-:-:S02]  /*147c0*/  CS2R R118, SRZ ;  /* 0x0000000000767805 */ /* 0x000fc4000001ff00 */
[----:B------:R-:W-:Y:S02]  /*147d0*/  CS2R R116, SRZ ;  /* 0x0000000000747805 */ /* 0x000fe4000001ff00 */
[----:B------:R-:W-:Y:S02]  /*147e0*/  VIMNMX R7, R210, R7, !PT ;  /* 0x00000007d2077248 */ /* 0x000fe40007fe0100 */
[----:B------:R-:W-:Y:S02]  /*147f0*/  CS2R R114, SRZ ;  /* 0x0000000000727805 */ /* 0x000fe4000001ff00 */
[----:B------:R-:W-:Y:S02]  /*14800*/  CS2R R112, SRZ ;  /* 0x0000000000707805 */ /* 0x000fe4000001ff00 */
[----:B------:R-:W-:Y:S02]  /*14810*/  CS2R R110, SRZ ;  /* 0x00000000006e7805 */ /* 0x000fe4000001ff00 */
[----:B------:R-:W-:-:S02]  /*14820*/  ISETP.GE.AND P3, PT, R0, R7, PT ;  /* 0x000000070000720c */ /* 0x000fc40003f66270 */
        /* <DEDUP_REMOVED lines=43> */
[----:B------:R-:W-:Y:S06]  /*14ae0*/  @!P3 BRA `(.L_x_1488) ;  /* 0x000000380080b947 */ /* 0x000fec0003800000 */
[----:B------:R-:W-:Y:S02]  /*14af0*/  IMAD.IADD R12, R120, 0x1, R3 ;  /* 0x00000001780c7824 */ /* 0x000fe400078e0203 */
[----:B------:R-:W-:Y:S02]  /*14b00*/  IMAD.MOV.U32 R119, RZ, RZ, RZ ;  /* 0x000000ffff777224 */ /* 0x000fe400078e00ff */
[----:B------:R-:W-:-:S07]  /*14b10*/  VIADD R13, R12, 0x8 ;  /* 0x000000080c0d7836 */ /* 0x000fce0000000000 */
.L_x_1507:
[----:B------:R-:W-:Y:S01]  /*14b20*/  ISETP.NE.AND P3, PT, R208, RZ, PT ;  /* 0x000000ffd000720c */ /* 0x000fe20003f65270 */
[----:B------:R-:W-:Y:S01]  /*14b30*/  VIADD R14, R19, 0x1 ;  /* 0x00000001130e7836 */ /* 0x000fe20000000000 */
[----:B------:R-:W-:Y:S05]  /*14b40*/  YIELD ;  /* 0x0000000000007946 */ /* 0x000fea0003800000 */
[----:B------:R-:W-:-:S04]  /*14b50*/  ISETP.NE.AND P4, PT, R14, 0x2, PT ;  /* 0x000000020e00780c */ /* 0x000fc80003f85270 */
[----:B------:R-:W-:Y:S02]  /*14b60*/  SEL R21, RZ, 0x1, P4 ;  /* 0x00000001ff157807 */ /* 0x000fe40002000000 */
[----:B------:R-:W-:Y:S02]  /*14b70*/  SEL R14, R14, RZ, P4 ;  /* 0x000000ff0e0e7207 */ /* 0x000fe40002000000 */
[----:B------:R-:W-:Y:S01]  /*14b80*/  LOP3.LUT R21, R18, R21, RZ, 0x3c, !PT ;  /* 0x0000001512157212 */ /* 0x000fe200078e3cff */
[----:B------:R-:W-:Y:S06]  /*14b90*/  @P3 BRA `(.L_x_1489) ;  /* 0x0000000000303947 */ /* 0x000fec0003800000 */
[----:B------:R-:W-:Y:S05]  /*14ba0*/  @!P0 BRA `(.L_x_1490) ;  /* 0x0000000000048947 */ /* 0x000fea0003800000 */
[----:B------:R-:W-:Y:S01]  /*14bb0*/  BPT.TRAP 0x1 ;  /* 0x000000040000795c */ /* 0x000fe20000300000 */
.L_x_1490:
[----:B------:R-:W-:Y:S01]  /*14bc0*/  IMAD R9, R14, 0x8, R16 ;  /* 0x000000080e097824 */ /* 0x000fe200078e0210 */
[----:B------:R-:W-:-:S04]  /*14bd0*/  SHF.L.U32 R8, R21, 0x1f, RZ ;  /* 0x0000001f15087819 */ /* 0x000fc800000006ff */
[----:B------:R0:W1:Y:S01]  /*14be0*/  SYNCS.PHASECHK.TRANS64.TRYWAIT P4, [R9+URZ+0x2a830], R8 ;  /* 0x02a83008090075a7 */ /* 0x000062000808017f */
[----:B------:R-:W-:Y:S05]  /*14bf0*/  @!P0 BRA `(.L_x_1491) ;  /* 0x0000000000048947 */ /* 0x000fea0003800000 */
[----:B------:R-:W-:Y:S01]  /*14c00*/  BPT.TRAP 0x1 ;  /* 0x000000040000795c */ /* 0x000fe20000300000 */
.L_x_1491:
[----:B------:R-:W-:Y:S04]  /*14c10*/  BSSY B0, `(.L_x_1489) ;  /* 0x0000004000007945 */ /* 0x000fe80003800000 */
[----:B-1----:R-:W-:Y:S05]  /*14c20*/  @P4 BRA `(.L_x_1492) ;  /* 0x0000000000084947 */ /* 0x002fea0003800000 */
[----:B------:R-:W1:Y:S02]  /*14c30*/  SYNCS.PHASECHK.TRANS64.TRYWAIT P4, [R9+URZ+0x2a830], R8 ;  /* 0x02a83008090075a7 */ /* 0x000e64000808017f */
[----:B-1----:R-:W-:Y:S05]  /*14c40*/  @!P4 BRA `(.L_x_1493) ;  /* 0x000001540048c947 */ /* 0x002fea0003800000 */
.L_x_1492:
[----:B------:R-:W-:Y:S05]  /*14c50*/  BSYNC B0 ;  /* 0x0000000000007941 */ /* 0x000fea0003800000 */
.L_x_1489:
[----:B01----:R-:W0:Y:S01]  /*14c60*/  S2R R8, SR_TID.X ;  /* 0x0000000000087919 */ /* 0x003e220000002100 */
[----:B------:R-:W-:Y:S05]  /*14c70*/  WARPSYNC.ALL ;  /* 0x0000000000007948 */ /* 0x000fea0003800000 */
[----:B------:R-:W-:Y:S01]  /*14c80*/  IMAD.MOV.U32 R9, RZ, RZ, -0x7fffffe0 ;  /* 0x80000020ff097424 */ /* 0x000fe200078e00ff */
[----:B------:R-:W-:Y:S01]  /*14c90*/  MOV R123, 0x80000020 ;  /* 0x80000020007b7802 */ /* 0x000fe20000000f00 */
[----:B------:R-:W-:Y:S01]  /*14ca0*/  IMAD.MOV.U32 R121, RZ, RZ, -0x7fffffe0 ;  /* 0x80000020ff797424 */ /* 0x000fe200078e00ff */
[----:B------:R-:W-:Y:S01]  /*14cb0*/  UMOV UR28, UR4 ;  /* 0x00000004001c7c82 */ /* 0x000fe20008000000 */
[----:B------:R-:W-:Y:S01]  /*14cc0*/  IMAD.MOV.U32 R11, RZ, RZ, -0x7fffffe0 ;  /* 0x80000020ff0b7424 */ /* 0x000fe200078e00ff */
[----:B------:R-:W-:Y:S01]  /*14cd0*/  R2UR UR11, R9 ;  /* 0x00000000090b72ca */ /* 0x000fe200000e0000 */
[----:B------:R-:W-:Y:S01]  /*14ce0*/  IMAD.MOV.U32 R9, RZ, RZ, -0x7fffffe0 ;  /* 0x80000020ff097424 */ /* 0x000fe200078e00ff */
[----:B------:R-:W-:Y:S01]  /*14cf0*/  R2UR UR19, R121 ;  /* 0x00000000791372ca */ /* 0x000fe200000e0000 */
[----:B------:R-:W-:Y:S01]  /*14d00*/  UMOV UR29, UR5 ;  /* 0x00000005001d7c82 */ /* 0x000fe20008000000 */
[----:B------:R-:W-:-:S02]  /*14d10*/  R2UR UR23, R123 ;  /* 0x000000007b1772ca */ /* 0x000fc400000e0000 */
[C---:B------:R-:W-:Y:S02]  /*14d20*/  R2UR UR15, R11.reuse ;  /* 0x000000000b0f72ca */ /* 0x040fe400000e0000 */
[----:B------:R-:W-:Y:S02]  /*14d30*/  R2UR UR27, R11 ;  /* 0x000000000b1b72ca */ /* 0x000fe400000e0000 */
[----:B------:R-:W-:Y:S02]  /*14d40*/  R2UR UR31, R9 ;  /* 0x00000000091f72ca */ /* 0x000fe400000e0000 */
[----:B0-----:R-:W-:Y:S01]  /*14d50*/  SHF.R.U32.HI R10, RZ, 0x7, R8 ;  /* 0x00000007ff0a7819 */ /* 0x001fe20000011608 */
[----:B------:R-:W-:-:S04]  /*14d60*/  IMAD R8, R14, 0x600, R6 ;  /* 0x000006000e087824 */ /* 0x000fc800078e0206 */
[----:B------:R-:W-:Y:S01]  /*14d70*/  VIADD R124, R10, 0x8 ;  /* 0x000000080a7c7836 */ /* 0x000fe20000000000 */
[C---:B------:R-:W-:Y:S01]  /*14d80*/  R2UR UR10, R8.reuse ;  /* 0x00000000080a72ca */ /* 0x040fe200000e0000 */
[C---:B------:R-:W-:Y:S02]  /*14d90*/  VIADD R120, R8.reuse, 0x200 ;  /* 0x0000020008787836 */ /* 0x040fe40000000000 */
[C---:B------:R-:W-:Y:S01]  /*14da0*/  VIADD R122, R8.reuse, 0x202 ;  /* 0x00000202087a7836 */ /* 0x040fe20000000000 */
[----:B------:R0:W-:Y:S01]  /*14db0*/  BAR.SYNC.DEFER_BLOCKING R124, 0x100 ;  /* 0x0004007c0000751d */ /* 0x0001e20000010000 */
[----:B------:R-:W-:Y:S01]  /*14dc0*/  VIADD R10, R8, 0x2 ;  /* 0x00000002080a7836 */ /* 0x000fe20000000000 */
[----:B------:R-:W-:Y:S02]  /*14dd0*/  R2UR UR18, R120 ;  /* 0x00000000781272ca */ /* 0x000fe400000e0000 */
[----:B------:R-:W-:Y:S02]  /*14de0*/  R2UR UR22, R122 ;  /* 0x000000007a1672ca */ /* 0x000fe400000e0000 */
[----:B------:R-:W-:Y:S01]  /*14df0*/  R2UR UR14, R10 ;  /* 0x000000000a0e72ca */ /* 0x000fe200000e0000 */
[----:B------:R-:W-:-:S02]  /*14e00*/  VIADD R10, R8, 0x400 ;  /* 0x00000400080a7836 */ /* 0x000fc40000000000 */
[----:B------:R-:W-:-:S03]  /*14e10*/  VIADD R8, R8, 0x402 ;  /* 0x0000040208087836 */ /* 0x000fc60000000000 */
[----:B------:R-:W-:Y:S02]  /*14e20*/  R2UR UR26, R10 ;  /* 0x000000000a1a72ca */ /* 0x000fe400000e0000 */
[----:B------:R-:W-:Y:S01]  /*14e30*/  R2UR UR30, R8 ;  /* 0x00000000081e72ca */ /* 0x000fe200000e0000 */
[----:B0-----:R-:W-:-:S06]  /*14e40*/  WARPGROUP.ARRIVE ;  /* 0x00000000000079c5 */ /* 0x001fcc0000000000 */
        /* <DEDUP_REMOVED lines=17> */
[----:B------:R-:W-:Y:S05]  /*14f60*/  @P3 BRA `(.L_x_1494) ;  /* 0x0000000000283947 */ /* 0x000fea0003800000 */
[----:B------:R-:W-:Y:S05]  /*14f70*/  @!P0 BRA `(.L_x_1495) ;  /* 0x0000000000048947 */ /* 0x000fea0003800000 */
[----:B------:R-:W-:Y:S01]  /*14f80*/  BPT.TRAP 0x1 ;  /* 0x000000040000795c */ /* 0x000fe20000300000 */
.L_x_1495:
[----:B------:R-:W-:Y:S01]  /*14f90*/  SHF.L.U32 R8, R18, 0x1f, RZ ;  /* 0x0000001f12087819 */ /* 0x000fe200000006ff */
[----:B------:R-:W-:-:S04]  /*14fa0*/  IMAD R9, R19, 0x8, R16 ;  /* 0x0000000813097824 */ /* 0x000fc800078e0210 */
[----:B------:R0:W1:Y:S01]  /*14fb0*/  SYNCS.PHASECHK.TRANS64.TRYWAIT P3, [R9+URZ+0x2a850], R8 ;  /* 0x02a85008090075a7 */ /* 0x000062000806017f */
[----:B------:R-:W-:Y:S05]  /*14fc0*/  @!P0 BRA `(.L_x_1496) ;  /* 0x0000000000048947 */ /* 0x000fea0003800000 */
[----:B------:R-:W-:Y:S01]  /*14fd0*/  BPT.TRAP 0x1 ;  /* 0x000000040000795c */ /* 0x000fe20000300000 */
.L_x_1496:
[----:B-1----:R-:W-:Y:S05]  /*14fe0*/  @P3 BRA `(.L_x_1494) ;  /* 0x0000000000083947 */ /* 0x002fea0003800000 */
[----:B------:R-:W1:Y:S02]  /*14ff0*/  SYNCS.PHASECHK.TRANS64.TRYWAIT P3, [R9+URZ+0x2a850], R8 ;  /* 0x02a85008090075a7 */ /* 0x000e64000806017f */
[----:B-1----:R-:W-:Y:S05]  /*15000*/  @!P3 BRA `(.L_x_1497) ;  /* 0x00000150006cb947 */ /* 0x002fea0003800000 */
.L_x_1494:
[----:B01----:R-:W-:Y:S01]  /*15010*/  VIADD R8, R16, 0x400 ;  /* 0x0000040010087836 */ /* 0x003fe20000000000 */
[----:B------:R-:W-:Y:S05]  /*15020*/  WARPSYNC.ALL ;  /* 0x0000000000007948 */ /* 0x000fea0003800000 */
[----:B------:R-:W-:Y:S01]  /*15030*/  SHF.R.U32.HI R8, RZ, 0x4, R8 ;  /* 0x00000004ff087819 */ /* 0x000fe20000011608 */
[----:B------:R-:W-:Y:S01]  /*15040*/  IMAD.MOV.U32 R9, RZ, RZ, 0x40000040 ;  /* 0x40000040ff097424 */ /* 0x000fe200078e00ff */
[----:B------:R-:W-:Y:S01]  /*15050*/  WARPGROUP.ARRIVE ;  /* 0x00000000000079c5 */ /* 0x000fe20000000000 */
[----:B------:R-:W-:Y:S01]  /*15060*/  IMAD.MOV.U32 R11, RZ, RZ, 0x40000040 ;  /* 0x40000040ff0b7424 */ /* 0x000fe200078e00ff */
[----:B------:R-:W-:-:S04]  /*15070*/  LOP3.LUT R8, R8, 0x3fff, RZ, 0xc0, !PT ;  /* 0x00003fff08087812 */ /* 0x000fc800078ec0ff */
[----:B------:R-:W0:Y:S01]  /*15080*/  S2R R209, SR_TID.X ;  /* 0x0000000000d17919 */ /* 0x000e220000002100 */
[----:B------:R-:W-:Y:S01]  /*15090*/  R2UR UR11, R9 ;  /* 0x00000000090b72ca */ /* 0x000fe200000e0000 */
[----:B------:R-:W-:Y:S01]  /*150a0*/  IMAD.MOV.U32 R9, RZ, RZ, 0x40000040 ;  /* 0x40000040ff097424 */ /* 0x000fe200078e00ff */
[----:B------:R-:W-:Y:S01]  /*150b0*/  LOP3.LUT R8, R8, 0x10000, RZ, 0xfc, !PT ;  /* 0x0001000008087812 */ /* 0x000fe200078efcff */
[C---:B------:R-:W-:Y:S01]  /*150c0*/  FMUL.FTZ R18, R2.reuse, R122 ;  /* 0x0000007a02127220 */ /* 0x040fe20000410000 */
[C---:B------:R-:W-:Y:S01]  /*150d0*/  FMUL.FTZ R122, R2.reuse, R127 ;  /* 0x0000007f027a7220 */ /* 0x040fe20000410000 */
[C---:B------:R-:W-:Y:S01]  /*150e0*/  FMUL.FTZ R127, R2.reuse, R128 ;  /* 0x00000080027f7220 */ /* 0x040fe20000410000 */
[C---:B------:R-:W-:Y:S01]  /*150f0*/  FMUL.FTZ R128, R2.reuse, R129 ;  /* 0x0000008102807220 */ /* 0x040fe20000410000 */
[----:B------:R-:W-:Y:S02]  /*15100*/  IMAD R8, R19, 0x600, R8 ;  /* 0x0000060013087824 */ /* 0x000fe400078e0208 */
[C---:B------:R-:W-:Y:S01]  /*15110*/  FMUL.FTZ R129, R2.reuse, R134 ;  /* 0x0000008602817220 */ /* 0x040fe20000410000 */
[C---:B------:R-:W-:Y:S01]  /*15120*/  FMUL.FTZ R134, R2.reuse, R139 ;  /* 0x0000008b02867220 */ /* 0x040fe20000410000 */
[----:B------:R-:W-:Y:S01]  /*15130*/  FMUL.FTZ R139, R2, R140 ;  /* 0x0000008c028b7220 */ /* 0x000fe20000410000 */
[C---:B------:R-:W-:Y:S01]  /*15140*/  VIADD R10, R8.reuse, 0x2 ;  /* 0x00000002080a7836 */ /* 0x040fe20000000000 */
[----:B------:R-:W-:Y:S01]  /*15150*/  R2UR UR10, R8 ;  /* 0x00000000080a72ca */ /* 0x000fe200000e0000 */
        /* <DEDUP_REMOVED lines=12> */
[----:B------:R-:W-:Y:S01]  /*15220*/  QGMMA.64x192x32.F32.E4M3.E4M3 R24, R196, gdesc[UR8], R24, gsb0 ;  /* 0x02e00008c4187df3 */ /* 0x000fe20008000818 */
[----:B------:R-:W-:Y:S01]  /*15230*/  R2UR UR10, R10 ;  /* 0x000000000a0a72ca */ /* 0x000fe200000e0000 */
[----:B------:R-:W-:Y:S01]  /*15240*/  VIADD R10, R8, 0x4 ;  /* 0x00000004080a7836 */ /* 0x000fe20000000000 */
[----:B------:R-:W-:Y:S01]  /*15250*/  R2UR UR11, R11 ;  /* 0x000000000b0b72ca */ /* 0x000fe200000e0000 */
[----:B------:R-:W-:-:S02]  /*15260*/  IMAD.MOV.U32 R11, RZ, RZ, 0x40000040 ;  /* 0x40000040ff0b7424 */ /* 0x000fc400078e00ff */
[----:B------:R-:W-:Y:S01]  /*15270*/  FMUL.FTZ R176, R2, R177 ;  /* 0x000000b102b07220 */ /* 0x000fe20000410000 */
[----:B------:R-:W-:Y:S02]  /*15280*/  VIADD R8, R8, 0x6 ;  /* 0x0000000608087836 */ /* 0x000fe40000000000 */
[C---:B------:R-:W-:Y:S01]  /*15290*/  FMUL.FTZ R180, R2.reuse, R180 ;  /* 0x000000b402b47220 */ /* 0x040fe20000410000 */
[C---:B------:R-:W-:Y:S01]  /*152a0*/  FMUL.FTZ R181, R2.reuse, R181 ;  /* 0x000000b502b57220 */ /* 0x040fe20000410000 */
[----:B------:R-:W-:Y:S01]  /*152b0*/  FMUL.FTZ R177, R2, R182 ;  /* 0x000000b602b17220 */ /* 0x000fe20000410000 */
[----:B0-----:R-:W-:Y:S01]  /*152c0*/  SHF.R.U32.HI R209, RZ, 0x7, R209 ;  /* 0x00000007ffd17819 */ /* 0x001fe200000116d1 */
        /* <DEDUP_REMOVED lines=24> */
[----:B------:R-:W-:-:S06]  /*15450*/  WARPGROUP.ARRIVE ;  /* 0x00000000000079c5 */ /* 0x000fcc0000000000 */
[----:B------:R-:W-:Y:S01]  /*15460*/  QGMMA.64x192x32.F32.E4M3.E4M3 R24, R192, gdesc[UR8], R24, gsb0 ;  /* 0x02e00008c0187df3 */ /* 0x000fe20008000818 */
[----:B------:R-:W-:Y:S02]  /*15470*/  R2UR UR10, R10 ;  /* 0x000000000a0a72ca */ /* 0x000fe400000e0000 */
[----:B------:R-:W-:Y:S01]  /*15480*/  R2UR UR11, R11 ;  /* 0x000000000b0b72ca */ /* 0x000fe200000e0000 */
[----:B------:R-:W-:Y:S01]  /*15490*/  @!P1 IMAD R11, R14, 0x8, R16 ;  /* 0x000000080e0b9824 */ /* 0x000fe200078e0210 */
[----:B------:R-:W-:-:S03]  /*154a0*/  IADD3 R10, -R209, 0xb, RZ ;  /* 0x0000000bd10a7810 */ /* 0x000fc60007ffe1ff */
[----:B------:R-:W-:-:S05]  /*154b0*/  @!P1 VIADD R11, R11, 0x2a840 ;  /* 0x0002a8400b0b9836 */ /* 0x000fca0000000000 */
[----:B------:R-:W-:Y:S01]  /*154c0*/  @!P1 PRMT R11, RZ, 0x654, R11 ;  /* 0x00000654ff0b9816 */ /* 0x000fe2000000000b */
[----:B------:R-:W-:Y:S02]  /*154d0*/  WARPGROUP.DEPBAR.LE gsb0, 0x0 ;  /* 0x00008000000079c5 */ /* 0x000fe40000010000 */
[----:B------:R-:W-:-:S06]  /*154e0*/  WARPGROUP.ARRIVE ;  /* 0x00000000000079c5 */ /* 0x000fcc0000000000 */
[----:B------:R-:W-:Y:S01]  /*154f0*/  QGMMA.64x192x32.F32.E4M3.E4M3 R24, R188, gdesc[UR8], R24, gsb0 ;  /* 0x02e00008bc187df3 */ /* 0x000fe20008000818 */
[----:B------:R-:W-:Y:S01]  /*15500*/  R2UR UR10, R8 ;  /* 0x00000000080a72ca */ /* 0x000fe200000e0000 */
[C---:B------:R-:W-:Y:S01]  /*15510*/  FMUL.FTZ R8, R2.reuse, R120 ;  /* 0x0000007802087220 */ /* 0x040fe20000410000 */
        /* <DEDUP_REMOVED lines=37> */
[----:B------:R-:W-:-:S02]  /*15770*/  IMAD.SHL.U32 R178, R0, 0x80, RZ ;  /* 0x0000008000b27824 */ /* 0x000fc400078e00ff */
        /* <DEDUP_REMOVED lines=26> */
[----:B------:R-:W-:-:S05]  /*15920*/  WARPGROUP.ARRIVE ;  /* 0x00000000000079c5 */ /* 0x000fca0000000000 */
[----:B------:R-:W0:Y:S01]  /*15930*/  MUFU.TANH R145, R145 ;  /* 0x0000009100917308 */ /* 0x000e220000002400 */
[----:B------:R-:W-:Y:S07]  /*15940*/  QGMMA.64x192x32.F32.E4M3.E4M3 R24, R184, gdesc[UR8], R24, gsb0 ;  /* 0x02e00008b8187df3 */ /* 0x000fee0008000818 */
        /* <DEDUP_REMOVED lines=20> */
[----:B------:R-:W-:Y:S01]  /*15a90*/  IADD3 R185, R201, 0x1, -R178 ;  /* 0x00000001c9b97810 */ /* 0x000fe20007ffe8b2 */
[----:B------:R0:W-:Y:S06]  /*15aa0*/  BAR.ARV R10, 0x100 ;  /* 0x0004000a0000751d */ /* 0x0001ec0000002000 */
[----:B------:R-:W-:Y:S01]  /*15ab0*/  IMAD.IADD R185, R185, 0x1, -R202 ;  /* 0x00000001b9b97824 */ /* 0x000fe200078e0aca */
[----:B------:R0:W-:Y:S03]  /*15ac0*/  @!P1 SYNCS.ARRIVE.TRANS64.RED.A1T0 RZ, [R11+URZ], RZ ;  /* 0x000000ff0bff99a7 */ /* 0x0001e6000810043f */
[----:B------:R-:W-:-:S04]  /*15ad0*/  IMAD R185, R200, -0x2, R185 ;  /* 0xfffffffec8b97824 */ /* 0x000fc800078e02b9 */
[C---:B------:R-:W-:Y:S02]  /*15ae0*/  VIADD R186, R185.reuse, UR43 ;  /* 0x0000002bb9ba7c36 */ /* 0x040fe40008000000 */
[----:B------:R-:W-:Y:S02]  /*15af0*/  VIADD R184, R185, UR44 ;  /* 0x0000002cb9b87c36 */ /* 0x000fe40008000000 */
[C---:B------:R-:W-:Y:S02]  /*15b00*/  IMAD.IADD R183, R3.reuse, 0x1, R186 ;  /* 0x0000000103b77824 */ /* 0x040fe400078e02ba */
[----:B------:R-:W-:Y:S01]  /*15b10*/  IMAD.IADD R182, R3, 0x1, R184 ;  /* 0x0000000103b67824 */ /* 0x000fe200078e02b8 */
[----:B01234-:R-:W-:Y:S06]  /*15b20*/  @!P2 BRA `(.L_x_1498) ;  /* 0x000000000058a947 */ /* 0x01ffec0003800000 */
[----:B------:R-:W-:Y:S01]  /*15b30*/  IADD3 R185, R3, R201, -R202 ;  /* 0x000000c903b97210 */ /* 0x000fe20007ffe8ca */
[----:B------:R-:W-:Y:S03]  /*15b40*/  BSSY B0, `(.L_x_1499) ;  /* 0x0000010000007945 */ /* 0x000fe60003800000 */
[----:B------:R-:W-:-:S13]  /*15b50*/  ISETP.GT.AND P3, PT, R185, -0x1, PT ;  /* 0xffffffffb900780c */ /* 0x000fda0003f64270 */
[----:B------:R-:W-:Y:S05]  /*15b60*/  @P3 BRA `(.L_x_1500) ;  /* 0x0000000000203947 */ /* 0x000fea0003800000 */
[----:B------:R-:W-:Y:S01]  /*15b70*/  IMAD.U32 R188, RZ, RZ, UR34 ;  /* 0x00000022ffbc7e24 */ /* 0x000fe2000f8e00ff */
[----:B------:R-:W-:-:S04]  /*15b80*/  LOP3.LUT R185, RZ, R185, RZ, 0x33, !PT ;  /* 0x000000b9ffb97212 */ /* 0x000fc800078e33ff */
[----:B------:R-:W-:-:S13]  /*15b90*/  ISETP.NE.AND P3, PT, R188, 0x1, PT ;  /* 0x00000001bc00780c */ /* 0x000fda0003f65270 */
[----:B------:R-:W0:Y:S02]  /*15ba0*/  @P3 LDC.64 R10, c[0x0][0x9e8] ;  /* 0x00027a00ff0a3b82 */ /* 0x000e240000000a00 */
[----:B0-----:R-:W-:-:S05]  /*15bb0*/  @P3 IMAD.HI.U32 R10, R185, R10, RZ ;  /* 0x0000000ab90a3227 */ /* 0x001fca00078e00ff */
[----:B------:R-:W-:-:S04]  /*15bc0*/  @P3 SHF.R.U32.HI R185, RZ, R11, R10 ;  /* 0x0000000bffb93219 */ /* 0x000fc8000001160a */
[----:B------:R-:W-:Y:S01]  /*15bd0*/  LOP3.LUT R185, RZ, R185, RZ, 0x33, !PT ;  /* 0x000000b9ffb97212 */ /* 0x000fe200078e33ff */
[----:B------:R-:W-:Y:S06]  /*15be0*/  BRA `(.L_x_1501) ;  /* 0x0000000000147947 */ /* 0x000fec0003800000 */
.L_x_1500:
[----:B------:R-:W-:-:S05]  /*15bf0*/  IMAD.U32 R188, RZ, RZ, UR34 ;  /* 0x00000022ffbc7e24 */ /* 0x000fca000f8e00ff */
[----:B------:R-:W-:-:S13]  /*15c00*/  ISETP.NE.AND P3, PT, R188, 0x1, PT ;  /* 0x00000001bc00780c */ /* 0x000fda0003f65270 */
[----:B------:R-:W0:Y:S02]  /*15c10*/  @P3 LDC.64 R10, c[0x0][0x9e8] ;  /* 0x00027a00ff0a3b82 */ /* 0x000e240000000a00 */
[----:B0-----:R-:W-:-:S05]  /*15c20*/  @P3 IMAD.HI.U32 R10, R185, R10, RZ ;  /* 0x0000000ab90a3227 */ /* 0x001fca00078e00ff */
[----:B------:R-:W-:-:S07]  /*15c30*/  @P3 SHF.R.U32.HI R185, RZ, R11, R10 ;  /* 0x0000000bffb93219 */ /* 0x000fce000001160a */
.L_x_1501:
[----:B------:R-:W-:Y:S05]  /*15c40*/  BSYNC B0 ;  /* 0x0000000000007941 */ /* 0x000fea0003800000 */
.L_x_1499:
[----:B------:R-:W-:-:S04]  /*15c50*/  IMAD R185, R185, R188, -R178 ;  /* 0x000000bcb9b97224 */ /* 0x000fc800078e0ab2 */
[----:B------:R-:W-:-:S05]  /*15c60*/  IMAD R185, R200, -0x2, R185 ;  /* 0xfffffffec8b97824 */ /* 0x000fca00078e02b9 */
[----:B------:R-:W-:Y:S02]  /*15c70*/  VIADDMNMX R183, R185, R188, R183, PT ;  /* 0x000000bcb9b77246 */ /* 0x000fe400038001b7 */
[----:B------:R-:W-:-:S07]  /*15c80*/  VIMNMX R182, R182, R185, !PT ;  /* 0x000000b9b6b67248 */ /* 0x000fce0007fe0100 */
.L_x_1498:
[----:B------:R-:W-:Y:S02]  /*15c90*/  ISETP.GT.AND P3, PT, R0, -0x1, PT ;  /* 0xffffffff0000780c */ /* 0x000fe40003f64270 */
[----:B------:R-:W-:Y:S02]  /*15ca0*/  IADD3 R186, R186, 0x8, R3 ;  /* 0x00000008baba7810 */ /* 0x000fe40007ffe003 */
[C---:B------:R-:W-:Y:S02]  /*15cb0*/  ISETP.GT.AND P5, PT, R182.reuse, RZ, P3 ;  /* 0x000000ffb600720c */ /* 0x040fe40001fa4270 */
[----:B------:R-:W-:Y:S02]  /*15cc0*/  ISETP.GT.AND P4, PT, R182, 0x1, P3 ;  /* 0x00000001b600780c */ /* 0x000fe40001f84270 */
[C---:B------:R-:W-:Y:S02]  /*15cd0*/  ISETP.LT.OR P5, PT, R183.reuse, 0x1, P5 ;  /* 0x00000001b700780c */ /* 0x040fe40002fa1670 */
[----:B------:R-:W-:-:S02]  /*15ce0*/  ISETP.LT.OR P4, PT, R183, 0x2, P4 ;  /* 0x00000002b700780c */ /* 0x000fc40002781670 */
[----:B------:R-:W-:Y:S02]  /*15cf0*/  FSEL R11, R8, -INF , !P5 ;  /* 0xff800000080b7808 */ /* 0x000fe40006800000 */
[----:B------:R-:W-:Y:S02]  /*15d00*/  FSEL R10, R9, -INF , !P4 ;  /* 0xff800000090a7808 */ /* 0x000fe40006000000 */
[C---:B------:R-:W-:Y:S02]  /*15d10*/  ISETP.GT.AND P5, PT, R182.reuse, 0x8, P3 ;  /* 0x00000008b600780c */ /* 0x040fe40001fa4270 */
        /* <DEDUP_REMOVED lines=87> */
[----:B------:R-:W-:Y:S02]  /*16290*/  IADD3 R184, R184, 0x8, R3 ;  /* 0x00000008b8b87810 */ /* 0x000fe40007ffe003 */
[----:B------:R-:W-:Y:S02]  /*162a0*/  FSEL R180, R180, -INF , !P5 ;  /* 0xff800000b4b47808 */ /* 0x000fe40006800000 */
[----:B------:R-:W-:Y:S01]  /*162b0*/  FSEL R181, R181, -INF , !P4 ;  /* 0xff800000b5b57808 */ /* 0x000fe20006000000 */
[----:B------:R-:W-:Y:S06]  /*162c0*/  @!P2 BRA `(.L_x_1502) ;  /* 0x00000000005ca947 */ /* 0x000fec0003800000 */
[----:B------:R-:W-:Y:S01]  /*162d0*/  ISETP.GT.AND P4, PT, R13, -0x1, PT ;  /* 0xffffffff0d00780c */ /* 0x000fe20003f84270 */
[----:B------:R-:W-:-:S12]  /*162e0*/  BSSY B0, `(.L_x_1503) ;  /* 0x0000011000007945 */ /* 0x000fd80003800000 */
[----:B------:R-:W-:Y:S05]  /*162f0*/  @P4 BRA `(.L_x_1504) ;  /* 0x0000000000244947 */ /* 0x000fea0003800000 */
[----:B------:R-:W-:Y:S02]  /*16300*/  IMAD.U32 R182, RZ, RZ, UR34 ;  /* 0x00000022ffb67e24 */ /* 0x000fe4000f8e00ff */
[----:B------:R-:W-:-:S03]  /*16310*/  VIADD R183, R12, 0x8 ;  /* 0x000000080cb77836 */ /* 0x000fc60000000000 */
[----:B------:R-:W-:Y:S02]  /*16320*/  ISETP.NE.AND P4, PT, R182, 0x1, PT ;  /* 0x00000001b600780c */ /* 0x000fe40003f85270 */
[----:B------:R-:W-:-:S11]  /*16330*/  LOP3.LUT R183, RZ, R183, RZ, 0x33, !PT ;  /* 0x000000b7ffb77212 */ /* 0x000fd600078e33ff */
[----:B------:R-:W0:Y:S02]  /*16340*/  @P4 LDC.64 R8, c[0x0][0x9e8] ;  /* 0x00027a00ff084b82 */ /* 0x000e240000000a00 */
[----:B0-----:R-:W-:-:S05]  /*16350*/  @P4 IMAD.HI.U32 R8, R183, R8, RZ ;  /* 0x00000008b7084227 */ /* 0x001fca00078e00ff */
[----:B------:R-:W-:-:S04]  /*16360*/  @P4 SHF.R.U32.HI R183, RZ, R9, R8 ;  /* 0x00000009ffb74219 */ /* 0x000fc80000011608 */
[----:B------:R-:W-:Y:S01]  /*16370*/  LOP3.LUT R183, RZ, R183, RZ, 0x33, !PT ;  /* 0x000000b7ffb77212 */ /* 0x000fe200078e33ff */
[----:B------:R-:W-:Y:S06]  /*16380*/  BRA `(.L_x_1505) ;  /* 0x0000000000187947 */ /* 0x000fec0003800000 */
.L_x_1504:
[----:B------:R-:W-:Y:S02]  /*16390*/  IMAD.U32 R182, RZ, RZ, UR34 ;  /* 0x00000022ffb67e24 */ /* 0x000fe4000f8e00ff */
[----:B------:R-:W-:-:S03]  /*163a0*/  IMAD.MOV.U32 R183, RZ, RZ, R13 ;  /* 0x000000ffffb77224 */ /* 0x000fc600078e000d */
[----:B------:R-:W-:-:S13]  /*163b0*/  ISETP.NE.AND P4, PT, R182, 0x1, PT ;  /* 0x00000001b600780c */ /* 0x000fda0003f85270 */
[----:B------:R-:W0:Y:S02]  /*163c0*/  @P4 LDC.64 R8, c[0x0][0x9e8] ;  /* 0x00027a00ff084b82 */ /* 0x000e240000000a00 */
[----:B0-----:R-:W-:-:S05]  /*163d0*/  @P4 IMAD.HI.U32 R8, R13, R8, RZ ;  /* 0x000000080d084227 */ /* 0x001fca00078e00ff */
[----:B------:R-:W-:-:S07]  /*163e0*/  @P4 SHF.R.U32.HI R183, RZ, R9, R8 ;  /* 0x00000009ffb74219 */ /* 0x000fce0000011608 */
.L_x_1505:
[----:B------:R-:W-:Y:S05]  /*163f0*/  BSYNC B0 ;  /* 0x0000000000007941 */ /* 0x000fea0003800000 */
.L_x_1503:
[----:B------:R-:W-:-:S04]  /*16400*/  IMAD R9, R183, R182, -R178 ;  /* 0x000000b6b7097224 */ /* 0x000fc800078e0ab2 */
[----:B------:R-:W-:-:S05]  /*16410*/  IMAD R9, R200, -0x2, R9 ;  /* 0xfffffffec8097824 */ /* 0x000fca00078e0209 */
[----:B------:R-:W-:Y:S02]  /*16420*/  VIADDMNMX R186, R9, R182, R186, PT ;  /* 0x000000b609ba7246 */ /* 0x000fe400038001ba */
[----:B------:R-:W-:-:S07]  /*16430*/  VIMNMX R184, R184, R9, !PT ;  /* 0x00000009b8b87248 */ /* 0x000fce0007fe0100 */
.L_x_1502:
        /* <DEDUP_REMOVED lines=65> */
[C---:B------:R-:W-:Y:S01]  /*16850*/  ISETP.LT.OR P4, PT, R186.reuse, 0x22, P4 ;  /* 0x00000022ba00780c */ /* 0x040fe20002781670 */
[----:B------:R-:W0:Y:S01]  /*16860*/  SHFL.BFLY PT, R9, R8, 0x2, 0x1f ;  /* 0x0c401f0008097f89 */ /* 0x000e2200000e0000 */
[----:B------:R-:W-:-:S02]  /*16870*/  ISETP.LT.OR P5, PT, R186, 0x39, P5 ;  /* 0x00000039ba00780c */ /* 0x000fc40002fa1670 */
[----:B------:R-:W-:Y:S02]  /*16880*/  FSEL R134, R134, -INF , !P4 ;  /* 0xff80000086867808 */ /* 0x000fe40006000000 */
[C---:B------:R-:W-:Y:S02]  /*16890*/  ISETP.GT.AND P4, PT, R184.reuse, 0x29, P3 ;  /* 0x00000029b800780c */ /* 0x040fe40001f84270 */
[----:B------:R-:W-:Y:S02]  /*168a0*/  FSEL R145, R145, -INF , !P5 ;  /* 0xff80000091917808 */ /* 0x000fe40006800000 */
[----:B------:R-:W-:Y:S02]  /*168b0*/  ISETP.GT.AND P5, PT, R184, 0x40, P3 ;  /* 0x00000040b800780c */ /* 0x000fe40001fa4270 */
[C---:B------:R-:W-:Y:S02]  /*168c0*/  ISETP.LT.OR P4, PT, R186.reuse, 0x2a, P4 ;  /* 0x0000002aba00780c */ /* 0x040fe40002781670 */
[----:B------:R-:W-:-:S02]  /*168d0*/  ISETP.LT.OR P5, PT, R186, 0x41, P5 ;  /* 0x00000041ba00780c */ /* 0x000fc40002fa1670 */
[----:B------:R-:W-:Y:S02]  /*168e0*/  FSEL R138, R138, -INF , !P4 ;  /* 0xff8000008a8a7808 */ /* 0x000fe40006000000 */
[C---:B------:R-:W-:Y:S02]  /*168f0*/  ISETP.GT.AND P4, PT, R184.reuse, 0x31, P3 ;  /* 0x00000031b800780c */ /* 0x040fe40001f84270 */
[----:B------:R-:W-:Y:S02]  /*16900*/  FSEL R149, R149, -INF , !P5 ;  /* 0xff80000095957808 */ /* 0x000fe40006800000 */
[----:B------:R-:W-:Y:S02]  /*16910*/  ISETP.GT.AND P5, PT, R184, 0x41, P3 ;  /* 0x00000041b800780c */ /* 0x000fe40001fa4270 */
[----:B------:R-:W-:Y:S02]  /*16920*/  ISETP.LT.OR P4, PT, R186, 0x32, P4 ;  /* 0x00000032ba00780c */ /* 0x000fe40002781670 */
[----:B0-----:R-:W-:-:S02]  /*16930*/  FMNMX.FTZ R8, R8, R9, !PT ;  /* 0x0000000908087209 */ /* 0x001fc40007810000 */
[----:B------:R-:W-:Y:S02]  /*16940*/  ISETP.LT.OR P5, PT, R186, 0x42, P5 ;  /* 0x00000042ba00780c */ /* 0x000fe40002fa1670 */
[----:B------:R-:W-:Y:S01]  /*16950*/  FSEL R142, R142, -INF , !P4 ;  /* 0xff8000008e8e7808 */ /* 0x000fe20006000000 */
[----:B------:R-:W0:Y:S01]  /*16960*/  SHFL.BFLY PT, R9, R8, 0x1, 0x1f ;  /* 0x0c201f0008097f89 */ /* 0x000e2200000e0000 */
[----:B------:R-:W-:Y:S02]  /*16970*/  ISETP.GT.AND P4, PT, R184, 0x39, P3 ;  /* 0x00000039b800780c */ /* 0x000fe40001f84270 */
[----:B------:R-:W-:Y:S02]  /*16980*/  FSEL R150, R150, -INF , !P5 ;  /* 0xff80000096967808 */ /* 0x000fe40006800000 */
[----:B------:R-:W-:Y:S02]  /*16990*/  ISETP.GT.AND P5, PT, R184, 0x48, P3 ;  /* 0x00000048b800780c */ /* 0x000fe40001fa4270 */
[----:B------:R-:W-:-:S02]  /*169a0*/  ISETP.LT.OR P4, PT, R186, 0x3a, P4 ;  /* 0x0000003aba00780c */ /* 0x000fc40002781670 */
[----:B------:R-:W-:Y:S02]  /*169b0*/  ISETP.LT.OR P5, PT, R186, 0x49, P5 ;  /* 0x00000049ba00780c */ /* 0x000fe40002fa1670 */
[----:B------:R-:W-:Y:S02]  /*169c0*/  FSEL R146, R146, -INF , !P4 ;  /* 0xff80000092927808 */ /* 0x000fe40006000000 */
[----:B------:R-:W-:Y:S02]  /*169d0*/  FSEL R153, R153, -INF , !P5 ;  /* 0xff80000099997808 */ /* 0x000fe40006800000 */
[----:B------:R-:W-:-:S04]  /*169e0*/  ISETP.GT.AND P5, PT, R184, RZ, P3 ;  /* 0x000000ffb800720c */ /* 0x000fc80001fa4270 */
[----:B------:R-:W-:-:S04]  /*169f0*/  ISETP.LT.OR P5, PT, R186, 0x1, P5 ;  /* 0x00000001ba00780c */ /* 0x000fc80002fa1670 */
[----:B------:R-:W-:Y:S02]  /*16a00*/  FSEL R18, R18, -INF , !P5 ;  /* 0xff80000012127808 */ /* 0x000fe40006800000 */
[----:B0-----:R-:W-:Y:S01]  /*16a10*/  FMNMX.FTZ R8, R8, R9, !PT ;  /* 0x0000000908087209 */ /* 0x001fe20007810000 */
[----:B------:R-:W-:Y:S01]  /*16a20*/  IMAD.U32 R9, RZ, RZ, UR45 ;  /* 0x0000002dff097e24 */ /* 0x000fe2000f8e00ff */
[----:B------:R-:W-:Y:S02]  /*16a30*/  ISETP.GT.AND P5, PT, R184, 0x49, P3 ;  /* 0x00000049b800780c */ /* 0x000fe40001fa4270 */
[C---:B------:R-:W-:Y:S01]  /*16a40*/  FSETP.NEU.FTZ.AND P4, PT, R8.reuse, -INF , PT ;  /* 0xff8000000800780b */ /* 0x040fe20003f9d000 */
[----:B------:R-:W-:-:S01]  /*16a50*/  FFMA.FTZ R9, R8, R9, -8 ;  /* 0xc100000008097423 */ /* 0x000fc20000010009 */
[----:B------:R-:W-:-:S04]  /*16a60*/  ISETP.LT.OR P5, PT, R186, 0x4a, P5 ;  /* 0x0000004aba00780c */ /* 0x000fc80002fa1670 */
[----:B------:R-:W-:Y:S02]  /*16a70*/  FSEL R9, R9, RZ, P4 ;  /* 0x000000ff09097208 */ /* 0x000fe40002000000 */
[----:B------:R-:W-:Y:S02]  /*16a80*/  FSEL R154, R154, -INF , !P5 ;  /* 0xff8000009a9a7808 */ /* 0x000fe40006800000 */
[----:B------:R-:W-:Y:S01]  /*16a90*/  ISETP.GT.AND P5, PT, R184, 0x50, P3 ;  /* 0x00000050b800780c */ /* 0x000fe20001fa4270 */
[----:B------:R-:W-:-:S01]  /*16aa0*/  FFMA.FTZ R178, R11, UR45, -R9 ;  /* 0x0000002d0bb27c23 */ /* 0x000fc20008010809 */
[--C-:B------:R-:W-:Y:S01]  /*16ab0*/  FFMA.FTZ R11, R10, UR45, -R9.reuse ;  /* 0x0000002d0a0b7c23 */ /* 0x100fe20008010809 */
[----:B------:R-:W-:-:S01]  /*16ac0*/  FFMA.FTZ R10, R123, UR45, -R9 ;  /* 0x0000002d7b0a7c23 */ /* 0x000fc20008010809 */
[--C-:B------:R-:W-:Y:S01]  /*16ad0*/  FFMA.FTZ R123, R124, UR45, -R9.reuse ;  /* 0x0000002d7c7b7c23 */ /* 0x100fe20008010809 */
[----:B------:R-:W-:-:S01]  /*16ae0*/  FFMA.FTZ R124, R127, UR45, -R9 ;  /* 0x0000002d7f7c7c23 */ /* 0x000fc20008010809 */
[----:B------:R-:W-:Y:S01]  /*16af0*/  FMNMX.FTZ R127, R18, R15, !PT ;  /* 0x0000000f127f7209 */ /* 0x000fe20007810000 */
[----:B------:R-:W-:-:S01]  /*16b00*/  FFMA.FTZ R185, R128, UR45, -R9 ;  /* 0x0000002d80b97c23 */ /* 0x000fc20008010809 */
[----:B------:R-:W-:Y:S01]  /*16b10*/  FFMA.FTZ R187, R132, UR45, -R9 ;  /* 0x0000002d84bb7c23 */ /* 0x000fe20008010809 */
[----:B------:R-:W-:Y:S01]  /*16b20*/  ISETP.LT.OR P5, PT, R186, 0x51, P5 ;  /* 0x00000051ba00780c */ /* 0x000fe20002fa1670 */
[----:B------:R-:W-:Y:S01]  /*16b30*/  MUFU.EX2 R178, R178 ;  /* 0x000000b200b27308 */ /* 0x000fe20000000800 */
[----:B------:R-:W-:-:S02]  /*16b40*/  FMNMX.FTZ R128, R120, R127, !PT ;  /* 0x0000007f78807209 */ /* 0x000fc40007810000 */
[----:B------:R-:W-:Y:S02]  /*16b50*/  FSEL R157, R157, -INF , !P5 ;  /* 0xff8000009d9d7808 */ /* 0x000fe40006800000 */
[----:B------:R-:W-:Y:S01]  /*16b60*/  FMNMX.FTZ R183, R121, R128, !PT ;  /* 0x0000008079b77209 */ /* 0x000fe20007810000 */
[----:B------:R-:W-:Y:S01]  /*16b70*/  FFMA.FTZ R128, R131, UR45, -R9 ;  /* 0x0000002d83807c23 */ /* 0x000fe20008010809 */
[----:B------:R-:W-:Y:S01]  /*16b80*/  ISETP.GT.AND P5, PT, R184, 0x51, P3 ;  /* 0x00000051b800780c */ /* 0x000fe20001fa4270 */
[----:B------:R0:W-:Y:S01]  /*16b90*/  MUFU.EX2 R127, R185 ;  /* 0x000000b9007f7308 */ /* 0x0001e20000000800 */
[----:B------:R-:W-:Y:S02]  /*16ba0*/  FMNMX.FTZ R182, R122, R183, !PT ;  /* 0x000000b77ab67209 */ /* 0x000fe40007810000 */
[----:B------:R-:W-:Y:S02]  /*16bb0*/  ISETP.LT.OR P5, PT, R186, 0x52, P5 ;  /* 0x00000052ba00780c */ /* 0x000fe40002fa1670 */
[----:B------:R-:W-:-:S02]  /*16bc0*/  FMNMX.FTZ R131, R125, R182, !PT ;  /* 0x000000b67d837209 */ /* 0x000fc40007810000 */
[----:B------:R-:W-:Y:S01]  /*16bd0*/  FSEL R158, R158, -INF , !P5 ;  /* 0xff8000009e9e7808 */ /* 0x000fe20006800000 */
[----:B------:R-:W-:Y:S01]  /*16be0*/  MUFU.EX2 R11, R11 ;  /* 0x0000000b000b7308 */ /* 0x000fe20000000800 */
[----:B------:R-:W-:Y:S01]  /*16bf0*/  FMNMX.FTZ R132, R126, R131, !PT ;  /* 0x000000837e847209 */ /* 0x000fe20007810000 */
[--C-:B0-----:R-:W-:Y:S01]  /*16c00*/  FFMA.FTZ R185, R136, UR45, -R9.reuse ;  /* 0x0000002d88b97c23 */ /* 0x101fe20008010809 */
[----:B------:R-:W-:Y:S02]  /*16c10*/  ISETP.GT.AND P5, PT, R184, 0x58, P3 ;  /* 0x00000058b800780c */ /* 0x000fe40001fa4270 */
[----:B------:R-:W-:Y:S01]  /*16c20*/  FMNMX.FTZ R183, R129, R132, !PT ;  /* 0x0000008481b77209 */ /* 0x000fe20007810000 */
[----:B------:R-:W-:-:S01]  /*16c30*/  FFMA.FTZ R132, R135, UR45, -R9 ;  /* 0x0000002d87847c23 */ /* 0x000fc20008010809 */
[----:B------:R-:W-:Y:S01]  /*16c40*/  ISETP.LT.OR P5, PT, R186, 0x59, P5 ;  /* 0x00000059ba00780c */ /* 0x000fe20002fa1670 */
[----:B------:R0:W-:Y:S01]  /*16c50*/  MUFU.EX2 R131, R187 ;  /* 0x000000bb00837308 */ /* 0x0001e20000000800 */
[----:B------:R-:W-:-:S02]  /*16c60*/  FMNMX.FTZ R182, R130, R183, !PT ;  /* 0x000000b782b67209 */ /* 0x000fc40007810000 */
[----:B------:R-:W-:Y:S02]  /*16c70*/  FSEL R161, R161, -INF , !P5 ;  /* 0xff800000a1a17808 */ /* 0x000fe40006800000 */
[----:B------:R-:W-:Y:S02]  /*16c80*/  FMNMX.FTZ R135, R133, R182, !PT ;  /* 0x000000b685877209 */ /* 0x000fe40007810000 */
[----:B------:R-:W-:Y:S01]  /*16c90*/  ISETP.GT.AND P5, PT, R184, 0x59, P3 ;  /* 0x00000059b800780c */ /* 0x000fe20001fa4270 */
[----:B------:R-:W-:Y:S01]  /*16ca0*/  MUFU.EX2 R10, R10 ;  /* 0x0000000a000a7308 */ /* 0x000fe20000000800 */
[----:B------:R-:W-:Y:S01]  /*16cb0*/  FMNMX.FTZ R136, R134, R135, !PT ;  /* 0x0000008786887209 */ /* 0x000fe20007810000 */
[--C-:B0-----:R-:W-:Y:S01]  /*16cc0*/  FFMA.FTZ R187, R140, UR45, -R9.reuse ;  /* 0x0000002d8cbb7c23 */ /* 0x101fe20008010809 */
[----:B------:R-:W-:Y:S02]  /*16cd0*/  ISETP.LT.OR P5, PT, R186, 0x5a, P5 ;  /* 0x0000005aba00780c */ /* 0x000fe40002fa1670 */
[----:B------:R-:W-:Y:S01]  /*16ce0*/  FMNMX.FTZ R183, R137, R136, !PT ;  /* 0x0000008889b77209 */ /* 0x000fe20007810000 */
[----:B------:R-:W-:-:S01]  /*16cf0*/  FFMA.FTZ R136, R139, UR45, -R9 ;  /* 0x0000002d8b887c23 */ /* 0x000fc20008010809 */
[----:B------:R-:W-:Y:S01]  /*16d00*/  FSEL R162, R162, -INF , !P5 ;  /* 0xff800000a2a27808 */ /* 0x000fe20006800000 */
[----:B------:R0:W-:Y:S01]  /*16d10*/  MUFU.EX2 R135, R185 ;  /* 0x000000b900877308 */ /* 0x0001e20000000800 */
[----:B------:R-:W-:-:S02]  /*16d20*/  FMNMX.FTZ R182, R138, R183, !PT ;  /* 0x000000b78ab67209 */ /* 0x000fc40007810000 */
[----:B------:R-:W-:Y:S02]  /*16d30*/  ISETP.GT.AND P5, PT, R184, 0x60, P3 ;  /* 0x00000060b800780c */ /* 0x000fe40001fa4270 */
[----:B------:R-:W-:Y:S02]  /*16d40*/  FMNMX.FTZ R139, R141, R182, !PT ;  /* 0x000000b68d8b7209 */ /* 0x000fe40007810000 */
[----:B------:R-:W-:Y:S01]  /*16d50*/  ISETP.LT.OR P5, PT, R186, 0x61, P5 ;  /* 0x00000061ba00780c */ /* 0x000fe20002fa1670 */
[----:B------:R-:W-:Y:S01]  /*16d60*/  MUFU.EX2 R123, R123 ;  /* 0x0000007b007b7308 */ /* 0x000fe20000000800 */
[----:B------:R-:W-:Y:S01]  /*16d70*/  FMNMX.FTZ R140, R142, R139, !PT ;  /* 0x0000008b8e8c7209 */ /* 0x000fe20007810000 */
[--C-:B0-----:R-:W-:Y:S01]  /*16d80*/  FFMA.FTZ R185, R144, UR45, -R9.reuse ;  /* 0x0000002d90b97c23 */ /* 0x101fe20008010809 */
[----:B------:R-:W-:Y:S02]  /*16d90*/  FSEL R165, R165, -INF , !P5 ;  /* 0xff800000a5a57808 */ /* 0x000fe40006800000 */
[----:B------:R-:W-:Y:S01]  /*16da0*/  FMNMX.FTZ R183, R145, R140, !PT ;  /* 0x0000008c91b77209 */ /* 0x000fe20007810000 */
[----:B------:R-:W-:-:S01]  /*16db0*/  FFMA.FTZ R140, R143, UR45, -R9 ;  /* 0x0000002d8f8c7c23 */ /* 0x000fc20008010809 */
[----:B------:R-:W-:Y:S01]  /*16dc0*/  ISETP.GT.AND P5, PT, R184, 0x61, P3 ;  /* 0x00000061b800780c */ /* 0x000fe20001fa4270 */
[----:B------:R0:W-:Y:S01]  /*16dd0*/  MUFU.EX2 R139, R187 ;  /* 0x000000bb008b7308 */ /* 0x0001e20000000800 */
[----:B------:R-:W-:-:S02]  /*16de0*/  FMNMX.FTZ R182, R146, R183, !PT ;  /* 0x000000b792b67209 */ /* 0x000fc40007810000 */
[----:B------:R-:W-:Y:S02]  /*16df0*/  ISETP.LT.OR P5, PT, R186, 0x62, P5 ;  /* 0x00000062ba00780c */ /* 0x000fe40002fa1670 */
[----:B------:R-:W-:Y:S02]  /*16e00*/  FMNMX.FTZ R143, R149, R182, !PT ;  /* 0x000000b6958f7209 */ /* 0x000fe40007810000 */
        /* <DEDUP_REMOVED lines=20> */
[----:B------:R-:W-:Y:S01]  /*16f50*/  MUFU.EX2 R147, R187 ;  /* 0x000000bb00937308 */ /* 0x000fe20000000800 */
[----:B------:R-:W-:-:S02]  /*16f60*/  ISETP.GT.AND P5, PT, R184, 0x70, P3 ;  /* 0x00000070b800780c */ /* 0x000fc40001fa4270 */
[----:B------:R-:W-:Y:S02]  /*16f70*/  FMNMX.FTZ R182, R162, R183, !PT ;  /* 0x000000b7a2b67209 */ /* 0x000fe40007810000 */
[----:B------:R-:W-:Y:S02]  /*16f80*/  ISETP.LT.OR P5, PT, R186, 0x71, P5 ;  /* 0x00000071ba00780c */ /* 0x000fe40002fa1670 */
[----:B------:R-:W-:Y:S01]  /*16f90*/  FMNMX.FTZ R151, R165, R182, !PT ;  /* 0x000000b6a5977209 */ /* 0x000fe20007810000 */
[----:B------:R-:W-:Y:S01]  /*16fa0*/  MUFU.EX2 R132, R132 ;  /* 0x0000008400847308 */ /* 0x000fe20000000800 */
[----:B------:R-:W-:Y:S02]  /*16fb0*/  FSEL R173, R173, -INF , !P5 ;  /* 0xff800000adad7808 */ /* 0x000fe40006800000 */
[----:B------:R-:W-:Y:S02]  /*16fc0*/  ISETP.GT.AND P5, PT, R184, 0x71, P3 ;  /* 0x00000071b800780c */ /* 0x000fe40001fa4270 */
[----:B------:R-:W-:-:S02]  /*16fd0*/  FMNMX.FTZ R152, R166, R151, !PT ;  /* 0x00000097a6987209 */ /* 0x000fc40007810000 */
[----:B------:R-:W-:Y:S01]  /*16fe0*/  ISETP.LT.OR P5, PT, R186, 0x72, P5 ;  /* 0x00000072ba00780c */ /* 0x000fe20002fa1670 */
[----:B------:R0:W-:Y:S01]  /*16ff0*/  MUFU.EX2 R151, R185 ;  /* 0x000000b900977308 */ /* 0x0001e20000000800 */
[----:B------:R-:W-:Y:S01]  /*17000*/  FMNMX.FTZ R183, R169, R152, !PT ;  /* 0x00000098a9b77209 */ /* 0x000fe20007810000 */
[--C-:B------:R-:W-:Y:S01]  /*17010*/  FFMA.FTZ R152, R155, UR45, -R9.reuse ;  /* 0x0000002d9b987c23 */ /* 0x100fe20008010809 */
[----:B------:R-:W-:Y:S02]  /*17020*/  FSEL R174, R174, -INF , !P5 ;  /* 0xff800000aeae7808 */ /* 0x000fe40006800000 */
[----:B------:R-:W-:Y:S02]  /*17030*/  ISETP.GT.AND P5, PT, R184, 0x78, P3 ;  /* 0x00000078b800780c */ /* 0x000fe40001fa4270 */
[----:B------:R-:W-:Y:S01]  /*17040*/  FMNMX.FTZ R182, R170, R183, !PT ;  /* 0x000000b7aab67209 */ /* 0x000fe20007810000 */
[----:B------:R-:W-:Y:S01]  /*17050*/  MUFU.EX2 R136, R136 ;  /* 0x0000008800887308 */ /* 0x000fe20000000800 */
[----:B------:R-:W-:Y:S01]  /*17060*/  ISETP.GT.AND P3, PT, R184, 0x79, P3 ;  /* 0x00000079b800780c */ /* 0x000fe20001f64270 */
[--C-:B------:R-:W-:Y:S01]  /*17070*/  FFMA.FTZ R184, R156, UR45, -R9.reuse ;  /* 0x0000002d9cb87c23 */ /* 0x100fe20008010809 */
[----:B------:R-:W-:Y:S01]  /*17080*/  ISETP.LT.OR P5, PT, R186, 0x79, P5 ;  /* 0x00000079ba00780c */ /* 0x000fe20002fa1670 */
[--C-:B0-----:R-:W-:Y:S01]  /*17090*/  FFMA.FTZ R185, R159, UR45, -R9.reuse ;  /* 0x0000002d9fb97c23 */ /* 0x101fe20008010809 */
        /* <DEDUP_REMOVED lines=17> */
[----:B------:R-:W-:Y:S01]  /*171b0*/  FFMA.FTZ R180, R181, UR45, -R9 ;  /* 0x0000002db5b47c23 */ /* 0x000fe20008010809 */
[----:B------:R-:W-:Y:S01]  /*171c0*/  FSEL R181, R8, RZ, P4 ;  /* 0x000000ff08b57208 */ /* 0x000fe20002000000 */
[----:B------:R-:W0:Y:S01]  /*171d0*/  SHFL.BFLY PT, R183, R182, 0x2, 0x1f ;  /* 0x0c401f00b6b77f89 */ /* 0x000e2200000e0000 */
[----:B------:R-:W-:Y:S03]  /*171e0*/  MUFU.EX2 R156, R185 ;  /* 0x000000b9009c7308 */ /* 0x000fe60000000800 */
        /* <DEDUP_REMOVED lines=10> */
[----:B0-----:R-:W-:Y:S01]  /*17290*/  FMNMX.FTZ R9, R183, R182, !PT ;  /* 0x000000b6b7097209 */ /* 0x001fe20007810000 */
[----:B------:R-:W-:-:S03]  /*172a0*/  IMAD.U32 R182, RZ, RZ, UR45 ;  /* 0x0000002dffb67e24 */ /* 0x000fc6000f8e00ff */
[C---:B------:R-:W-:Y:S01]  /*172b0*/  FSETP.NEU.FTZ.AND P3, PT, R9.reuse, -INF , PT ;  /* 0xff8000000900780b */ /* 0x040fe20003f7d000 */
[----:B------:R-:W-:-:S02]  /*172c0*/  FFMA.FTZ R20, R9, R182, -8 ;  /* 0xc100000009147423 */ /* 0x000fc400000100b6 */
[----:B------:R0:W-:Y:S01]  /*172d0*/  MUFU.EX2 R183, R180 ;  /* 0x000000b400b77308 */ /* 0x0001e20000000800 */
[----:B-1----:R-:W-:-:S02]  /*172e0*/  FFMA.FTZ R182, R181, R5, R178 ;  /* 0x00000005b5b67223 */ /* 0x002fc400000100b2 */
[----:B------:R-:W-:-:S05]  /*172f0*/  FSEL R20, R20, RZ, P3 ;  /* 0x000000ff14147208 */ /* 0x000fca0001800000 */
        /* <DEDUP_REMOVED lines=15> */
[----:B------:R-:W-:Y:S01]  /*173f0*/  FSEL R142, R9, RZ, P3 ;  /* 0x000000ff098e7208 */ /* 0x000fe20001800000 */
[----:B------:R-:W-:Y:S01]  /*17400*/  MUFU.EX2 R185, R185 ;  /* 0x000000b900b97308 */ /* 0x000fe20000000800 */
[----:B0-----:R-:W-:-:S01]  /*17410*/  FFMA.FTZ R180, R145, UR45, -R20 ;  /* 0x0000002d91b47c23 */ /* 0x001fc20008010814 */
[--C-:B------:R-:W-:Y:S01]  /*17420*/  FFMA.FTZ R145, R149, UR45, -R20.reuse ;  /* 0x0000002d95917c23 */ /* 0x100fe20008010814 */
[----:B------:R-:W-:-:S01]  /*17430*/  FFMA.FTZ R149, R153, UR45, -R20 ;  /* 0x0000002d99957c23 */ /* 0x000fc20008010814 */
[----:B------:R-:W-:Y:S01]  /*17440*/  FADD.FTZ R142, -R142, R15 ;  /* 0x0000000f8e8e7221 */ /* 0x000fe20000010100 */
[----:B------:R-:W-:-:S01]  /*17450*/  FADD.FTZ R153, R11, R182 ;  /* 0x000000b60b997221 */ /* 0x000fc20000010000 */
[--C-:B------:R-:W-:Y:S01]  /*17460*/  FFMA.FTZ R146, R146, UR45, -R20.reuse ;  /* 0x0000002d92927c23 */ /* 0x100fe20008010814 */
[----:B------:R-:W-:-:S01]  /*17470*/  FFMA.FTZ R150, R150, UR45, -R20 ;  /* 0x0000002d96967c23 */ /* 0x000fc20008010814 */
[----:B------:R-:W-:Y:S01]  /*17480*/  FMUL.FTZ R142, R142, UR45 ;  /* 0x0000002d8e8e7c20 */ /* 0x000fe20008410000 */
[----:B------:R-:W-:Y:S01]  /*17490*/  MUFU.EX2 R18, R18 ;  /* 0x0000001200127308 */ /* 0x000fe20000000800 */
[----:B------:R-:W-:-:S01]  /*174a0*/  FFMA.FTZ R154, R154, UR45, -R20 ;  /* 0x0000002d9a9a7c23 */ /* 0x000fc20008010814 */
[--C-:B------:R-:W-:Y:S01]  /*174b0*/  FFMA.FTZ R158, R158, UR45, -R20.reuse ;  /* 0x0000002d9e9e7c23 */ /* 0x100fe20008010814 */
[----:B------:R-:W-:-:S01]  /*174c0*/  FFMA.FTZ R162, R162, UR45, -R20 ;  /* 0x0000002da2a27c23 */ /* 0x000fc20008010814 */
[--C-:B------:R-:W-:Y:S01]  /*174d0*/  FFMA.FTZ R166, R166, UR45, -R20.reuse ;  /* 0x0000002da6a67c23 */ /* 0x100fe20008010814 */
[----:B------:R-:W-:-:S01]  /*174e0*/  FFMA.FTZ R170, R170, UR45, -R20 ;  /* 0x0000002daaaa7c23 */ /* 0x000fc20008010814 */
[----:B------:R-:W-:-:S02]  /*174f0*/  FFMA.FTZ R174, R174, UR45, -R20 ;  /* 0x0000002daeae7c23 */ /* 0x000fc40008010814 */
[----:B------:R-:W0:Y:S08]  /*17500*/  MUFU.EX2 R142, R142 ;  /* 0x0000008e008e7308 */ /* 0x000e300000000800 */
[----:B------:R-:W1:Y:S08]  /*17510*/  MUFU.EX2 R120, R120 ;  /* 0x0000007800787308 */ /* 0x000e700000000800 */
[----:B------:R-:W2:Y:S01]  /*17520*/  MUFU.EX2 R121, R121 ;  /* 0x0000007900797308 */ /* 0x000ea20000000800 */
[----:B0-----:R-:W-:-:S01]  /*17530*/  FFMA.FTZ R5, R142, R4, R185 ;  /* 0x000000048e057223 */ /* 0x001fc200000100b9 */
[----:B------:R-:W-:Y:S01]  /*17540*/  FADD.FTZ R4, R10, R153 ;  /* 0x000000990a047221 */ /* 0x000fe20000010000 */
[----:B------:R-:W-:-:S02]  /*17550*/  FFMA.FTZ R153, R157, UR45, -R20 ;  /* 0x0000002d9d997c23 */ /* 0x000fc40008010814 */
[----:B------:R-:W-:-:S03]  /*17560*/  FADD.FTZ R5, R18, R5 ;  /* 0x0000000512057221 */ /* 0x000fc60000010000 */
[----:B------:R-:W0:Y:S08]  /*17570*/  MUFU.EX2 R122, R122 ;  /* 0x0000007a007a7308 */ /* 0x000e300000000800 */
[----:B------:R-:W3:Y:S08]  /*17580*/  MUFU.EX2 R125, R125 ;  /* 0x0000007d007d7308 */ /* 0x000ef00000000800 */
[----:B------:R-:W4:Y:S08]  /*17590*/  MUFU.EX2 R126, R126 ;  /* 0x0000007e007e7308 */ /* 0x000f300000000800 */
[----:B------:R1:W-:Y:S08]  /*175a0*/  MUFU.EX2 R15, R180 ;  /* 0x000000b4000f7308 */ /* 0x0003f00000000800 */
[----:B------:R-:W5:Y:S01]  /*175b0*/  MUFU.EX2 R129, R129 ;  /* 0x0000008100817308 */ /* 0x000f620000000800 */
[----:B-1----:R-:W-:-:S01]  /*175c0*/  FADD.FTZ R180, R120, R5 ;  /* 0x0000000578b47221 */ /* 0x002fc20000010000 */
[----:B------:R-:W-:-:S03]  /*175d0*/  FADD.FTZ R5, R123, R4 ;  /* 0x000000047b057221 */ /* 0x000fc60000010000 */
[----:B--2---:R-:W-:Y:S01]  /*175e0*/  FADD.FTZ R187, R121, R180 ;  /* 0x000000b479bb7221 */ /* 0x004fe20000010000 */
[----:B------:R-:W-:-:S02]  /*175f0*/  FADD.FTZ R4, R124, R5 ;  /* 0x000000057c047221 */ /* 0x000fc40000010000 */
[----:B------:R-:W1:Y:S01]  /*17600*/  MUFU.EX2 R130, R130 ;  /* 0x0000008200827308 */ /* 0x000e620000000800 */
[----:B0-----:R-:W-:-:S01]  /*17610*/  FADD.FTZ R180, R122, R187 ;  /* 0x000000bb7ab47221 */ /* 0x001fc20000010000 */
[----:B------:R-:W-:-:S03]  /*17620*/  FADD.FTZ R5, R127, R4 ;  /* 0x000000047f057221 */ /* 0x000fc60000010000 */
[----:B---3--:R-:W-:Y:S01]  /*17630*/  FADD.FTZ R157, R125, R180 ;  /* 0x000000b47d9d7221 */ /* 0x008fe20000010000 */
[----:B------:R-:W-:-:S02]  /*17640*/  FADD.FTZ R4, R128, R5 ;  /* 0x0000000580047221 */ /* 0x000fc40000010000 */
[----:B------:R-:W0:Y:S01]  /*17650*/  MUFU.EX2 R133, R133 ;  /* 0x0000008500857308 */ /* 0x000e220000000800 */
[----:B----4-:R-:W-:-:S01]  /*17660*/  FADD.FTZ R180, R126, R157 ;  /* 0x0000009d7eb47221 */ /* 0x010fc20000010000 */
[----:B------:R-:W-:Y:S01]  /*17670*/  FADD.FTZ R5, R131, R4 ;  /* 0x0000000483057221 */ /* 0x000fe20000010000 */
[----:B------:R-:W-:-:S02]  /*17680*/  FFMA.FTZ R157, R161, UR45, -R20 ;  /* 0x0000002da19d7c23 */ /* 0x000fc40008010814 */
[----:B-----5:R-:W-:Y:S01]  /*17690*/  FADD.FTZ R187, R129, R180 ;  /* 0x000000b481bb7221 */ /* 0x020fe20000010000 */
[----:B------:R-:W-:-:S02]  /*176a0*/  FADD.FTZ R4, R132, R5 ;  /* 0x0000000584047221 */ /* 0x000fc40000010000 */
[----:B------:R-:W2:Y:S01]  /*176b0*/  MUFU.EX2 R134, R134 ;  /* 0x0000008600867308 */ /* 0x000ea20000000800 */
[----:B-1----:R-:W-:-:S01]  /*176c0*/  FADD.FTZ R180, R130, R187 ;  /* 0x000000bb82b47221 */ /* 0x002fc20000010000 */
[----:B------:R-:W-:-:S04]  /*176d0*/  FADD.FTZ R5, R135, R4 ;  /* 0x0000000487057221 */ /* 0x000fc80000010000 */
[----:B------:R-:W-:Y:S02]  /*176e0*/  FADD.FTZ R4, R136, R5 ;  /* 0x0000000588047221 */ /* 0x000fe40000010000 */
[----:B------:R-:W1:Y:S01]  /*176f0*/  MUFU.EX2 R137, R137 ;  /* 0x0000008900897308 */ /* 0x000e620000000800 */
[----:B0-----:R-:W-:-:S01]  /*17700*/  FADD.FTZ R161, R133, R180 ;  /* 0x000000b485a17221 */ /* 0x001fc20000010000 */
[----:B------:R-:W-:-:S04]  /*17710*/  FADD.FTZ R5, R139, R4 ;  /* 0x000000048b057221 */ /* 0x000fc80000010000 */
[----:B------:R-:W-:Y:S02]  /*17720*/  FADD.FTZ R4, R140, R5 ;  /* 0x000000058c047221 */ /* 0x000fe40000010000 */
[----:B------:R-:W0:Y:S01]  /*17730*/  MUFU.EX2 R138, R138 ;  /* 0x0000008a008a7308 */ /* 0x000e220000000800 */
[----:B--2---:R-:W-:-:S01]  /*17740*/  FADD.FTZ R180, R134, R161 ;  /* 0x000000a186b47221 */ /* 0x004fc20000010000 */
[----:B------:R-:W-:Y:S01]  /*17750*/  FADD.FTZ R5, R143, R4 ;  /* 0x000000048f057221 */ /* 0x000fe20000010000 */
[----:B------:R-:W-:-:S01]  /*17760*/  FFMA.FTZ R161, R165, UR45, -R20 ;  /* 0x0000002da5a17c23 */ /* 0x000fc20008010814 */
[----:B------:R-:W-:Y:S02]  /*17770*/  FFMA.FTZ R165, R169, UR45, -R20 ;  /* 0x0000002da9a57c23 */ /* 0x000fe40008010814 */
[----:B------:R-:W-:-:S02]  /*17780*/  FADD.FTZ R4, R144, R5 ;  /* 0x0000000590047221 */ /* 0x000fc40000010000 */
[----:B------:R-:W2:Y:S01]  /*17790*/  MUFU.EX2 R141, R141 ;  /* 0x0000008d008d7308 */ /* 0x000ea20000000800 */
[----:B-1----:R-:W-:-:S07]  /*177a0*/  FADD.FTZ R187, R137, R180 ;  /* 0x000000b489bb7221 */ /* 0x002fce0000010000 */
[----:B------:R-:W1:Y:S01]  /*177b0*/  MUFU.EX2 R146, R146 ;  /* 0x0000009200927308 */ /* 0x000e620000000800 */
[----:B0-----:R-:W-:-:S01]  /*177c0*/  FADD.FTZ R180, R138, R187 ;  /* 0x000000bb8ab47221 */ /* 0x001fc20000010000 */
[----:B------:R-:W-:-:S06]  /*177d0*/  FADD.FTZ R187, R147, R4 ;  /* 0x0000000493bb7221 */ /* 0x000fcc0000010000 */
[----:B------:R-:W0:Y:S01]  /*177e0*/  MUFU.EX2 R145, R145 ;  /* 0x0000009100917308 */ /* 0x000e220000000800 */
[----:B--2---:R-:W-:-:S04]  /*177f0*/  FADD.FTZ R180, R141, R180 ;  /* 0x000000b48db47221 */ /* 0x004fc80000010000 */
[----:B------:R-:W-:Y:S01]  /*17800*/  FADD.FTZ R5, R15, R180 ;  /* 0x000000b40f057221 */ /* 0x000fe20000010000 */
[----:B------:R-:W-:-:S02]  /*17810*/  FADD.FTZ R180, R148, R187 ;  /* 0x000000bb94b47221 */ /* 0x000fc40000010000 */
[----:B------:R-:W2:Y:S01]  /*17820*/  MUFU.EX2 R150, R150 ;  /* 0x0000009600967308 */ /* 0x000ea20000000800 */
[----:B-1----:R-:W-:-:S01]  /*17830*/  FADD.FTZ R4, R146, R5 ;  /* 0x0000000592047221 */ /* 0x002fc20000010000 */
[----:B------:R-:W-:-:S04]  /*17840*/  FADD.FTZ R169, R151, R180 ;  /* 0x000000b497a97221 */ /* 0x000fc80000010000 */
[----:B------:R-:W-:Y:S01]  /*17850*/  FADD.FTZ R180, R152, R169 ;  /* 0x000000a998b47221 */ /* 0x000fe20000010000 */
[----:B------:R-:W-:-:S01]  /*17860*/  FFMA.FTZ R169, R173, UR45, -R20 ;  /* 0x0000002dada97c23 */ /* 0x000fc20008010814 */
[----:B------:R-:W1:Y:S01]  /*17870*/  MUFU.EX2 R149, R149 ;  /* 0x0000009500957308 */ /* 0x000e620000000800 */
[----:B0-----:R-:W-:-:S01]  /*17880*/  FADD.FTZ R5, R145, R4 ;  /* 0x0000000491057221 */ /* 0x001fc20000010000 */
[----:B------:R-:W-:-:S04]  /*17890*/  FADD.FTZ R187, R155, R180 ;  /* 0x000000b49bbb7221 */ /* 0x000fc80000010000 */
[----:B------:R-:W-:Y:S02]  /*178a0*/  FADD.FTZ R180, R156, R187 ;  /* 0x000000bb9cb47221 */ /* 0x000fe40000010000 */
[----:B------:R-:W0:Y:S01]  /*178b0*/  MUFU.EX2 R154, R154 ;  /* 0x0000009a009a7308 */ /* 0x000e220000000800 */
[----:B--2---:R-:W-:-:S01]  /*178c0*/  FADD.FTZ R4, R150, R5 ;  /* 0x0000000596047221 */ /* 0x004fc20000010000 */
[----:B------:R-:W-:-:S06]  /*178d0*/  FADD.FTZ R173, R159, R180 ;  /* 0x000000b49fad7221 */ /* 0x000fcc0000010000 */
        /* <DEDUP_REMOVED lines=10> */
[--C-:B------:R-:W-:Y:S01]  /*17980*/  FFMA.FTZ R173, R177, UR45, -R20.reuse ;  /* 0x0000002db1ad7c23 */ /* 0x100fe20008010814 */
[----:B------:R-:W-:-:S05]  /*17990*/  FFMA.FTZ R20, R179, UR45, -R20 ;  /* 0x0000002db3147c23 */ /* 0x000fca0008010814 */
        /* <DEDUP_REMOVED lines=31> */
[----:B--2---:R-:W-:-:S04]  /*17b90*/  FADD.FTZ R180, R176, R177 ;  /* 0x000000b1b0b47221 */ /* 0x004fc80000010000 */
[----:B------:R-:W-:Y:S01]  /*17ba0*/  FADD.FTZ R5, R183, R180 ;  /* 0x000000b4b7057221 */ /* 0x000fe20000010000 */
[----:B-1----:R-:W-:-:S04]  /*17bb0*/  FADD.FTZ R177, R173, R4 ;  /* 0x00000004adb17221 */ /* 0x002fc80000010000 */
[----:B0-----:R-:W-:Y:S01]  /*17bc0*/  FADD.FTZ R4, R20, R177 ;  /* 0x000000b114047221 */ /* 0x001fe20000010000 */
[----:B------:R-:W-:Y:S06]  /*17bd0*/  @!P0 BRA `(.L_x_1506) ;  /* 0x0000000000048947 */ /* 0x000fec0003800000 */
[----:B------:R-:W-:Y:S01]  /*17be0*/  BPT.TRAP 0x1 ;  /* 0x000000040000795c */ /* 0x000fe20000300000 */
.L_x_1506:
[----:B------:R-:W-:Y:S01]  /*17bf0*/  F2FP.SATFINITE.E4M3.F32.PACK_AB_MERGE_C R10, R123, R10, RZ ;  /* 0x0000000a7b0a723e */ /* 0x000fe200048070ff */
[----:B------:R-:W-:Y:S01]  /*17c00*/  FMUL.FTZ R24, R24, R181 ;  /* 0x000000b518187220 */ /* 0x000fe20000410000 */
[----:B------:R-:W-:Y:S01]  /*17c10*/  ISETP.GT.AND P3, PT, R0, R7, PT ;  /* 0x000000070000720c */ /* 0x000fe20003f64270 */
[----:B------:R-:W-:Y:S01]  /*17c20*/  FMUL.FTZ R25, R25, R181 ;  /* 0x000000b519197220 */ /* 0x000fe20000410000 */
[----:B------:R-:W-:Y:S01]  /*17c30*/  F2FP.SATFINITE.E4M3.F32.PACK_AB_MERGE_C R196, R11, R178, R10 ;  /* 0x000000b20bc4723e */ /* 0x000fe2000480700a */
[----:B------:R-:W-:Y:S01]  /*17c40*/  IMAD R10, R19, 0x8, R16 ;  /* 0x00000008130a7824 */ /* 0x000fe200078e0210 */
[----:B------:R-:W-:Y:S01]  /*17c50*/  F2FP.SATFINITE.E4M3.F32.PACK_AB_MERGE_C R120, R121, R120, RZ ;  /* 0x000000787978723e */ /* 0x000fe200048070ff */
[----:B------:R-:W-:Y:S01]  /*17c60*/  IMAD.U32 R11, RZ, RZ, UR38 ;  /* 0x00000026ff0b7e24 */ /* 0x000fe2000f8e00ff */
        /* <DEDUP_REMOVED lines=128> */
[----:B------:R-:W-:Y:S02]  /*18470*/  IMAD.MOV.U32 R20, RZ, RZ, R8 ;  /* 0x000000ffff147224 */ /* 0x000fe400078e0008 */
[----:B------:R-:W-:Y:S02]  /*18480*/  IMAD.MOV.U32 R18, RZ, RZ, R21 ;  /* 0x000000ffff127224 */ /* 0x000fe400078e0015 */
[----:B------:R-:W-:Y:S01]  /*18490*/  IMAD.MOV.U32 R19, RZ, RZ, R14 ;  /* 0x000000ffff137224 */ /* 0x000fe200078e000e */
[----:B0-----:R-:W-:Y:S06]  /*184a0*/  @P3 BRA `(.L_x_1507) ;  /* 0xffffffc4009c3947 */ /* 0x001fec000383ffff */
[----:B------:R-:W-:Y:S02]  /*184b0*/  IMAD.MOV.U32 R15, RZ, RZ, R9 ;  /* 0x000000ffff0f7224 */ /* 0x000fe400078e0009 */
[----:B------:R-:W-:Y:S02]  /*184c0*/  IMAD.MOV.U32 R20, RZ, RZ, R8 ;  /* 0x000000ffff147224 */ /* 0x000fe400078e0008 */
[----:B------:R-:W-:Y:S02]  /*184d0*/  IMAD.MOV.U32 R19, RZ, RZ, R14 ;  /* 0x000000ffff137224 */ /* 0x000fe400078e000e */
[----:B------:R-:W-:-:S07]  /*184e0*/  IMAD.MOV.U32 R18, RZ, RZ, R21 ;  /* 0x000000ffff127224 */ /* 0x000fce00078e0015 */
.L_x_1488:
[----:B------:R-:W0:Y:S01]  /*184f0*/  LDC R10, c[0x0][0x9e4] ;  /* 0x00027900ff0a7b82 */ /* 0x000e220000000800 */
[----:B------:R-:W-:Y:S02]  /*18500*/  ULDC UR10, c[0x0][0x9dc] ;  /* 0x00027700000a7ab9 */ /* 0x000fe40000000800 */
[----:B------:R-:W-:Y:S01]  /*18510*/  VIADD R7, R219, -UR10 ;  /* 0x8000000adb077c36 */ /* 0x000fe20008000000 */
[----:B0-----:R-:W-:-:S13]  /*18520*/  ISETP.GE.AND P5, PT, R10, 0x1, PT ;  /* 0x000000010a00780c */ /* 0x001fda0003fa6270 */
[----:B------:R-:W-:Y:S05]  /*18530*/  @!P5 BRA `(.L_x_1508) ;  /* 0x000000000044d947 */ /* 0x000fea0003800000 */
        /* <DEDUP_REMOVED lines=10> */
.L_x_1510:
[----:B------:R-:W-:-:S13]  /*185e0*/  ISETP.NE.AND P2, PT, R10, 0x1, PT ;  /* 0x000000010a00780c */ /* 0x000fda0003f45270 */
[----:B------:R-:W0:Y:S02]  /*185f0*/  @P2 LDC.64 R8, c[0x0][0x9e8] ;  /* 0x00027a00ff082b82 */ /* 0x000e240000000a00 */
[----:B0-----:R-:W-:-:S05]  /*18600*/  @P2 IMAD.HI.U32 R8, R219, R8, RZ ;  /* 0x00000008db082227 */ /* 0x001fca00078e00ff */
[----:B------:R-:W-:-:S07]  /*18610*/  @P2 SHF.R.U32.HI R219, RZ, R9, R8 ;  /* 0x00000009ffdb2219 */ /* 0x000fce0000011608 */
.L_x_1511:
[----:B------:R-:W-:Y:S05]  /*18620*/  BSYNC B0 ;  /* 0x0000000000007941 */ /* 0x000fea0003800000 */
.L_x_1509:
[----:B------:R-:W-:-:S05]  /*18630*/  IMAD R8, R219, R10, RZ ;  /* 0x0000000adb087224 */ /* 0x000fca00078e02ff */
[----:B------:R-:W-:-:S07]  /*18640*/  VIMNMX R7, R7, R8, !PT ;  /* 0x0000000807077248 */ /* 0x000fce0007fe0100 */
.L_x_1508:
[----:B------:R-:W-:-:S05]  /*18650*/  VIADD R7, R7, 0x7f ;  /* 0x0000007f07077836 */ /* 0x000fca0000000000 */
[----:B------:R-:W-:-:S04]  /*18660*/  SHF.R.S32.HI R8, RZ, 0x1f, R7 ;  /* 0x0000001fff087819 */ /* 0x000fc80000011407 */
[----:B------:R-:W-:-:S04]  /*18670*/  LEA.HI R8, R8, R7, RZ, 0x7 ;  /* 0x0000000708087211 */ /* 0x000fc800078f38ff */
[----:B------:R-:W-:-:S04]  /*18680*/  SHF.R.S32.HI R13, RZ, 0x7, R8 ;  /* 0x00000007ff0d7819 */ /* 0x000fc80000011408 */
[----:B------:R-:W-:-:S04]  /*18690*/  VIMNMX R13, R210, R13, !PT ;  /* 0x0000000dd20d7248 */ /* 0x000fc80007fe0100 */
[----:B------:R-:W-:-:S13]  /*186a0*/  ISETP.GE.AND P2, PT, R0, R13, PT ;  /* 0x0000000d0000720c */ /* 0x000fda0003f46270 */
[----:B------:R-:W-:Y:S05]  /*186b0*/  @!P2 BRA `(.L_x_1512) ;  /* 0x000000280088a947 */ /* 0x000fea0003800000 */
[----:B------:R-:W-:Y:S02]  /*186c0*/  IMAD.MOV.U32 R12, RZ, RZ, R15 ;  /* 0x000000ffff0c7224 */ /* 0x000fe400078e000f */
[----:B------:R-:W-:Y:S02]  /*186d0*/  IMAD.MOV.U32 R7, RZ, RZ, R20 ;  /* 0x000000ffff077224 */ /* 0x000fe400078e0014 */
[----:B------:R-:W-:-:S07]  /*186e0*/  IMAD.MOV.U32 R21, RZ, RZ, R18 ;  /* 0x000000ffff157224 */ /* 0x000fce00078e0012 */
.L_x_1523:
        /* <DEDUP_REMOVED lines=8> */
.L_x_1514:
[----:B------:R-:W-:-:S05]  /*18770*/  VIADD R8, R19, 0x1 ;  /* 0x0000000113087836 */ /* 0x000fca0000000000 */
[----:B------:R-:W-:-:S04]  /*18780*/  ISETP.NE.AND P3, PT, R8, 0x2, PT ;  /* 0x000000020800780c */ /* 0x000fc80003f65270 */
[----:B------:R-:W-:Y:S02]  /*18790*/  SEL R9, R8, RZ, P3 ;  /* 0x000000ff08097207 */ /* 0x000fe40001800000 */
[----:B------:R-:W-:-:S03]  /*187a0*/  SHF.L.U32 R8, R18, 0x1f, RZ ;  /* 0x0000001f12087819 */ /* 0x000fc600000006ff */
[----:B------:R-:W-:-:S04]  /*187b0*/  IMAD R9, R9, 0x8, R16 ;  /* 0x0000000809097824 */ /* 0x000fc800078e0210 */
[----:B------:R0:W1:Y:S01]  /*187c0*/  SYNCS.PHASECHK.TRANS64.TRYWAIT P3, [R9+URZ+0x2a830], R8 ;  /* 0x02a83008090075a7 */ /* 0x000062000806017f */
[----:B------:R-:W-:Y:S05]  /*187d0*/  @!P0 BRA `(.L_x_1515) ;  /* 0x0000000000048947 */ /* 0x000fea0003800000 */
[----:B------:R-:W-:Y:S01]  /*187e0*/  BPT.TRAP 0x1 ;  /* 0x000000040000795c */ /* 0x000fe20000300000 */
.L_x_1515:
[----:B------:R-:W-:Y:S04]  /*187f0*/  BSSY B0, `(.L_x_1513) ;  /* 0x0000004000007945 */ /* 0x000fe80003800000 */
[----:B-1----:R-:W-:Y:S05]  /*18800*/  @P3 BRA `(.L_x_1516) ;  /* 0x0000000000083947 */ /* 0x002fea0003800000 */
[----:B------:R-:W1:Y:S02]  /*18810*/  SYNCS.PHASECHK.TRANS64.TRYWAIT P3, [R9+URZ+0x2a830], R8 ;  /* 0x02a83008090075a7 */ /* 0x000e64000806017f */
[----:B-1----:R-:W-:Y:S05]  /*18820*/  @!P3 BRA `(.L_x_1517) ;  /* 0x000001180078b947 */ /* 0x002fea0003800000 */
.L_x_1516:
[----:B------:R-:W-:Y:S05]  /*18830*/  BSYNC B0 ;  /* 0x0000000000007941 */ /* 0x000fea0003800000 */
.L_x_1513:
[----:B------:R-:W2:Y:S01]  /*18840*/  S2R R10, SR_TID.X ;  /* 0x00000000000a7919 */ /* 0x000ea20000002100 */
[----:B01----:R-:W-:Y:S01]  /*18850*/  IMAD.MOV.U32 R9, RZ, RZ, -0x7fffffe0 ;  /* 0x80000020ff097424 */ /* 0x003fe200078e00ff */
[----:B------:R-:W-:Y:S05]  /*18860*/  WARPSYNC.ALL ;  /* 0x0000000000007948 */ /* 0x000fea0003800000 */
[----:B------:R-:W-:Y:S01]  /*18870*/  R2UR UR11, R9 ;  /* 0x00000000090b72ca */ /* 0x000fe200000e0000 */
[----:B------:R-:W-:Y:S01]  /*18880*/  VIADD R14, R19, 0x1 ;  /* 0x00000001130e7836 */ /* 0x000fe20000000000 */
[----:B------:R-:W-:Y:S01]  /*18890*/  UMOV UR28, UR4 ;  /* 0x00000004001c7c82 */ /* 0x000fe20008000000 */
[----:B------:R-:W-:Y:S01]  /*188a0*/  IMAD.MOV.U32 R11, RZ, RZ, -0x7fffffe0 ;  /* 0x80000020ff0b7424 */ /* 0x000fe200078e00ff */
[----:B------:R-:W-:-:S02]  /*188b0*/  UMOV UR29, UR5 ;  /* 0x00000005001d7c82 */ /* 0x000fc40008000000 */
[C---:B------:R-:W-:Y:S02]  /*188c0*/  ISETP.NE.AND P3, PT, R14.reuse, 0x2, PT ;  /* 0x000000020e00780c */ /* 0x040fe40003f65270 */
[----:B------:R-:W-:Y:S01]  /*188d0*/  R2UR UR15, R11 ;  /* 0x000000000b0f72ca */ /* 0x000fe200000e0000 */
[----:B------:R-:W-:Y:S01]  /*188e0*/  IMAD.MOV.U32 R11, RZ, RZ, -0x7fffffe0 ;  /* 0x80000020ff0b7424 */ /* 0x000fe200078e00ff */
[----:B------:R-:W-:-:S04]  /*188f0*/  SEL R14, R14, RZ, P3 ;  /* 0x000000ff0e0e7207 */ /* 0x000fc80001800000 */
[----:B------:R-:W-:Y:S01]  /*18900*/  R2UR UR19, R11 ;  /* 0x000000000b1372ca */ /* 0x000fe200000e0000 */
[----:B------:R-:W-:Y:S02]  /*18910*/  IMAD R8, R14, 0x600, R6 ;  /* 0x000006000e087824 */ /* 0x000fe400078e0206 */
[----:B------:R-:W-:-:S03]  /*18920*/  IMAD.MOV.U32 R11, RZ, RZ, -0x7fffffe0 ;  /* 0x80000020ff0b7424 */ /* 0x000fc600078e00ff */
[----:B------:R-:W-:Y:S02]  /*18930*/  R2UR UR10, R8 ;  /* 0x00000000080a72ca */ /* 0x000fe400000e0000 */
[----:B------:R-:W-:Y:S01]  /*18940*/  R2UR UR23, R11 ;  /* 0x000000000b1772ca */ /* 0x000fe200000e0000 */
[----:B------:R-:W-:Y:S01]  /*18950*/  IMAD.MOV.U32 R11, RZ, RZ, -0x7fffffe0 ;  /* 0x80000020ff0b7424 */ /* 0x000fe200078e00ff */
[----:B--2---:R-:W-:-:S04]  /*18960*/  SHF.R.U32.HI R10, RZ, 0x7, R10 ;  /* 0x00000007ff0a7819 */ /* 0x004fc8000001160a */
[----:B------:R-:W-:Y:S01]  /*18970*/  R2UR UR27, R11 ;  /* 0x000000000b1b72ca */ /* 0x000fe200000e0000 */
[----:B------:R-:W-:Y:S02]  /*18980*/  VIADD R9, R10, 0x8 ;  /* 0x000000080a097836 */ /* 0x000fe40000000000 */
[----:B------:R-:W-:-:S03]  /*18990*/  VIADD R10, R8, 0x2 ;  /* 0x00000002080a7836 */ /* 0x000fc60000000000 */
[----:B------:R0:W-:Y:S02]  /*189a0*/  BAR.SYNC.DEFER_BLOCKING R9, 0x100 ;  /* 0x000400090000751d */ /* 0x0001e40000010000 */
[----:B------:R-:W-:Y:S01]  /*189b0*/  R2UR UR14, R10 ;  /* 0x000000000a0e72ca */ /* 0x000fe200000e0000 */
[----:B------:R-:W-:-:S05]  /*189c0*/  VIADD R10, R8, 0x200 ;  /* 0x00000200080a7836 */ /* 0x000fca0000000000 */
[----:B------:R-:W-:Y:S01]  /*189d0*/  R2UR UR18, R10 ;  /* 0x000000000a1272ca */ /* 0x000fe200000e0000 */
[----:B------:R-:W-:Y:S02]  /*189e0*/  VIADD R10, R8, 0x202 ;  /* 0x00000202080a7836 */ /* 0x000fe40000000000 */
[----:B0-----:R-:W-:-:S03]  /*189f0*/  IMAD.MOV.U32 R9, RZ, RZ, -0x7fffffe0 ;  /* 0x80000020ff097424 */ /* 0x001fc600078e00ff */
[----:B------:R-:W-:Y:S01]  /*18a00*/  R2UR UR22, R10 ;  /* 0x000000000a1672ca */ /* 0x000fe200000e0000 */
[C---:B------:R-:W-:Y:S01]  /*18a10*/  VIADD R10, R8.reuse, 0x400 ;  /* 0x00000400080a7836 */ /* 0x040fe20000000000 */
[----:B------:R-:W-:Y:S01]  /*18a20*/  R2UR UR31, R9 ;  /* 0x00000000091f72ca */ /* 0x000fe200000e0000 */
[----:B------:R-:W-:-:S03]  /*18a30*/  VIADD R8, R8, 0x402 ;  /* 0x0000040208087836 */ /* 0x000fc60000000000 */
[----:B------:R-:W-:Y:S02]  /*18a40*/  R2UR UR26, R10 ;  /* 0x000000000a1a72ca */ /* 0x000fe400000e0000 */
[----:B------:R-:W-:Y:S01]  /*18a50*/  R2UR UR30, R8 ;  /* 0x00000000081e72ca */ /* 0x000fe200000e0000 */
        /* <DEDUP_REMOVED lines=21> */
.L_x_1519:
[----:B------:R-:W-:Y:S01]  /*18bb0*/  SHF.L.U32 R8, R21, 0x1f, RZ ;  /* 0x0000001f15087819 */ /* 0x000fe200000006ff */
[----:B------:R-:W-:-:S04]  /*18bc0*/  IMAD R9, R19, 0x8, R16 ;  /* 0x0000000813097824 */ /* 0x000fc800078e0210 */
[----:B------:R0:W1:Y:S01]  /*18bd0*/  SYNCS.PHASECHK.TRANS64.TRYWAIT P2, [R9+URZ+0x2a850], R8 ;  /* 0x02a85008090075a7 */ /* 0x000062000804017f */
[----:B------:R-:W-:Y:S05]  /*18be0*/  @!P0 BRA `(.L_x_1520) ;  /* 0x0000000000048947 */ /* 0x000fea0003800000 */
[----:B------:R-:W-:Y:S01]  /*18bf0*/  BPT.TRAP 0x1 ;  /* 0x000000040000795c */ /* 0x000fe20000300000 */
.L_x_1520:
[----:B-1----:R-:W-:Y:S05]  /*18c00*/  @P2 BRA `(.L_x_1518) ;  /* 0x0000000000082947 */ /* 0x002fea0003800000 */
[----:B------:R-:W1:Y:S02]  /*18c10*/  SYNCS.PHASECHK.TRANS64.TRYWAIT P2, [R9+URZ+0x2a850], R8 ;  /* 0x02a85008090075a7 */ /* 0x000e64000804017f */
[----:B-1----:R-:W-:Y:S05]  /*18c20*/  @!P2 BRA `(.L_x_1521) ;  /* 0x00000114008ca947 */ /* 0x002fea0003800000 */
.L_x_1518:
[----:B01----:R-:W-:Y:S01]  /*18c30*/  VIADD R8, R16, 0x400 ;  /* 0x0000040010087836 */ /* 0x003fe20000000000 */
[----:B------:R-:W-:Y:S05]  /*18c40*/  WARPSYNC.ALL ;  /* 0x0000000000007948 */ /* 0x000fea0003800000 */
[----:B------:R-:W-:-:S04]  /*18c50*/  SHF.R.U32.HI R8, RZ, 0x4, R8 ;  /* 0x00000004ff087819 */ /* 0x000fc80000011608 */
[----:B------:R-:W-:-:S04]  /*18c60*/  LOP3.LUT R8, R8, 0x3fff, RZ, 0xc0, !PT ;  /* 0x00003fff08087812 */ /* 0x000fc800078ec0ff */
[----:B------:R-:W-:-:S05]  /*18c70*/  LOP3.LUT R8, R8, 0x10000, RZ, 0xfc, !PT ;  /* 0x0001000008087812 */ /* 0x000fca00078efcff */
[----:B------:R-:W-:Y:S01]  /*18c80*/  IMAD R8, R19, 0x600, R8 ;  /* 0x0000060013087824 */ /* 0x000fe200078e0208 */
[----:B------:R-:W-:Y:S01]  /*18c90*/  WARPGROUP.ARRIVE ;  /* 0x00000000000079c5 */ /* 0x000fe20000000000 */
[----:B------:R-:W-:Y:S02]  /*18ca0*/  IMAD.MOV.U32 R9, RZ, RZ, 0x40000040 ;  /* 0x40000040ff097424 */ /* 0x000fe400078e00ff */
[----:B------:R-:W-:Y:S01]  /*18cb0*/  FMUL.FTZ R21, R2, R123 ;  /* 0x0000007b02157220 */ /* 0x000fe20000410000 */
[C---:B------:R-:W-:Y:S01]  /*18cc0*/  VIADD R10, R8.reuse, 0x2 ;  /* 0x00000002080a7836 */ /* 0x040fe20000000000 */
[----:B------:R-:W-:Y:S01]  /*18cd0*/  R2UR UR10, R8 ;  /* 0x00000000080a72ca */ /* 0x000fe200000e0000 */
[----:B------:R-:W-:Y:S01]  /*18ce0*/  IMAD.MOV.U32 R11, RZ, RZ, 0x40000040 ;  /* 0x40000040ff0b7424 */ /* 0x000fe200078e00ff */
[----:B------:R-:W-:Y:S01]  /*18cf0*/  R2UR UR11, R9 ;  /* 0x00000000090b72ca */ /* 0x000fe200000e0000 */
        /* <DEDUP_REMOVED lines=11> */
[----:B------:R-:W-:Y:S01]  /*18db0*/  FMUL.FTZ R141, R2, R143 ;  /* 0x0000008f028d7220 */ /* 0x000fe20000410000 */
        /* <DEDUP_REMOVED lines=29> */
[----:B------:R-:W-:Y:S01]  /*18f90*/  FMNMX.FTZ R15, R9, R20, !PT ;  /* 0x00000014090f7209 */ /* 0x000fe20007810000 */
        /* <DEDUP_REMOVED lines=25> */
[C---:B------:R-:W-:Y:S01]  /*19130*/  FMUL.FTZ R171, R2.reuse, R173 ;  /* 0x000000ad02ab7220 */ /* 0x040fe20000410000 */
[----:B------:R-:W0:Y:S01]  /*19140*/  MUFU.TANH R131, R131 ;  /* 0x0000008300837308 */ /* 0x000e220000002400 */
        /* <DEDUP_REMOVED lines=15> */
[----:B------:R-:W3:Y:S01]  /*19240*/  MUFU.TANH R135, R135 ;  /* 0x0000008700877308 */ /* 0x000ee20000002400 */
[----:B0-----:R-:W-:-:S07]  /*19250*/  FMNMX.FTZ R121, R131, R120, !PT ;  /* 0x0000007883797209 */ /* 0x001fce0007810000 */
[----:B------:R-:W0:Y:S01]  /*19260*/  MUFU.TANH R138, R138 ;  /* 0x0000008a008a7308 */ /* 0x000e220000002400 */
[----:B-1----:R-:W-:-:S07]  /*19270*/  FMNMX.FTZ R120, R134, R121, !PT ;  /* 0x0000007986787209 */ /* 0x002fce0007810000 */
[----:B------:R-:W1:Y:S01]  /*19280*/  MUFU.TANH R139, R139 ;  /* 0x0000008b008b7308 */ /* 0x000e620000002400 */
[----:B---3--:R-:W-:-:S07]  /*19290*/  FMNMX.FTZ R121, R135, R120, !PT ;  /* 0x0000007887797209 */ /* 0x008fce0007810000 */
[----:B------:R-:W3:Y:S01]  /*192a0*/  MUFU.TANH R142, R142 ;  /* 0x0000008e008e7308 */ /* 0x000ee20000002400 */
[----:B0-----:R-:W-:Y:S02]  /*192b0*/  FMNMX.FTZ R120, R138, R121, !PT ;  /* 0x000000798a787209 */ /* 0x001fe40007810000 */
[----:B--2---:R-:W-:-:S05]  /*192c0*/  SHF.R.U32.HI R209, RZ, 0x7, R209 ;  /* 0x00000007ffd17819 */ /* 0x004fca00000116d1 */
[----:B------:R-:W0:Y:S01]  /*192d0*/  MUFU.TANH R143, R143 ;  /* 0x0000008f008f7308 */ /* 0x000e220000002400 */
[----:B-1----:R-:W-:-:S07]  /*192e0*/  FMNMX.FTZ R121, R139, R120, !PT ;  /* 0x000000788b797209 */ /* 0x002fce0007810000 */
[----:B------:R-:W1:Y:S01]  /*192f0*/  MUFU.TANH R146, R146 ;  /* 0x0000009200927308 */ /* 0x000e620000002400 */
[----:B---3--:R-:W-:-:S07]  /*19300*/  FMNMX.FTZ R120, R142, R121, !PT ;  /* 0x000000798e787209 */ /* 0x008fce0007810000 */
        /* <DEDUP_REMOVED lines=21> */
[----:B-1----:R-:W-:Y:S01]  /*19460*/  FMNMX.FTZ R121, R163, R120, !PT ;  /* 0x00000078a3797209 */ /* 0x002fe20007810000 */
[----:B------:R-:W-:Y:S02]  /*19470*/  WARPGROUP.DEPBAR.LE gsb0, 0x0 ;  /* 0x00008000000079c5 */ /* 0x000fe40000010000 */
[----:B------:R-:W-:-:S04]  /*19480*/  WARPGROUP.ARRIVE ;  /* 0x00000000000079c5 */ /* 0x000fc80000000000 */
[----:B------:R-:W1:Y:S01]  /*19490*/  MUFU.TANH R21, R21 ;  /* 0x0000001500157308 */ /* 0x000e620000002400 */
[----:B--2---:R-:W-:Y:S01]  /*194a0*/  FMNMX.FTZ R20, R11, R12, !PT ;  /* 0x0000000c0b147209 */ /* 0x004fe20007810000 */
[----:B------:R-:W-:Y:S06]  /*194b0*/  QGMMA.64x192x32.F32.E4M3.E4M3 R24, R192, gdesc[UR8], R24, gsb0 ;  /* 0x02e00008c0187df3 */ /* 0x000fec0008000818 */
        /* <DEDUP_REMOVED lines=29> */
[----:B--2---:R-:W-:Y:S01]  /*19690*/  FMNMX.FTZ R182, R179, R120, !PT ;  /* 0x00000078b3b67209 */ /* 0x004fe20007810000 */
[----:B------:R-:W-:-:S04]  /*196a0*/  VIADD R120, R8, 0x4 ;  /* 0x0000000408787836 */ /* 0x000fc80000000000 */
[----:B------:R-:W2:Y:S01]  /*196b0*/  SHFL.BFLY PT, R121, R182, 0x2, 0x1f ;  /* 0x0c401f00b6797f89 */ /* 0x000ea200000e0000 */
[----:B------:R-:W-:Y:S01]  /*196c0*/  R2UR UR10, R120 ;  /* 0x00000000780a72ca */ /* 0x000fe200000e0000 */
[----:B------:R-:W3:Y:S01]  /*196d0*/  MUFU.TANH R140, R140 ;  /* 0x0000008c008c7308 */ /* 0x000ee20000002400 */
[----:B0-----:R-:W-:Y:S01]  /*196e0*/  FMNMX.FTZ R20, R136, R15, !PT ;  /* 0x0000000f88147209 */ /* 0x001fe20007810000 */
[----:B------:R-:W-:-:S06]  /*196f0*/  VIADD R120, R8, 0x6 ;  /* 0x0000000608787836 */ /* 0x000fcc0000000000 */
[----:B------:R-:W0:Y:S01]  /*19700*/  MUFU.TANH R141, R141 ;  /* 0x0000008d008d7308 */ /* 0x000e220000002400 */
[----:B-1----:R-:W-:-:S07]  /*19710*/  FMNMX.FTZ R15, R137, R20, !PT ;  /* 0x00000014890f7209 */ /* 0x002fce0007810000 */
[----:B------:R-:W1:Y:S01]  /*19720*/  MUFU.TANH R144, R144 ;  /* 0x0000009000907308 */ /* 0x000e620000002400 */
[----:B---3--:R-:W-:Y:S02]  /*19730*/  FMNMX.FTZ R20, R140, R15, !PT ;  /* 0x0000000f8c147209 */ /* 0x008fe40007810000 */
[----:B--2---:R-:W-:Y:S01]  /*19740*/  FMNMX.FTZ R183, R182, R121, !PT ;  /* 0x00000079b6b77209 */ /* 0x004fe20007810000 */
[----:B------:R-:W-:-:S04]  /*19750*/  IMAD.MOV.U32 R121, RZ, RZ, 0x40000040 ;  /* 0x40000040ff797424 */ /* 0x000fc800078e00ff */
[----:B------:R-:W2:Y:S01]  /*19760*/  MUFU.TANH R145, R145 ;  /* 0x0000009100917308 */ /* 0x000ea20000002400 */
[----:B0-----:R-:W-:Y:S02]  /*19770*/  FMNMX.FTZ R15, R141, R20, !PT ;  /* 0x000000148d0f7209 */ /* 0x001fe40007810000 */
[----:B------:R-:W-:Y:S01]  /*19780*/  R2UR UR11, R121 ;  /* 0x00000000790b72ca */ /* 0x000fe200000e0000 */
[----:B------:R-:W-:-:S04]  /*19790*/  IMAD.MOV.U32 R121, RZ, RZ, 0x40000040 ;  /* 0x40000040ff797424 */ /* 0x000fc800078e00ff */
        /* <DEDUP_REMOVED lines=18> */
[----:B------:R-:W-:Y:S01]  /*198c0*/  QGMMA.64x192x32.F32.E4M3.E4M3 R24, R188, gdesc[UR8], R24, gsb0 ;  /* 0x02e00008bc187df3 */ /* 0x000fe20008000818 */
[----:B------:R-:W-:Y:S01]  /*198d0*/  R2UR UR11, R121 ;  /* 0x00000000790b72ca */ /* 0x000fe200000e0000 */
[----:B------:R-:W-:Y:S01]  /*198e0*/  IMAD.U32 R121, RZ, RZ, UR45 ;  /* 0x0000002dff797e24 */ /* 0x000fe2000f8e00ff */
[----:B------:R-:W-:-:S03]  /*198f0*/  R2UR UR10, R120 ;  /* 0x00000000780a72ca */ /* 0x000fc600000e0000 */
        /* <DEDUP_REMOVED lines=19> */
[----:B0-----:R-:W-:-:S04]  /*19a30*/  FMNMX.FTZ R15, R177, R20, !PT ;  /* 0x00000014b10f7209 */ /* 0x001fc80007810000 */
[----:B-1----:R-:W-:-:S04]  /*19a40*/  FMNMX.FTZ R20, R180, R15, !PT ;  /* 0x0000000fb4147209 */ /* 0x002fc80007810000 */
[----:B--2---:R-:W-:-:S05]  /*19a50*/  FMNMX.FTZ R15, R181, R20, !PT ;  /* 0x00000014b50f7209 */ /* 0x004fca0007810000 */
[----:B------:R-:W0:Y:S02]  /*19a60*/  SHFL.BFLY PT, R20, R15, 0x2, 0x1f ;  /* 0x0c401f000f147f89 */ /* 0x000e2400000e0000 */
[----:B0-----:R-:W-:Y:S02]  /*19a70*/  FMNMX.FTZ R192, R15, R20, !PT ;  /* 0x000000140fc07209 */ /* 0x001fe40007810000 */
[----:B------:R-:W0:Y:S04]  /*19a80*/  SHFL.BFLY PT, R20, R183, 0x1, 0x1f ;  /* 0x0c201f00b7147f89 */ /* 0x000e2800000e0000 */
[----:B------:R-:W1:Y:S01]  /*19a90*/  SHFL.BFLY PT, R193, R192, 0x1, 0x1f ;  /* 0x0c201f00c0c17f89 */ /* 0x000e6200000e0000 */
[----:B0-----:R-:W-:Y:S02]  /*19aa0*/  FMNMX.FTZ R20, R183, R20, !PT ;  /* 0x00000014b7147209 */ /* 0x001fe40007810000 */
[----:B------:R-:W-:-:S02]  /*19ab0*/  IADD3 R183, -R209, 0xb, RZ ;  /* 0x0000000bd1b77810 */ /* 0x000fc40007ffe1ff */
[----:B-1----:R-:W-:Y:S01]  /*19ac0*/  FMNMX.FTZ R15, R192, R193, !PT ;  /* 0x000000c1c00f7209 */ /* 0x002fe20007810000 */
[----:B------:R-:W-:-:S04]  /*19ad0*/  FADD.FTZ R7, -R20, R7 ;  /* 0x0000000714077221 */ /* 0x000fc80000010100 */
[----:B------:R-:W-:Y:S01]  /*19ae0*/  FMUL.FTZ R8, R7, UR45 ;  /* 0x0000002d07087c20 */ /* 0x000fe20008410000 */
[----:B------:R-:W-:-:S01]  /*19af0*/  FADD.FTZ R7, -R15, R12 ;  /* 0x0000000c0f077221 */ /* 0x000fc20000010100 */
        /* <DEDUP_REMOVED lines=31> */
[----:B------:R-:W-:-:S02]  /*19cf0*/  IMAD.U32 R178, RZ, RZ, UR45 ;  /* 0x0000002dffb27e24 */ /* 0x000fc4000f8e00ff */
[----:B------:R-:W-:-:S01]  /*19d00*/  FFMA.FTZ R167, R171, UR45, -R12 ;  /* 0x0000002daba77c23 */ /* 0x000fc2000801080c */
[--C-:B------:R-:W-:Y:S01]  /*19d10*/  FFMA.FTZ R171, R175, UR45, -R12.reuse ;  /* 0x0000002dafab7c23 */ /* 0x100fe2000801080c */
[----:B------:R-:W-:-:S01]  /*19d20*/  FFMA.FTZ R175, R179, UR45, -R12 ;  /* 0x0000002db3af7c23 */ /* 0x000fc2000801080c */
[----:B------:R-:W-:Y:S01]  /*19d30*/  FFMA.FTZ R12, R15, R178, -8 ;  /* 0xc10000000f0c7423 */ /* 0x000fe200000100b2 */
[----:B------:R-:W-:Y:S03]  /*19d40*/  MUFU.EX2 R8, R8 ;  /* 0x0000000800087308 */ /* 0x000fe60000000800 */
[----:B------:R-:W-:-:S01]  /*19d50*/  FFMA.FTZ R178, R11, UR45, -R12 ;  /* 0x0000002d0bb27c23 */ /* 0x000fc2000801080c */
[--C-:B------:R-:W-:Y:S01]  /*19d60*/  FFMA.FTZ R11, R21, UR45, -R12.reuse ;  /* 0x0000002d150b7c23 */ /* 0x100fe2000801080c */
[----:B------:R-:W-:-:S01]  /*19d70*/  FFMA.FTZ R21, R124, UR45, -R12 ;  /* 0x0000002d7c157c23 */ /* 0x000fc2000801080c */
[--C-:B------:R-:W-:Y:S01]  /*19d80*/  FFMA.FTZ R124, R125, UR45, -R12.reuse ;  /* 0x0000002d7d7c7c23 */ /* 0x100fe2000801080c */
[----:B------:R-:W-:-:S01]  /*19d90*/  FFMA.FTZ R125, R128, UR45, -R12 ;  /* 0x0000002d807d7c23 */ /* 0x000fc2000801080c */
[----:B------:R-:W-:-:S02]  /*19da0*/  WARPGROUP.DEPBAR.LE gsb0, 0x0 ;  /* 0x00008000000079c5 */ /* 0x000fc40000010000 */
[----:B------:R-:W-:Y:S01]  /*19db0*/  WARPGROUP.ARRIVE ;  /* 0x00000000000079c5 */ /* 0x000fe20000000000 */
[----:B------:R-:W0:Y:S01]  /*19dc0*/  MUFU.EX2 R121, R121 ;  /* 0x0000007900797308 */ /* 0x000e220000000800 */
[----:B------:R-:W-:-:S01]  /*19dd0*/  FFMA.FTZ R128, R129, UR45, -R12 ;  /* 0x0000002d81807c23 */ /* 0x000fc2000801080c */
[--C-:B------:R-:W-:Y:S01]  /*19de0*/  FFMA.FTZ R129, R132, UR45, -R12.reuse ;  /* 0x0000002d84817c23 */ /* 0x100fe2000801080c */
[----:B------:R-:W-:-:S01]  /*19df0*/  FFMA.FTZ R132, R133, UR45, -R12 ;  /* 0x0000002d85847c23 */ /* 0x000fc2000801080c */
[--C-:B------:R-:W-:Y:S01]  /*19e00*/  FFMA.FTZ R133, R136, UR45, -R12.reuse ;  /* 0x0000002d88857c23 */ /* 0x100fe2000801080c */
[----:B------:R-:W-:Y:S01]  /*19e10*/  QGMMA.64x192x32.F32.E4M3.E4M3 R24, R184, gdesc[UR8], R24, gsb0 ;  /* 0x02e00008b8187df3 */ /* 0x000fe20008000818 */
[----:B------:R-:W-:-:S01]  /*19e20*/  FFMA.FTZ R136, R137, UR45, -R12 ;  /* 0x0000002d89887c23 */ /* 0x000fc2000801080c */
[--C-:B------:R-:W-:Y:S01]  /*19e30*/  FFMA.FTZ R137, R140, UR45, -R12.reuse ;  /* 0x0000002d8c897c23 */ /* 0x100fe2000801080c */
        /* <DEDUP_REMOVED lines=10> */
[----:B------:R-:W-:-:S06]  /*19ee0*/  FFMA.FTZ R153, R156, UR45, -R12 ;  /* 0x0000002d9c997c23 */ /* 0x000fcc000801080c */
[----:B------:R-:W0:Y:S08]  /*19ef0*/  MUFU.EX2 R10, R10 ;  /* 0x0000000a000a7308 */ /* 0x000e300000000800 */
[----:B------:R-:W2:Y:S01]  /*19f00*/  MUFU.EX2 R11, R11 ;  /* 0x0000000b000b7308 */ /* 0x000ea20000000800 */
[----:B-1----:R-:W-:-:S07]  /*19f10*/  FFMA.FTZ R4, R7, R4, R178 ;  /* 0x0000000407047223 */ /* 0x002fce00000100b2 */
[----:B------:R-:W1:Y:S01]  /*19f20*/  MUFU.EX2 R9, R9 ;  /* 0x0000000900097308 */ /* 0x000e620000000800 */
[----:B0-----:R-:W-:-:S07]  /*19f30*/  FADD.FTZ R156, R10, R5 ;  /* 0x000000050a9c7221 */ /* 0x001fce0000010000 */
[----:B------:R-:W0:Y:S01]  /*19f40*/  MUFU.EX2 R21, R21 ;  /* 0x0000001500157308 */ /* 0x000e220000000800 */
[----:B--2---:R-:W-:-:S07]  /*19f50*/  FADD.FTZ R4, R11, R4 ;  /* 0x000000040b047221 */ /* 0x004fce0000010000 */
[----:B------:R-:W2:Y:S01]  /*19f60*/  MUFU.EX2 R120, R120 ;  /* 0x0000007800787308 */ /* 0x000ea20000000800 */
[----:B-1----:R-:W-:-:S01]  /*19f70*/  FADD.FTZ R5, R9, R156 ;  /* 0x0000009c09057221 */ /* 0x002fc20000010000 */
[--C-:B------:R-:W-:Y:S01]  /*19f80*/  FFMA.FTZ R156, R157, UR45, -R12.reuse ;  /* 0x0000002d9d9c7c23 */ /* 0x100fe2000801080c */
[----:B------:R-:W-:-:S01]  /*19f90*/  FFMA.FTZ R157, R160, UR45, -R12 ;  /* 0x0000002da09d7c23 */ /* 0x000fc2000801080c */
[----:B------:R-:W-:-:S04]  /*19fa0*/  FFMA.FTZ R160, R161, UR45, -R12 ;  /* 0x0000002da1a07c23 */ /* 0x000fc8000801080c */
        /* <DEDUP_REMOVED lines=24> */
[--C-:B------:R-:W-:Y:S01]  /*1a130*/  FFMA.FTZ R161, R164, UR45, -R12.reuse ;  /* 0x0000002da4a17c23 */ /* 0x100fe2000801080c */
[----:B------:R-:W-:-:S05]  /*1a140*/  FFMA.FTZ R164, R165, UR45, -R12 ;  /* 0x0000002da5a47c23 */ /* 0x000fca000801080c */
        /* <DEDUP_REMOVED lines=16> */
[----:B--2---:R-:W-:-:S01]  /*1a250*/  FADD.FTZ R182, R138, R165 ;  /* 0x000000a58ab67221 */ /* 0x004fc20000010000 */
[--C-:B------:R-:W-:Y:S01]  /*1a260*/  FFMA.FTZ R165, R168, UR45, -R12.reuse ;  /* 0x0000002da8a57c23 */ /* 0x100fe2000801080c */
[----:B------:R-:W-:-:S05]  /*1a270*/  FFMA.FTZ R168, R169, UR45, -R12 ;  /* 0x0000002da9a87c23 */ /* 0x000fca000801080c */
        /* <DEDUP_REMOVED lines=36> */
[--C-:B------:R-:W-:Y:S01]  /*1a4c0*/  FFMA.FTZ R177, R180, UR45, -R12.reuse ;  /* 0x0000002db4b17c23 */ /* 0x100fe2000801080c */
[----:B------:R-:W-:-:S03]  /*1a4d0*/  FFMA.FTZ R12, R181, UR45, -R12 ;  /* 0x0000002db50c7c23 */ /* 0x000fc6000801080c */
        /* <DEDUP_REMOVED lines=12> */
[----:B------:R-:W-:-:S06]  /*1a5a0*/  @!P1 IMAD R182, R14, 0x8, R16 ;  /* 0x000000080eb69824 */ /* 0x000fcc00078e0210 */
[----:B------:R-:W1:Y:S01]  /*1a5b0*/  MUFU.EX2 R165, R165 ;  /* 0x000000a500a57308 */ /* 0x000e620000000800 */
[----:B0-----:R-:W-:-:S07]  /*1a5c0*/  FADD.FTZ R4, R164, R5 ;  /* 0x00000005a4047221 */ /* 0x001fce0000010000 */
[----:B------:R-:W0:Y:S01]  /*1a5d0*/  MUFU.EX2 R163, R163 ;  /* 0x000000a300a37308 */ /* 0x000e220000000800 */
[----:B--2---:R-:W-:-:S07]  /*1a5e0*/  FADD.FTZ R180, R162, R179 ;  /* 0x000000b3a2b47221 */ /* 0x004fce0000010000 */
[----:B------:R-:W2:Y:S01]  /*1a5f0*/  MUFU.EX2 R168, R168 ;  /* 0x000000a800a87308 */ /* 0x000ea20000000800 */
[----:B-1----:R-:W-:-:S01]  /*1a600*/  FADD.FTZ R5, R165, R4 ;  /* 0x00000004a5057221 */ /* 0x002fc20000010000 */
[----:B------:R-:W-:-:S05]  /*1a610*/  @!P1 VIADD R4, R182, 0x2a840 ;  /* 0x0002a840b6049836 */ /* 0x000fca0000000000 */
[----:B------:R-:W-:Y:S01]  /*1a620*/  @!P1 PRMT R4, RZ, 0x654, R4 ;  /* 0x00000654ff049816 */ /* 0x000fe20000000004 */
[----:B------:R-:W1:Y:S01]  /*1a630*/  MUFU.EX2 R166, R166 ;  /* 0x000000a600a67308 */ /* 0x000e620000000800 */
[----:B0-----:R-:W-:-:S01]  /*1a640*/  FADD.FTZ R179, R163, R180 ;  /* 0x000000b4a3b37221 */ /* 0x001fc20000010000 */
[----:B------:R0:W-:Y:S06]  /*1a650*/  BAR.ARV R183, 0x100 ;  /* 0x000400b70000751d */ /* 0x0001ec0000002000 */
[----:B------:R-:W3:Y:S01]  /*1a660*/  MUFU.EX2 R169, R169 ;  /* 0x000000a900a97308 */ /* 0x000ee20000000800 */
[----:B--2---:R-:W-:-:S01]  /*1a670*/  FADD.FTZ R180, R168, R5 ;  /* 0x00000005a8b47221 */ /* 0x004fc20000010000 */
[----:B------:R2:W-:Y:S06]  /*1a680*/  @!P1 SYNCS.ARRIVE.TRANS64.RED.A1T0 RZ, [R4+URZ], RZ ;  /* 0x000000ff04ff99a7 */ /* 0x0005ec000810043f */
[----:B------:R-:W4:Y:S01]  /*1a690*/  MUFU.EX2 R167, R167 ;  /* 0x000000a700a77308 */ /* 0x000f220000000800 */
[----:B-1----:R-:W-:-:S07]  /*1a6a0*/  FADD.FTZ R182, R166, R179 ;  /* 0x000000b3a6b67221 */ /* 0x002fce0000010000 */
[----:B------:R-:W2:Y:S01]  /*1a6b0*/  MUFU.EX2 R172, R172 ;  /* 0x000000ac00ac7308 */ /* 0x000ea20000000800 */
[----:B---3--:R-:W-:-:S07]  /*1a6c0*/  FADD.FTZ R5, R169, R180 ;  /* 0x000000b4a9057221 */ /* 0x008fce0000010000 */
[----:B------:R-:W1:Y:S01]  /*1a6d0*/  MUFU.EX2 R170, R170 ;  /* 0x000000aa00aa7308 */ /* 0x000e620000000800 */
[----:B----4-:R-:W-:-:S07]  /*1a6e0*/  FADD.FTZ R179, R167, R182 ;  /* 0x000000b6a7b37221 */ /* 0x010fce0000010000 */
        /* <DEDUP_REMOVED lines=16> */
[----:B0-----:R-:W-:Y:S06]  /*1a7f0*/  @!P0 BRA `(.L_x_1522) ;  /* 0x0000000000048947 */ /* 0x001fec0003800000 */
[----:B------:R-:W-:Y:S01]  /*1a800*/  BPT.TRAP 0x1 ;  /* 0x000000040000795c */ /* 0x000fe20000300000 */
.L_x_1522:
        /* <DEDUP_REMOVED lines=11> */
[----:B------:R-:W-:Y:S01]  /*1a8c0*/  FMUL.FTZ R30, R30, R7 ;  /* 0x000000071e1e7220 */ /* 0x000fe20000410000 */
[----:B------:R-:W-:Y:S01]  /*1a8d0*/  F2FP.SATFINITE.E4M3.F32.PACK_AB_MERGE_C R129, R132, R129, RZ ;  /* 0x000000818481723e */ /* 0x000fe200048070ff */
[-C--:B------:R-:W-:Y:S01]  /*1a8e0*/  FMUL.FTZ R31, R31, R7.reuse ;  /* 0x000000071f1f7220 */ /* 0x080fe20000410000 */
[----:B------:R-:W-:Y:S01]  /*1a8f0*/  PRMT R9, R10, 0x654, R9 ;  /* 0x000006540a097816 */ /* 0x000fe20000000009 */
[-C--:B------:R-:W-:Y:S01]  /*1a900*/  FMUL.FTZ R34, R34, R7.reuse ;  /* 0x0000000722227220 */ /* 0x080fe20000410000 */
[----:B------:R-:W-:Y:S01]  /*1a910*/  F2FP.SATFINITE.E4M3.F32.PACK_AB_MERGE_C R134, R135, R134, RZ ;  /* 0x000000868786723e */ /* 0x000fe200048070ff */
[----:B------:R-:W-:Y:S01]  /*1a920*/  FMUL.FTZ R35, R35, R7 ;  /* 0x0000000723237220 */ /* 0x000fe20000410000 */
[----:B------:R-:W-:Y:S01]  /*1a930*/  F2FP.SATFINITE.E4M3.F32.PACK_AB_MERGE_C R137, R140, R137, RZ ;  /* 0x000000898c89723e */ /* 0x000fe200048070ff */
[----:B------:R0:W-:Y:S01]  /*1a940*/  SYNCS.ARRIVE.TRANS64.RED.A1T0 RZ, [R9+URZ], RZ ;  /* 0x000000ff09ff79a7 */ /* 0x0001e2000810043f */
        /* <DEDUP_REMOVED lines=120> */
[----:B------:R-:W-:-:S07]  /*1b0d0*/  MOV R19, R14 ;  /* 0x0000000e00137202 */ /* 0x000fce0000000f00 */
.L_x_1512:
[----:B------:R-:W-:-:S13]  /*1b0e0*/  ISETP.GE.AND P2, PT, R0, R210, PT ;  /* 0x000000d20000720c */ /* 0x000fda0003f46270 */
[----:B------:R-:W-:Y:S05]  /*1b0f0*/  @!P2 BRA `(.L_x_1524) ;  /* 0x000000380094a947 */ /* 0x000fea0003800000 */
[----:B------:R-:W-:Y:S02]  /*1b100*/  VIADD R13, R3, 0x8 ;  /* 0x00000008030d7836 */ /* 0x000fe40000000000 */
[----:B------:R-:W-:Y:S02]  /*1b110*/  IMAD.MOV.U32 R12, RZ, RZ, R15 ;  /* 0x000000ffff0c7224 */ /* 0x000fe400078e000f */
[----:B------:R-:W-:Y:S01]  /*1b120*/  IMAD.MOV.U32 R7, RZ, RZ, R20 ;  /* 0x000000ffff077224 */ /* 0x000fe200078e0014 */
[----:B------:R-:W-:Y:S01]  /*1b130*/  IADD3 R13, R13, R201, -R202 ;  /* 0x000000c90d0d7210 */ /* 0x000fe20007ffe8ca */
[----:B------:R-:W-:-:S07]  /*1b140*/  IMAD.MOV.U32 R21, RZ, RZ, R18 ;  /* 0x000000ffff157224 */ /* 0x000fce00078e0012 */
.L_x_1543:
        /* <DEDUP_REMOVED lines=8> */
.L_x_1526:
        /* <DEDUP_REMOVED lines=8> */
.L_x_1527:
[----:B------:R-:W-:Y:S04]  /*1b250*/  BSSY B0, `(.L_x_1525) ;  /* 0x0000004000007945 */ /* 0x000fe80003800000 */
[----:B-1----:R-:W-:Y:S05]  /*1b260*/  @P3 BRA `(.L_x_1528) ;  /* 0x0000000000083947 */ /* 0x002fea0003800000 */
[----:B------:R-:W1:Y:S02]  /*1b270*/  SYNCS.PHASECHK.TRANS64.TRYWAIT P3, [R9+URZ+0x2a830], R8 ;  /* 0x02a83008090075a7 */ /* 0x000e64000806017f */
[----:B-1----:R-:W-:Y:S05]  /*1b280*/  @!P3 BRA `(.L_x_1529) ;  /* 0x000000f00008b947 */ /* 0x002fea0003800000 */
.L_x_1528:
[----:B------:R-:W-:Y:S05]  /*1b290*/  BSYNC B0 ;  /* 0x0000000000007941 */ /* 0x000fea0003800000 */
.L_x_1525:
        /* <DEDUP_REMOVED lines=55> */
.L_x_1531:
[----:B------:R-:W-:Y:S01]  /*1b610*/  SHF.L.U32 R8, R21, 0x1f, RZ ;  /* 0x0000001f15087819 */ /* 0x000fe200000006ff */
[----:B------:R-:W-:-:S04]  /*1b620*/  IMAD R9, R19, 0x8, R16 ;  /* 0x0000000813097824 */ /* 0x000fc800078e0210 */
[----:B------:R0:W1:Y:S01]  /*1b630*/  SYNCS.PHASECHK.TRANS64.TRYWAIT P2, [R9+URZ+0x2a850], R8 ;  /* 0x02a85008090075a7 */ /* 0x000062000804017f */
[----:B------:R-:W-:Y:S05]  /*1b640*/  @!P0 BRA `(.L_x_1532) ;  /* 0x0000000000048947 */ /* 0x000fea0003800000 */
[----:B------:R-:W-:Y:S01]  /*1b650*/  BPT.TRAP 0x1 ;  /* 0x000000040000795c */ /* 0x000fe20000300000 */
.L_x_1532:
[----:B-1----:R-:W-:Y:S05]  /*1b660*/  @P2 BRA `(.L_x_1530) ;  /* 0x0000000000082947 */ /* 0x002fea0003800000 */
[----:B------:R-:W1:Y:S02]  /*1b670*/  SYNCS.PHASECHK.TRANS64.TRYWAIT P2, [R9+URZ+0x2a850], R8 ;  /* 0x02a85008090075a7 */ /* 0x000e64000804017f */
[----:B-1----:R-:W-:Y:S05]  /*1b680*/  @!P2 BRA `(.L_x_1533) ;  /* 0x000000ec001ca947 */ /* 0x002fea0003800000 */
.L_x_1530:
        /* <DEDUP_REMOVED lines=142> */
[----:B------:R-:W-:Y:S01]  /*1bf70*/  @!P1 IMAD R8, R14, 0x8, R16 ;  /* 0x000000080e089824 */ /* 0x000fe200078e0210 */
[----:B------:R-:W-:-:S04]  /*1bf80*/  R2UR UR11, R9 ;  /* 0x00000000090b72ca */ /* 0x000fc800000e0000 */
[----:B------:R-:W0:Y:S01]  /*1bf90*/  MUFU.TANH R160, R160 ;  /* 0x000000a000a07308 */ /* 0x000e220000002400 */
[----:B------:R-:W-:Y:S01]  /*1bfa0*/  IADD3 R9, R201, 0x1, -R174 ;  /* 0x00000001c9097810 */ /* 0x000fe20007ffe8ae */
[----:B------:R-:W-:-:S04]  /*1bfb0*/  @!P1 VIADD R8, R8, 0x2a840 ;  /* 0x0002a84008089836 */ /* 0x000fc80000000000 */
[----:B------:R-:W-:Y:S01]  /*1bfc0*/  IMAD.IADD R9, R9, 0x1, -R202 ;  /* 0x0000000109097824 */ /* 0x000fe200078e0aca */
[----:B------:R-:W-:Y:S01]  /*1bfd0*/  @!P1 PRMT R8, RZ, 0x654, R8 ;  /* 0x00000654ff089816 */ /* 0x000fe20000000008 */
[----:B------:R-:W0:Y:S02]  /*1bfe0*/  MUFU.TANH R165, R165 ;  /* 0x000000a500a57308 */ /* 0x000e240000002400 */
        /* <DEDUP_REMOVED lines=20> */
[----:B------:R-:W-:Y:S03]  /*1c130*/  QGMMA.64x192x32.F32.E4M3.E4M3 R24, R184, gdesc[UR8], R24, gsb0 ;  /* 0x02e00008b8187df3 */ /* 0x000fe60008000818 */
[----:B------:R-:W-:Y:S02]  /*1c140*/  WARPGROUP.DEPBAR.LE gsb0, 0x0 ;  /* 0x00008000000079c5 */ /* 0x000fe40000010000 */
[----:B------:R-:W-:Y:S01]  /*1c150*/  IADD3 R185, -R209, 0xb, RZ ;  /* 0x0000000bd1b97810 */ /* 0x000fe20007ffe1ff */
[----:B------:R-:W-:-:S04]  /*1c160*/  VIADD R184, R9, UR35 ;  /* 0x0000002309b87c36 */ /* 0x000fc80008000000 */
[----:B------:R0:W-:Y:S06]  /*1c170*/  BAR.ARV R185, 0x100 ;  /* 0x000400b90000751d */ /* 0x0001ec0000002000 */
[----:B------:R0:W-:Y:S01]  /*1c180*/  @!P1 SYNCS.ARRIVE.TRANS64.RED.A1T0 RZ, [R8+URZ], RZ ;  /* 0x000000ff08ff99a7 */ /* 0x0001e2000810043f */
[----:B------:R-:W-:Y:S01]  /*1c190*/  IMAD.IADD R181, R3, 0x1, R184 ;  /* 0x0000000103b57824 */ /* 0x000fe200078e02b8 */
[----:B-1234-:R-:W-:Y:S06]  /*1c1a0*/  @!P5 BRA `(.L_x_1534) ;  /* 0x000000000058d947 */ /* 0x01efec0003800000 */
[----:B------:R-:W-:Y:S01]  /*1c1b0*/  IADD3 R183, R3, R201, -R202 ;  /* 0x000000c903b77210 */ /* 0x000fe20007ffe8ca */
[----:B------:R-:W-:Y:S03]  /*1c1c0*/  BSSY B0, `(.L_x_1535) ;  /* 0x0000010000007945 */ /* 0x000fe60003800000 */
[----:B------:R-:W-:-:S13]  /*1c1d0*/  ISETP.GT.AND P2, PT, R183, -0x1, PT ;  /* 0xffffffffb700780c */ /* 0x000fda0003f44270 */
[----:B------:R-:W-:Y:S05]  /*1c1e0*/  @P2 BRA `(.L_x_1536) ;  /* 0x0000000000202947 */ /* 0x000fea0003800000 */
[----:B------:R-:W-:Y:S01]  /*1c1f0*/  IMAD.U32 R186, RZ, RZ, UR6 ;  /* 0x00000006ffba7e24 */ /* 0x000fe2000f8e00ff */
[----:B------:R-:W-:-:S04]  /*1c200*/  LOP3.LUT R183, RZ, R183, RZ, 0x33, !PT ;  /* 0x000000b7ffb77212 */ /* 0x000fc800078e33ff */
[----:B------:R-:W-:-:S13]  /*1c210*/  ISETP.NE.AND P2, PT, R186, 0x1, PT ;  /* 0x00000001ba00780c */ /* 0x000fda0003f45270 */
[----:B0-----:R-:W0:Y:S02]  /*1c220*/  @P2 LDC.64 R8, c[0x0][0x9e8] ;  /* 0x00027a00ff082b82 */ /* 0x001e240000000a00 */
[----:B0-----:R-:W-:-:S05]  /*1c230*/  @P2 IMAD.HI.U32 R8, R183, R8, RZ ;  /* 0x00000008b7082227 */ /* 0x001fca00078e00ff */
[----:B------:R-:W-:-:S04]  /*1c240*/  @P2 SHF.R.U32.HI R183, RZ, R9, R8 ;  /* 0x00000009ffb72219 */ /* 0x000fc80000011608 */
[----:B------:R-:W-:Y:S01]  /*1c250*/  LOP3.LUT R183, RZ, R183, RZ, 0x33, !PT ;  /* 0x000000b7ffb77212 */ /* 0x000fe200078e33ff */
[----:B------:R-:W-:Y:S06]  /*1c260*/  BRA `(.L_x_1537) ;  /* 0x0000000000147947 */ /* 0x000fec0003800000 */
.L_x_1536:
[----:B------:R-:W-:-:S05]  /*1c270*/  IMAD.U32 R186, RZ, RZ, UR6 ;  /* 0x00000006ffba7e24 */ /* 0x000fca000f8e00ff */
[----:B------:R-:W-:-:S13]  /*1c280*/  ISETP.NE.AND P2, PT, R186, 0x1, PT ;  /* 0x00000001ba00780c */ /* 0x000fda0003f45270 */
[----:B0-----:R-:W0:Y:S02]  /*1c290*/  @P2 LDC.64 R8, c[0x0][0x9e8] ;  /* 0x00027a00ff082b82 */ /* 0x001e240000000a00 */
[----:B0-----:R-:W-:-:S05]  /*1c2a0*/  @P2 IMAD.HI.U32 R8, R183, R8, RZ ;  /* 0x00000008b7082227 */ /* 0x001fca00078e00ff */
[----:B------:R-:W-:-:S07]  /*1c2b0*/  @P2 SHF.R.U32.HI R183, RZ, R9, R8 ;  /* 0x00000009ffb72219 */ /* 0x000fce0000011608 */
.L_x_1537:
[----:B------:R-:W-:Y:S05]  /*1c2c0*/  BSYNC B0 ;  /* 0x0000000000007941 */ /* 0x000fea0003800000 */
.L_x_1535:
[----:B------:R-:W-:-:S04]  /*1c2d0*/  IMAD R183, R183, R186, -R174 ;  /* 0x000000bab7b77224 */ /* 0x000fc800078e0aae */
[----:B------:R-:W-:-:S05]  /*1c2e0*/  IMAD R183, R200, -0x2, R183 ;  /* 0xfffffffec8b77824 */ /* 0x000fca00078e02b7 */
[----:B------:R-:W-:Y:S02]  /*1c2f0*/  VIADDMNMX R181, R183, R186, R181, PT ;  /* 0x000000bab7b57246 */ /* 0x000fe400038001b5 */
[----:B------:R-:W-:-:S07]  /*1c300*/  VIMNMX R180, R180, R183, !PT ;  /* 0x000000b7b4b47248 */ /* 0x000fce0007fe0100 */
.L_x_1534:
[----:B------:R-:W-:Y:S02]  /*1c310*/  ISETP.GT.AND P2, PT, R0, -0x1, PT ;  /* 0xffffffff0000780c */ /* 0x000fe40003f44270 */
[----:B------:R-:W-:Y:S02]  /*1c320*/  IADD3 R184, R184, 0x8, R3 ;  /* 0x00000008b8b87810 */ /* 0x000fe40007ffe003 */
[C---:B------:R-:W-:Y:S02]  /*1c330*/  ISETP.GT.AND P4, PT, R180.reuse, RZ, P2 ;  /* 0x000000ffb400720c */ /* 0x040fe40001784270 */
[----:B------:R-:W-:Y:S02]  /*1c340*/  ISETP.GT.AND P3, PT, R180, 0x1, P2 ;  /* 0x00000001b400780c */ /* 0x000fe40001764270 */
[C---:B------:R-:W-:Y:S02]  /*1c350*/  ISETP.LT.OR P4, PT, R181.reuse, 0x1, P4 ;  /* 0x00000001b500780c */ /* 0x040fe40002781670 */
[----:B------:R-:W-:-:S02]  /*1c360*/  ISETP.LT.OR P3, PT, R181, 0x2, P3 ;  /* 0x00000002b500780c */ /* 0x000fc40001f61670 */
[----:B0-----:R-:W-:Y:S02]  /*1c370*/  FSEL R10, R10, -INF , !P4 ;  /* 0xff8000000a0a7808 */ /* 0x001fe40006000000 */
        /* <DEDUP_REMOVED lines=99> */
[----:B------:R-:W-:-:S04]  /*1c9b0*/  IADD3 R180, R180, R201, -R202 ;  /* 0x000000c9b4b47210 */ /* 0x000fc80007ffe8ca */
[----:B------:R-:W-:-:S07]  /*1c9c0*/  LOP3.LUT R181, RZ, R180, RZ, 0x33, !PT ;  /* 0x000000b4ffb57212 */ /* 0x000fce00078e33ff */
[----:B------:R-:W0:Y:S02]  /*1c9d0*/  @P3 LDC.64 R8, c[0x0][0x9e8] ;  /* 0x00027a00ff083b82 */ /* 0x000e240000000a00 */
[----:B0-----:R-:W-:-:S05]  /*1c9e0*/  @P3 IMAD.HI.U32 R8, R181, R8, RZ ;  /* 0x00000008b5083227 */ /* 0x001fca00078e00ff */
[----:B------:R-:W-:-:S04]  /*1c9f0*/  @P3 SHF.R.U32.HI R181, RZ, R9, R8 ;  /* 0x00000009ffb53219 */ /* 0x000fc80000011608 */
[----:B------:R-:W-:Y:S01]  /*1ca00*/  LOP3.LUT R181, RZ, R181, RZ, 0x33, !PT ;  /* 0x000000b5ffb57212 */ /* 0x000fe200078e33ff */
[----:B------:R-:W-:Y:S06]  /*1ca10*/  BRA `(.L_x_1541) ;  /* 0x0000000000187947 */ /* 0x000fec0003800000 */
.L_x_1540:
[----:B------:R-:W-:Y:S02]  /*1ca20*/  IMAD.U32 R183, RZ, RZ, UR6 ;  /* 0x00000006ffb77e24 */ /* 0x000fe4000f8e00ff */
[----:B------:R-:W-:-:S03]  /*1ca30*/  IMAD.MOV.U32 R181, RZ, RZ, R13 ;  /* 0x000000ffffb57224 */ /* 0x000fc600078e000d */
[----:B------:R-:W-:-:S13]  /*1ca40*/  ISETP.NE.AND P3, PT, R183, 0x1, PT ;  /* 0x00000001b700780c */ /* 0x000fda0003f65270 */
[----:B------:R-:W0:Y:S02]  /*1ca50*/  @P3 LDC.64 R8, c[0x0][0x9e8] ;  /* 0x00027a00ff083b82 */ /* 0x000e240000000a00 */
[----:B0-----:R-:W-:-:S05]  /*1ca60*/  @P3 IMAD.HI.U32 R8, R13, R8, RZ ;  /* 0x000000080d083227 */ /* 0x001fca00078e00ff */
[----:B------:R-:W-:-:S07]  /*1ca70*/  @P3 SHF.R.U32.HI R181, RZ, R9, R8 ;  /* 0x00000009ffb53219 */ /* 0x000fce0000011608 */
.L_x_1541:
[----:B------:R-:W-:Y:S05]  /*1ca80*/  BSYNC B0 ;  /* 0x0000000000007941 */ /* 0x000fea0003800000 */
.L_x_1539:
[----:B------:R-:W-:-:S04]  /*1ca90*/  IMAD R9, R181, R183, -R174 ;  /* 0x000000b7b5097224 */ /* 0x000fc800078e0aae */
[----:B------:R-:W-:-:S05]  /*1caa0*/  IMAD R9, R200, -0x2, R9 ;  /* 0xfffffffec8097824 */ /* 0x000fca00078e0209 */
[----:B------:R-:W-:Y:S02]  /*1cab0*/  VIADDMNMX R184, R9, R183, R184, PT ;  /* 0x000000b709b87246 */ /* 0x000fe400038001b8 */
[----:B------:R-:W-:-:S07]  /*1cac0*/  VIMNMX R182, R182, R9, !PT ;  /* 0x00000009b6b67248 */ /* 0x000fce0007fe0100 */
.L_x_1538:
        /* <DEDUP_REMOVED lines=66> */
[----:B------:R-:W0:Y:S01]  /*1cef0*/  SHFL.BFLY PT, R20, R9, 0x2, 0x1f ;  /* 0x0c401f0009147f89 */ /* 0x000e2200000e0000 */
[----:B------:R-:W-:-:S02]  /*1cf00*/  FSEL R150, R150, -INF , !P4 ;  /* 0xff80000096967808 */ /* 0x000fc40006000000 */
[----:B------:R-:W-:Y:S02]  /*1cf10*/  ISETP.LT.OR P3, PT, R184, 0xa, P3 ;  /* 0x0000000ab800780c */ /* 0x000fe40001f61670 */
[----:B------:R-:W-:Y:S02]  /*1cf20*/  ISETP.GT.AND P4, PT, R182, RZ, P2 ;  /* 0x000000ffb600720c */ /* 0x000fe40001784270 */
[----:B------:R-:W-:Y:S02]  /*1cf30*/  FSEL R122, R122, -INF , !P3 ;  /* 0xff8000007a7a7808 */ /* 0x000fe40005800000 */
[----:B------:R-:W-:Y:S02]  /*1cf40*/  ISETP.GT.AND P3, PT, R182, 0x11, P2 ;  /* 0x00000011b600780c */ /* 0x000fe40001764270 */
[C---:B------:R-:W-:Y:S02]  /*1cf50*/  ISETP.LT.OR P4, PT, R184.reuse, 0x1, P4 ;  /* 0x00000001b800780c */ /* 0x040fe40002781670 */
[----:B------:R-:W-:-:S04]  /*1cf60*/  ISETP.LT.OR P3, PT, R184, 0x12, P3 ;  /* 0x00000012b800780c */ /* 0x000fc80001f61670 */
[----:B------:R-:W-:Y:S02]  /*1cf70*/  FSEL R126, R126, -INF , !P3 ;  /* 0xff8000007e7e7808 */ /* 0x000fe40005800000 */
[----:B------:R-:W-:-:S04]  /*1cf80*/  ISETP.GT.AND P3, PT, R182, 0x19, P2 ;  /* 0x00000019b600780c */ /* 0x000fc80001764270 */
[----:B------:R-:W-:Y:S02]  /*1cf90*/  ISETP.LT.OR P3, PT, R184, 0x1a, P3 ;  /* 0x0000001ab800780c */ /* 0x000fe40001f61670 */
[----:B0-----:R-:W-:Y:S02]  /*1cfa0*/  FMNMX.FTZ R20, R9, R20, !PT ;  /* 0x0000001409147209 */ /* 0x001fe40007810000 */
[----:B------:R-:W-:Y:S02]  /*1cfb0*/  FSEL R128, R128, -INF , !P3 ;  /* 0xff80000080807808 */ /* 0x000fe40005800000 */
[----:B------:R-:W-:Y:S01]  /*1cfc0*/  ISETP.GT.AND P3, PT, R182, 0x21, P2 ;  /* 0x00000021b600780c */ /* 0x000fe20001764270 */
[----:B------:R-:W0:Y:S03]  /*1cfd0*/  SHFL.BFLY PT, R9, R20, 0x1, 0x1f ;  /* 0x0c201f0014097f89 */ /* 0x000e2600000e0000 */
[----:B------:R-:W-:-:S04]  /*1cfe0*/  ISETP.LT.OR P3, PT, R184, 0x22, P3 ;  /* 0x00000022b800780c */ /* 0x000fc80001f61670 */
[----:B------:R-:W-:Y:S02]  /*1cff0*/  FSEL R132, R132, -INF , !P3 ;  /* 0xff80000084847808 */ /* 0x000fe40005800000 */
[----:B------:R-:W-:-:S04]  /*1d000*/  ISETP.GT.AND P3, PT, R182, 0x29, P2 ;  /* 0x00000029b600780c */ /* 0x000fc80001764270 */
[----:B------:R-:W-:-:S04]  /*1d010*/  ISETP.LT.OR P3, PT, R184, 0x2a, P3 ;  /* 0x0000002ab800780c */ /* 0x000fc80001f61670 */
[----:B------:R-:W-:Y:S02]  /*1d020*/  FSEL R136, R136, -INF , !P3 ;  /* 0xff80000088887808 */ /* 0x000fe40005800000 */
[----:B------:R-:W-:-:S04]  /*1d030*/  ISETP.GT.AND P3, PT, R182, 0x31, P2 ;  /* 0x00000031b600780c */ /* 0x000fc80001764270 */
[----:B------:R-:W-:Y:S02]  /*1d040*/  ISETP.LT.OR P3, PT, R184, 0x32, P3 ;  /* 0x00000032b800780c */ /* 0x000fe40001f61670 */
[----:B0-----:R-:W-:Y:S01]  /*1d050*/  FMNMX.FTZ R20, R20, R9, !PT ;  /* 0x0000000914147209 */ /* 0x001fe20007810000 */
[----:B------:R-:W-:Y:S01]  /*1d060*/  IMAD.U32 R9, RZ, RZ, UR45 ;  /* 0x0000002dff097e24 */ /* 0x000fe2000f8e00ff */
[----:B------:R-:W-:Y:S02]  /*1d070*/  FSEL R140, R140, -INF , !P3 ;  /* 0xff8000008c8c7808 */ /* 0x000fe40005800000 */
[----:B------:R-:W-:Y:S01]  /*1d080*/  ISETP.GT.AND P3, PT, R182, 0x39, P2 ;  /* 0x00000039b600780c */ /* 0x000fe20001764270 */
[----:B------:R-:W-:-:S03]  /*1d090*/  FFMA.FTZ R174, R20, R9, -8 ;  /* 0xc100000014ae7423 */ /* 0x000fc60000010009 */
[----:B------:R-:W-:-:S04]  /*1d0a0*/  ISETP.LT.OR P3, PT, R184, 0x3a, P3 ;  /* 0x0000003ab800780c */ /* 0x000fc80001f61670 */
[----:B------:R-:W-:Y:S02]  /*1d0b0*/  FSEL R144, R144, -INF , !P3 ;  /* 0xff80000090907808 */ /* 0x000fe40005800000 */
[----:B------:R-:W-:-:S04]  /*1d0c0*/  FSETP.NEU.FTZ.AND P3, PT, R20, -INF , PT ;  /* 0xff8000001400780b */ /* 0x000fc80003f7d000 */
[----:B------:R-:W-:-:S05]  /*1d0d0*/  FSEL R174, R174, RZ, P3 ;  /* 0x000000ffaeae7208 */ /* 0x000fca0001800000 */
[--C-:B------:R-:W-:Y:S01]  /*1d0e0*/  FFMA.FTZ R181, R123, UR45, -R174.reuse ;  /* 0x0000002d7bb57c23 */ /* 0x100fe200080108ae */
[----:B------:R-:W-:Y:S01]  /*1d0f0*/  FSEL R123, R11, -INF , !P4 ;  /* 0xff8000000b7b7808 */ /* 0x000fe20006000000 */
[--C-:B------:R-:W-:Y:S01]  /*1d100*/  FFMA.FTZ R9, R15, UR45, -R174.reuse ;  /* 0x0000002d0f097c23 */ /* 0x100fe200080108ae */
[----:B------:R-:W-:Y:S01]  /*1d110*/  ISETP.GT.AND P4, PT, R182, 0x49, P2 ;  /* 0x00000049b600780c */ /* 0x000fe20001784270 */
[----:B------:R0:W-:Y:S01]  /*1d120*/  MUFU.EX2 R11, R181 ;  /* 0x000000b5000b7308 */ /* 0x0001e20000000800 */
        /* <DEDUP_REMOVED lines=9> */
[--C-:B0-----:R-:W-:Y:S01]  /*1d1c0*/  FFMA.FTZ R181, R147, UR45, -R174.reuse ;  /* 0x0000002d93b57c23 */ /* 0x101fe200080108ae */
        /* <DEDUP_REMOVED lines=29> */
[----:B------:R-:W-:Y:S01]  /*1d3a0*/  FFMA.FTZ R179, R179, UR45, -R174 ;  /* 0x0000002db3b37c23 */ /* 0x000fe200080108ae */
[----:B------:R-:W-:Y:S01]  /*1d3b0*/  FMNMX.FTZ R15, R135, R180, !PT ;  /* 0x000000b4870f7209 */ /* 0x000fe20007810000 */
[----:B------:R-:W-:Y:S01]  /*1d3c0*/  MUFU.EX2 R10, R10 ;  /* 0x0000000a000a7308 */ /* 0x000fe20000000800 */
[----:B------:R-:W-:-:S02]  /*1d3d0*/  FSEL R159, R159, -INF , !P4 ;  /* 0xff8000009f9f7808 */ /* 0x000fc40006000000 */
[----:B------:R-:W-:Y:S02]  /*1d3e0*/  FMNMX.FTZ R180, R136, R15, !PT ;  /* 0x0000000f88b47209 */ /* 0x000fe40007810000 */
[----:B------:R-:W-:Y:S02]  /*1d3f0*/  ISETP.GT.AND P4, PT, R182, 0x59, P2 ;  /* 0x00000059b600780c */ /* 0x000fe40001784270 */
[----:B------:R-:W-:Y:S01]  /*1d400*/  FMNMX.FTZ R15, R139, R180, !PT ;  /* 0x000000b48b0f7209 */ /* 0x000fe20007810000 */
[----:B------:R-:W-:-:S01]  /*1d410*/  FFMA.FTZ R180, R143, UR45, -R174 ;  /* 0x0000002d8fb47c23 */ /* 0x000fc200080108ae */
[----:B------:R-:W-:Y:S01]  /*1d420*/  ISETP.LT.OR P4, PT, R184, 0x5a, P4 ;  /* 0x0000005ab800780c */ /* 0x000fe20002781670 */
[----:B------:R-:W-:-:S01]  /*1d430*/  FFMA.FTZ R143, R145, UR45, -R174 ;  /* 0x0000002d918f7c23 */ /* 0x000fc200080108ae */
[----:B------:R-:W-:Y:S01]  /*1d440*/  FMNMX.FTZ R15, R140, R15, !PT ;  /* 0x0000000f8c0f7209 */ /* 0x000fe20007810000 */
[----:B------:R-:W-:Y:S01]  /*1d450*/  MUFU.EX2 R9, R9 ;  /* 0x0000000900097308 */ /* 0x000fe20000000800 */
[----:B------:R-:W-:-:S02]  /*1d460*/  FSEL R160, R160, -INF , !P4 ;  /* 0xff800000a0a07808 */ /* 0x000fc40006000000 */
[----:B------:R-:W-:Y:S02]  /*1d470*/  ISETP.GT.AND P4, PT, R182, 0x60, P2 ;  /* 0x00000060b600780c */ /* 0x000fe40001784270 */
[----:B------:R-:W-:Y:S02]  /*1d480*/  FMNMX.FTZ R15, R142, R15, !PT ;  /* 0x0000000f8e0f7209 */ /* 0x000fe40007810000 */
[----:B------:R-:W-:Y:S01]  /*1d490*/  ISETP.LT.OR P4, PT, R184, 0x61, P4 ;  /* 0x00000061b800780c */ /* 0x000fe20002781670 */
[----:B------:R-:W-:Y:S01]  /*1d4a0*/  MUFU.EX2 R21, R21 ;  /* 0x0000001500157308 */ /* 0x000fe20000000800 */
[----:B------:R-:W-:Y:S02]  /*1d4b0*/  FMNMX.FTZ R15, R144, R15, !PT ;  /* 0x0000000f900f7209 */ /* 0x000fe40007810000 */
[----:B------:R-:W-:Y:S02]  /*1d4c0*/  FSEL R162, R162, -INF , !P4 ;  /* 0xff800000a2a27808 */ /* 0x000fe40006000000 */
[----:B------:R-:W-:-:S02]  /*1d4d0*/  ISETP.GT.AND P4, PT, R182, 0x61, P2 ;  /* 0x00000061b600780c */ /* 0x000fc40001784270 */
[----:B------:R-:W-:Y:S01]  /*1d4e0*/  FMNMX.FTZ R15, R146, R15, !PT ;  /* 0x0000000f920f7209 */ /* 0x000fe20007810000 */
[----:B------:R-:W-:Y:S01]  /*1d4f0*/  MUFU.EX2 R120, R120 ;  /* 0x0000007800787308 */ /* 0x000fe20000000800 */
[----:B------:R-:W-:Y:S02]  /*1d500*/  ISETP.LT.OR P4, PT, R184, 0x62, P4 ;  /* 0x00000062b800780c */ /* 0x000fe40002781670 */
[----:B------:R-:W-:Y:S02]  /*1d510*/  FMNMX.FTZ R15, R148, R15, !PT ;  /* 0x0000000f940f7209 */ /* 0x000fe40007810000 */
[----:B------:R-:W-:Y:S02]  /*1d520*/  FSEL R164, R164, -INF , !P4 ;  /* 0xff800000a4a47808 */ /* 0x000fe40006000000 */
        /* <DEDUP_REMOVED lines=10> */
[----:B------:R-:W-:Y:S01]  /*1d5d0*/  ISETP.LT.OR P4, PT, R184, 0x6a, P4 ;  /* 0x0000006ab800780c */ /* 0x000fe20002781670 */
[----:B------:R-:W-:Y:S01]  /*1d5e0*/  MUFU.EX2 R130, R130 ;  /* 0x0000008200827308 */ /* 0x000fe20000000800 */
[----:B------:R-:W-:Y:S01]  /*1d5f0*/  FMNMX.FTZ R15, R159, R186, !PT ;  /* 0x000000ba9f0f7209 */ /* 0x000fe20007810000 */
[--C-:B------:R-:W-:Y:S01]  /*1d600*/  FFMA.FTZ R186, R151, UR45, -R174.reuse ;  /* 0x0000002d97ba7c23 */ /* 0x100fe200080108ae */
[----:B------:R-:W-:Y:S01]  /*1d610*/  FSEL R145, R168, -INF , !P4 ;  /* 0xff800000a8917808 */ /* 0x000fe20006000000 */
[--C-:B------:R-:W-:Y:S01]  /*1d620*/  FFMA.FTZ R151, R155, UR45, -R174.reuse ;  /* 0x0000002d9b977c23 */ /* 0x100fe200080108ae */
[----:B------:R-:W-:Y:S01]  /*1d630*/  ISETP.GT.AND P4, PT, R182, 0x70, P2 ;  /* 0x00000070b600780c */ /* 0x000fe20001784270 */
[--C-:B------:R-:W-:Y:S01]  /*1d640*/  FFMA.FTZ R155, R165, UR45, -R174.reuse ;  /* 0x0000002da59b7c23 */ /* 0x100fe200080108ae */
[----:B------:R-:W-:Y:S01]  /*1d650*/  FMNMX.FTZ R15, R160, R15, !PT ;  /* 0x0000000fa00f7209 */ /* 0x000fe20007810000 */
[----:B------:R-:W-:Y:S01]  /*1d660*/  FFMA.FTZ R165, R178, UR45, -R174 ;  /* 0x0000002db2a57c23 */ /* 0x000fe200080108ae */
[----:B------:R-:W-:Y:S01]  /*1d670*/  ISETP.LT.OR P4, PT, R184, 0x71, P4 ;  /* 0x00000071b800780c */ /* 0x000fe20002781670 */
[----:B------:R-:W-:Y:S01]  /*1d680*/  IMAD.U32 R178, RZ, RZ, UR45 ;  /* 0x0000002dffb27e24 */ /* 0x000fe2000f8e00ff */
        /* <DEDUP_REMOVED lines=12> */
[----:B------:R-:W-:Y:S02]  /*1d750*/  ISETP.GT.AND P2, PT, R182, 0x79, P2 ;  /* 0x00000079b600780c */ /* 0x000fe40001744270 */
[----:B------:R-:W-:Y:S02]  /*1d760*/  ISETP.LT.OR P4, PT, R184, 0x79, P4 ;  /* 0x00000079b800780c */ /* 0x000fe40002781670 */
[----:B------:R-:W-:Y:S02]  /*1d770*/  FMNMX.FTZ R15, R170, R15, !PT ;  /* 0x0000000faa0f7209 */ /* 0x000fe40007810000 */
[----:B------:R-:W-:Y:S01]  /*1d780*/  ISETP.LT.OR P2, PT, R184, 0x7a, P2 ;  /* 0x0000007ab800780c */ /* 0x000fe20001741670 */
[----:B------:R-:W-:-:S01]  /*1d790*/  FFMA.FTZ R184, R167, UR45, -R174 ;  /* 0x0000002da7b87c23 */ /* 0x000fc200080108ae */
[----:B------:R-:W-:Y:S01]  /*1d7a0*/  FSEL R175, R175, -INF , !P4 ;  /* 0xff800000afaf7808 */ /* 0x000fe20006000000 */
[----:B------:R-:W-:Y:S01]  /*1d7b0*/  MUFU.EX2 R138, R138 ;  /* 0x0000008a008a7308 */ /* 0x000fe20000000800 */
[----:B------:R-:W-:-:S02]  /*1d7c0*/  FMNMX.FTZ R182, R172, R15, !PT ;  /* 0x0000000facb67209 */ /* 0x000fc40007810000 */
[----:B------:R-:W-:Y:S02]  /*1d7d0*/  FSEL R177, R177, -INF , !P2 ;  /* 0xff800000b1b17808 */ /* 0x000fe40005000000 */
[----:B------:R-:W-:-:S03]  /*1d7e0*/  FMNMX.FTZ R182, R175, R182, !PT ;  /* 0x000000b6afb67209 */ /* 0x000fc60007810000 */
[----:B------:R-:W-:Y:S01]  /*1d7f0*/  MUFU.EX2 R141, R141 ;  /* 0x0000008d008d7308 */ /* 0x000fe20000000800 */
[----:B------:R-:W-:Y:S01]  /*1d800*/  FMNMX.FTZ R15, R177, R182, !PT ;  /* 0x000000b6b10f7209 */ /* 0x000fe20007810000 */
[--C-:B------:R-:W-:Y:S01]  /*1d810*/  FFMA.FTZ R182, R163, UR45, -R174.reuse ;  /* 0x0000002da3b67c23 */ /* 0x100fe200080108ae */
[----:B------:R-:W-:-:S03]  /*1d820*/  FFMA.FTZ R163, R173, UR45, -R174 ;  /* 0x0000002dada37c23 */ /* 0x000fc600080108ae */
[----:B------:R-:W0:Y:S02]  /*1d830*/  SHFL.BFLY PT, R188, R15, 0x2, 0x1f ;  /* 0x0c401f000fbc7f89 */ /* 0x000e2400000e0000 */
[----:B------:R-:W-:Y:S08]  /*1d840*/  MUFU.EX2 R180, R180 ;  /* 0x000000b400b47308 */ /* 0x000ff00000000800 */
[----:B------:R-:W-:Y:S08]  /*1d850*/  MUFU.EX2 R143, R143 ;  /* 0x0000008f008f7308 */ /* 0x000ff00000000800 */
[----:B------:R-:W-:Y:S01]  /*1d860*/  MUFU.EX2 R168, R181 ;  /* 0x000000b500a87308 */ /* 0x000fe20000000800 */
[----:B0-----:R-:W-:Y:S01]  /*1d870*/  FMNMX.FTZ R167, R15, R188, !PT ;  /* 0x000000bc0fa77209 */ /* 0x001fe20007810000 */
[----:B------:R-:W-:Y:S01]  /*1d880*/  FFMA.FTZ R188, R171, UR45, -R174 ;  /* 0x0000002dabbc7c23 */ /* 0x000fe200080108ae */
[----:B------:R-:W-:-:S05]  /*1d890*/  FSEL R174, R20, RZ, P3 ;  /* 0x000000ff14ae7208 */ /* 0x000fca0001800000 */
[----:B------:R-:W-:Y:S01]  /*1d8a0*/  MUFU.EX2 R147, R147 ;  /* 0x0000009300937308 */ /* 0x000fe20000000800 */
[----:B------:R-:W0:Y:S01]  /*1d8b0*/  SHFL.BFLY PT, R190, R167, 0x1, 0x1f ;  /* 0x0c201f00a7be7f89 */ /* 0x000e2200000e0000 */
[----:B------:R-:W-:-:S04]  /*1d8c0*/  FADD.FTZ R7, -R174, R7 ;  /* 0x00000007ae077221 */ /* 0x000fc80000010100 */
[----:B------:R-:W-:Y:S02]  /*1d8d0*/  FMUL.FTZ R7, R7, UR45 ;  /* 0x0000002d07077c20 */ /* 0x000fe40008410000 */
[----:B------:R-:W-:Y:S08]  /*1d8e0*/  MUFU.EX2 R174, R179 ;  /* 0x000000b300ae7308 */ /* 0x000ff00000000800 */
[----:B------:R-:W1:Y:S08]  /*1d8f0*/  MUFU.EX2 R7, R7 ;  /* 0x0000000700077308 */ /* 0x000e700000000800 */
        /* <DEDUP_REMOVED lines=35> */
[----:B------:R-:W2:Y:S01]  /*1db30*/  MUFU.EX2 R121, R121 ;  /* 0x0000007900797308 */ /* 0x000ea20000000800 */
[----:B0-----:R-:W-:-:S07]  /*1db40*/  FFMA.FTZ R5, R142, R4, R123 ;  /* 0x000000048e057223 */ /* 0x001fce000001007b */
[----:B------:R-:W0:Y:S01]  /*1db50*/  MUFU.EX2 R122, R122 ;  /* 0x0000007a007a7308 */ /* 0x000e220000000800 */
[----:B-1----:R-:W-:-:S01]  /*1db60*/  FADD.FTZ R4, R8, R5 ;  /* 0x0000000508047221 */ /* 0x002fc20000010000 */
[----:B------:R-:W-:Y:S01]  /*1db70*/  FADD.FTZ R5, R21, R148 ;  /* 0x0000009415057221 */ /* 0x000fe20000010000 */
[----:B------:R-:W-:-:S05]  /*1db80*/  FFMA.FTZ R148, R156, UR45, -R167 ;  /* 0x0000002d9c947c23 */ /* 0x000fca00080108a7 */
[----:B------:R-:W1:Y:S01]  /*1db90*/  MUFU.EX2 R125, R125 ;  /* 0x0000007d007d7308 */ /* 0x000e620000000800 */
[----:B--2---:R-:W-:-:S01]  /*1dba0*/  FADD.FTZ R179, R121, R4 ;  /* 0x0000000479b37221 */ /* 0x004fc20000010000 */
[----:B------:R-:W-:-:S04]  /*1dbb0*/  FADD.FTZ R4, R120, R5 ;  /* 0x0000000578047221 */ /* 0x000fc80000010000 */
[----:B------:R-:W-:Y:S02]  /*1dbc0*/  FADD.FTZ R5, R11, R4 ;  /* 0x000000040b057221 */ /* 0x000fe40000010000 */
        /* <DEDUP_REMOVED lines=13> */
[----:B0-----:R-:W-:-:S01]  /*1dca0*/  FADD.FTZ R179, R127, R150 ;  /* 0x000000967fb37221 */ /* 0x001fc20000010000 */
[----:B------:R-:W-:Y:S01]  /*1dcb0*/  FFMA.FTZ R150, R159, UR45, -R167 ;  /* 0x0000002d9f967c23 */ /* 0x000fe200080108a7 */
[----:B------:R-:W-:-:S04]  /*1dcc0*/  FADD.FTZ R4, R138, R5 ;  /* 0x000000058a047221 */ /* 0x000fc80000010000 */
[----:B------:R-:W-:Y:S01]  /*1dcd0*/  FADD.FTZ R5, R141, R4 ;  /* 0x000000048d057221 */ /* 0x000fe20000010000 */
[----:B------:R-:W0:Y:S03]  /*1dce0*/  MUFU.EX2 R132, R132 ;  /* 0x0000008400847308 */ /* 0x000e260000000800 */
[----:B------:R-:W-:-:S04]  /*1dcf0*/  FADD.FTZ R4, R180, R5 ;  /* 0x00000005b4047221 */ /* 0x000fc80000010000 */
[----:B------:R-:W-:Y:S01]  /*1dd00*/  FADD.FTZ R181, R143, R4 ;  /* 0x000000048fb57221 */ /* 0x000fe20000010000 */
[----:B------:R-:W3:Y:S08]  /*1dd10*/  MUFU.EX2 R135, R135 ;  /* 0x0000008700877308 */ /* 0x000ef00000000800 */
[----:B------:R4:W-:Y:S08]  /*1dd20*/  MUFU.EX2 R12, R173 ;  /* 0x000000ad000c7308 */ /* 0x0009f00000000800 */
[----:B------:R-:W5:Y:S01]  /*1dd30*/  MUFU.EX2 R136, R136 ;  /* 0x0000008800887308 */ /* 0x000f620000000800 */
[----:B----4-:R-:W-:-:S01]  /*1dd40*/  FFMA.FTZ R173, R152, UR45, -R167 ;  /* 0x0000002d98ad7c23 */ /* 0x010fc200080108a7 */
[----:B-1----:R-:W-:-:S04]  /*1dd50*/  FADD.FTZ R152, R128, R179 ;  /* 0x000000b380987221 */ /* 0x002fc80000010000 */
[----:B--2---:R-:W-:Y:S02]  /*1dd60*/  FADD.FTZ R159, R131, R152 ;  /* 0x00000098839f7221 */ /* 0x004fe40000010000 */
[----:B------:R-:W1:Y:S02]  /*1dd70*/  MUFU.EX2 R139, R139 ;  /* 0x0000008b008b7308 */ /* 0x000e640000000800 */
[----:B0-----:R-:W-:-:S01]  /*1dd80*/  FADD.FTZ R152, R132, R159 ;  /* 0x0000009f84987221 */ /* 0x001fc20000010000 */
[----:B------:R-:W-:Y:S01]  /*1dd90*/  FFMA.FTZ R159, R160, UR45, -R167 ;  /* 0x0000002da09f7c23 */ /* 0x000fe200080108a7 */
[----:B------:R-:W-:-:S02]  /*1dda0*/  FADD.FTZ R160, R168, R181 ;  /* 0x000000b5a8a07221 */ /* 0x000fc40000010000 */
[----:B---3--:R-:W-:Y:S01]  /*1ddb0*/  FADD.FTZ R179, R135, R152 ;  /* 0x0000009887b37221 */ /* 0x008fe20000010000 */
[----:B------:R-:W-:-:S01]  /*1ddc0*/  FFMA.FTZ R152, R162, UR45, -R167 ;  /* 0x0000002da2987c23 */ /* 0x000fc200080108a7 */
[----:B------:R-:W0:Y:S01]  /*1ddd0*/  MUFU.EX2 R140, R140 ;  /* 0x0000008c008c7308 */ /* 0x000e220000000800 */
[----:B------:R-:W-:-:S01]  /*1dde0*/  FADD.FTZ R181, R147, R160 ;  /* 0x000000a093b57221 */ /* 0x000fc20000010000 */
[----:B-----5:R-:W-:-:S03]  /*1ddf0*/  FADD.FTZ R156, R136, R179 ;  /* 0x000000b3889c7221 */ /* 0x020fc60000010000 */
[----:B------:R-:W-:-:S03]  /*1de00*/  FADD.FTZ R160, R186, R181 ;  /* 0x000000b5baa07221 */ /* 0x000fc60000010000 */
[----:B------:R-:W2:Y:S01]  /*1de10*/  MUFU.EX2 R169, R169 ;  /* 0x000000a900a97308 */ /* 0x000ea20000000800 */
[----:B-1----:R-:W-:-:S01]  /*1de20*/  FADD.FTZ R179, R139, R156 ;  /* 0x0000009c8bb37221 */ /* 0x002fc20000010000 */
[----:B------:R-:W-:Y:S01]  /*1de30*/  FADD.FTZ R181, R149, R160 ;  /* 0x000000a095b57221 */ /* 0x000fe20000010000 */
[----:B------:R-:W-:-:S01]  /*1de40*/  FFMA.FTZ R156, R166, UR45, -R167 ;  /* 0x0000002da69c7c23 */ /* 0x000fc200080108a7 */
[----:B------:R-:W-:-:S04]  /*1de50*/  FFMA.FTZ R160, R170, UR45, -R167 ;  /* 0x0000002daaa07c23 */ /* 0x000fc800080108a7 */
[----:B------:R-:W1:Y:S01]  /*1de60*/  MUFU.EX2 R144, R144 ;  /* 0x0000009000907308 */ /* 0x000e620000000800 */
[----:B0-----:R-:W-:-:S01]  /*1de70*/  FADD.FTZ R5, R140, R179 ;  /* 0x000000b38c057221 */ /* 0x001fc20000010000 */
[----:B------:R-:W-:-:S03]  /*1de80*/  FFMA.FTZ R179, R164, UR45, -R167 ;  /* 0x0000002da4b37c23 */ /* 0x000fc600080108a7 */
[----:B------:R-:W-:-:S03]  /*1de90*/  FADD.FTZ R4, R12, R5 ;  /* 0x000000050c047221 */ /* 0x000fc60000010000 */
        /* <DEDUP_REMOVED lines=18> */
[----:B------:R-:W-:-:S06]  /*1dfc0*/  FFMA.FTZ R181, R172, UR45, -R167 ;  /* 0x0000002dacb57c23 */ /* 0x000fcc00080108a7 */
        /* <DEDUP_REMOVED lines=38> */
[----:B--2---:R-:W-:-:S03]  /*1e230*/  FADD.FTZ R4, R162, R5 ;  /* 0x00000005a2047221 */ /* 0x004fc60000010000 */
[----:B------:R-:W-:Y:S01]  /*1e240*/  FADD.FTZ R5, R174, R175 ;  /* 0x000000afae057221 */ /* 0x000fe20000010000 */
[----:B-1----:R-:W-:-:S01]  /*1e250*/  FADD.FTZ R4, R167, R4 ;  /* 0x00000004a7047221 */ /* 0x002fc20000010000 */
[----:B------:R-:W-:Y:S06]  /*1e260*/  @!P0 BRA `(.L_x_1542) ;  /* 0x0000000000048947 */ /* 0x000fec0003800000 */
[----:B------:R-:W-:Y:S01]  /*1e270*/  BPT.TRAP 0x1 ;  /* 0x000000040000795c */ /* 0x000fe20000300000 */
.L_x_1542:
[----:B------:R-:W-:Y:S01]  /*1e280*/  F2FP.SATFINITE.E4M3.F32.PACK_AB_MERGE_C R121, R122, R121, RZ ;  /* 0x000000797a79723e */ /* 0x000fe200048070ff */
[----:B------:R-:W-:Y:S01]  /*1e290*/  FMUL.FTZ R24, R24, R7 ;  /* 0x0000000718187220 */ /* 0x000fe20000410000 */
[----:B------:R-:W-:Y:S01]  /*1e2a0*/  F2FP.SATFINITE.E4M3.F32.PACK_AB_MERGE_C R21, R120, R21, RZ ;  /* 0x000000157815723e */ /* 0x000fe200048070ff */
[----:B------:R-:W-:Y:S01]  /*1e2b0*/  FMUL.FTZ R25, R25, R7 ;  /* 0x0000000719197220 */ /* 0x000fe20000410000 */
[----:B------:R-:W-:Y:S01]  /*1e2c0*/  F2FP.SATFINITE.E4M3.F32.PACK_AB_MERGE_C R197, R8, R123, R121 ;  /* 0x0000007b08c5723e */ /* 0x000fe20004807079 */
[----:B------:R-:W-:Y:S01]  /*1e2d0*/  IMAD R8, R19, 0x8, R16 ;  /* 0x0000000813087824 */ /* 0x000fe200078e0210 */
[----:B------:R-:W-:Y:S01]  /*1e2e0*/  ISETP.GT.AND P2, PT, R0, R210, PT ;  /* 0x000000d20000720c */ /* 0x000fe20003f44270 */
[----:B------:R-:W-:Y:S01]  /*1e2f0*/  FMUL.FTZ R28, R28, R7 ;  /* 0x000000071c1c7220 */ /* 0x000fe20000410000 */
[----:B------:R-:W-:Y:S01]  /*1e300*/  F2FP.SATFINITE.E4M3.F32.PACK_AB_MERGE_C R196, R9, R10, R21 ;  /* 0x0000000a09c4723e */ /* 0x000fe20004807015 */
        /* <DEDUP_REMOVED lines=8> */
[----:B------:R-:W-:Y:S01]  /*1e390*/  FMUL.FTZ R33, R33, R7 ;  /* 0x0000000721217220 */ /* 0x000fe20000410000 */
        /* <DEDUP_REMOVED lines=122> */
[----:B------:R-:W-:-:S07]  /*1eb40*/  IMAD.MOV.U32 R19, RZ, RZ, R14 ;  /* 0x000000ffff137224 */ /* 0x000fce00078e000e */
.L_x_1524:
[----:B------:R-:W-:Y:S05]  /*1eb50*/  WARPSYNC.ALL ;  /* 0x0000000000007948 */ /* 0x000fea0003800000 */
[----:B------:R-:W-:Y:S06]  /*1eb60*/  BAR.ARV 0x8, 0x120 ;  /* 0x0204800000007b1d */ /* 0x000fec0000002000 */
[----:B------:R-:W-:Y:S05]  /*1eb70*/  @!P0 BRA `(.L_x_1544) ;  /* 0x0000000000048947 */ /* 0x000fea0003800000 */
[----:B------:R-:W-:Y:S01]  /*1eb80*/  BPT.TRAP 0x1 ;  /* 0x000000040000795c */ /* 0x000fe20000300000 */
.L_x_1544:
[----:B------:R-:W-:Y:S01]  /*1eb90*/  IMAD R11, R19, 0x8, R16 ;  /* 0x00000008130b7824 */ /* 0x000fe200078e0210 */
[----:B------:R-:W-:-:S04]  /*1eba0*/  SHF.L.U32 R0, R18, 0x1f, RZ ;  /* 0x0000001f12007819 */ /* 0x000fc800000006ff */
[----:B------:R0:W1:Y:S01]  /*1ebb0*/  SYNCS.PHASECHK.TRANS64.TRYWAIT P1, [R11+URZ+0x2a850], R0 ;  /* 0x02a850000b0075a7 */ /* 0x000062000802017f */
[----:B------:R-:W-:Y:S05]  /*1ebc0*/  @!P0 BRA `(.L_x_1545) ;  /* 0x0000000000048947 */ /* 0x000fea0003800000 */
[----:B------:R-:W-:Y:S01]  /*1ebd0*/  BPT.TRAP 0x1 ;  /* 0x000000040000795c */ /* 0x000fe20000300000 */
.L_x_1545:
[----:B------:R-:W-:-:S05]  /*1ebe0*/  VIADD R16, R16, 0x400 ;  /* 0x0000040010107836 */ /* 0x000fca0000000000 */
[----:B------:R-:W-:-:S04]  /*1ebf0*/  SHF.R.U32.HI R16, RZ, 0x4, R16 ;  /* 0x00000004ff107819 */ /* 0x000fc80000011610 */
[----:B------:R-:W-:-:S04]  /*1ec00*/  LOP3.LUT R16, R16, 0x3fff, RZ, 0xc0, !PT ;  /* 0x00003fff10107812 */ /* 0x000fc800078ec0ff */
[----:B------:R-:W-:Y:S01]  /*1ec10*/  LOP3.LUT R16, R16, 0x10000, RZ, 0xfc, !PT ;  /* 0x0001000010107812 */ /* 0x000fe200078efcff */
[----:B-1----:R-:W-:Y:S06]  /*1ec20*/  @P1 BRA `(.L_x_1546) ;  /* 0x0000000000081947 */ /* 0x002fec0003800000 */
[----:B------:R-:W1:Y:S02]  /*1ec30*/  SYNCS.PHASECHK.TRANS64.TRYWAIT P1, [R11+URZ+0x2a850], R0 ;  /* 0x02a850000b0075a7 */ /* 0x000e64000802017f */
[----:B-1----:R-:W-:Y:S05]  /*1ec40*/  @!P1 BRA `(.L_x_1547) ;  /* 0x000000b400c09947 */ /* 0x002fea0003800000 */
.L_x_1546:
[----:B------:R-:W-:Y:S01]  /*1ec50*/  IMAD R2, R19, 0x600, R16 ;  /* 0x0000060013027824 */ /* 0x000fe200078e0210 */
[----:B------:R-:W-:Y:S05]  /*1ec60*/  WARPSYNC.ALL ;  /* 0x0000000000007948 */ /* 0x000fea0003800000 */
[----:B------:R-:W-:Y:S01]  /*1ec70*/  IMAD.MOV.U32 R3, RZ, RZ, 0x40000040 ;  /* 0x40000040ff037424 */ /* 0x000fe200078e00ff */
[C---:B------:R-:W-:Y:S01]  /*1ec80*/  R2UR UR6, R2.reuse ;  /* 0x00000000020672ca */ /* 0x040fe200000e0000 */
[----:B------:R-:W-:Y:S01]  /*1ec90*/  WARPGROUP.ARRIVE ;  /* 0x00000000000079c5 */ /* 0x000fe20000000000 */
[----:B------:R-:W-:Y:S01]  /*1eca0*/  VIADD R6, R2, 0x2 ;  /* 0x0000000202067836 */ /* 0x000fe20000000000 */
[----:B------:R-:W-:Y:S01]  /*1ecb0*/  ULDC.64 UR4, c[0x0][0x9a0] ;  /* 0x0002680000047ab9 */ /* 0x000fe20000000a00 */
[----:B------:R-:W-:Y:S01]  /*1ecc0*/  R2UR UR7, R3 ;  /* 0x00000000030772ca */ /* 0x000fe200000e0000 */
[----:B------:R-:W-:Y:S01]  /*1ecd0*/  IMAD.MOV.U32 R7, RZ, RZ, 0x40000040 ;  /* 0x40000040ff077424 */ /* 0x000fe200078e00ff */
[----:B------:R-:W-:-:S04]  /*1ece0*/  ISETP.NE.U32.AND P1, PT, RZ, UR4, PT ;  /* 0x00000004ff007c0c */ /* 0x000fc8000bf25070 */
[----:B------:R-:W-:-:S07]  /*1ecf0*/  ISETP.NE.AND.EX P1, PT, RZ, UR5, PT, P1 ;  /* 0x00000005ff007c0c */ /* 0x000fce000bf25310 */
[----:B------:R-:W-:Y:S01]  /*1ed00*/  QGMMA.64x192x32.F32.E4M3.E4M3 R24, R196, gdesc[UR4], R24, gsb0 ;  /* 0x02e00004c4187df3 */ /* 0x000fe20008000818 */
[----:B------:R-:W-:Y:S02]  /*1ed10*/  R2UR UR6, R6 ;  /* 0x00000000060672ca */ /* 0x000fe400000e0000 */
[----:B------:R-:W-:-:S03]  /*1ed20*/  R2UR UR7, R7 ;  /* 0x00000000070772ca */ /* 0x000fc600000e0000 */
[----:B------:R-:W0:Y:S01]  /*1ed30*/  @P1 LDC.64 R6, c[0x0][0x9c8] ;  /* 0x00027200ff061b82 */ /* 0x000e220000000a00 */
[----:B------:R-:W-:Y:S02]  /*1ed40*/  @P1 SHF.R.S32.HI R3, RZ, 0x1f, R211 ;  /* 0x0000001fff031819 */ /* 0x000fe400000114d3 */
[----:B------:R-:W-:-:S05]  /*1ed50*/  @P1 SHF.R.S32.HI R13, RZ, 0x1f, R221 ;  /* 0x0000001fff0d1819 */ /* 0x000fca00000114dd */
[----:B------:R-:W2:Y:S01]  /*1ed60*/  @P1 LDC.64 R8, c[0x0][0x9d0] ;  /* 0x00027400ff081b82 */ /* 0x000ea20000000a00 */
[----:B01----:R-:W-:-:S04]  /*1ed70*/  @P1 IMAD R0, R3, R6, RZ ;  /* 0x0000000603001224 */ /* 0x003fc800078e02ff */
[C---:B------:R-:W-:Y:S02]  /*1ed80*/  @P1 IMAD R3, R211.reuse, R7, R0 ;  /* 0x00000007d3031224 */ /* 0x040fe400078e0200 */
[----:B------:R-:W-:-:S04]  /*1ed90*/  @P1 IMAD.WIDE.U32 R6, R211, R6, RZ ;  /* 0x00000006d3061225 */ /* 0x000fc800078e00ff */
[-C--:B--2---:R-:W-:Y:S02]  /*1eda0*/  @P1 IMAD R0, R13, R8.reuse, RZ ;  /* 0x000000080d001224 */ /* 0x084fe400078e02ff */
[----:B------:R-:W-:Y:S02]  /*1edb0*/  @P1 IMAD.IADD R7, R7, 0x1, R3 ;  /* 0x0000000107071824 */ /* 0x000fe400078e0203 */
[C---:B------:R-:W-:Y:S02]  /*1edc0*/  @P1 IMAD R3, R221.reuse, R9, R0 ;  /* 0x00000009dd031224 */ /* 0x040fe400078e0200 */
[----:B------:R-:W-:-:S04]  /*1edd0*/  @P1 IMAD.WIDE.U32 R6, R221, R8, R6 ;  /* 0x00000008dd061225 */ /* 0x000fc800078e0006 */
[----:B------:R-:W-:Y:S01]  /*1ede0*/  @P1 IMAD.IADD R3, R7, 0x1, R3 ;  /* 0x0000000107031824 */ /* 0x000fe200078e0203 */
[----:B------:R-:W-:Y:S01]  /*1edf0*/  @P1 LEA R8, P2, R6, UR4, 0x2 ;  /* 0x0000000406081c11 */ /* 0x000fe2000f8410ff */
[----:B------:R-:W-:-:S03]  /*1ee00*/  IMAD.MOV.U32 R0, RZ, RZ, 0x3f800000 ;  /* 0x3f800000ff007424 */ /* 0x000fc600078e00ff */
[----:B------:R-:W-:-:S05]  /*1ee10*/  @P1 LEA.HI.X R9, R6, UR5, R3, 0x2, P2 ;  /* 0x0000000506091c11 */ /* 0x000fca00090f1403 */
[----:B------:R0:W2:Y:S01]  /*1ee20*/  @P1 LDG.E R0, desc[UR40][R8.64] ;  /* 0x0000002808001981 */ /* 0x0000a2000c1e1900 */
[----:B------:R-:W-:Y:S02]  /*1ee30*/  VIADD R6, R2, 0x4 ;  /* 0x0000000402067836 */ /* 0x000fe40000000000 */
[----:B------:R-:W-:Y:S01]  /*1ee40*/  IMAD.MOV.U32 R7, RZ, RZ, 0x40000040 ;  /* 0x40000040ff077424 */ /* 0x000fe200078e00ff */
[----:B------:R-:W-:Y:S02]  /*1ee50*/  WARPGROUP.DEPBAR.LE gsb0, 0x0 ;  /* 0x00008000000079c5 */ /* 0x000fe40000010000 */
[----:B------:R-:W-:-:S06]  /*1ee60*/  WARPGROUP.ARRIVE ;  /* 0x00000000000079c5 */ /* 0x000fcc0000000000 */
[----:B------:R-:W-:Y:S01]  /*1ee70*/  QGMMA.64x192x32.F32.E4M3.E4M3 R24, R192, gdesc[UR4], R24, gsb0 ;  /* 0x02e00004c0187df3 */ /* 0x000fe20008000818 */
[----:B------:R-:W-:Y:S02]  /*1ee80*/  R2UR UR6, R6 ;  /* 0x00000000060672ca */ /* 0x000fe400000e0000 */
[----:B------:R-:W-:Y:S01]  /*1ee90*/  R2UR UR7, R7 ;  /* 0x00000000070772ca */ /* 0x000fe200000e0000 */
[----:B------:R-:W-:Y:S02]  /*1eea0*/  VIADD R2, R2, 0x6 ;  /* 0x0000000602027836 */ /* 0x000fe40000000000 */
[----:B------:R-:W-:Y:S01]  /*1eeb0*/  IMAD.MOV.U32 R3, RZ, RZ, 0x40000040 ;  /* 0x40000040ff037424 */ /* 0x000fe200078e00ff */
[----:B------:R-:W1:Y:S01]  /*1eec0*/  SHFL.BFLY PT, R7, R4, 0x2, 0x1f ;  /* 0x0c401f0004077f89 */ /* 0x000e6200000e0000 */
[----:B------:R-:W-:Y:S02]  /*1eed0*/  WARPGROUP.DEPBAR.LE gsb0, 0x0 ;  /* 0x00008000000079c5 */ /* 0x000fe40000010000 */
[----:B------:R-:W-:-:S10]  /*1eee0*/  WARPGROUP.ARRIVE ;  /* 0x00000000000079c5 */ /* 0x000fd40000000000 */
[----:B------:R-:W-:Y:S01]  /*1eef0*/  QGMMA.64x192x32.F32.E4M3.E4M3 R24, R188, gdesc[UR4], R24, gsb0 ;  /* 0x02e00004bc187df3 */ /* 0x000fe20008000818 */
[----:B------:R-:W-:Y:S02]  /*1ef00*/  R2UR UR6, R2 ;  /* 0x00000000020672ca */ /* 0x000fe400000e0000 */
[----:B------:R-:W-:Y:S01]  /*1ef10*/  R2UR UR7, R3 ;  /* 0x00000000030772ca */ /* 0x000fe200000e0000 */
[----:B------:R-:W3:Y:S01]  /*1ef20*/  SHFL.BFLY PT, R2, R5, 0x2, 0x1f ;  /* 0x0c401f0005027f89 */ /* 0x000ee200000e0000 */
[----:B-1----:R-:W-:-:S05]  /*1ef30*/  FADD.FTZ R7, R7, R4 ;  /* 0x0000000407077221 */ /* 0x002fca0000010000 */
[----:B------:R-:W1:Y:S01]  /*1ef40*/  SHFL.BFLY PT, R6, R7, 0x1, 0x1f ;  /* 0x0c201f0007067f89 */ /* 0x000e6200000e0000 */
[----:B---3--:R-:W-:-:S05]  /*1ef50*/  FADD.FTZ R2, R2, R5 ;  /* 0x0000000502027221 */ /* 0x008fca0000010000 */
[----:B------:R-:W0:Y:S01]  /*1ef60*/  SHFL.BFLY PT, R3, R2, 0x1, 0x1f ;  /* 0x0c201f0002037f89 */ /* 0x000e2200000e0000 */
[----:B-1----:R-:W-:-:S04]  /*1ef70*/  FADD.FTZ R6, R7, R6 ;  /* 0x0000000607067221 */ /* 0x002fc80000010000 */
[----:B------:R-:W-:Y:S01]  /*1ef80*/  FMUL.FTZ R10, R6, 0.00390625 ;  /* 0x3b800000060a7820 */ /* 0x000fe20000410000 */
[----:B0-----:R-:W-:-:S05]  /*1ef90*/  FADD.FTZ R8, R2, R3 ;  /* 0x0000000302087221 */ /* 0x001fca0000010000 */
[C---:B------:R-:W-:Y:S01]  /*1efa0*/  FSETP.NE.FTZ.AND P1, PT, R8.reuse, RZ, PT ;  /* 0x000000ff0800720b */ /* 0x040fe20003f35000 */
[----:B------:R-:W-:Y:S01]  /*1efb0*/  FMUL.FTZ R9, R8, 0.00390625 ;  /* 0x3b80000008097820 */ /* 0x000fe20000410000 */
[----:B------:R-:W-:Y:S01]  /*1efc0*/  IMAD.MOV.U32 R3, RZ, RZ, RZ ;  /* 0x000000ffff037224 */ /* 0x000fe200078e00ff */
[----:B------:R-:W-:-:S03]  /*1efd0*/  FSETP.NE.FTZ.AND P3, PT, R10, RZ, PT ;  /* 0x000000ff0a00720b */ /* 0x000fc60003f75000 */
        /* <DEDUP_REMOVED lines=20> */
[-C--:B--2---:R-:W-:Y:S01]  /*1f120*/  FMUL.FTZ R3, R3, R0.reuse ;  /* 0x0000000003037220 */ /* 0x084fe20000410000 */
[----:B---3--:R-:W-:Y:S01]  /*1f130*/  FMUL.FTZ R2, R7, R0 ;  /* 0x0000000007027220 */ /* 0x008fe20000410000 */
[----:B------:R-:W-:-:S02]  /*1f140*/  WARPGROUP.DEPBAR.LE gsb0, 0x0 ;  /* 0x00008000000079c5 */ /* 0x000fc40000010000 */
[----:B------:R-:W-:Y:S05]  /*1f150*/  @!P0 BRA `(.L_x_1548) ;  /* 0x0000000000048947 */ /* 0x000fea0003800000 */
[----:B------:R-:W-:Y:S01]  /*1f160*/  BPT.TRAP 0x1 ;  /* 0x000000040000795c */ /* 0x000fe20000300000 */
.L_x_1548:
        /* <DEDUP_REMOVED lines=54> */
[----:B------:R-:W-:Y:S01]  /*1f4d0*/  SEL R3, RZ, 0x1, P1 ;  /* 0x00000001ff037807 */ /* 0x000fe20000800000 */
        /* <DEDUP_REMOVED lines=51> */
[----:B0-----:R-:W-:-:S11]  /*1f810*/  SEL R19, R19, RZ, P1 ;  /* 0x000000ff13137207 */ /* 0x001fd60000800000 */
.L_x_1430:
[----:B------:R-:W-:Y:S05]  /*1f820*/  WARPSYNC.ALL ;  /* 0x0000000000007948 */ /* 0x000fea0003800000 */
[----:B------:R-:W0:Y:S08]  /*1f830*/  S2UR UR38, SR_CgaCtaId ;  /* 0x00000000002679c3 */ /* 0x000e300000008800 */
[----:B------:R-:W-:Y:S06]  /*1f840*/  BAR.SYNC.DEFER_BLOCKING 0x5, 0x180 ;  /* 0x0146000000007b1d */ /* 0x000fec0000010000 */
[----:B------:R-:W-:Y:S01]  /*1f850*/  UMOV UR4, 0x400 ;  /* 0x0000040000047882 */ /* 0x000fe20000000000 */
[----:B------:R-:W-:Y:S01]  /*1f860*/  BSSY B0, `(.L_x_1549) ;  /* 0x00002d2000007945 */ /* 0x000fe20003800000 */
[----:B0-----:R-:W-:-:S06]  /*1f870*/  ULEA UR4, UR38, UR4, 0x18 ;  /* 0x0000000426047291 */ /* 0x001fcc000f8ec03f */
[----:B------:R-:W-:-:S05]  /*1f880*/  IMAD.U32 R16, RZ, RZ, UR4 ;  /* 0x00000004ff107e24 */ /* 0x000fca000f8e00ff */
[----:B------:R0:W1:Y:S01]  /*1f890*/  LDS.128 R208, [R16+0x2a8d0] ;  /* 0x02a8d00010d07984 */ /* 0x0000620000000c00 */
[----:B------:R-:W-:Y:S06]  /*1f8a0*/  BAR.ARV 0x4, 0x180 ;  /* 0x0106000000007b1d */ /* 0x000fec0000002000 */
[----:B------:R-:W-:Y:S05]  /*1f8b0*/  @P0 BRA `(.L_x_1550) ;  /* 0x0000002000800947 */ /* 0x000fea0003800000 */
[----:B------:R-:W2:Y:S01]  /*1f8c0*/  S2R R75, SR_TID.X ;  /* 0x00000000004b7919 */ /* 0x000ea20000002100 */
[----:B------:R-:W-:Y:S01]  /*1f8d0*/  ULDC.64 UR4, c[0x4][0x38] ;  /* 0x01000e0000047ab9 */ /* 0x000fe20000000a00 */
[----:B--2---:R-:W-:-:S05]  /*1f8e0*/  IMAD.SHL.U32 R0, R75, 0x4, RZ ;  /* 0x000000044b007824 */ /* 0x004fca00078e00ff */
[----:B------:R-:W-:-:S04]  /*1f8f0*/  LOP3.LUT R0, R0, 0xc, RZ, 0xc0, !PT ;  /* 0x0000000c00007812 */ /* 0x000fc800078ec0ff */
[----:B------:R-:W-:-:S05]  /*1f900*/  IADD3 R2, P0, R0, UR4, RZ ;  /* 0x0000000400027c10 */ /* 0x000fca000ff1e0ff */
[----:B------:R-:W-:-:S05]  /*1f910*/  IMAD.X R3, RZ, RZ, UR5, P0 ;  /* 0x00000005ff037e24 */ /* 0x000fca00080e06ff */
[----:B------:R2:W3:Y:S01]  /*1f920*/  LDG.E.CONSTANT R0, desc[UR40][R2.64] ;  /* 0x0000002802007981 */ /* 0x0004e2000c1e9900 */
[----:B------:R-:W-:Y:S01]  /*1f930*/  F2FP.BF16.F32.PACK_AB R63, R63, R54 ;  /* 0x000000363f3f723e */ /* 0x000fe200000010ff */
[----:B------:R-:W-:Y:S01]  /*1f940*/  UMOV UR4, 0xffffffff ;  /* 0xffffffff00047882 */ /* 0x000fe20000000000 */
[----:B------:R-:W-:Y:S02]  /*1f950*/  F2FP.BF16.F32.PACK_AB R58, R34, R123 ;  /* 0x0000007b223a723e */ /* 0x000fe400000010ff */
[----:B------:R-:W-:Y:S02]  /*1f960*/  F2FP.BF16.F32.PACK_AB R34, R4, R41 ;  /* 0x000000290422723e */ /* 0x000fe400000010ff */
[----:B------:R-:W-:Y:S02]  /*1f970*/  F2FP.BF16.F32.PACK_AB R56, R9, R56 ;  /* 0x000000380938723e */ /* 0x000fe400000010ff */
[----:B------:R-:W-:Y:S01]  /*1f980*/  F2FP.BF16.F32.PACK_AB R41, R8, R57 ;  /* 0x000000390829723e */ /* 0x000fe200000010ff */
[----:B--2---:R-:W2:Y:S01]  /*1f990*/  S2R R3, SR_SWINHI ;  /* 0x0000000000037919 */ /* 0x004ea20000002f00 */
[----:B------:R-:W-:-:S02]  /*1f9a0*/  F2FP.BF16.F32.PACK_AB R10, R10, R33 ;  /* 0x000000210a0a723e */ /* 0x000fc400000010ff */
[----:B------:R-:W-:Y:S02]  /*1f9b0*/  F2FP.BF16.F32.PACK_AB R25, R12, R25 ;  /* 0x000000190c19723e */ /* 0x000fe400000010ff */
[----:B------:R-:W-:Y:S02]  /*1f9c0*/  F2FP.BF16.F32.PACK_AB R12, R27, R124 ;  /* 0x0000007c1b0c723e */ /* 0x000fe400000010ff */
[----:B------:R-:W-:Y:S02]  /*1f9d0*/  F2FP.BF16.F32.PACK_AB R27, R15, R32 ;  /* 0x000000200f1b723e */ /* 0x000fe400000010ff */
[----:B------:R-:W-:Y:S02]  /*1f9e0*/  LOP3.LUT P0, R2, R75, 0x3, RZ, 0xc0, !PT ;  /* 0x000000034b027812 */ /* 0x000fe4000780c0ff */
[----:B------:R-:W-:Y:S02]  /*1f9f0*/  F2FP.BF16.F32.PACK_AB R24, R11, R24 ;  /* 0x000000180b18723e */ /* 0x000fe400000010ff */
[----:B------:R-:W-:-:S02]  /*1fa00*/  ISETP.EQ.OR P0, PT, R2, 0x3, !P0 ;  /* 0x000000030200780c */ /* 0x000fc40004702670 */
[----:B------:R-:W-:Y:S02]  /*1fa10*/  F2FP.BF16.F32.PACK_AB R5, R5, R40 ;  /* 0x000000280505723e */ /* 0x000fe400000010ff */
[----:B------:R-:W-:Y:S02]  /*1fa20*/  F2FP.BF16.F32.PACK_AB R64, R13, R64 ;  /* 0x000000400d40723e */ /* 0x000fe400000010ff */
[----:B------:R-:W-:Y:S02]  /*1fa30*/  F2FP.BF16.F32.PACK_AB R40, R21, R72 ;  /* 0x000000481528723e */ /* 0x000fe400000010ff */
[----:B------:R-:W-:Y:S02]  /*1fa40*/  F2FP.BF16.F32.PACK_AB R80, R29, R80 ;  /* 0x000000501d50723e */ /* 0x000fe400000010ff */
[----:B------:R-:W-:Y:S02]  /*1fa50*/  F2FP.BF16.F32.PACK_AB R118, R118, R31 ;  /* 0x0000001f7676723e */ /* 0x000fe400000010ff */
[----:B------:R-:W-:-:S02]  /*1fa60*/  SEL R13, R24, R25, P0 ;  /* 0x00000019180d7207 */ /* 0x000fc40000000000 */
[----:B------:R-:W-:Y:S02]  /*1fa70*/  SEL R2, R25, R24, P0 ;  /* 0x0000001819027207 */ /* 0x000fe40000000000 */
[----:B------:R-:W-:Y:S02]  /*1fa80*/  F2FP.BF16.F32.PACK_AB R91, R20, R73 ;  /* 0x00000049145b723e */ /* 0x000fe400000010ff */
[----:B------:R-:W-:Y:S02]  /*1fa90*/  F2FP.BF16.F32.PACK_AB R95, R28, R81 ;  /* 0x000000511c5f723e */ /* 0x000fe400000010ff */
[----:B------:R-:W-:Y:S02]  /*1faa0*/  MOV R54, R16 ;  /* 0x0000001000367202 */ /* 0x000fe40000000f00 */
[----:B--2--5:R-:W-:Y:S02]  /*1fab0*/  MOV R55, R3 ;  /* 0x0000000300377202 */ /* 0x024fe40000000f00 */
[----:B------:R-:W-:-:S02]  /*1fac0*/  F2FP.BF16.F32.PACK_AB R89, R14, R65 ;  /* 0x000000410e59723e */ /* 0x000fc400000010ff */
[----:B------:R-:W-:Y:S01]  /*1fad0*/  F2FP.BF16.F32.PACK_AB R119, R119, R30 ;  /* 0x0000001e7777723e */ /* 0x000fe200000010ff */
[----:B------:R-:W-:Y:S01]  /*1fae0*/  IMAD.WIDE R8, R234, 0x2, R54 ;  /* 0x00000002ea087825 */ /* 0x000fe200078e0236 */
[----:B------:R-:W-:Y:S02]  /*1faf0*/  F2FP.BF16.F32.PACK_AB R57, R84, R85 ;  /* 0x000000555439723e */ /* 0x000fe400000010ff */
[----:B------:R-:W-:Y:S02]  /*1fb00*/  F2FP.BF16.F32.PACK_AB R65, R50, R83 ;  /* 0x000000533241723e */ /* 0x000fe400000010ff */
[C---:B------:R-:W-:Y:S02]  /*1fb10*/  IADD3 R33, P3, R8.reuse, 0x8060, RZ ;  /* 0x0000806008217810 */ /* 0x040fe40007f7e0ff */
[----:B------:R-:W-:Y:S02]  /*1fb20*/  IADD3 R29, P1, R8, 0x8020, RZ ;  /* 0x00008020081d7810 */ /* 0x000fe40007f3e0ff */
[----:B------:R-:W-:-:S02]  /*1fb30*/  LOP3.LUT R32, R33, 0x380, RZ, 0xc0, !PT ;  /* 0x0000038021207812 */ /* 0x000fc400078ec0ff */
[----:B------:R-:W-:Y:S02]  /*1fb40*/  IADD3 R21, P4, R8, 0x4060, RZ ;  /* 0x0000406008157810 */ /* 0x000fe40007f9e0ff */
[----:B------:R-:W-:Y:S02]  /*1fb50*/  SHF.R.U64 R32, R32, 0x3, RZ ;  /* 0x0000000320207819 */ /* 0x000fe400000012ff */
[----:B------:R-:W-:Y:S02]  /*1fb60*/  IADD3 R31, P2, R8, 0x8040, RZ ;  /* 0x00008040081f7810 */ /* 0x000fe40007f5e0ff */
[----:B------:R-:W-:Y:S01]  /*1fb70*/  LOP3.LUT R32, R32, R33, RZ, 0x3c, !PT ;  /* 0x0000002120207212 */ /* 0x000fe200078e3cff */
[----:B------:R-:W-:Y:S01]  /*1fb80*/  IMAD.X R33, RZ, RZ, R9, P3 ;  /* 0x000000ffff217224 */ /* 0x000fe200018e0609 */
[C---:B------:R-:W-:Y:S02]  /*1fb90*/  IADD3 R25, P5, R8.reuse, 0x8000, RZ ;  /* 0x0000800008197810 */ /* 0x040fe40007fbe0ff */
[----:B------:R-:W-:-:S02]  /*1fba0*/  IADD3 R15, P3, R8, 0x4040, RZ ;  /* 0x00004040080f7810 */ /* 0x000fc40007f7e0ff */
[----:B------:R-:W-:Y:S02]  /*1fbb0*/  LOP3.LUT R28, R29, 0x380, RZ, 0xc0, !PT ;  /* 0x000003801d1c7812 */ /* 0x000fe400078ec0ff */
[----:B------:R-:W-:Y:S02]  /*1fbc0*/  LOP3.LUT R20, R21, 0x380, RZ, 0xc0, !PT ;  /* 0x0000038015147812 */ /* 0x000fe400078ec0ff */
[----:B------:R-:W-:Y:S02]  /*1fbd0*/  LOP3.LUT R30, R31, 0x380, RZ, 0xc0, !PT ;  /* 0x000003801f1e7812 */ /* 0x000fe400078ec0ff */
[----:B------:R-:W-:Y:S02]  /*1fbe0*/  LOP3.LUT R24, R25, 0x380, RZ, 0xc0, !PT ;  /* 0x0000038019187812 */ /* 0x000fe400078ec0ff */
[----:B------:R-:W-:Y:S02]  /*1fbf0*/  LOP3.LUT R14, R15, 0x380, RZ, 0xc0, !PT ;  /* 0x000003800f0e7812 */ /* 0x000fe400078ec0ff */
[----:B------:R-:W-:-:S02]  /*1fc00*/  SHF.R.U64 R28, R28, 0x3, RZ ;  /* 0x000000031c1c7819 */ /* 0x000fc400000012ff */
[----:B------:R-:W-:Y:S02]  /*1fc10*/  SHF.R.U64 R20, R20, 0x3, RZ ;  /* 0x0000000314147819 */ /* 0x000fe400000012ff */
        /* <DEDUP_REMOVED lines=9> */
[----:B------:R-:W-:-:S02]  /*1fcb0*/  LOP3.LUT R24, R24, R25, RZ, 0x3c, !PT ;  /* 0x0000001918187212 */ /* 0x000fc400078e3cff */
[----:B------:R-:W-:Y:S01]  /*1fcc0*/  LOP3.LUT R14, R14, R15, RZ, 0x3c, !PT ;  /* 0x0000000f0e0e7212 */ /* 0x000fe200078e3cff */
[----:B------:R-:W-:Y:S01]  /*1fcd0*/  IMAD.X R15, RZ, RZ, R9, P3 ;  /* 0x000000ffff0f7224 */ /* 0x000fe200018e0609 */
[----:B------:R-:W-:Y:S02]  /*1fce0*/  F2FP.BF16.F32.PACK_AB R48, R7, R48 ;  /* 0x000000300730723e */ /* 0x000fe400000010ff */
[----:B------:R-:W-:Y:S02]  /*1fcf0*/  F2FP.BF16.F32.PACK_AB R88, R37, R88 ;  /* 0x000000582558723e */ /* 0x000fe400000010ff */
[----:B------:R-:W-:Y:S02]  /*1fd00*/  F2FP.BF16.F32.PACK_AB R78, R110, R39 ;  /* 0x000000276e4e723e */ /* 0x000fe400000010ff */
[----:B------:R-:W-:Y:S02]  /*1fd10*/  IADD3 R83, P1, R8, 0x4000, RZ ;  /* 0x0000400008537810 */ /* 0x000fe40007f3e0ff */
[----:B------:R-:W-:-:S02]  /*1fd20*/  IADD3.X R25, RZ, R9, RZ, P5, !PT ;  /* 0x00000009ff197210 */ /* 0x000fc40002ffe4ff */
[C---:B------:R-:W-:Y:S02]  /*1fd30*/  IADD3 R85, P4, R8.reuse, 0x40, RZ ;  /* 0x0000004008557810 */ /* 0x040fe40007f9e0ff */
[C---:B------:R-:W-:Y:S02]  /*1fd40*/  IADD3 R7, P2, R8.reuse, 0x4020, RZ ;  /* 0x0000402008077810 */ /* 0x040fe40007f5e0ff */
[C---:B------:R-:W-:Y:S02]  /*1fd50*/  IADD3 R37, P5, R8.reuse, 0x60, RZ ;  /* 0x0000006008257810 */ /* 0x040fe40007fbe0ff */
[----:B------:R-:W-:Y:S02]  /*1fd60*/  IADD3 R39, P3, R8, 0x20, RZ ;  /* 0x0000002008277810 */ /* 0x000fe40007f7e0ff */
[----:B------:R-:W-:Y:S02]  /*1fd70*/  F2FP.BF16.F32.PACK_AB R4, R35, R100 ;  /* 0x000000642304723e */ /* 0x000fe400000010ff */
[----:B------:R-:W-:-:S02]  /*1fd80*/  F2FP.BF16.F32.PACK_AB R35, R6, R49 ;  /* 0x000000310623723e */ /* 0x000fc400000010ff */
[----:B------:R-:W-:Y:S02]  /*1fd90*/  F2FP.BF16.F32.PACK_AB R93, R93, R36 ;  /* 0x000000245d5d723e */ /* 0x000fe400000010ff */
[----:B------:R-:W-:Y:S02]  /*1fda0*/  F2FP.BF16.F32.PACK_AB R111, R111, R38 ;  /* 0x000000266f6f723e */ /* 0x000fe400000010ff */
[----:B------:R-:W-:Y:S02]  /*1fdb0*/  LOP3.LUT R82, R83, 0x380, RZ, 0xc0, !PT ;  /* 0x0000038053527812 */ /* 0x000fe400078ec0ff */
        /* <DEDUP_REMOVED lines=10> */
[----:B------:R-:W-:Y:S02]  /*1fe60*/  SHF.R.U64 R3, R3, 0x3, RZ ;  /* 0x0000000303037819 */ /* 0x000fe400000012ff */
        /* <DEDUP_REMOVED lines=10> */
[----:B------:R-:W-:-:S02]  /*1ff10*/  LOP3.LUT R8, R3, R8, RZ, 0x3c, !PT ;  /* 0x0000000803087212 */ /* 0x000fc400078e3cff */
[----:B------:R-:W-:Y:S02]  /*1ff20*/  F2FP.BF16.F32.PACK_AB R68, R68, R77 ;  /* 0x0000004d4444723e */ /* 0x000fe400000010ff */
[----:B------:R-:W-:Y:S02]  /*1ff30*/  F2FP.BF16.F32.PACK_AB R70, R70, R71 ;  /* 0x000000474646723e */ /* 0x000fe400000010ff */
[----:B------:R-:W-:Y:S02]  /*1ff40*/  F2FP.BF16.F32.PACK_AB R72, R86, R69 ;  /* 0x000000455648723e */ /* 0x000fe400000010ff */
[----:B------:R-:W-:Y:S02]  /*1ff50*/  F2FP.BF16.F32.PACK_AB R74, R74, R67 ;  /* 0x000000434a4a723e */ /* 0x000fe400000010ff */
[----:B------:R-:W-:Y:S02]  /*1ff60*/  F2FP.BF16.F32.PACK_AB R87, R87, R46 ;  /* 0x0000002e5757723e */ /* 0x000fe400000010ff */
[----:B------:R-:W-:-:S02]  /*1ff70*/  MOV R82, R82 ;  /* 0x0000005200527202 */ /* 0x000fc40000000f00 */
[----:B------:R-:W-:Y:S02]  /*1ff80*/  MOV R84, R84 ;  /* 0x0000005400547202 */ /* 0x000fe40000000f00 */
        /* <DEDUP_REMOVED lines=24> */
[----:B------:R-:W-:Y:S02]  /*20110*/  MOV R85, R38 ;  /* 0x0000002600557202 */ /* 0x000fe40000000f00 */
[----:B---3--:R-:W-:Y:S01]  /*20120*/  LOP3.LUT R3, R0, 0x2, RZ, 0x3c, !PT ;  /* 0x0000000200037812 */ /* 0x008fe200078e3cff */
[----:B------:R-:W-:Y:S06]  /*20130*/  BRA.DIV UR4, `(.L_x_1551) ;  /* 0x000000a204987947 */ /* 0x000fec000b800000 */
        /* <DEDUP_REMOVED lines=9> */
[----:B------:R-:W-:Y:S02]  /*201d0*/  SEL R43, R26, R47, P0 ;  /* 0x0000002f1a2b7207 */ /* 0x000fe40000000000 */
        /* <DEDUP_REMOVED lines=22> */
[----:B------:R-:W2:Y:S01]  /*20340*/  SHFL.IDX PT, R40, R36, R3, 0x1c1f ;  /* 0x001c1f0324287589 */ /* 0x000ea200000e0000 */
        /* <DEDUP_REMOVED lines=8> */
[----:B------:R-:W3:Y:S01]  /*203d0*/  SHFL.IDX PT, R5, R2, R3, 0x1c1f ;  /* 0x001c1f0302057589 */ /* 0x000ee200000e0000 */
[----:B------:R-:W-:Y:S02]  /*203e0*/  SEL R33, R88, R93, P0 ;  /* 0x0000005d58217207 */ /* 0x000fe40000000000 */
[----:B------:R-:W-:Y:S01]  /*203f0*/  SEL R44, R93, R88, P0 ;  /* 0x000000585d2c7207 */ /* 0x000fe20000000000 */
[----:B------:R-:W4:Y:S01]  /*20400*/  SHFL.IDX PT, R9, R20, R3, 0x1c1f ;  /* 0x001c1f0314097589 */ /* 0x000f2200000e0000 */
[----:B------:R-:W-:-:S02]  /*20410*/  SEL R39, R50, R113, P0 ;  /* 0x0000007132277207 */ /* 0x000fc40000000000 */
[----:B------:R-:W-:Y:S01]  /*20420*/  SEL R41, R11, R12, P0 ;  /* 0x0000000c0b297207 */ /* 0x000fe20000000000 */
[----:B------:R-:W5:Y:S01]  /*20430*/  SHFL.IDX PT, R25, R28, R3, 0x1c1f ;  /* 0x001c1f031c197589 */ /* 0x000f6200000e0000 */
[----:B------:R-:W-:Y:S02]  /*20440*/  SEL R52, R12, R11, P0 ;  /* 0x0000000b0c347207 */ /* 0x000fe40000000000 */
[----:B------:R-:W-:Y:S01]  /*20450*/  SEL R68, R59, R68, P0 ;  /* 0x000000443b447207 */ /* 0x000fe20000000000 */
[----:B------:R5:W0:Y:S01]  /*20460*/  SHFL.IDX PT, R27, R32, R3, 0x1c1f ;  /* 0x001c1f03201b7589 */ /* 0x000a2200000e0000 */
[----:B------:R-:W-:Y:S02]  /*20470*/  SEL R70, R63, R70, P0 ;  /* 0x000000463f467207 */ /* 0x000fe40000000000 */
[----:B------:R-:W-:Y:S01]  /*20480*/  SEL R57, R72, R65, P0 ;  /* 0x0000004148397207 */ /* 0x000fe20000000000 */
[----:B------:R-:W1:Y:S01]  /*20490*/  SHFL.IDX PT, R42, R42, R3, 0x1c1f ;  /* 0x001c1f032a2a7589 */ /* 0x000e6200000e0000 */
        /* <DEDUP_REMOVED lines=15> */
[----:B--2---:R-:W-:Y:S02]  /*20590*/  SEL R12, R29, R40, P0 ;  /* 0x000000281d0c7207 */ /* 0x004fe40000000000 */
[----:B------:R-:W-:Y:S01]  /*205a0*/  SEL R14, R40, R29, P0 ;  /* 0x0000001d280e7207 */ /* 0x000fe20000000000 */
[----:B------:R-:W2:Y:S01]  /*205b0*/  SHFL.IDX PT, R44, R44, R3, 0x1c1f ;  /* 0x001c1f032c2c7589 */ /* 0x000ea200000e0000 */
[----:B---3--:R-:W-:-:S02]  /*205c0*/  SEL R4, R6, R5, P0 ;  /* 0x0000000506047207 */ /* 0x008fc40000000000 */
[----:B------:R-:W-:Y:S01]  /*205d0*/  SEL R8, R10, R7, P0 ;  /* 0x000000070a087207 */ /* 0x000fe20000000000 */
[----:B------:R-:W3:Y:S01]  /*205e0*/  SHFL.IDX PT, R48, R48, R3, 0x1c1f ;  /* 0x001c1f0330307589 */ /* 0x000ee200000e0000 */
[----:B----4-:R-:W-:Y:S02]  /*205f0*/  SEL R24, R26, R9, P0 ;  /* 0x000000091a187207 */ /* 0x010fe40000000000 */
[----:B-----5:R-:W-:Y:S01]  /*20600*/  SEL R32, R34, R25, P0 ;  /* 0x0000001922207207 */ /* 0x020fe20000000000 */
[----:B------:R-:W4:Y:S01]  /*20610*/  SHFL.IDX PT, R52, R52, R3, 0x1c1f ;  /* 0x001c1f0334347589 */ /* 0x000f2200000e0000 */
[----:B0-----:R-:W-:Y:S02]  /*20620*/  SEL R36, R38, R27, P0 ;  /* 0x0000001b26247207 */ /* 0x001fe40000000000 */
[----:B-1----:R-:W-:Y:S01]  /*20630*/  SEL R40, R31, R42, P0 ;  /* 0x0000002a1f287207 */ /* 0x002fe20000000000 */
[----:B------:R2:W0:Y:S01]  /*20640*/  SHFL.IDX PT, R2, R56, R3, 0x1c1f ;  /* 0x001c1f0338027589 */ /* 0x00042200000e0000 */
[----:B------:R-:W-:-:S02]  /*20650*/  SEL R6, R5, R6, P0 ;  /* 0x0000000605067207 */ /* 0x000fc40000000000 */
[----:B------:R-:W-:Y:S01]  /*20660*/  SEL R10, R7, R10, P0 ;  /* 0x0000000a070a7207 */ /* 0x000fe20000000000 */
[----:B------:R1:W5:Y:S01]  /*20670*/  SHFL.IDX PT, R20, R58, R3, 0x1c1f ;  /* 0x001c1f033a147589 */ /* 0x00036200000e0000 */
[----:B------:R-:W-:Y:S02]  /*20680*/  SEL R26, R9, R26, P0 ;  /* 0x0000001a091a7207 */ /* 0x000fe40000000000 */
[----:B------:R-:W-:Y:S01]  /*20690*/  SEL R34, R25, R34, P0 ;  /* 0x0000002219227207 */ /* 0x000fe20000000000 */
[----:B------:R3:W5:Y:S01]  /*206a0*/  SHFL.IDX PT, R64, R60, R3, 0x1c1f ;  /* 0x001c1f033c407589 */ /* 0x00076200000e0000 */
[----:B------:R-:W-:Y:S02]  /*206b0*/  SEL R38, R27, R38, P0 ;  /* 0x000000261b267207 */ /* 0x000fe40000000000 */
[----:B------:R-:W-:Y:S01]  /*206c0*/  SEL R42, R42, R31, P0 ;  /* 0x0000001f2a2a7207 */ /* 0x000fe20000000000 */
[----:B------:R-:W-:Y:S01]  /*206d0*/  SHFL.IDX PT, R39, R39, R0, 0x1c1f ;  /* 0x001c1f0027277589 */ /* 0x000fe200000e0000 */
[----:B--2---:R-:W-:-:S02]  /*206e0*/  SEL R56, R33, R44, P0 ;  /* 0x0000002c21387207 */ /* 0x004fc40000000000 */
[----:B-1----:R-:W-:Y:S01]  /*206f0*/  SEL R58, R44, R33, P0 ;  /* 0x000000212c3a7207 */ /* 0x002fe20000000000 */
[----:B------:R-:W-:Y:S01]  /*20700*/  SHFL.IDX PT, R57, R57, R0, 0x1c1f ;  /* 0x001c1f0039397589 */ /* 0x000fe200000e0000 */
[----:B------:R-:W-:Y:S02]  /*20710*/  SEL R28, R30, R21, P0 ;  /* 0x000000151e1c7207 */ /* 0x000fe40000000000 */
[----:B---3--:R-:W-:Y:S01]  /*20720*/  SEL R60, R37, R48, P0 ;  /* 0x00000030253c7207 */ /* 0x008fe20000000000 */
[----:B------:R-:W-:Y:S01]  /*20730*/  SHFL.IDX PT, R61, R61, R0, 0x1c1f ;  /* 0x001c1f003d3d7589 */ /* 0x000fe200000e0000 */
[----:B----4-:R-:W-:Y:S02]  /*20740*/  SEL R5, R41, R52, P0 ;  /* 0x0000003429057207 */ /* 0x010fe40000000000 */
[----:B------:R-:W-:Y:S01]  /*20750*/  SEL R7, R52, R41, P0 ;  /* 0x0000002934077207 */ /* 0x000fe20000000000 */
[----:B------:R-:W1:Y:S01]  /*20760*/  SHFL.IDX PT, R46, R46, R3, 0x1c1f ;  /* 0x001c1f032e2e7589 */ /* 0x000e6200000e0000 */
[----:B0-----:R-:W-:-:S02]  /*20770*/  SEL R9, R43, R2, P0 ;  /* 0x000000022b097207 */ /* 0x001fc40000000000 */
[----:B------:R-:W-:Y:S01]  /*20780*/  SEL R11, R2, R43, P0 ;  /* 0x0000002b020b7207 */ /* 0x000fe20000000000 */
[----:B------:R-:W-:Y:S01]  /*20790*/  SHFL.IDX PT, R50, R50, R3, 0x1c1f ;  /* 0x001c1f0332327589 */ /* 0x000fe200000e0000 */
[----:B-----5:R-:W-:Y:S02]  /*207a0*/  SEL R25, R45, R20, P0 ;  /* 0x000000142d197207 */ /* 0x020fe40000000000 */
[----:B------:R-:W-:Y:S01]  /*207b0*/  SEL R27, R20, R45, P0 ;  /* 0x0000002d141b7207 */ /* 0x000fe20000000000 */
[----:B------:R-:W0:Y:S01]  /*207c0*/  SHFL.IDX PT, R72, R72, R3, 0x1c1f ;  /* 0x001c1f0348487589 */ /* 0x000e2200000e0000 */
[----:B------:R-:W-:Y:S02]  /*207d0*/  SEL R29, R47, R64, P0 ;  /* 0x000000402f1d7207 */ /* 0x000fe40000000000 */
[----:B------:R-:W-:Y:S01]  /*207e0*/  SEL R31, R64, R47, P0 ;  /* 0x0000002f401f7207 */ /* 0x000fe20000000000 */
[----:B------:R-:W2:Y:S01]  /*207f0*/  SHFL.IDX PT, R76, R76, R3, 0x1c1f ;  /* 0x001c1f034c4c7589 */ /* 0x000ea200000e0000 */
[----:B------:R-:W-:-:S03]  /*20800*/  SEL R30, R21, R30, P0 ;  /* 0x0000001e151e7207 */ /* 0x000fc60000000000 */
[----:B------:R-:W-:Y:S04]  /*20810*/  SHFL.IDX PT, R59, R59, R0, 0x1c1f ;  /* 0x001c1f003b3b7589 */ /* 0x000fe800000e0000 */
[----:B------:R-:W-:Y:S04]  /*20820*/  SHFL.IDX PT, R63, R63, R0, 0x1c1f ;  /* 0x001c1f003f3f7589 */ /* 0x000fe800000e0000 */
[----:B------:R-:W3:Y:S01]  /*20830*/  SHFL.IDX PT, R74, R74, R3, 0x1c1f ;  /* 0x001c1f034a4a7589 */ /* 0x000ee200000e0000 */
[----:B-1----:R-:W-:Y:S02]  /*20840*/  SEL R44, R35, R46, P0 ;  /* 0x0000002e232c7207 */ /* 0x002fe40000000000 */
[----:B------:R-:W-:Y:S01]  /*20850*/  SEL R46, R46, R35, P0 ;  /* 0x000000232e2e7207 */ /* 0x000fe20000000000 */
[----:B------:R-:W1:Y:S04]  /*20860*/  SHFL.IDX PT, R78, R78, R3, 0x1c1f ;  /* 0x001c1f034e4e7589 */ /* 0x000e6800000e0000 */
[----:B------:R-:W-:Y:S01]  /*20870*/  SHFL.IDX PT, R49, R49, R0, 0x1c1f ;  /* 0x001c1f0031317589 */ /* 0x000fe200000e0000 */
[----:B0-----:R-:W-:-:S02]  /*20880*/  SEL R41, R57, R72, P0 ;  /* 0x0000004839297207 */ /* 0x001fc40000000000 */
[----:B------:R-:W-:Y:S01]  /*20890*/  SEL R43, R72, R57, P0 ;  /* 0x00000039482b7207 */ /* 0x000fe20000000000 */
[----:B------:R-:W-:Y:S01]  /*208a0*/  SHFL.IDX PT, R51, R51, R0, 0x1c1f ;  /* 0x001c1f0033337589 */ /* 0x000fe200000e0000 */
[----:B--2---:R-:W-:Y:S02]  /*208b0*/  SEL R45, R61, R76, P0 ;  /* 0x0000004c3d2d7207 */ /* 0x004fe40000000000 */
[----:B------:R-:W-:Y:S01]  /*208c0*/  SEL R47, R76, R61, P0 ;  /* 0x0000003d4c2f7207 */ /* 0x000fe20000000000 */
[----:B------:R-:W-:Y:S04]  /*208d0*/  SHFL.IDX PT, R53, R53, R0, 0x1c1f ;  /* 0x001c1f0035357589 */ /* 0x000fe800000e0000 */
[----:B------:R0:W2:Y:S04]  /*208e0*/  SHFL.IDX PT, R66, R62, R3, 0x1c1f ;  /* 0x001c1f033e427589 */ /* 0x0000a800000e0000 */
[----:B------:R-:W4:Y:S01]  /*208f0*/  SHFL.IDX PT, R68, R68, R3, 0x1c1f ;  /* 0x001c1f0344447589 */ /* 0x000f2200000e0000 */
[----:B---3--:R-:W-:-:S02]  /*20900*/  SEL R57, R59, R74, P0 ;  /* 0x0000004a3b397207 */ /* 0x008fc40000000000 */
[----:B------:R-:W-:Y:S01]  /*20910*/  SEL R59, R74, R59, P0 ;  /* 0x0000003b4a3b7207 */ /* 0x000fe20000000000 */
[----:B------:R-:W3:Y:S01]  /*20920*/  SHFL.IDX PT, R70, R70, R3, 0x1c1f ;  /* 0x001c1f0346467589 */ /* 0x000ee200000e0000 */
[----:B-1----:R-:W-:Y:S02]  /*20930*/  SEL R61, R63, R78, P0 ;  /* 0x0000004e3f3d7207 */ /* 0x002fe40000000000 */
[----:B0-----:R-:W-:Y:S01]  /*20940*/  SEL R62, R48, R37, P0 ;  /* 0x00000025303e7207 */ /* 0x001fe20000000000 */
[----:B------:R-:W0:Y:S01]  /*20950*/  SHFL.IDX PT, R80, R80, R3, 0x1c1f ;  /* 0x001c1f0350507589 */ /* 0x000e2200000e0000 */
[----:B------:R-:W-:Y:S02]  /*20960*/  SEL R48, R39, R50, P0 ;  /* 0x0000003227307207 */ /* 0x000fe40000000000 */
[----:B------:R-:W-:Y:S01]  /*20970*/  SEL R50, R50, R39, P0 ;  /* 0x0000002732327207 */ /* 0x000fe20000000000 */
[----:B------:R1:W0:Y:S01]  /*20980*/  SHFL.IDX PT, R65, R65, R0, 0x1c1f ;  /* 0x001c1f0041417589 */ /* 0x00022200000e0000 */
[----:B------:R-:W-:-:S02]  /*20990*/  SEL R63, R78, R63, P0 ;  /* 0x0000003f4e3f7207 */ /* 0x000fc40000000000 */
[----:B--2---:R-:W-:Y:S02]  /*209a0*/  SEL R33, R49, R66, P0 ;  /* 0x0000004231217207 */ /* 0x004fe40000000000 */
[----:B------:R-:W-:Y:S01]  /*209b0*/  SEL R35, R66, R49, P0 ;  /* 0x0000003142237207 */ /* 0x000fe20000000000 */
[----:B-1----:R-:W-:Y:S01]  /*209c0*/  IMAD.MOV.U32 R0, RZ, RZ, RZ ;  /* 0x000000ffff007224 */ /* 0x002fe200078e00ff */
[----:B----4-:R-:W-:Y:S02]  /*209d0*/  SEL R37, R51, R68, P0 ;  /* 0x0000004433257207 */ /* 0x010fe40000000000 */
[----:B------:R-:W-:Y:S02]  /*209e0*/  SEL R39, R68, R51, P0 ;  /* 0x0000003344277207 */ /* 0x000fe40000000000 */
[----:B---3--:R-:W-:Y:S02]  /*209f0*/  SEL R13, R53, R70, P0 ;  /* 0x00000046350d7207 */ /* 0x008fe40000000000 */
[----:B------:R-:W-:-:S07]  /*20a00*/  SEL R15, R70, R53, P0 ;  /* 0x00000035460f7207 */ /* 0x000fce0000000000 */
.L_x_1802:
[----:B------:R-:W-:Y:S05]  /*20a10*/  WARPSYNC.ALL ;  /* 0x0000000000007948 */ /* 0x000fea0003800000 */
[----:B------:R-:W-:Y:S01]  /*20a20*/  BAR.SYNC.DEFER_BLOCKING 0x1, 0x100 ;  /* 0x0044000000007b1d */ /* 0x000fe20000010000 */
[----:B0-----:R-:W-:Y:S02]  /*20a30*/  SEL R49, R65, R80, P0 ;  /* 0x0000005041317207 */ /* 0x001fe40000000000 */
[----:B------:R-:W-:-:S03]  /*20a40*/  SEL R51, R80, R65, P0 ;  /* 0x0000004150337207 */ /* 0x000fc60000000000 */
[----:B------:R-:W-:Y:S02]  /*20a50*/  ULDC.64 UR4, c[0x0][0xbd8] ;  /* 0x0002f60000047ab9 */ /* 0x000fe40000000a00 */
[----:B------:R-:W0:Y:S01]  /*20a60*/  LDC.64 R2, c[0x0][0xbd8] ;  /* 0x0002f600ff027b82 */ /* 0x000e220000000a00 */
[----:B------:R-:W-:-:S04]  /*20a70*/  ISETP.NE.U32.AND P1, PT, RZ, UR4, PT ;  /* 0x00000004ff007c0c */ /* 0x000fc8000bf25070 */
[----:B------:R-:W-:Y:S01]  /*20a80*/  ISETP.NE.AND.EX P1, PT, RZ, UR5, PT, P1 ;  /* 0x00000005ff007c0c */ /* 0x000fe2000bf25310 */
[----:B------:R-:W-:Y:S02]  /*20a90*/  ULDC.64 UR4, c[0x0][0xbe0] ;  /* 0x0002f80000047ab9 */ /* 0x000fe40000000a00 */
[----:B------:R-:W-:-:S04]  /*20aa0*/  ISETP.NE.U32.AND P0, PT, RZ, UR4, PT ;  /* 0x00000004ff007c0c */ /* 0x000fc8000bf05070 */
[----:B------:R-:W-:Y:S01]  /*20ab0*/  ISETP.NE.AND.EX P0, PT, RZ, UR5, PT, P0 ;  /* 0x00000005ff007c0c */ /* 0x000fe2000bf05300 */
[----:B------:R0:W-:Y:S04]  /*20ac0*/  STSM.16.M88.4 [R67], R4 ;  /* 0x0000000443007844 */ /* 0x0001e80000000200 */
[----:B------:R-:W-:Y:S04]  /*20ad0*/  STSM.16.M88.4 [R85], R8 ;  /* 0x0000000855007844 */ /* 0x000fe80000000200 */
[----:B------:R-:W-:Y:S04]  /*20ae0*/  STSM.16.M88.4 [R84], R24 ;  /* 0x0000001854007844 */ /* 0x000fe80000000200 */
[----:B------:R-:W-:Y:S04]  /*20af0*/  STSM.16.M88.4 [R83], R28 ;  /* 0x0000001c53007844 */ /* 0x000fe80000000200 */
[----:B------:R-:W-:Y:S01]  /*20b00*/  STSM.16.M88.4 [R82], R32 ;  /* 0x0000002052007844 */ /* 0x000fe20000000200 */
[----:B0-----:R-:W-:-:S02]  /*20b10*/  IMAD.WIDE R4, R223, 0x4, R2 ;  /* 0x00000004df047825 */ /* 0x001fc400078e0202 */
[----:B------:R-:W0:Y:S01]  /*20b20*/  @P0 LDC.64 R2, c[0x0][0xbe0] ;  /* 0x0002f800ff020b82 */ /* 0x000e220000000a00 */
[----:B------:R-:W-:Y:S04]  /*20b30*/  STSM.16.M88.4 [R81], R36 ;  /* 0x0000002451007844 */ /* 0x000fe80000000200 */
[----:B------:R-:W-:Y:S04]  /*20b40*/  STSM.16.M88.4 [R79], R12 ;  /* 0x0000000c4f007844 */ /* 0x000fe80000000200 */
[----:B------:R-:W-:Y:S04]  /*20b50*/  STSM.16.M88.4 [R77], R40 ;  /* 0x000000284d007844 */ /* 0x000fe80000000200 */
[----:B------:R-:W-:Y:S04]  /*20b60*/  STSM.16.M88.4 [R75], R56 ;  /* 0x000000384b007844 */ /* 0x000fe80000000200 */
[----:B------:R-:W-:Y:S04]  /*20b70*/  STSM.16.M88.4 [R73], R44 ;  /* 0x0000002c49007844 */ /* 0x000fe80000000200 */
[----:B------:R1:W-:Y:S04]  /*20b80*/  STSM.16.M88.4 [R71], R60 ;  /* 0x0000003c47007844 */ /* 0x0003e80000000200 */
[----:B------:R2:W-:Y:S01]  /*20b90*/  STSM.16.M88.4 [R69], R48 ;  /* 0x0000003045007844 */ /* 0x0005e20000000200 */
[----:B------:R-:W-:Y:S01]  /*20ba0*/  BAR.SYNC.DEFER_BLOCKING 0x1, 0x100 ;  /* 0x0044000000007b1d */ /* 0x000fe20000010000 */
[----:B0-----:R-:W-:-:S05]  /*20bb0*/  @P0 IMAD.WIDE R2, R223, 0x4, R2 ;  /* 0x00000004df020825 */ /* 0x001fca00078e0202 */
[----:B------:R-:W-:Y:S02]  /*20bc0*/  ULDC UR4, c[0x0][0xa88] ;  /* 0x0002a20000047ab9 */ /* 0x000fe40000000800 */
[----:B-1----:R-:W-:Y:S01]  /*20bd0*/  IMAD.U32 R61, RZ, RZ, UR4 ;  /* 0x00000004ff3d7e24 */ /* 0x002fe2000f8e00ff */
[----:B------:R2:W5:Y:S01]  /*20be0*/  @P1 LDG.E R0, desc[UR40][R4.64] ;  /* 0x0000002804001981 */ /* 0x000562000c1e1900 */
[----:B------:R-:W-:-:S04]  /*20bf0*/  IMAD R7, R216, 0x40, R215 ;  /* 0x00000040d8077824 */ /* 0x000fc800078e02d7 */
[----:B------:R2:W5:Y:S01]  /*20c00*/  @P0 LDG.E R61, desc[UR40][R2.64] ;  /* 0x00000028023d0981 */ /* 0x000562000c1e1900 */
[----:B------:R-:W-:-:S03]  /*20c10*/  IMAD.WIDE R54, R7, 0x2, R54 ;  /* 0x0000000207367825 */ /* 0x000fc600078e0236 */
[----:B------:R-:W-:Y:S01]  /*20c20*/  IADD3 R9, P2, R54, 0x1000, RZ ;  /* 0x0000100036097810 */ /* 0x000fe20007f5e0ff */
[----:B------:R-:W-:-:S12]  /*20c30*/  @P0 BRA `(.L_x_1552) ;  /* 0x0000000000100947 */ /* 0x000fd80003800000 */
[----:B------:R-:W-:Y:S05]  /*20c40*/  @!P1 BRA `(.L_x_1552) ;  /* 0x00000000000c9947 */ /* 0x000fea0003800000 */
[----:B--2---:R-:W2:Y:S04]  /*20c50*/  LDG.E R2, desc[UR40][R4.64] ;  /* 0x0000002804027981 */ /* 0x004ea8000c1e1900 */
[----:B-----5:R-:W2:Y:S02]  /*20c60*/  LDG.E R61, desc[UR40][R4.64+0x4] ;  /* 0x00000428043d7981 */ /* 0x020ea4000c1e1900 */
[----:B--2---:R-:W-:-:S07]  /*20c70*/  IMAD.IADD R61, R61, 0x1, -R2 ;  /* 0x000000013d3d7824 */ /* 0x004fce00078e0a02 */
.L_x_1552:
[----:B------:R-:W-:Y:S01]  /*20c80*/  SHF.R.S32.HI R60, RZ, 0x1f, R222 ;  /* 0x0000001fff3c7819 */ /* 0x000fe200000114de */
[----:B------:R-:W-:Y:S01]  /*20c90*/  ULDC.64 UR4, c[0x0][0xb70] ;  /* 0x0002dc0000047ab9 */ /* 0x000fe20000000a00 */
[--C-:B--2--5:R-:W-:Y:S01]  /*20ca0*/  SHF.R.S32.HI R3, RZ, 0x1f, R0.reuse ;  /* 0x0000001fff037819 */ /* 0x124fe20000011400 */
[----:B------:R-:W-:Y:S01]  /*20cb0*/  IMAD.MOV.U32 R2, RZ, RZ, R0 ;  /* 0x000000ffff027224 */ /* 0x000fe200078e0000 */
[----:B------:R-:W-:Y:S01]  /*20cc0*/  SHF.R.S32.HI R62, RZ, 0x1f, R223 ;  /* 0x0000001fff3e7819 */ /* 0x000fe200000114df */
[----:B------:R-:W-:Y:S01]  /*20cd0*/  IMAD R5, R60, UR4, RZ ;  /* 0x000000043c057c24 */ /* 0x000fe2000f8e02ff */
[----:B------:R-:W-:Y:S01]  /*20ce0*/  SEL R65, R223, RZ, !P1 ;  /* 0x000000ffdf417207 */ /* 0x000fe20004800000 */
[----:B------:R-:W-:Y:S01]  /*20cf0*/  IMAD R10, R224, 0x80, R230 ;  /* 0x00000080e00a7824 */ /* 0x000fe200078e02e6 */
[----:B------:R-:W-:Y:S01]  /*20d00*/  SEL R62, R62, RZ, !P1 ;  /* 0x000000ff3e3e7207 */ /* 0x000fe20004800000 */
[C---:B------:R-:W-:Y:S01]  /*20d10*/  IMAD R7, R222.reuse, UR5, R5 ;  /* 0x00000005de077c24 */ /* 0x040fe2000f8e0205 */
[----:B------:R-:W-:Y:S01]  /*20d20*/  LOP3.LUT R8, R9, 0x380, RZ, 0xc0, !PT ;  /* 0x0000038009087812 */ /* 0x000fe200078ec0ff */
[----:B------:R-:W-:Y:S01]  /*20d30*/  IMAD.WIDE.U32 R4, R222, UR4, R2 ;  /* 0x00000004de047c25 */ /* 0x000fe2000f8e0002 */
[----:B------:R-:W-:Y:S01]  /*20d40*/  ULDC.64 UR4, c[0x0][0xb78] ;  /* 0x0002de0000047ab9 */ /* 0x000fe20000000a00 */
[----:B------:R-:W-:-:S02]  /*20d50*/  IADD3 R33, P0, R54, 0x5000, RZ ;  /* 0x0000500036217810 */ /* 0x000fc40007f1e0ff */
[----:B------:R-:W-:Y:S01]  /*20d60*/  IMAD.IADD R5, R5, 0x1, R7 ;  /* 0x0000000105057824 */ /* 0x000fe200078e0207 */
[----:B------:R-:W-:Y:S01]  /*20d70*/  SHF.R.S32.HI R7, RZ, 0x1f, R10 ;  /* 0x0000001fff077819 */ /* 0x000fe2000001140a */
[----:B------:R-:W-:Y:S01]  /*20d80*/  IMAD R2, R62, UR4, RZ ;  /* 0x000000043e027c24 */ /* 0x000fe2000f8e02ff */
[----:B------:R-:W-:Y:S01]  /*20d90*/  SHF.R.U64 R8, R8, 0x3, RZ ;  /* 0x0000000308087819 */ /* 0x000fe200000012ff */
[C---:B------:R-:W-:Y:S01]  /*20da0*/  IMAD.WIDE.U32 R4, R65.reuse, UR4, R4 ;  /* 0x0000000441047c25 */ /* 0x040fe2000f8e0004 */
[----:B------:R-:W-:Y:S02]  /*20db0*/  IADD3 R13, P5, R54, 0x2000, RZ ;  /* 0x00002000360d7810 */ /* 0x000fe40007fbe0ff */
[----:B------:R-:W-:Y:S01]  /*20dc0*/  LOP3.LUT R8, R8, R9, RZ, 0x3c, !PT ;  /* 0x0000000908087212 */ /* 0x000fe200078e3cff */
[----:B------:R-:W-:Y:S01]  /*20dd0*/  IMAD R6, R65, UR5, R2 ;  /* 0x0000000541067c24 */ /* 0x000fe2000f8e0202 */
[----:B------:R-:W-:Y:S01]  /*20de0*/  IADD3 R2, P1, R10, R4, RZ ;  /* 0x000000040a027210 */ /* 0x000fe20007f3e0ff */
[----:B------:R-:W-:Y:S01]  /*20df0*/  ULDC.64 UR4, c[0x0][0xb40] ;  /* 0x0002d00000047ab9 */ /* 0x000fe20000000a00 */
[----:B------:R-:W-:Y:S01]  /*20e00*/  IADD3 R25, P4, R54, 0x3000, RZ ;  /* 0x0000300036197810 */ /* 0x000fe20007f9e0ff */
[----:B------:R-:W-:Y:S01]  /*20e10*/  IMAD.X R9, RZ, RZ, R55, P2 ;  /* 0x000000ffff097224 */ /* 0x000fe200010e0637 */
[----:B------:R-:W-:-:S02]  /*20e20*/  IADD3.X R7, R7, R5, R6, P1, !PT ;  /* 0x0000000507077210 */ /* 0x000fc40000ffe406 */
[----:B------:R-:W-:Y:S02]  /*20e30*/  LEA R20, P1, R2, UR4, 0x2 ;  /* 0x0000000402147c11 */ /* 0x000fe4000f8210ff */
[C---:B------:R-:W-:Y:S02]  /*20e40*/  IADD3 R29, P3, R54.reuse, 0x4000, RZ ;  /* 0x00004000361d7810 */ /* 0x040fe40007f7e0ff */
[----:B------:R-:W-:Y:S02]  /*20e50*/  IADD3 R41, P2, R54, 0x7000, RZ ;  /* 0x0000700036297810 */ /* 0x000fe40007f5e0ff */
[----:B------:R-:W-:Y:S01]  /*20e60*/  LEA.HI.X R21, R2, UR5, R7, 0x2, P1 ;  /* 0x0000000502157c11 */ /* 0x000fe200088f1407 */
[----:B------:R-:W-:Y:S01]  /*20e70*/  VIADD R2, R10, 0x8 ;  /* 0x000000080a027836 */ /* 0x000fe20000000000 */
[----:B------:R-:W-:Y:S01]  /*20e80*/  LOP3.LUT R32, R33, 0x380, RZ, 0xc0, !PT ;  /* 0x0000038021207812 */ /* 0x000fe200078ec0ff */
[----:B------:R-:W-:Y:S01]  /*20e90*/  ULDC.64 UR4, c[0x0][0xaa0] ;  /* 0x0002a80000047ab9 */ /* 0x000fe20000000a00 */
[----:B------:R-:W-:-:S02]  /*20ea0*/  IADD3 R37, P1, R54, 0x6000, RZ ;  /* 0x0000600036257810 */ /* 0x000fc40007f3e0ff */
[----:B------:R-:W-:Y:S02]  /*20eb0*/  LOP3.LUT R12, R13, 0x380, RZ, 0xc0, !PT ;  /* 0x000003800d0c7812 */ /* 0x000fe400078ec0ff */
[----:B------:R-:W-:Y:S02]  /*20ec0*/  LOP3.LUT R24, R25, 0x380, RZ, 0xc0, !PT ;  /* 0x0000038019187812 */ /* 0x000fe400078ec0ff */
[----:B------:R-:W-:Y:S02]  /*20ed0*/  LOP3.LUT R28, R29, 0x380, RZ, 0xc0, !PT ;  /* 0x000003801d1c7812 */ /* 0x000fe400078ec0ff */
[----:B------:R-:W-:Y:S02]  /*20ee0*/  LOP3.LUT R40, R41, 0x380, RZ, 0xc0, !PT ;  /* 0x0000038029287812 */ /* 0x000fe400078ec0ff */
[----:B------:R-:W-:Y:S02]  /*20ef0*/  SHF.R.U64 R32, R32, 0x3, RZ ;  /* 0x0000000320207819 */ /* 0x000fe400000012ff */
[----:B------:R-:W-:-:S02]  /*20f00*/  LOP3.LUT R36, R37, 0x380, RZ, 0xc0, !PT ;  /* 0x0000038025247812 */ /* 0x000fc400078ec0ff */
[----:B------:R-:W-:Y:S02]  /*20f10*/  SHF.R.U64 R12, R12, 0x3, RZ ;  /* 0x000000030c0c7819 */ /* 0x000fe400000012ff */
[----:B------:R-:W-:Y:S02]  /*20f20*/  SHF.R.U64 R24, R24, 0x3, RZ ;  /* 0x0000000318187819 */ /* 0x000fe400000012ff */
[----:B------:R-:W-:Y:S02]  /*20f30*/  SHF.R.U64 R28, R28, 0x3, RZ ;  /* 0x000000031c1c7819 */ /* 0x000fe400000012ff */
[----:B------:R-:W-:Y:S02]  /*20f40*/  SHF.R.U64 R40, R40, 0x3, RZ ;  /* 0x0000000328287819 */ /* 0x000fe400000012ff */
[----:B------:R-:W-:Y:S01]  /*20f50*/  LOP3.LUT R32, R32, R33, RZ, 0x3c, !PT ;  /* 0x0000002120207212 */ /* 0x000fe200078e3cff */
[----:B------:R-:W-:Y:S01]  /*20f60*/  IMAD.X R33, RZ, RZ, R55, P0 ;  /* 0x000000ffff217224 */ /* 0x000fe200000e0637 */
        /* <DEDUP_REMOVED lines=9> */
[----:B------:R-:W-:Y:S02]  /*21000*/  LOP3.LUT P0, RZ, R226, 0x3, RZ, 0xc0, !PT ;  /* 0x00000003e2ff7812 */ /* 0x000fe4000780c0ff */
[----:B------:R-:W-:-:S02]  /*21010*/  IADD3 R45, P5, R54, 0x8000, RZ ;  /* 0x00008000362d7810 */ /* 0x000fc40007fbe0ff */
[C---:B------:R-:W-:Y:S02]  /*21020*/  IADD3 R49, P4, R54.reuse, 0x9000, RZ ;  /* 0x0000900036317810 */ /* 0x040fe40007f9e0ff */
[----:B------:R-:W-:Y:S02]  /*21030*/  IADD3 R53, P3, R54, 0xa000, RZ ;  /* 0x0000a00036357810 */ /* 0x000fe40007f7e0ff */
[----:B------:R-:W-:Y:S01]  /*21040*/  LOP3.LUT R36, R36, R37, RZ, 0x3c, !PT ;  /* 0x0000002524247212 */ /* 0x000fe200078e3cff */
[--C-:B------:R-:W-:Y:S01]  /*21050*/  IMAD.X R37, RZ, RZ, R55.reuse, P1 ;  /* 0x000000ffff257224 */ /* 0x100fe200008e0637 */
[----:B------:R-:W-:Y:S02]  /*21060*/  IADD3 R7, P2, R54, 0xb000, RZ ;  /* 0x0000b00036077810 */ /* 0x000fe40007f5e0ff */
[----:B------:R-:W-:Y:S02]  /*21070*/  ISETP.GE.OR P1, PT, R10, R61, P0 ;  /* 0x0000003d0a00720c */ /* 0x000fe40000726670 */
[----:B------:R-:W-:Y:S01]  /*21080*/  LOP3.LUT R44, R45, 0x380, RZ, 0xc0, !PT ;  /* 0x000003802d2c7812 */ /* 0x000fe200078ec0ff */
[----:B------:R-:W-:Y:S01]  /*21090*/  IMAD.X R57, RZ, RZ, R55, P2 ;  /* 0x000000ffff397224 */ /* 0x000fe200010e0637 */
[----:B------:R-:W-:-:S02]  /*210a0*/  LOP3.LUT R48, R49, 0x380, RZ, 0xc0, !PT ;  /* 0x0000038031307812 */ /* 0x000fc400078ec0ff */
[----:B------:R-:W-:Y:S02]  /*210b0*/  LOP3.LUT R52, R53, 0x380, RZ, 0xc0, !PT ;  /* 0x0000038035347812 */ /* 0x000fe400078ec0ff */
[----:B------:R-:W-:Y:S02]  /*210c0*/  LOP3.LUT R5, R54, 0x380, RZ, 0xc0, !PT ;  /* 0x0000038036057812 */ /* 0x000fe400078ec0ff */
[----:B------:R-:W-:Y:S02]  /*210d0*/  ISETP.GE.OR P0, PT, R2, R61, P0 ;  /* 0x0000003d0200720c */ /* 0x000fe40000706670 */
[----:B------:R-:W-:Y:S01]  /*210e0*/  LOP3.LUT R2, R7, 0x380, RZ, 0xc0, !PT ;  /* 0x0000038007027812 */ /* 0x000fe200078ec0ff */
[----:B------:R-:W-:Y:S01]  /*210f0*/  @!P1 STG.E desc[UR40][R20.64], R121 ;  /* 0x0000007914009986 */ /* 0x000fe2000c101928 */
[----:B------:R-:W-:Y:S02]  /*21100*/  SHF.R.U64 R44, R44, 0x3, RZ ;  /* 0x000000032c2c7819 */ /* 0x000fe400000012ff */
[----:B------:R-:W-:-:S02]  /*21110*/  SHF.R.U64 R48, R48, 0x3, RZ ;  /* 0x0000000330307819 */ /* 0x000fc400000012ff */
[----:B------:R-:W-:Y:S02]  /*21120*/  SHF.R.U64 R52, R52, 0x3, RZ ;  /* 0x0000000334347819 */ /* 0x000fe400000012ff */
[----:B------:R-:W-:Y:S02]  /*21130*/  SHF.R.U64 R5, R5, 0x3, RZ ;  /* 0x0000000305057819 */ /* 0x000fe400000012ff */
[----:B------:R-:W-:Y:S01]  /*21140*/  SHF.R.U64 R2, R2, 0x3, RZ ;  /* 0x0000000302027819 */ /* 0x000fe200000012ff */
[----:B------:R0:W-:Y:S01]  /*21150*/  @!P0 STG.E desc[UR40][R20.64+0x20], R122 ;  /* 0x0000207a14008986 */ /* 0x0001e2000c101928 */
[----:B------:R-:W-:Y:S01]  /*21160*/  LOP3.LUT R44, R44, R45, RZ, 0x3c, !PT ;  /* 0x0000002d2c2c7212 */ /* 0x000fe200078e3cff */
[--C-:B------:R-:W-:Y:S01]  /*21170*/  IMAD.X R45, RZ, RZ, R55.reuse, P5 ;  /* 0x000000ffff2d7224 */ /* 0x100fe200028e0637 */
[----:B------:R-:W-:Y:S01]  /*21180*/  LOP3.LUT R48, R48, R49, RZ, 0x3c, !PT ;  /* 0x0000003130307212 */ /* 0x000fe200078e3cff */
[--C-:B------:R-:W-:Y:S01]  /*21190*/  IMAD.X R49, RZ, RZ, R55.reuse, P4 ;  /* 0x000000ffff317224 */ /* 0x100fe200020e0637 */
[----:B------:R-:W-:Y:S01]  /*211a0*/  LOP3.LUT R52, R52, R53, RZ, 0x3c, !PT ;  /* 0x0000003534347212 */ /* 0x000fe200078e3cff */
[--C-:B------:R-:W-:Y:S01]  /*211b0*/  IMAD.X R53, RZ, RZ, R55.reuse, P3 ;  /* 0x000000ffff357224 */ /* 0x100fe200018e0637 */
[----:B------:R-:W-:Y:S01]  /*211c0*/  LOP3.LUT R4, R5, R54, RZ, 0x3c, !PT ;  /* 0x0000003605047212 */ /* 0x000fe200078e3cff */
[----:B------:R-:W-:Y:S01]  /*211d0*/  IMAD.MOV.U32 R5, RZ, RZ, R55 ;  /* 0x000000ffff057224 */ /* 0x000fe200078e0037 */
[----:B------:R-:W-:Y:S01]  /*211e0*/  LOP3.LUT R56, R2, R7, RZ, 0x3c, !PT ;  /* 0x0000000702387212 */ /* 0x000fe200078e3cff */
[----:B------:R-:W5:Y:S01]  /*211f0*/  LD.E.128 R8, desc[UR40][R8.64] ;  /* 0x0000002808087980 */ /* 0x000f62000c101d00 */
[----:B------:R-:W-:Y:S01]  /*21200*/  IMAD R63, R3, UR4, RZ ;  /* 0x00000004033f7c24 */ /* 0x000fe2000f8e02ff */
[----:B0-----:R-:W-:-:S02]  /*21210*/  SHF.R.S32.HI R21, RZ, 0x1f, R215 ;  /* 0x0000001fff157819 */ /* 0x001fc400000114d7 */
[----:B------:R-:W5:Y:S01]  /*21220*/  LD.E.128 R4, desc[UR40][R4.64] ;  /* 0x0000002804047980 */ /* 0x000f62000c101d00 */
[----:B------:R-:W-:-:S03]  /*21230*/  IMAD.MOV.U32 R20, RZ, RZ, R215 ;  /* 0x000000ffff147224 */ /* 0x000fc600078e00d7 */
        /* <DEDUP_REMOVED lines=10> */
[----:B------:R-:W-:Y:S01]  /*212e0*/  @!PT LDS RZ, [RZ] ;  /* 0x00000000fffff984 */ /* 0x000fe20000000800 */
[----:B------:R-:W-:Y:S01]  /*212f0*/  @!PT LDS RZ, [RZ] ;  /* 0x00000000fffff984 */ /* 0x000fe20000000800 */
[----:B------:R-:W-:Y:S01]  /*21300*/  @!PT LDS RZ, [RZ] ;  /* 0x00000000fffff984 */ /* 0x000fe20000000800 */
[----:B------:R-:W-:Y:S01]  /*21310*/  @!PT LDS RZ, [RZ] ;  /* 0x00000000fffff984 */ /* 0x000fe20000000800 */
[----:B------:R0:W-:Y:S06]  /*21320*/  MEMBAR.ALL.CTA ;  /* 0x0000000000007992 */ /* 0x0001ec0000008000 */
[----:B0-----:R-:W0:Y:S01]  /*21330*/  FENCE.VIEW.ASYNC.S ;  /* 0x00000000000073c6 */ /* 0x001e220000000000 */
[----:B------:R-:W-:-:S04]  /*21340*/  IMAD.WIDE.U32 R2, R0, UR4, R20 ;  /* 0x0000000400027c25 */ /* 0x000fc8000f8e0014 */
[----:B------:R-:W-:Y:S01]  /*21350*/  IMAD R63, R0, UR5, R63 ;  /* 0x00000005003f7c24 */ /* 0x000fe2000f8e023f */
[----:B------:R-:W-:Y:S01]  /*21360*/  ULDC.64 UR4, c[0x0][0xae0] ;  /* 0x0002b80000047ab9 */ /* 0x000fe20000000a00 */
[----:B------:R-:W-:Y:S02]  /*21370*/  IMAD R61, R224, -0x80, R61 ;  /* 0xffffff80e03d7824 */ /* 0x000fe400078e023d */
[C---:B------:R-:W-:Y:S02]  /*21380*/  VIADD R0, R216.reuse, 0x20 ;  /* 0x00000020d8007836 */ /* 0x040fe40000000000 */
[----:B------:R-:W-:Y:S01]  /*21390*/  IMAD.IADD R3, R3, 0x1, R63 ;  /* 0x0000000103037824 */ /* 0x000fe200078e023f */
[-C--:B------:R-:W-:Y:S01]  /*213a0*/  ISETP.GE.AND P3, PT, R216, R61.reuse, PT ;  /* 0x0000003dd800720c */ /* 0x080fe20003f66270 */
[----:B------:R-:W-:Y:S01]  /*213b0*/  IMAD R63, R60, UR4, RZ ;  /* 0x000000043c3f7c24 */ /* 0x000fe2000f8e02ff */
[----:B------:R-:W-:Y:S01]  /*213c0*/  ISETP.GE.AND P0, PT, R0, R61, PT ;  /* 0x0000003d0000720c */ /* 0x000fe20003f06270 */
[----:B------:R-:W-:-:S02]  /*213d0*/  VIADD R20, R216, 0x40 ;  /* 0x00000040d8147836 */ /* 0x000fc40000000000 */
[C---:B------:R-:W-:Y:S02]  /*213e0*/  IMAD R63, R222.reuse, UR5, R63 ;  /* 0x00000005de3f7c24 */ /* 0x040fe4000f8e023f */
[----:B------:R-:W-:Y:S01]  /*213f0*/  IMAD.WIDE.U32 R2, R222, UR4, R2 ;  /* 0x00000004de027c25 */ /* 0x000fe2000f8e0002 */
[----:B------:R-:W-:-:S03]  /*21400*/  ULDC.64 UR4, c[0x0][0xae8] ;  /* 0x0002ba0000047ab9 */ /* 0x000fc60000000a00 */
[----:B------:R-:W-:Y:S01]  /*21410*/  VIADD R0, R16, 0x2a820 ;  /* 0x0002a82010007836 */ /* 0x000fe20000000000 */
[-C--:B------:R-:W-:Y:S01]  /*21420*/  ISETP.GE.AND P1, PT, R20, R61.reuse, PT ;  /* 0x0000003d1400720c */ /* 0x080fe20003f26270 */
[----:B------:R-:W-:Y:S02]  /*21430*/  VIADD R21, R216, 0x60 ;  /* 0x00000060d8157836 */ /* 0x000fe40000000000 */
[----:B------:R-:W-:Y:S01]  /*21440*/  IMAD.IADD R3, R3, 0x1, R63 ;  /* 0x0000000103037824 */ /* 0x000fe200078e023f */
[----:B------:R-:W-:Y:S01]  /*21450*/  PRMT R0, RZ, 0x654, R0 ;  /* 0x00000654ff007816 */ /* 0x000fe20000000000 */
[----:B------:R-:W-:Y:S01]  /*21460*/  IMAD R20, R62, UR4, RZ ;  /* 0x000000043e147c24 */ /* 0x000fe2000f8e02ff */
[----:B------:R-:W-:Y:S01]  /*21470*/  ISETP.GE.AND P2, PT, R21, R61, PT ;  /* 0x0000003d1500720c */ /* 0x000fe20003f46270 */
[C---:B------:R-:W-:Y:S01]  /*21480*/  IMAD.WIDE.U32 R60, R65.reuse, UR4, R2 ;  /* 0x00000004413c7c25 */ /* 0x040fe2000f8e0002 */
[----:B------:R-:W-:Y:S01]  /*21490*/  SHF.R.S32.HI R217, RZ, 0x1f, R216 ;  /* 0x0000001fffd97819 */ /* 0x000fe200000114d8 */
[----:B0-----:R0:W-:Y:S01]  /*214a0*/  SYNCS.ARRIVE.TRANS64.RED.A1T0 RZ, [R0+URZ], RZ ;  /* 0x000000ff00ff79a7 */ /* 0x0011e2000810043f */
[----:B------:R-:W-:Y:S01]  /*214b0*/  BSSY B1, `(.L_x_1553) ;  /* 0x0000018000017945 */ /* 0x000fe20003800000 */
[----:B------:R-:W-:-:S02]  /*214c0*/  IMAD R63, R65, UR5, R20 ;  /* 0x00000005413f7c24 */ /* 0x000fc4000f8e0214 */
[----:B------:R-:W-:-:S04]  /*214d0*/  IMAD.WIDE R20, R224, 0x80, R216 ;  /* 0x00000080e0147825 */ /* 0x000fc800078e02d8 */
[----:B------:R-:W-:Y:S01]  /*214e0*/  IMAD.IADD R65, R61, 0x1, R63 ;  /* 0x000000013d417824 */ /* 0x000fe200078e023f */
[----:B0-----:R-:W-:Y:S06]  /*214f0*/  @P3 BRA `(.L_x_1554) ;  /* 0x00000000004c3947 */ /* 0x001fec0003800000 */
[----:B------:R-:W-:Y:S01]  /*21500*/  ULDC.64 UR4, c[0x0][0xad8] ;  /* 0x0002b60000047ab9 */ /* 0x000fe20000000a00 */
[----:B------:R-:W-:Y:S01]  /*21510*/  IMAD.MOV.U32 R2, RZ, RZ, R60 ;  /* 0x000000ffff027224 */ /* 0x000fe200078e003c */
[----:B------:R-:W-:Y:S01]  /*21520*/  ULDC.64 UR6, c[0x0][0xa80] ;  /* 0x0002a00000067ab9 */ /* 0x000fe20000000a00 */
[----:B------:R-:W-:Y:S02]  /*21530*/  IMAD R63, R21, UR4, RZ ;  /* 0x00000004153f7c24 */ /* 0x000fe4000f8e02ff */
[----:B------:R-:W-:Y:S02]  /*21540*/  IMAD.MOV.U32 R3, RZ, RZ, R65 ;  /* 0x000000ffff037224 */ /* 0x000fe400078e0041 */
[C---:B------:R-:W-:Y:S02]  /*21550*/  IMAD R63, R20.reuse, UR5, R63 ;  /* 0x00000005143f7c24 */ /* 0x040fe4000f8e023f */
[----:B------:R-:W-:Y:S01]  /*21560*/  IMAD.WIDE.U32 R2, R20, UR4, R2 ;  /* 0x0000000414027c25 */ /* 0x000fe2000f8e0002 */
[----:B------:R-:W-:-:S02]  /*21570*/  ULDC UR4, c[0x0][0xa8c] ;  /* 0x0002a30000047ab9 */ /* 0x000fc40000000800 */
[----:B------:R-:W-:Y:S01]  /*21580*/  ISETP.GE.AND P4, PT, R215, UR4, PT ;  /* 0x00000004d7007c0c */ /* 0x000fe2000bf86270 */
[----:B------:R-:W-:Y:S01]  /*21590*/  IMAD.IADD R3, R3, 0x1, R63 ;  /* 0x0000000103037824 */ /* 0x000fe200078e023f */
[C---:B------:R-:W-:Y:S01]  /*215a0*/  LEA R62, P5, R2.reuse, UR6, 0x1 ;  /* 0x00000006023e7c11 */ /* 0x040fe2000f8a08ff */
[C---:B------:R-:W-:Y:S02]  /*215b0*/  VIADD R0, R215.reuse, 0x40 ;  /* 0x00000040d7007836 */ /* 0x040fe40000000000 */
[----:B------:R-:W-:Y:S01]  /*215c0*/  VIADD R64, R215, 0x80 ;  /* 0x00000080d7407836 */ /* 0x000fe20000000000 */
[----:B------:R-:W-:Y:S02]  /*215d0*/  LEA.HI.X R63, R2, UR7, R3, 0x1, P5 ;  /* 0x00000007023f7c11 */ /* 0x000fe4000a8f0c03 */
[----:B------:R-:W-:Y:S02]  /*215e0*/  ISETP.GE.AND P3, PT, R0, UR4, PT ;  /* 0x0000000400007c0c */ /* 0x000fe4000bf66270 */
[----:B------:R-:W-:-:S03]  /*215f0*/  ISETP.GE.AND P5, PT, R64, UR4, PT ;  /* 0x0000000440007c0c */ /* 0x000fc6000bfa6270 */
[----:B-----5:R0:W-:Y:S08]  /*21600*/  @!P4 STG.E.128 desc[UR40][R62.64], R4 ;  /* 0x000000043e00c986 */ /* 0x0201f0000c101d28 */
[----:B------:R0:W-:Y:S04]  /*21610*/  @!P3 STG.E.128 desc[UR40][R62.64+0x80], R28 ;  /* 0x0000801c3e00b986 */ /* 0x0001e8000c101d28 */
[----:B------:R0:W-:Y:S02]  /*21620*/  @!P5 STG.E.128 desc[UR40][R62.64+0x100], R44 ;  /* 0x0001002c3e00d986 */ /* 0x0001e4000c101d28 */
.L_x_1554:
[----:B------:R-:W-:Y:S05]  /*21630*/  BSYNC B1 ;  /* 0x0000000000017941 */ /* 0x000fea0003800000 */
.L_x_1553:
[----:B------:R-:W-:Y:S04]  /*21640*/  BSSY B1, `(.L_x_1555) ;  /* 0x0000017000017945 */ /* 0x000fe80003800000 */
[----:B------:R-:W-:Y:S05]  /*21650*/  @P0 BRA `(.L_x_1556) ;  /* 0x0000000000540947 */ /* 0x000fea0003800000 */
[----:B0----5:R-:W-:Y:S01]  /*21660*/  IADD3 R5, P0, R20, 0x20, RZ ;  /* 0x0000002014057810 */ /* 0x021fe20007f1e0ff */
        /* <DEDUP_REMOVED lines=20> */
.L_x_1556:
[----:B------:R-:W-:Y:S05]  /*217b0*/  BSYNC B1 ;  /* 0x0000000000017941 */ /* 0x000fea0003800000 */
.L_x_1555:
[----:B------:R-:W-:Y:S04]  /*217c0*/  BSSY B1, `(.L_x_1557) ;  /* 0x0000017000017945 */ /* 0x000fe80003800000 */
[----:B------:R-:W-:Y:S05]  /*217d0*/  @P1 BRA `(.L_x_1558) ;  /* 0x0000000000541947 */ /* 0x000fea0003800000 */
[----:B01---5:R-:W-:Y:S01]  /*217e0*/  IADD3 R5, P0, R20, 0x40, RZ ;  /* 0x0000004014057810 */ /* 0x023fe20007f1e0ff */
        /* <DEDUP_REMOVED lines=20> */
.L_x_1558:
[----:B------:R-:W-:Y:S05]  /*21930*/  BSYNC B1 ;  /* 0x0000000000017941 */ /* 0x000fea0003800000 */
.L_x_1557:
[----:B------:R-:W-:Y:S05]  /*21940*/  @P2 BRA `(.L_x_1559) ;  /* 0x0000000c000c2947 */ /* 0x000fea0003800000 */
[----:B012--5:R-:W-:Y:S01]  /*21950*/  IADD3 R5, P0, R20, 0x60, RZ ;  /* 0x0000006014057810 */ /* 0x027fe20007f1e0ff */
[----:B------:R-:W-:Y:S01]  /*21960*/  ULDC.64 UR4, c[0x0][0xad8] ;  /* 0x0002b60000047ab9 */ /* 0x000fe20000000a00 */
[----:B------:R-:W-:Y:S01]  /*21970*/  IMAD.MOV.U32 R2, RZ, RZ, R60 ;  /* 0x000000ffff027224 */ /* 0x000fe200078e003c */
[----:B------:R-:W-:Y:S01]  /*21980*/  ULDC.64 UR6, c[0x0][0xa80] ;  /* 0x0002a00000067ab9 */ /* 0x000fe20000000a00 */
[----:B------:R-:W-:Y:S02]  /*21990*/  IMAD.MOV.U32 R3, RZ, RZ, R65 ;  /* 0x000000ffff037224 */ /* 0x000fe400078e0041 */
        /* <DEDUP_REMOVED lines=18> */
.L_x_1550:
[----:B------:R-:W-:Y:S01]  /*21ac0*/  ULDC.64 UR4, c[0x0][0xbd8] ;  /* 0x0002f60000047ab9 */ /* 0x000fe20000000a00 */
[----:B------:R-:W2:Y:S01]  /*21ad0*/  LDC.64 R2, c[0x0][0xbd8] ;  /* 0x0002f600ff027b82 */ /* 0x000ea20000000a00 */
[----:B------:R-:W-:Y:S01]  /*21ae0*/  ISETP.NE.U32.AND P0, PT, RZ, UR4, PT ;  /* 0x00000004ff007c0c */ /* 0x000fe2000bf05070 */
[----:B------:R-:W-:-:S03]  /*21af0*/  IMAD.MOV.U32 R9, RZ, RZ, RZ ;  /* 0x000000ffff097224 */ /* 0x000fc600078e00ff */
[----:B------:R-:W-:Y:S01]  /*21b00*/  ISETP.NE.AND.EX P0, PT, RZ, UR5, PT, P0 ;  /* 0x00000005ff007c0c */ /* 0x000fe2000bf05300 */
[----:B------:R-:W-:Y:S02]  /*21b10*/  ULDC.64 UR4, c[0x0][0xbe0] ;  /* 0x0002f80000047ab9 */ /* 0x000fe40000000a00 */
[----:B------:R-:W-:-:S04]  /*21b20*/  ISETP.NE.U32.AND P1, PT, RZ, UR4, PT ;  /* 0x00000004ff007c0c */ /* 0x000fc8000bf25070 */
[----:B------:R-:W-:Y:S01]  /*21b30*/  ISETP.NE.AND.EX P1, PT, RZ, UR5, PT, P1 ;  /* 0x00000005ff007c0c */ /* 0x000fe2000bf25310 */
[----:B--2---:R-:W-:-:S12]  /*21b40*/  IMAD.WIDE R2, R223, 0x4, R2 ;  /* 0x00000004df027825 */ /* 0x004fd800078e0202 */
[----:B------:R-:W2:Y:S01]  /*21b50*/  @P1 LDC.64 R4, c[0x0][0xbe0] ;  /* 0x0002f800ff041b82 */ /* 0x000ea20000000a00 */
[----:B------:R-:W-:Y:S02]  /*21b60*/  ULDC UR4, c[0x0][0xa88] ;  /* 0x0002a20000047ab9 */ /* 0x000fe40000000800 */
[----:B------:R-:W-:Y:S01]  /*21b70*/  IMAD.U32 R7, RZ, RZ, UR4 ;  /* 0x00000004ff077e24 */ /* 0x000fe2000f8e00ff */
[----:B------:R3:W5:Y:S01]  /*21b80*/  @P0 LDG.E R9, desc[UR40][R2.64] ;  /* 0x0000002802090981 */ /* 0x000762000c1e1900 */
[----:B--2---:R-:W-:-:S05]  /*21b90*/  @P1 IMAD.WIDE R4, R223, 0x4, R4 ;  /* 0x00000004df041825 */ /* 0x004fca00078e0204 */
[----:B------:R3:W5:Y:S01]  /*21ba0*/  @P1 LDG.E R7, desc[UR40][R4.64] ;  /* 0x0000002804071981 */ /* 0x000762000c1e1900 */
[----:B------:R-:W-:Y:S01]  /*21bb0*/  ISETP.GT.AND P2, PT, R235, 0x7f, PT ;  /* 0x0000007feb00780c */ /* 0x000fe20003f44270 */
[----:B------:R-:W-:-:S12]  /*21bc0*/  @P1 BRA `(.L_x_1560) ;  /* 0x0000000000101947 */ /* 0x000fd80003800000 */
[----:B------:R-:W-:Y:S05]  /*21bd0*/  @!P0 BRA `(.L_x_1560) ;  /* 0x00000000000c8947 */ /* 0x000fea0003800000 */
[----:B------:R-:W2:Y:S04]  /*21be0*/  LDG.E R0, desc[UR40][R2.64] ;  /* 0x0000002802007981 */ /* 0x000ea8000c1e1900 */
[----:B-----5:R-:W2:Y:S02]  /*21bf0*/  LDG.E R7, desc[UR40][R2.64+0x4] ;  /* 0x0000042802077981 */ /* 0x020ea4000c1e1900 */
[----:B--2---:R-:W-:-:S07]  /*21c00*/  IMAD.IADD R7, R7, 0x1, -R0 ;  /* 0x0000000107077824 */ /* 0x004fce00078e0a00 */
.L_x_1560:
[----:B------:R-:W-:Y:S01]  /*21c10*/  SHF.R.S32.HI R0, RZ, 0x1f, R223 ;  /* 0x0000001fff007819 */ /* 0x000fe200000114df */
[----:B------:R-:W-:Y:S01]  /*21c20*/  BSSY B1, `(.L_x_1561) ;  /* 0x000001d000017945 */ /* 0x000fe20003800000 */
[----:B------:R-:W-:Y:S02]  /*21c30*/  SHF.R.S32.HI R8, RZ, 0x1f, R222 ;  /* 0x0000001fff087819 */ /* 0x000fe400000114de */
[----:B------:R-:W-:Y:S02]  /*21c40*/  SHF.R.S32.HI R12, RZ, 0x1f, R215 ;  /* 0x0000001fff0c7819 */ /* 0x000fe400000114d7 */
[----:B------:R-:W-:Y:S02]  /*21c50*/  SEL R11, R223, RZ, !P0 ;  /* 0x000000ffdf0b7207 */ /* 0x000fe40004000000 */
[----:B------:R-:W-:Y:S02]  /*21c60*/  SEL R10, R0, RZ, !P0 ;  /* 0x000000ff000a7207 */ /* 0x000fe40004000000 */
[----:B-----5:R-:W-:Y:S01]  /*21c70*/  SHF.R.S32.HI R6, RZ, 0x1f, R9 ;  /* 0x0000001fff067819 */ /* 0x020fe20000011409 */
[----:B------:R-:W-:Y:S06]  /*21c80*/  @P2 BRA `(.L_x_1562) ;  /* 0x0000000000582947 */ /* 0x000fec0003800000 */
[----:B---3--:R-:W2:Y:S02]  /*21c90*/  S2R R2, SR_TID.X ;  /* 0x0000000000027919 */ /* 0x008ea40000002100 */
[----:B--2---:R-:W-:-:S04]  /*21ca0*/  IMAD R0, R224, 0x80, R2 ;  /* 0x00000080e0007824 */ /* 0x004fc800078e0202 */
[----:B------:R-:W-:-:S05]  /*21cb0*/  VIADD R0, R0, 0xffffff80 ;  /* 0xffffff8000007836 */ /* 0x000fca0000000000 */
[----:B------:R-:W-:-:S13]  /*21cc0*/  ISETP.GE.AND P0, PT, R0, R7, PT ;  /* 0x000000070000720c */ /* 0x000fda0003f06270 */
[----:B------:R-:W-:Y:S05]  /*21cd0*/  @P0 BRA `(.L_x_1562) ;  /* 0x0000000000440947 */ /* 0x000fea0003800000 */
[----:B------:R-:W-:Y:S01]  /*21ce0*/  IADD3 R2, P0, R0, R9, RZ ;  /* 0x0000000900027210 */ /* 0x000fe20007f1e0ff */
[----:B------:R-:W-:Y:S02]  /*21cf0*/  ULDC.64 UR4, c[0x0][0xb70] ;  /* 0x0002dc0000047ab9 */ /* 0x000fe40000000a00 */
[----:B------:R-:W-:Y:S01]  /*21d00*/  IMAD R5, R8, UR4, RZ ;  /* 0x0000000408057c24 */ /* 0x000fe2000f8e02ff */
[----:B------:R-:W-:-:S03]  /*21d10*/  LEA.HI.X.SX32 R3, R0, R6, 0x1, P0 ;  /* 0x0000000600037211 */ /* 0x000fc600000f0eff */
[C---:B------:R-:W-:Y:S02]  /*21d20*/  IMAD R5, R222.reuse, UR5, R5 ;  /* 0x00000005de057c24 */ /* 0x040fe4000f8e0205 */
[----:B------:R-:W-:Y:S01]  /*21d30*/  IMAD.WIDE.U32 R2, R222, UR4, R2 ;  /* 0x00000004de027c25 */ /* 0x000fe2000f8e0002 */
[----:B------:R-:W-:-:S03]  /*21d40*/  ULDC.64 UR4, c[0x0][0xb78] ;  /* 0x0002de0000047ab9 */ /* 0x000fc60000000a00 */
[----:B------:R-:W-:Y:S02]  /*21d50*/  IMAD R0, R10, UR4, RZ ;  /* 0x000000040a007c24 */ /* 0x000fe4000f8e02ff */
[----:B------:R-:W-:Y:S02]  /*21d60*/  IMAD.IADD R3, R3, 0x1, R5 ;  /* 0x0000000103037824 */ /* 0x000fe400078e0205 */
        /* <DEDUP_REMOVED lines=8> */
.L_x_1562:
[----:B------:R-:W-:Y:S05]  /*21df0*/  BSYNC B1 ;  /* 0x0000000000017941 */ /* 0x000fea0003800000 */
.L_x_1561:
[----:B------:R-:W-:Y:S01]  /*21e00*/  ULDC.64 UR4, c[0x0][0xaa0] ;  /* 0x0002a80000047ab9 */ /* 0x000fe20000000a00 */
[----:B---3--:R-:W-:Y:S01]  /*21e10*/  IMAD.MOV.U32 R2, RZ, RZ, R215 ;  /* 0x000000ffff027224 */ /* 0x008fe200078e00d7 */
[----:B------:R-:W-:Y:S01]  /*21e20*/  BSSY B1, `(.L_x_1563) ;  /* 0x000002e000017945 */ /* 0x000fe20003800000 */
[----:B--2---:R-:W-:Y:S02]  /*21e30*/  IMAD.MOV.U32 R3, RZ, RZ, R12 ;  /* 0x000000ffff037224 */ /* 0x004fe400078e000c */
[----:B------:R-:W-:Y:S02]  /*21e40*/  IMAD R0, R6, UR4, RZ ;  /* 0x0000000406007c24 */ /* 0x000fe4000f8e02ff */
[----:B------:R-:W-:-:S04]  /*21e50*/  IMAD.WIDE.U32 R2, R9, UR4, R2 ;  /* 0x0000000409027c25 */ /* 0x000fc8000f8e0002 */
[----:B------:R-:W-:Y:S01]  /*21e60*/  IMAD R9, R9, UR5, R0 ;  /* 0x0000000509097c24 */ /* 0x000fe2000f8e0200 */
[----:B------:R-:W-:Y:S01]  /*21e70*/  ULDC.64 UR4, c[0x0][0xae0] ;  /* 0x0002b80000047ab9 */ /* 0x000fe20000000a00 */
[----:B------:R-:W-:Y:S01]  /*21e80*/  IMAD R13, R224, -0x80, R7 ;  /* 0xffffff80e00d7824 */ /* 0x000fe200078e0207 */
[----:B------:R-:W-:Y:S01]  /*21e90*/  SHF.R.S32.HI R7, RZ, 0x1f, R216 ;  /* 0x0000001fff077819 */ /* 0x000fe200000114d8 */
[----:B------:R-:W-:Y:S02]  /*21ea0*/  IMAD.IADD R3, R3, 0x1, R9 ;  /* 0x0000000103037824 */ /* 0x000fe400078e0209 */
[----:B------:R-:W-:Y:S01]  /*21eb0*/  IMAD R5, R8, UR4, RZ ;  /* 0x0000000408057c24 */ /* 0x000fe2000f8e02ff */
[C---:B------:R-:W-:Y:S01]  /*21ec0*/  ISETP.GE.AND P1, PT, R216.reuse, R13, PT ;  /* 0x0000000dd800720c */ /* 0x040fe20003f26270 */
[----:B------:R-:W-:Y:S02]  /*21ed0*/  VIADD R0, R216, 0x20 ;  /* 0x00000020d8007836 */ /* 0x000fe40000000000 */
[----:B------:R-:W-:-:S02]  /*21ee0*/  IMAD R5, R222, UR5, R5 ;  /* 0x00000005de057c24 */ /* 0x000fc4000f8e0205 */
[----:B------:R-:W-:Y:S01]  /*21ef0*/  IMAD.WIDE.U32 R2, R222, UR4, R2 ;  /* 0x00000004de027c25 */ /* 0x000fe2000f8e0002 */
[----:B------:R-:W-:Y:S01]  /*21f00*/  ULDC.64 UR4, c[0x0][0xae8] ;  /* 0x0002ba0000047ab9 */ /* 0x000fe20000000a00 */
[-C--:B------:R-:W-:Y:S02]  /*21f10*/  ISETP.GE.AND P2, PT, R0, R13.reuse, PT ;  /* 0x0000000d0000720c */ /* 0x080fe40003f46270 */
[----:B------:R-:W-:Y:S02]  /*21f20*/  VIADD R4, R216, 0x40 ;  /* 0x00000040d8047836 */ /* 0x000fe40000000000 */
[----:B------:R-:W-:Y:S02]  /*21f30*/  IMAD.IADD R3, R3, 0x1, R5 ;  /* 0x0000000103037824 */ /* 0x000fe400078e0205 */
[----:B------:R-:W-:Y:S01]  /*21f40*/  IMAD R0, R10, UR4, RZ ;  /* 0x000000040a007c24 */ /* 0x000fe2000f8e02ff */
[----:B------:R-:W-:Y:S01]  /*21f50*/  ISETP.GE.AND P0, PT, R4, R13, PT ;  /* 0x0000000d0400720c */ /* 0x000fe20003f06270 */
[----:B------:R-:W-:-:S04]  /*21f60*/  IMAD.WIDE.U32 R4, R11, UR4, R2 ;  /* 0x000000040b047c25 */ /* 0x000fc8000f8e0002 */
[----:B------:R-:W-:Y:S02]  /*21f70*/  IMAD R9, R11, UR5, R0 ;  /* 0x000000050b097c24 */ /* 0x000fe4000f8e0200 */
[----:B------:R-:W-:Y:S02]  /*21f80*/  IMAD.MOV.U32 R6, RZ, RZ, R216 ;  /* 0x000000ffff067224 */ /* 0x000fe400078e00d8 */
[----:B------:R-:W-:Y:S02]  /*21f90*/  VIADD R0, R216, 0x60 ;  /* 0x00000060d8007836 */ /* 0x000fe40000000000 */
        /* <DEDUP_REMOVED lines=22> */
.L_x_1564:
[----:B------:R-:W-:Y:S05]  /*22100*/  BSYNC B1 ;  /* 0x0000000000017941 */ /* 0x000fea0003800000 */
.L_x_1563:
[----:B------:R-:W-:Y:S01]  /*22110*/  BSSY B1, `(.L_x_1565) ;  /* 0x0000018000017945 */ /* 0x000fe20003800000 */
[----:B------:R-:W-:-:S03]  /*22120*/  ISETP.GE.AND P1, PT, R0, R13, PT ;  /* 0x0000000d0000720c */ /* 0x000fc60003f26270 */
[----:B------:R-:W-:Y:S10]  /*22130*/  @P2 BRA `(.L_x_1566) ;  /* 0x0000000000542947 */ /* 0x000ff40003800000 */
[----:B--2---:R-:W-:Y:S01]  /*22140*/  IADD3 R9, P2, R6, 0x20, RZ ;  /* 0x0000002006097810 */ /* 0x004fe20007f5e0ff */
[C---:B------:R-:W-:Y:S01]  /*22150*/  VIADD R2, R215.reuse, 0x40 ;  /* 0x00000040d7027836 */ /* 0x040fe20000000000 */
[----:B------:R-:W-:Y:S01]  /*22160*/  ULDC UR4, c[0x0][0xa8c] ;  /* 0x0002a30000047ab9 */ /* 0x000fe20000000800 */
[----:B------:R-:W-:Y:S01]  /*22170*/  ULDC.64 UR6, c[0x0][0xad8] ;  /* 0x0002b60000067ab9 */ /* 0x000fe20000000a00 */
[----:B------:R-:W-:Y:S01]  /*22180*/  IADD3.X R0, RZ, R7, RZ, P2, !PT ;  /* 0x00000007ff007210 */ /* 0x000fe200017fe4ff */
[----:B------:R-:W-:Y:S01]  /*22190*/  IMAD.MOV.U32 R3, RZ, RZ, R11 ;  /* 0x000000ffff037224 */ /* 0x000fe200078e000b */
[----:B------:R-:W-:Y:S01]  /*221a0*/  ISETP.GE.AND P4, PT, R2, UR4, PT ;  /* 0x0000000402007c0c */ /* 0x000fe2000bf86270 */
[----:B------:R-:W-:Y:S01]  /*221b0*/  IMAD.MOV.U32 R2, RZ, RZ, R4 ;  /* 0x000000ffff027224 */ /* 0x000fe200078e0004 */
[C---:B------:R-:W-:Y:S01]  /*221c0*/  ISETP.GE.AND P3, PT, R215.reuse, UR4, PT ;  /* 0x00000004d7007c0c */ /* 0x040fe2000bf66270 */
[----:B------:R-:W-:Y:S02]  /*221d0*/  VIADD R8, R215, 0x80 ;  /* 0x00000080d7087836 */ /* 0x000fe40000000000 */
[----:B------:R-:W-:-:S02]  /*221e0*/  IMAD R0, R0, UR6, RZ ;  /* 0x0000000600007c24 */ /* 0x000fc4000f8e02ff */
        /* <DEDUP_REMOVED lines=10> */
.L_x_1566:
[----:B------:R-:W-:Y:S05]  /*22290*/  BSYNC B1 ;  /* 0x0000000000017941 */ /* 0x000fea0003800000 */
.L_x_1565:
[----:B------:R-:W-:Y:S04]  /*222a0*/  BSSY B1, `(.L_x_1567) ;  /* 0x0000017000017945 */ /* 0x000fe80003800000 */
[----:B------:R-:W-:Y:S05]  /*222b0*/  @P0 BRA `(.L_x_1568) ;  /* 0x0000000000540947 */ /* 0x000fea0003800000 */
[----:B--23--:R-:W-:Y:S01]  /*222c0*/  IADD3 R9, P0, R6, 0x40, RZ ;  /* 0x0000004006097810 */ /* 0x00cfe20007f1e0ff */
        /* <DEDUP_REMOVED lines=20> */
.L_x_1568:
[----:B------:R-:W-:Y:S05]  /*22410*/  BSYNC B1 ;  /* 0x0000000000017941 */ /* 0x000fea0003800000 */
.L_x_1567:
        /* <DEDUP_REMOVED lines=22> */
.L_x_1559:
[----:B------:R-:W-:Y:S05]  /*22580*/  BSYNC B0 ;  /* 0x0000000000007941 */ /* 0x000fea0003800000 */
.L_x_1549:
[----:B------:R-:W-:Y:S02]  /*22590*/  ULDC UR4, c[0x0][0xc14] ;  /* 0x0003050000047ab9 */ /* 0x000fe40000000800 */
[----:B-1----:R-:W-:-:S13]  /*225a0*/  ISETP.GE.AND P0, PT, R211, UR4, PT ;  /* 0x00000004d3007c0c */ /* 0x002fda000bf06270 */
[----:B------:R-:W-:Y:S05]  /*225b0*/  @!P0 BRA `(.L_x_1569) ;  /* 0xfffffde800e08947 */ /* 0x000fea000383ffff */
[----:B------:R-:W-:Y:S05]  /*225c0*/  BRA `(.L_x_1348) ;  /* 0x0000007000f07947 */ /* 0x000fea0003800000 */
.L_x_1346:
        /* <DEDUP_REMOVED lines=15> */
[----:B------:R-:W2:Y:S01]  /*226c0*/  LDS.128 R16, [UR4+0x2a8d0] ;  /* 0x02a8d004ff107984 */ /* 0x000ea20008000c00 */
[----:B------:R-:W-:Y:S06]  /*226d0*/  BAR.ARV 0x4, 0x180 ;  /* 0x0106000000007b1d */ /* 0x000fec0000002000 */
[----:B------:R-:W-:Y:S05]  /*226e0*/  BRA `(.L_x_1571) ;  /* 0x0000000800847947 */ /* 0x000fea0003800000 */
.L_x_1570:
[----:B------:R-:W1:Y:S01]  /*226f0*/  S2R R0, SR_TID.X ;  /* 0x0000000000007919 */ /* 0x000e620000002100 */
[----:B------:R-:W-:Y:S01]  /*22700*/  ULDC UR4, c[0x0][0xc14] ;  /* 0x0003050000047ab9 */ /* 0x000fe20000000800 */
[----:B------:R-:W2:Y:S01]  /*22710*/  S2UR UR6, SR_CTAID.X ;  /* 0x00000000000679c3 */ /* 0x000ea20000002500 */
[----:B------:R-:W-:Y:S01]  /*22720*/  ULDC UR5, c[0x0][0xc10] ;  /* 0x0003040000057ab9 */ /* 0x000fe20000000800 */
[----:B-1----:R-:W-:-:S04]  /*22730*/  LOP3.LUT R0, R0, 0x1f, RZ, 0xc0, !PT ;  /* 0x0000001f00007812 */ /* 0x002fc800078ec0ff */
[----:B------:R-:W-:-:S04]  /*22740*/  ISETP.NE.AND P0, PT, R0, 0x1f, PT ;  /* 0x0000001f0000780c */ /* 0x000fc80003f05270 */
[----:B------:R-:W-:-:S13]  /*22750*/  ISETP.GE.OR P1, PT, R0, UR4, !P0 ;  /* 0x0000000400007c0c */ /* 0x000fda000c726670 */
[----:B0-----:R-:W0:Y:S02]  /*22760*/  @!P1 LDC.64 R2, c[0x0][0xc58] ;  /* 0x00031600ff029b82 */ /* 0x001e240000000a00 */
[----:B0-----:R-:W-:-:S05]  /*22770*/  @!P1 IMAD.WIDE.U32 R2, R0, 0x4, R2 ;  /* 0x0000000400029825 */ /* 0x001fca00078e0002 */
[----:B------:R-:W3:Y:S01]  /*22780*/  @!P1 LDG.E R4, desc[UR40][R2.64] ;  /* 0x0000002802049981 */ /* 0x000ee2000c1e1900 */
[C---:B------:R-:W-:Y:S01]  /*22790*/  ISETP.NE.AND P1, PT, R0.reuse, RZ, PT ;  /* 0x000000ff0000720c */ /* 0x040fe20003f25270 */
[----:B------:R-:W-:Y:S01]  /*227a0*/  UMOV UR4, URZ ;  /* 0x0000003f00047c82 */ /* 0x000fe20008000000 */
[C---:B------:R-:W-:Y:S01]  /*227b0*/  ISETP.GE.U32.AND P2, PT, R0.reuse, 0x2, PT ;  /* 0x000000020000780c */ /* 0x040fe20003f46070 */
[----:B------:R-:W-:Y:S01]  /*227c0*/  IMAD.MOV.U32 R16, RZ, RZ, RZ ;  /* 0x000000ffff107224 */ /* 0x000fe200078e00ff */
[C---:B------:R-:W-:Y:S02]  /*227d0*/  ISETP.GE.U32.AND P3, PT, R0.reuse, 0x4, PT ;  /* 0x000000040000780c */ /* 0x040fe40003f66070 */
[C---:B------:R-:W-:Y:S02]  /*227e0*/  ISETP.GE.U32.AND P4, PT, R0.reuse, 0x8, PT ;  /* 0x000000080000780c */ /* 0x040fe40003f86070 */
[----:B------:R-:W-:Y:S01]  /*227f0*/  ISETP.GE.U32.AND P5, PT, R0, 0x10, PT ;  /* 0x000000100000780c */ /* 0x000fe20003fa6070 */
        /* <DEDUP_REMOVED lines=15> */
[----:B------:R-:W0:Y:S02]  /*228f0*/  SHFL.IDX PT, R6, R5, 0x1f, 0x1f ;  /* 0x03e01f0005067f89 */ /* 0x000e2400000e0000 */
[----:B0-----:R-:W-:-:S04]  /*22900*/  IMAD R6, R6, UR5, RZ ;  /* 0x0000000506067c24 */ /* 0x001fc8000f8e02ff */
[----:B------:R-:W-:Y:S01]  /*22910*/  IMAD.MOV.U32 R3, RZ, RZ, R6 ;  /* 0x000000ffff037224 */ /* 0x000fe200078e0006 */
[----:B--2---:R-:W-:-:S13]  /*22920*/  ISETP.GT.AND P6, PT, R6, UR6, PT ;  /* 0x0000000606007c0c */ /* 0x004fda000bfc4270 */
[----:B------:R-:W-:Y:S05]  /*22930*/  @P6 BRA `(.L_x_1572) ;  /* 0x00000000009c6947 */ /* 0x000fea0003800000 */
[----:B------:R-:W0:Y:S01]  /*22940*/  LDC R5, c[0x0][0xc14] ;  /* 0x00030500ff057b82 */ /* 0x000e220000000800 */
[----:B------:R-:W-:Y:S01]  /*22950*/  IMAD.MOV.U32 R6, RZ, RZ, R3 ;  /* 0x000000ffff067224 */ /* 0x000fe200078e0003 */
[----:B------:R-:W-:Y:S01]  /*22960*/  UMOV UR4, URZ ;  /* 0x0000003f00047c82 */ /* 0x000fe20008000000 */
[----:B------:R-:W-:Y:S01]  /*22970*/  ULDC UR7, c[0x0][0xc14] ;  /* 0x0003050000077ab9 */ /* 0x000fe20000000800 */
[----:B------:R-:W-:-:S05]  /*22980*/  ULDC UR5, c[0x0][0xc10] ;  /* 0x0003040000057ab9 */ /* 0x000fca0000000800 */
.L_x_1576:
[----:B------:R-:W-:Y:S01]  /*22990*/  UIADD3 UR4, UR4, 0x1f, URZ ;  /* 0x0000001f04047890 */ /* 0x000fe2000fffe03f */
[----:B------:R-:W-:-:S05]  /*229a0*/  IMAD.U32 R19, RZ, RZ, UR7 ;  /* 0x00000007ff137e24 */ /* 0x000fca000f8e00ff */
[----:B0-----:R-:W-:-:S13]  /*229b0*/  ISETP.LE.AND P6, PT, R5, UR4, PT ;  /* 0x0000000405007c0c */ /* 0x001fda000bfc3270 */
[----:B------:R-:W-:Y:S05]  /*229c0*/  @P6 BRA `(.L_x_1573) ;  /* 0x0000000400a86947 */ /* 0x000fea0003800000 */
[----:B------:R-:W-:Y:S01]  /*229d0*/  VIADD R7, R0, UR4 ;  /* 0x0000000400077c36 */ /* 0x000fe20008000000 */
[----:B------:R-:W-:Y:S01]  /*229e0*/  BSSY B0, `(.L_x_1574) ;  /* 0x0000007000007945 */ /* 0x000fe20003800000 */
[----:B------:R-:W-:-:S03]  /*229f0*/  IMAD.MOV.U32 R4, RZ, RZ, RZ ;  /* 0x000000ffff047224 */ /* 0x000fc600078e00ff */
[----:B------:R-:W-:-:S13]  /*22a00*/  ISETP.GE.OR P6, PT, R7, R5, !P0 ;  /* 0x000000050700720c */ /* 0x000fda00047c6670 */
[----:B------:R-:W-:Y:S05]  /*22a10*/  @P6 BRA `(.L_x_1575) ;  /* 0x00000000000c6947 */ /* 0x000fea0003800000 */
[----:B------:R-:W0:Y:S02]  /*22a20*/  LDC.64 R2, c[0x0][0xc58] ;  /* 0x00031600ff027b82 */ /* 0x000e240000000a00 */
[----:B0-----:R-:W-:-:S05]  /*22a30*/  IMAD.WIDE R2, R7, 0x4, R2 ;  /* 0x0000000407027825 */ /* 0x001fca00078e0202 */
[----:B------:R0:W5:Y:S02]  /*22a40*/  LDG.E R4, desc[UR40][R2.64] ;  /* 0x0000002802047981 */ /* 0x000164000c1e1900 */
.L_x_1575:
[----:B------:R-:W-:Y:S05]  /*22a50*/  BSYNC B0 ;  /* 0x0000000000007941 */ /* 0x000fea0003800000 */
.L_x_1574:
        /* <DEDUP_REMOVED lines=20> */
[----:B------:R-:W-:-:S07]  /*22ba0*/  IMAD.MOV.U32 R5, RZ, RZ, R9 ;  /* 0x000000ffff057224 */ /* 0x000fce00078e0009 */
.L_x_1572:
[----:B------:R-:W-:-:S04]  /*22bb0*/  IMAD.IADD R6, R6, 0x1, -R3 ;  /* 0x0000000106067824 */ /* 0x000fc800078e0a03 */
[----:B------:R-:W-:-:S05]  /*22bc0*/  IMAD R2, R5, UR5, R6 ;  /* 0x0000000505027c24 */ /* 0x000fca000f8e0206 */
[----:B------:R-:W-:Y:S02]  /*22bd0*/  ISETP.GT.AND P0, PT, R2, UR6, PT ;  /* 0x0000000602007c0c */ /* 0x000fe4000bf04270 */
[----:B------:R-:W0:Y:S11]  /*22be0*/  LDC.64 R2, c[0x0][0xc68] ;  /* 0x00031a00ff027b82 */ /* 0x000e360000000a00 */
[----:B------:R-:W-:-:S04]  /*22bf0*/  VOTE.ANY R11, PT, !P0 ;  /* 0x00000000000b7806 */ /* 0x000fc800040e0100 */
[----:B------:R-:W1:Y:S02]  /*22c00*/  POPC R7, R11 ;  /* 0x0000000b00077309 */ /* 0x000e640000000000 */
[----:B-1----:R-:W-:-:S04]  /*22c10*/  VIADD R19, R7, UR4 ;  /* 0x0000000407137c36 */ /* 0x002fc80008000000 */
[----:B0-----:R-:W-:-:S05]  /*22c20*/  IMAD.WIDE R2, R19, 0x4, R2 ;  /* 0x0000000413027825 */ /* 0x001fca00078e0202 */
[----:B------:R-:W2:Y:S01]  /*22c30*/  LDG.E R9, desc[UR40][R2.64] ;  /* 0x0000002802097981 */ /* 0x000ea2000c1e1900 */
[----:B------:R-:W-:-:S03]  /*22c40*/  ISETP.NE.AND P0, PT, R11, RZ, PT ;  /* 0x000000ff0b00720c */ /* 0x000fc60003f05270 */
[----:B------:R-:W2:Y:S02]  /*22c50*/  SHFL.IDX PT, R4, R4, R7, 0x1f ;  /* 0x00001f0704047589 */ /* 0x000ea400000e0000 */
[----:B--2---:R-:W-:-:S05]  /*22c60*/  IMAD R8, R4, R9, RZ ;  /* 0x0000000904087224 */ /* 0x004fca00078e02ff */
[----:B------:R-:W-:-:S04]  /*22c70*/  IABS R10, R8 ;  /* 0x00000008000a7213 */ /* 0x000fc80000000000 */
[----:B------:R-:W0:Y:S08]  /*22c80*/  I2F.RP R12, R10 ;  /* 0x0000000a000c7306 */ /* 0x000e300000209400 */
[----:B0-----:R-:W0:Y:S02]  /*22c90*/  MUFU.RCP R12, R12 ;  /* 0x0000000c000c7308 */ /* 0x001e240000001000 */
[----:B0-----:R-:W-:-:S06]  /*22ca0*/  VIADD R13, R12, 0xffffffe ;  /* 0x0ffffffe0c0d7836 */ /* 0x001fcc0000000000 */
[----:B------:R0:W1:Y:S01]  /*22cb0*/  F2I.FTZ.U32.TRUNC.NTZ R3, R13 ;  /* 0x0000000d00037305 */ /* 0x000062000021f000 */
[----:B------:R-:W-:Y:S05]  /*22cc0*/  @!P0 BRA `(.L_x_1577) ;  /* 0x0000000000088947 */ /* 0x000fea0003800000 */
[----:B------:R-:W-:-:S06]  /*22cd0*/  VIADD R16, R7, 0xffffffff ;  /* 0xffffffff07107836 */ /* 0x000fcc0000000000 */
[----:B------:R2:W3:Y:S02]  /*22ce0*/  SHFL.IDX PT, R16, R5, R16, 0x1f ;  /* 0x00001f1005107589 */ /* 0x0004e400000e0000 */
.L_x_1577:
[--C-:B-12---:R-:W-:Y:S02]  /*22cf0*/  IMAD.MOV R5, RZ, RZ, -R3.reuse ;  /* 0x000000ffff057224 */ /* 0x106fe400078e0a03 */
[----:B---3--:R-:W-:Y:S01]  /*22d00*/  IMAD R16, R16, UR5, R6 ;  /* 0x0000000510107c24 */ /* 0x008fe2000f8e0206 */
[----:B------:R-:W-:Y:S01]  /*22d10*/  IABS R6, R8 ;  /* 0x0000000800067213 */ /* 0x000fe20000000000 */
[----:B------:R-:W-:Y:S02]  /*22d20*/  IMAD R5, R5, R10, RZ ;  /* 0x0000000a05057224 */ /* 0x000fe400078e02ff */
[----:B------:R-:W-:Y:S02]  /*22d30*/  IMAD.MOV.U32 R2, RZ, RZ, RZ ;  /* 0x000000ffff027224 */ /* 0x000fe400078e00ff */
[----:B------:R-:W-:Y:S02]  /*22d40*/  IMAD.MOV R6, RZ, RZ, -R6 ;  /* 0x000000ffff067224 */ /* 0x000fe400078e0a06 */
[----:B------:R-:W-:Y:S01]  /*22d50*/  IMAD.HI.U32 R2, R3, R5, R2 ;  /* 0x0000000503027227 */ /* 0x000fe200078e0002 */
[----:B------:R-:W-:-:S04]  /*22d60*/  IADD3 R5, -R16, UR6, RZ ;  /* 0x0000000610057c10 */ /* 0x000fc8000fffe1ff */
        /* <DEDUP_REMOVED lines=12> */
[----:B------:R-:W-:-:S05]  /*22e30*/  @!P1 LOP3.LUT R2, RZ, R8, RZ, 0x33, !PT ;  /* 0x00000008ff029212 */ /* 0x000fca00078e33ff */
[----:B------:R-:W-:Y:S02]  /*22e40*/  IMAD R6, R9, R2, RZ ;  /* 0x0000000209067224 */ /* 0x000fe400078e02ff */
[----:B------:R-:W-:Y:S02]  /*22e50*/  IMAD.MOV R2, RZ, RZ, -R2 ;  /* 0x000000ffff027224 */ /* 0x000fe400078e0a02 */
[----:B------:R-:W-:Y:S02]  /*22e60*/  IMAD.MOV R10, RZ, RZ, -R6 ;  /* 0x000000ffff0a7224 */ /* 0x000fe400078e0a06 */
[----:B------:R-:W-:-:S03]  /*22e70*/  IMAD R5, R8, R2, R5 ;  /* 0x0000000208057224 */ /* 0x000fc600078e0205 */
[----:B------:R-:W-:-:S04]  /*22e80*/  VIADDMNMX R9, R10, UR5, R9, PT ;  /* 0x000000050a097c46 */ /* 0x000fc8000b800109 */
[-C--:B------:R-:W-:Y:S02]  /*22e90*/  IABS R7, R9.reuse ;  /* 0x0000000900077213 */ /* 0x080fe40000000000 */
[----:B------:R-:W-:Y:S02]  /*22ea0*/  IABS R8, R9 ;  /* 0x0000000900087213 */ /* 0x000fe40000000000 */
[----:B------:R-:W1:Y:S03]  /*22eb0*/  I2F.RP R10, R7 ;  /* 0x00000007000a7306 */ /* 0x000e660000209400 */
[----:B------:R-:W-:-:S05]  /*22ec0*/  IMAD.MOV R8, RZ, RZ, -R8 ;  /* 0x000000ffff087224 */ /* 0x000fca00078e0a08 */
[----:B-1----:R-:W1:Y:S02]  /*22ed0*/  MUFU.RCP R10, R10 ;  /* 0x0000000a000a7308 */ /* 0x002e640000001000 */
[----:B-1----:R-:W-:-:S06]  /*22ee0*/  VIADD R3, R10, 0xffffffe ;  /* 0x0ffffffe0a037836 */ /* 0x002fcc0000000000 */
[----:B------:R-:W1:Y:S02]  /*22ef0*/  F2I.FTZ.U32.TRUNC.NTZ R3, R3 ;  /* 0x0000000300037305 */ /* 0x000e64000021f000 */
[----:B-1----:R-:W-:-:S04]  /*22f00*/  IMAD.MOV R2, RZ, RZ, -R3 ;  /* 0x000000ffff027224 */ /* 0x002fc800078e0a03 */
[----:B------:R-:W-:Y:S02]  /*22f10*/  IMAD R11, R2, R7, RZ ;  /* 0x00000007020b7224 */ /* 0x000fe400078e02ff */
[----:B------:R-:W-:-:S04]  /*22f20*/  IMAD.MOV.U32 R2, RZ, RZ, RZ ;  /* 0x000000ffff027224 */ /* 0x000fc800078e00ff */
[----:B------:R-:W-:Y:S01]  /*22f30*/  IMAD.HI.U32 R2, R3, R11, R2 ;  /* 0x0000000b03027227 */ /* 0x000fe200078e0002 */
[----:B------:R-:W-:Y:S02]  /*22f40*/  IABS R11, R5 ;  /* 0x00000005000b7213 */ /* 0x000fe40000000000 */
[C---:B------:R-:W-:Y:S01]  /*22f50*/  LOP3.LUT R3, R5.reuse, R9, RZ, 0x3c, !PT ;  /* 0x0000000905037212 */ /* 0x040fe200078e3cff */
[----:B------:R-:W-:Y:S02]  /*22f60*/  IMAD.IADD R5, R5, 0x1, R6 ;  /* 0x0000000105057824 */ /* 0x000fe400078e0206 */
[----:B------:R-:W-:Y:S01]  /*22f70*/  IMAD.HI.U32 R2, R2, R11, RZ ;  /* 0x0000000b02027227 */ /* 0x000fe200078e00ff */
[----:B------:R-:W-:-:S03]  /*22f80*/  ISETP.GE.AND P2, PT, R3, RZ, PT ;  /* 0x000000ff0300720c */ /* 0x000fc60003f46270 */
[----:B------:R-:W-:-:S05]  /*22f90*/  IMAD R8, R2, R8, R11 ;  /* 0x0000000802087224 */ /* 0x000fca00078e020b */
[----:B------:R-:W-:-:S13]  /*22fa0*/  ISETP.GT.U32.AND P1, PT, R7, R8, PT ;  /* 0x000000080700720c */ /* 0x000fda0003f24070 */
[----:B------:R-:W-:Y:S02]  /*22fb0*/  @!P1 IMAD.IADD R8, R8, 0x1, -R7 ;  /* 0x0000000108089824 */ /* 0x000fe400078e0a07 */
[----:B------:R-:W-:Y:S01]  /*22fc0*/  @!P1 VIADD R2, R2, 0x1 ;  /* 0x0000000102029836 */ /* 0x000fe20000000000 */
[----:B------:R-:W-:Y:S02]  /*22fd0*/  ISETP.NE.AND P1, PT, R9, RZ, PT ;  /* 0x000000ff0900720c */ /* 0x000fe40003f25270 */
[----:B------:R-:W-:-:S13]  /*22fe0*/  ISETP.GE.U32.AND P0, PT, R8, R7, PT ;  /* 0x000000070800720c */ /* 0x000fda0003f06070 */
[----:B------:R-:W-:-:S04]  /*22ff0*/  @P0 VIADD R2, R2, 0x1 ;  /* 0x0000000102020836 */ /* 0x000fc80000000000 */
[----:B------:R-:W-:Y:S01]  /*23000*/  @!P2 IMAD.MOV R2, RZ, RZ, -R2 ;  /* 0x000000ffff02a224 */ /* 0x000fe200078e0a02 */
[----:B------:R-:W-:Y:S01]  /*23010*/  @!P1 LOP3.LUT R2, RZ, R9, RZ, 0x33, !PT ;  /* 0x00000009ff029212 */ /* 0x000fe200078e33ff */
[----:B------:R-:W-:-:S03]  /*23020*/  IMAD.MOV R9, RZ, RZ, -R9 ;  /* 0x000000ffff097224 */ /* 0x000fc600078e0a09 */
[----:B------:R-:W-:Y:S01]  /*23030*/  LOP3.LUT R17, RZ, R2, RZ, 0x33, !PT ;  /* 0x00000002ff117212 */ /* 0x000fe200078e33ff */
[----:B------:R-:W-:-:S04]  /*23040*/  IMAD R18, R2, R9, R5 ;  /* 0x0000000902127224 */ /* 0x000fc800078e0205 */
[----:B------:R-:W-:Y:S01]  /*23050*/  IMAD.IADD R17, R4, 0x1, R17 ;  /* 0x0000000104117824 */ /* 0x000fe200078e0211 */
[----:B------:R-:W-:Y:S06]  /*23060*/  BRA `(.L_x_1578) ;  /* 0x00000000000c7947 */ /* 0x000fec0003800000 */
.L_x_1573:
[----:B------:R-:W-:Y:S02]  /*23070*/  IMAD.MOV.U32 R17, RZ, RZ, RZ ;  /* 0x000000ffff117224 */ /* 0x000fe400078e00ff */
[----:B------:R-:W-:Y:S02]  /*23080*/  IMAD.U32 R16, RZ, RZ, UR6 ;  /* 0x00000006ff107e24 */ /* 0x000fe4000f8e00ff */
[----:B------:R-:W-:-:S07]  /*23090*/  IMAD.MOV.U32 R18, RZ, RZ, RZ ;  /* 0x000000ffff127224 */ /* 0x000fce00078e00ff */
.L_x_1578:
[----:B------:R-:W-:-:S13]  /*230a0*/  ISETP.NE.AND P0, PT, R0, RZ, PT ;  /* 0x000000ff0000720c */ /* 0x000fda0003f05270 */
[----:B------:R-:W1:Y:S01]  /*230b0*/  @!P0 S2R R3, SR_CgaCtaId ;  /* 0x0000000000038919 */ /* 0x000e620000008800 */
[----:B------:R-:W-:-:S04]  /*230c0*/  @!P0 MOV R0, 0x400 ;  /* 0x0000040000008802 */ /* 0x000fc80000000f00 */
[----:B-1----:R-:W-:-:S05]  /*230d0*/  @!P0 LEA R0, R3, R0, 0x18 ;  /* 0x0000000003008211 */ /* 0x002fca00078ec0ff */
[----:B------:R1:W-:Y:S01]  /*230e0*/  @!P0 STS.128 [R0+0x2a8d0], R16 ;  /* 0x02a8d01000008388 */ /* 0x0003e20000000c00 */
[----:B------:R-:W-:Y:S06]  /*230f0*/  BAR.ARV 0x5, 0x180 ;  /* 0x0146000000007b1d */ /* 0x000fec0000002000 */
.L_x_1571:
[----:B-1----:R-:W-:Y:S01]  /*23100*/  IMAD.MOV.U32 R0, RZ, RZ, 0x1 ;  /* 0x00000001ff007424 */ /* 0x002fe200078e00ff */
[----:B------:R1:W-:Y:S01]  /*23110*/  STL [R1], RZ ;  /* 0x000000ff01007387 */ /* 0x0003e20000100800 */
[----:B------:R-:W-:Y:S02]  /*23120*/  ULDC UR4, c[0x0][0xc14] ;  /* 0x0003050000047ab9 */ /* 0x000fe40000000800 */
[----:B--2---:R-:W-:Y:S01]  /*23130*/  ISETP.GE.AND P0, PT, R19, UR4, PT ;  /* 0x0000000413007c0c */ /* 0x004fe2000bf06270 */
[----:B------:R1:W-:Y:S04]  /*23140*/  STL [R1+0x8], R0 ;  /* 0x0000080001007387 */ /* 0x0003e80000100800 */
[----:B------:R1:W-:Y:S08]  /*23150*/  STL [R1+0x34], RZ ;  /* 0x000034ff01007387 */ /* 0x0003f00000100800 */
[----:B-1----:R-:W-:Y:S05]  /*23160*/  @P0 BRA `(.L_x_1579) ;  /* 0x0000006400040947 */ /* 0x002fea0003800000 */
[----:B------:R-:W1:Y:S01]  /*23170*/  S2R R6, SR_TID.X ;  /* 0x0000000000067919 */ /* 0x000e620000002100 */
[----:B------:R-:W-:Y:S01]  /*23180*/  BSSY B7, `(.L_x_1579) ;  /* 0x000063f000077945 */ /* 0x000fe20003800000 */
[----:B------:R-:W-:Y:S01]  /*23190*/  ULDC.64 UR42, c[0x0][0x198] ;  /* 0x00006600002a7ab9 */ /* 0x000fe20000000a00 */
[----:B------:R-:W-:Y:S01]  /*231a0*/  ULOP3.LUT UR36, UR37, 0x1, URZ, 0xfc, !UPT ;  /* 0x0000000125247892 */ /* 0x000fe2000f8efc3f */
[----:B0-----:R-:W0:Y:S01]  /*231b0*/  S2R R2, SR_TID.X ;  /* 0x0000000000027919 */ /* 0x001e220000002100 */
[----:B------:R-:W-:Y:S01]  /*231c0*/  ULOP3.LUT UR39, UR37, 0x2, URZ, 0xfc, !UPT ;  /* 0x0000000225277892 */ /* 0x000fe2000f8efc3f */
[----:B------:R-:W-:Y:S01]  /*231d0*/  ULDC UR38, c[0x0][0xc] ;  /* 0x0000030000267ab9 */ /* 0x000fe20000000800 */
[C---:B-1----:R-:W-:Y:S01]  /*231e0*/  IMAD.SHL.U32 R0, R6.reuse, 0x40, RZ ;  /* 0x0000004006007824 */ /* 0x042fe200078e00ff */
[----:B------:R-:W-:Y:S01]  /*231f0*/  SHF.R.U32.HI R3, RZ, 0x1, R6 ;  /* 0x00000001ff037819 */ /* 0x000fe20000011606 */
[C---:B------:R-:W-:Y:S01]  /*23200*/  IMAD.SHL.U32 R7, R6.reuse, 0x10, RZ ;  /* 0x0000001006077824 */ /* 0x040fe200078e00ff */
[----:B------:R-:W-:-:S02]  /*23210*/  R2P PR, R6, 0x6 ;  /* 0x0000000606007804 */ /* 0x000fc40000000000 */
[----:B0-----:R-:W-:Y:S02]  /*23220*/  LOP3.LUT R4, R2, 0x7f, RZ, 0xc0, !PT ;  /* 0x0000007f02047812 */ /* 0x001fe400078ec0ff */
        /* <DEDUP_REMOVED lines=16> */
[----:B-1----:R-:W-:-:S03]  /*23330*/  IMAD.MOV.U32 R0, RZ, RZ, 0x20 ;  /* 0x00000020ff007424 */ /* 0x002fc600078e00ff */
[----:B------:R-:W-:Y:S02]  /*23340*/  SEL R2, R2, 0xffffffc0, !P2 ;  /* 0xffffffc002027807 */ /* 0x000fe40005000000 */
[----:B------:R-:W-:Y:S01]  /*23350*/  SEL R3, R0, 0xffffffe0, !P1 ;  /* 0xffffffe000037807 */ /* 0x000fe20004800000 */
[----:B------:R-:W-:-:S04]  /*23360*/  IMAD.MOV.U32 R0, RZ, RZ, 0x1 ;  /* 0x00000001ff007424 */ /* 0x000fc800078e00ff */
[----:B------:R0:W-:Y:S04]  /*23370*/  STL [R1+0x10], R3 ;  /* 0x0000100301007387 */ /* 0x0001e80000100800 */
[----:B------:R0:W-:Y:S04]  /*23380*/  STL [R1+0x20], R2 ;  /* 0x0000200201007387 */ /* 0x0001e80000100800 */
[----:B------:R0:W-:Y:S04]  /*23390*/  STL [R1+0x34], RZ ;  /* 0x000034ff01007387 */ /* 0x0001e80000100800 */
[----:B------:R0:W-:Y:S04]  /*233a0*/  STL [R1+0xc], R0 ;  /* 0x00000c0001007387 */ /* 0x0001e80000100800 */
[----:B------:R0:W-:Y:S04]  /*233b0*/  STL [R1+0x4], RZ ;  /* 0x000004ff01007387 */ /* 0x0001e80000100800 */
[----:B------:R0:W-:Y:S04]  /*233c0*/  STL [R1], RZ ;  /* 0x000000ff01007387 */ /* 0x0001e80000100800 */
[----:B------:R0:W-:Y:S02]  /*233d0*/  STL [R1+0x8], R0 ;  /* 0x0000080001007387 */ /* 0x0001e40000100800 */
.L_x_1706:
[----:B------:R-:W-:Y:S05]  /*233e0*/  YIELD ;  /* 0x0000000000007946 */ /* 0x000fea0003800000 */
[----:B------:R-:W-:Y:S01]  /*233f0*/  ULDC.64 UR4, c[0x0][0xa28] ;  /* 0x00028a0000047ab9 */ /* 0x000fe20000000a00 */
[----:B------:R-:W-:Y:S01]  /*23400*/  IMAD.MOV.U32 R8, RZ, RZ, RZ ;  /* 0x000000ffff087224 */ /* 0x000fe200078e00ff */
[----:B------:R-:W-:Y:S01]  /*23410*/  ISETP.NE.U32.AND P0, PT, RZ, UR4, PT ;  /* 0x00000004ff007c0c */ /* 0x000fe2000bf05070 */
[----:B-1----:R-:W1:Y:S01]  /*23420*/  LDC.64 R10, c[0x0][0xa00] ;  /* 0x00028000ff0a7b82 */ /* 0x002e620000000a00 */
[----:B0-----:R-:W-:Y:S01]  /*23430*/  IMAD.MOV.U32 R0, RZ, RZ, RZ ;  /* 0x000000ffff007224 */ /* 0x001fe200078e00ff */
[----:B------:R-:W-:Y:S01]  /*23440*/  ULDC.64 UR6, c[0x0][0xa08] ;  /* 0x0002820000067ab9 */ /* 0x000fe20000000a00 */
[----:B------:R-:W-:Y:S01]  /*23450*/  ISETP.NE.AND.EX P0, PT, RZ, UR5, PT, P0 ;  /* 0x00000005ff007c0c */ /* 0x000fe2000bf05300 */
[----:B------:R-:W-:Y:S01]  /*23460*/  ULDC.64 UR4, c[0x0][0xa18] ;  /* 0x0002860000047ab9 */ /* 0x000fe20000000a00 */
[----:B------:R-:W-:-:S03]  /*23470*/  ULDC.64 UR8, c[0x0][0xa10] ;  /* 0x0002840000087ab9 */ /* 0x000fc60000000a00 */
[----:B------:R-:W0:Y:S08]  /*23480*/  LDC.64 R4, c[0x0][0xa08] ;  /* 0x00028200ff047b82 */ /* 0x000e300000000a00 */
[----:B------:R-:W2:Y:S02]  /*23490*/  @P0 LDC.64 R2, c[0x0][0xa28] ;  /* 0x00028a00ff020b82 */ /* 0x000ea40000000a00 */
[----:B--2---:R-:W-:-:S05]  /*234a0*/  @P0 IMAD.WIDE R2, R19, 0x4, R2 ;  /* 0x0000000413020825 */ /* 0x004fca00078e0202 */
[----:B------:R2:W5:Y:S01]  /*234b0*/  @P0 LDG.E R8, desc[UR40][R2.64] ;  /* 0x0000002802080981 */ /* 0x000562000c1e1900 */
[----:B------:R-:W-:Y:S01]  /*234c0*/  ISETP.NE.U32.AND P0, PT, RZ, UR4, PT ;  /* 0x00000004ff007c0c */ /* 0x000fe2000bf05070 */
[----:B-1----:R-:W-:Y:S01]  /*234d0*/  IMAD.WIDE R10, R19, 0x4, R10 ;  /* 0x00000004130a7825 */ /* 0x002fe200078e020a */
[----:B------:R-:W-:Y:S02]  /*234e0*/  ISETP.NE.U32.AND P2, PT, RZ, UR6, PT ;  /* 0x00000006ff007c0c */ /* 0x000fe4000bf45070 */
[----:B------:R-:W-:Y:S01]  /*234f0*/  ISETP.NE.AND.EX P0, PT, RZ, UR5, PT, P0 ;  /* 0x00000005ff007c0c */ /* 0x000fe2000bf05300 */
[----:B------:R-:W-:Y:S01]  /*23500*/  ULDC.64 UR4, c[0x0][0xa00] ;  /* 0x0002800000047ab9 */ /* 0x000fe20000000a00 */
[----:B------:R-:W-:Y:S01]  /*23510*/  ISETP.NE.U32.AND P4, PT, RZ, UR8, PT ;  /* 0x00000008ff007c0c */ /* 0x000fe2000bf85070 */
[----:B------:R-:W-:Y:S01]  /*23520*/  IMAD.MOV.U32 R7, RZ, RZ, RZ ;  /* 0x000000ffff077224 */ /* 0x000fe200078e00ff */
[----:B------:R-:W-:Y:S01]  /*23530*/  ISETP.NE.U32.AND P1, PT, RZ, UR4, PT ;  /* 0x00000004ff007c0c */ /* 0x000fe2000bf25070 */
[----:B--2---:R-:W1:Y:S01]  /*23540*/  LDC.64 R2, c[0x0][0xa10] ;  /* 0x00028400ff027b82 */ /* 0x004e620000000a00 */
[----:B------:R-:W-:-:S02]  /*23550*/  IMAD.MOV.U32 R21, RZ, RZ, RZ ;  /* 0x000000ffff157224 */ /* 0x000fc400078e00ff */
[----:B------:R-:W-:Y:S01]  /*23560*/  ISETP.NE.AND.EX P3, PT, RZ, UR5, PT, P1 ;  /* 0x00000005ff007c0c */ /* 0x000fe2000bf65310 */
[----:B0-----:R-:W-:Y:S01]  /*23570*/  IMAD.WIDE R4, R19, 0x4, R4 ;  /* 0x0000000413047825 */ /* 0x001fe200078e0204 */
[----:B------:R-:W-:Y:S02]  /*23580*/  ISETP.NE.AND.EX P1, PT, RZ, UR7, PT, P2 ;  /* 0x00000007ff007c0c */ /* 0x000fe4000bf25320 */
[----:B------:R-:W-:Y:S01]  /*23590*/  ISETP.NE.AND.EX P2, PT, RZ, UR9, PT, P4 ;  /* 0x00000009ff007c0c */ /* 0x000fe2000bf45340 */
[----:B------:R-:W0:Y:S08]  /*235a0*/  @P0 LDC.64 R12, c[0x0][0xa18] ;  /* 0x00028600ff0c0b82 */ /* 0x000e300000000a00 */
[----:B------:R-:W2:Y:S01]  /*235b0*/  @P3 LDG.E R0, desc[UR40][R10.64] ;  /* 0x000000280a003981 */ /* 0x000ea2000c1e1900 */
[----:B------:R-:W-:-:S03]  /*235c0*/  ULDC UR4, c[0x0][0x288] ;  /* 0x0000a20000047ab9 */ /* 0x000fc60000000800 */
[----:B------:R3:W5:Y:S01]  /*235d0*/  @P1 LDG.E R7, desc[UR40][R4.64] ;  /* 0x0000002804071981 */ /* 0x000762000c1e1900 */
[----:B-1----:R-:W-:-:S05]  /*235e0*/  IMAD.WIDE R2, R19, 0x4, R2 ;  /* 0x0000000413027825 */ /* 0x002fca00078e0202 */
[----:B------:R3:W5:Y:S01]  /*235f0*/  @P2 LDG.E R21, desc[UR40][R2.64] ;  /* 0x0000002802152981 */ /* 0x000762000c1e1900 */
[----:B0-----:R-:W-:-:S03]  /*23600*/  @P0 IMAD.WIDE R12, R19, 0x4, R12 ;  /* 0x00000004130c0825 */ /* 0x001fc600078e020c */
[----:B--2---:R0:W-:Y:S02]  /*23610*/  STL [R1+0x38], R0 ;  /* 0x0000380001007387 */ /* 0x0041e40000100800 */
[----:B0-----:R-:W-:Y:S01]  /*23620*/  IMAD.U32 R0, RZ, RZ, UR4 ;  /* 0x00000004ff007e24 */ /* 0x001fe2000f8e00ff */
[----:B------:R-:W-:-:S05]  /*23630*/  ULDC.64 UR4, c[0x0][0x3f8] ;  /* 0x0000fe0000047ab9 */ /* 0x000fca0000000a00 */
        /* <DEDUP_REMOVED lines=10> */
[----:B---3--:R-:W-:Y:S06]  /*236e0*/  @P0 BRA `(.L_x_1580) ;  /* 0x0000000000100947 */ /* 0x008fec0003800000 */
[----:B------:R-:W-:Y:S05]  /*236f0*/  @!P3 BRA `(.L_x_1580) ;  /* 0x00000000000cb947 */ /* 0x000fea0003800000 */
[----:B------:R-:W2:Y:S04]  /*23700*/  LDG.E R12, desc[UR40][R10.64] ;  /* 0x000000280a0c7981 */ /* 0x000ea8000c1e1900 */
[----:B-----5:R-:W2:Y:S02]  /*23710*/  LDG.E R0, desc[UR40][R10.64+0x4] ;  /* 0x000004280a007981 */ /* 0x020ea4000c1e1900 */
[----:B--2---:R-:W-:-:S07]  /*23720*/  IMAD.IADD R0, R0, 0x1, -R12 ;  /* 0x0000000100007824 */ /* 0x004fce00078e0a0c */
.L_x_1580:
[----:B-----5:R-:W-:Y:S01]  /*23730*/  IADD3 R7, R7, R8, RZ ;  /* 0x0000000807077210 */ /* 0x020fe20007ffe0ff */
[----:B------:R-:W-:Y:S02]  /*23740*/  ULDC.64 UR4, c[0x0][0xa20] ;  /* 0x0002880000047ab9 */ /* 0x000fe40000000a00 */
[----:B------:R-:W-:Y:S02]  /*23750*/  ISETP.NE.U32.AND P0, PT, RZ, UR4, PT ;  /* 0x00000004ff007c0c */ /* 0x000fe4000bf05070 */
[----:B------:R0:W-:Y:S02]  /*23760*/  STL [R1+0x18], R7 ;  /* 0x0000180701007387 */ /* 0x0001e40000100800 */
[----:B------:R-:W-:-:S13]  /*23770*/  ISETP.NE.AND.EX P0, PT, RZ, UR5, PT, P0 ;  /* 0x00000005ff007c0c */ /* 0x000fda000bf05300 */
[----:B0-----:R-:W-:Y:S05]  /*23780*/  @!P0 BRA `(.L_x_1581) ;  /* 0x0000000000108947 */ /* 0x001fea0003800000 */
[----:B------:R-:W0:Y:S02]  /*23790*/  LDC.64 R6, c[0x0][0xa20] ;  /* 0x00028800ff067b82 */ /* 0x000e240000000a00 */
[----:B0-----:R-:W-:-:S06]  /*237a0*/  IMAD.WIDE R6, R19, 0x4, R6 ;  /* 0x0000000413067825 */ /* 0x001fcc00078e0206 */
[----:B------:R0:W5:Y:S01]  /*237b0*/  LDG.E R6, desc[UR40][R6.64] ;  /* 0x0000002806067981 */ /* 0x000162000c1e1900 */
[----:B------:R-:W-:Y:S05]  /*237c0*/  BRA `(.L_x_1582) ;  /* 0x0000000000107947 */ /* 0x000fea0003800000 */
.L_x_1581:
[----:B------:R-:W-:Y:S05]  /*237d0*/  @!P1 BRA `(.L_x_1582) ;  /* 0x00000000000c9947 */ /* 0x000fea0003800000 */
[----:B------:R-:W2:Y:S04]  /*237e0*/  LDG.E R6, desc[UR40][R4.64] ;  /* 0x0000002804067981 */ /* 0x000ea8000c1e1900 */
[----:B------:R-:W2:Y:S02]  /*237f0*/  LDG.E R4, desc[UR40][R4.64+0x4] ;  /* 0x0000042804047981 */ /* 0x000ea4000c1e1900 */
[----:B--2---:R-:W-:-:S07]  /*23800*/  IMAD.IADD R6, R4, 0x1, -R6 ;  /* 0x0000000104067824 */ /* 0x004fce00078e0a06 */
.L_x_1582:
[----:B------:R-:W2:Y:S04]  /*23810*/  @P2 LDG.E R4, desc[UR40][R2.64] ;  /* 0x0000002802042981 */ /* 0x000ea8000c1e1900 */
[----:B------:R-:W2:Y:S01]  /*23820*/  @P2 LDG.E R2, desc[UR40][R2.64+0x4] ;  /* 0x0000042802022981 */ /* 0x000ea2000c1e1900 */
[----:B-----5:R-:W-:Y:S01]  /*23830*/  IMAD.IADD R8, R6, 0x1, -R8 ;  /* 0x0000000106087824 */ /* 0x020fe200078e0a08 */
[----:B------:R-:W-:Y:S01]  /*23840*/  LEA R20, R17, 0x80, 0x7 ;  /* 0x0000008011147811 */ /* 0x000fe200078e38ff */
[----:B--2---:R-:W-:-:S04]  /*23850*/  @P2 IMAD.IADD R9, R2, 0x1, -R4 ;  /* 0x0000000102092824 */ /* 0x004fc800078e0a04 */
[----:B------:R-:W-:-:S04]  /*23860*/  IMAD.IADD R6, R8, 0x1, R9 ;  /* 0x0000000108067824 */ /* 0x000fc800078e0209 */
[C---:B------:R-:W-:Y:S01]  /*23870*/  VIADD R4, R6.reuse, 0x7f ;  /* 0x0000007f06047836 */ /* 0x040fe20000000000 */
[----:B------:R-:W-:-:S04]  /*23880*/  IADD3 R20, R6, R20, -R0 ;  /* 0x0000001406147210 */ /* 0x000fc80007ffe800 */
[----:B------:R-:W-:-:S04]  /*23890*/  SHF.R.S32.HI R2, RZ, 0x1f, R4 ;  /* 0x0000001fff027819 */ /* 0x000fc80000011404 */
[----:B------:R-:W-:Y:S02]  /*238a0*/  LEA.HI R4, R2, R4, RZ, 0x7 ;  /* 0x0000000402047211 */ /* 0x000fe400078f38ff */
[----:B------:R-:W1:Y:S02]  /*238b0*/  LDC.64 R2, c[0x0][0x9e0] ;  /* 0x00027800ff027b82 */ /* 0x000e640000000a00 */
[----:B------:R-:W-:-:S05]  /*238c0*/  SHF.R.S32.HI R10, RZ, 0x7, R4 ;  /* 0x00000007ff0a7819 */ /* 0x000fca0000011404 */
[----:B------:R2:W-:Y:S01]  /*238d0*/  STL [R1+0x14], R10 ;  /* 0x0000140a01007387 */ /* 0x0005e20000100800 */
[----:B-1----:R-:W-:Y:S01]  /*238e0*/  ISETP.GE.AND P1, PT, R3, 0x1, PT ;  /* 0x000000010300780c */ /* 0x002fe20003f26270 */
[----:B------:R-:W-:-:S12]  /*238f0*/  IMAD.IADD R2, R20, 0x1, R2 ;  /* 0x0000000114027824 */ /* 0x000fd800078e0202 */
[----:B--2---:R-:W-:Y:S05]  /*23900*/  @!P1 BRA `(.L_x_1583) ;  /* 0x0000000000489947 */ /* 0x004fea0003800000 */
[C---:B------:R-:W-:Y:S01]  /*23910*/  ISETP.GT.AND P0, PT, R20.reuse, RZ, PT ;  /* 0x000000ff1400720c */ /* 0x040fe20003f04270 */
[----:B------:R-:W-:Y:S01]  /*23920*/  BSSY B0, `(.L_x_1584) ;  /* 0x000000e000007945 */ /* 0x000fe20003800000 */
[----:B0-----:R-:W-:-:S11]  /*23930*/  VIADD R7, R20, 0xffffffff ;  /* 0xffffffff14077836 */ /* 0x001fd60000000000 */
        /* <DEDUP_REMOVED lines=8> */
.L_x_1585:
[----:B------:R-:W-:-:S13]  /*239c0*/  ISETP.NE.AND P0, PT, R3, 0x1, PT ;  /* 0x000000010300780c */ /* 0x000fda0003f05270 */
[----:B------:R-:W0:Y:S02]  /*239d0*/  @P0 LDC.64 R4, c[0x0][0x9e8] ;  /* 0x00027a00ff040b82 */ /* 0x000e240000000a00 */
[----:B0-----:R-:W-:-:S05]  /*239e0*/  @P0 IMAD.HI.U32 R4, R7, R4, RZ ;  /* 0x0000000407040227 */ /* 0x001fca00078e00ff */
[----:B------:R-:W-:-:S07]  /*239f0*/  @P0 SHF.R.U32.HI R7, RZ, R5, R4 ;  /* 0x00000005ff070219 */ /* 0x000fce0000011604 */
.L_x_1586:
[----:B------:R-:W-:Y:S05]  /*23a00*/  BSYNC B0 ;  /* 0x0000000000007941 */ /* 0x000fea0003800000 */
.L_x_1584:
[----:B------:R-:W-:-:S05]  /*23a10*/  IMAD R7, R7, R3, R3 ;  /* 0x0000000307077224 */ /* 0x000fca00078e0203 */
[----:B------:R-:W-:-:S07]  /*23a20*/  VIMNMX R2, R2, R7, PT ;  /* 0x0000000702027248 */ /* 0x000fce0003fe0100 */
.L_x_1583:
        /* <DEDUP_REMOVED lines=10> */
[----:B0-----:R-:W0:Y:S02]  /*23ad0*/  @P0 LDC.64 R6, c[0x0][0x9e8] ;  /* 0x00027a00ff060b82 */ /* 0x001e240000000a00 */
[----:B0-----:R-:W-:-:S05]  /*23ae0*/  @P0 IMAD.HI.U32 R6, R5, R6, RZ ;  /* 0x0000000605060227 */ /* 0x001fca00078e00ff */
[----:B------:R-:W-:-:S04]  /*23af0*/  @P0 SHF.R.U32.HI R5, RZ, R7, R6 ;  /* 0x00000007ff050219 */ /* 0x000fc80000011606 */
[----:B------:R-:W-:Y:S01]  /*23b00*/  LOP3.LUT R5, RZ, R5, RZ, 0x33, !PT ;  /* 0x00000005ff057212 */ /* 0x000fe200078e33ff */
[----:B------:R-:W-:Y:S06]  /*23b10*/  BRA `(.L_x_1590) ;  /* 0x0000000000147947 */ /* 0x000fec0003800000 */
.L_x_1589:
[----:B------:R-:W-:Y:S01]  /*23b20*/  ISETP.NE.AND P0, PT, R3, 0x1, PT ;  /* 0x000000010300780c */ /* 0x000fe20003f05270 */
[----:B------:R-:W-:-:S12]  /*23b30*/  IMAD.MOV.U32 R5, RZ, RZ, R4 ;  /* 0x000000ffff057224 */ /* 0x000fd800078e0004 */
[----:B0-----:R-:W0:Y:S02]  /*23b40*/  @P0 LDC.64 R6, c[0x0][0x9e8] ;  /* 0x00027a00ff060b82 */ /* 0x001e240000000a00 */
[----:B0-----:R-:W-:-:S05]  /*23b50*/  @P0 IMAD.HI.U32 R6, R4, R6, RZ ;  /* 0x0000000604060227 */ /* 0x001fca00078e00ff */
[----:B------:R-:W-:-:S07]  /*23b60*/  @P0 SHF.R.U32.HI R5, RZ, R7, R6 ;  /* 0x00000007ff050219 */ /* 0x000fce0000011606 */
.L_x_1590:
[----:B------:R-:W-:Y:S05]  /*23b70*/  BSYNC B0 ;  /* 0x0000000000007941 */ /* 0x000fea0003800000 */
.L_x_1588:
[----:B------:R-:W-:-:S05]  /*23b80*/  IMAD R3, R5, R3, RZ ;  /* 0x0000000305037224 */ /* 0x000fca00078e02ff */
[----:B------:R-:W-:-:S07]  /*23b90*/  VIMNMX R0, R0, R3, !PT ;  /* 0x0000000300007248 */ /* 0x000fce0007fe0100 */
.L_x_1587:
[----:B------:R-:W-:Y:S01]  /*23ba0*/  VIADD R2, R2, 0x7f ;  /* 0x0000007f02027836 */ /* 0x000fe20000000000 */
[----:B------:R-:W-:Y:S04]  /*23bb0*/  BSSY B0, `(.L_x_1591) ;  /* 0x0000175000007945 */ /* 0x000fe80003800000 */
[----:B------:R-:W-:-:S04]  /*23bc0*/  SHF.R.S32.HI R3, RZ, 0x1f, R2 ;  /* 0x0000001fff037819 */ /* 0x000fc80000011402 */
[----:B------:R-:W-:Y:S02]  /*23bd0*/  LEA.HI R3, R3, R2, RZ, 0x7 ;  /* 0x0000000203037211 */ /* 0x000fe400078f38ff */
[----:B------:R-:W-:-:S04]  /*23be0*/  SHF.R.S32.HI R2, RZ, 0x1f, R0 ;  /* 0x0000001fff027819 */ /* 0x000fc80000011400 */
[----:B------:R-:W-:Y:S02]  /*23bf0*/  LEA.HI R0, R2, R0, RZ, 0x7 ;  /* 0x0000000002007211 */ /* 0x000fe400078f38ff */
[----:B------:R-:W-:Y:S02]  /*23c00*/  SHF.R.S32.HI R2, RZ, 0x7, R3 ;  /* 0x00000007ff027819 */ /* 0x000fe40000011403 */
[----:B------:R-:W-:Y:S02]  /*23c10*/  SHF.R.S32.HI R0, RZ, 0x7, R0 ;  /* 0x00000007ff007819 */ /* 0x000fe40000011400 */
[----:B------:R-:W-:Y:S02]  /*23c20*/  VIMNMX R2, R10, R2, PT ;  /* 0x000000020a027248 */ /* 0x000fe40003fe0100 */
[----:B------:R-:W-:-:S03]  /*23c30*/  VIMNMX R0, RZ, R0, !PT ;  /* 0x00000000ff007248 */ /* 0x000fc60007fe0100 */
[--C-:B------:R-:W-:Y:S02]  /*23c40*/  IMAD R2, R2, 0x80, -R8.reuse ;  /* 0x0000008002027824 */ /* 0x100fe400078e0a08 */
[----:B------:R-:W-:-:S03]  /*23c50*/  IMAD R0, R0, 0x80, -R8 ;  /* 0x0000008000007824 */ /* 0x000fc600078e0a08 */
[----:B------:R-:W-:Y:S02]  /*23c60*/  VIMNMX R2, R2, R9, PT ;  /* 0x0000000902027248 */ /* 0x000fe40003fe0100 */
[----:B------:R-:W-:-:S04]  /*23c70*/  VIMNMX R3, RZ, R0, !PT ;  /* 0x00000000ff037248 */ /* 0x000fc80007fe0100 */
[----:B------:R-:W-:Y:S02]  /*23c80*/  ISETP.GT.AND P0, PT, R2, R3, PT ;  /* 0x000000030200720c */ /* 0x000fe40003f04270 */
[----:B------:R-:W-:-:S05]  /*23c90*/  SHF.R.U32.HI R3, RZ, 0x7, R3 ;  /* 0x00000007ff037819 */ /* 0x000fca0000011603 */
[----:B------:R-:W-:-:S06]  /*23ca0*/  IMAD.MOV.U32 R9, RZ, RZ, R3 ;  /* 0x000000ffff097224 */ /* 0x000fcc00078e0003 */
[----:B------:R-:W-:-:S05]  /*23cb0*/  @P0 VIADD R0, R2, 0x7f ;  /* 0x0000007f02000836 */ /* 0x000fca0000000000 */
[----:B------:R-:W-:-:S04]  /*23cc0*/  @P0 SHF.R.S32.HI R2, RZ, 0x1f, R0 ;  /* 0x0000001fff020819 */ /* 0x000fc80000011400 */
[----:B------:R-:W-:-:S04]  /*23cd0*/  @P0 LEA.HI R2, R2, R0, RZ, 0x7 ;  /* 0x0000000002020211 */ /* 0x000fc800078f38ff */
[----:B------:R-:W-:Y:S02]  /*23ce0*/  @P0 SHF.R.S32.HI R9, RZ, 0x7, R2 ;  /* 0x00000007ff090819 */ /* 0x000fe40000011402 */
[----:B------:R-:W-:Y:S02]  /*23cf0*/  PLOP3.LUT P0, PT, PT, PT, PT, 0x80, 0x0 ;  /* 0x000000000000781c */ /* 0x000fe40003f0f070 */
[----:B------:R-:W-:-:S13]  /*23d00*/  ISETP.GT.AND P1, PT, R9, R3, PT ;  /* 0x000000030900720c */ /* 0x000fda0003f24270 */
[----:B------:R-:W-:Y:S05]  /*23d10*/  @!P1 BRA `(.L_x_1592) ;  /* 0x0000001400789947 */ /* 0x000fea0003800000 */
[----:B------:R-:W1:Y:S01]  /*23d20*/  LDC R0, c[0x0][0x428] ;  /* 0x00010a00ff007b82 */ /* 0x000e620000000800 */
[----:B------:R-:W-:Y:S01]  /*23d30*/  UMOV UR4, 0xffffffff ;  /* 0xffffffff00047882 */ /* 0x000fe20000000000 */
[----:B------:R-:W-:Y:S01]  /*23d40*/  IMAD.MOV.U32 R2, RZ, RZ, R18 ;  /* 0x000000ffff027224 */ /* 0x000fe200078e0012 */
[----:B-1----:R-:W-:-:S13]  /*23d50*/  ISETP.NE.AND P0, PT, R0, 0x1, PT ;  /* 0x000000010000780c */ /* 0x002fda0003f05270 */
[----:B------:R-:W1:Y:S08]  /*23d60*/  @P0 LDC R0, c[0x0][0x42c] ;  /* 0x00010b00ff000b82 */ /* 0x000e700000000800 */
[----:B------:R-:W2:Y:S01]  /*23d70*/  @P0 LDC R5, c[0x0][0x430] ;  /* 0x00010c00ff050b82 */ /* 0x000ea20000000800 */
[----:B-1----:R-:W-:-:S05]  /*23d80*/  @P0 IMAD.HI.U32 R0, R18, R0, RZ ;  /* 0x0000000012000227 */ /* 0x002fca00078e00ff */
[----:B--2---:R-:W-:Y:S02]  /*23d90*/  @P0 SHF.R.U32.HI R2, RZ, R5, R0 ;  /* 0x00000005ff020219 */ /* 0x004fe40000011600 */
[----:B------:R-:W-:Y:S01]  /*23da0*/  SEL R0, R19, RZ, !P2 ;  /* 0x000000ff13007207 */ /* 0x000fe20005000000 */
[----:B------:R-:W-:Y:S06]  /*23db0*/  BRA.DIV UR4, `(.L_x_1593) ;  /* 0x0000007e04747947 */ /* 0x000fec000b800000 */
[----:B------:R-:W1:Y:S02]  /*23dc0*/  S2R R5, SR_TID.X ;  /* 0x0000000000057919 */ /* 0x000e640000002100 */
[----:B-1----:R-:W-:-:S04]  /*23dd0*/  SHF.R.U32.HI R5, RZ, 0x5, R5 ;  /* 0x00000005ff057819 */ /* 0x002fc80000011605 */
[----:B------:R-:W-:-:S05]  /*23de0*/  LOP3.LUT R5, R5, 0x3, RZ, 0xc0, !PT ;  /* 0x0000000305057812 */ /* 0x000fca00078ec0ff */
[----:B------:R1:W2:Y:S02]  /*23df0*/  SHFL.IDX PT, R14, R5, RZ, 0x1f ;  /* 0x00001fff050e7589 */ /* 0x0002a400000e0000 */
.L_x_1805:
[----:B--2---:R-:W-:Y:S02]  /*23e00*/  ISETP.NE.AND P0, PT, R14, RZ, PT ;  /* 0x000000ff0e00720c */ /* 0x004fe40003f05270 */
[----:B------:R-:W-:-:S11]  /*23e10*/  PLOP3.LUT P6, PT, PT, PT, PT, 0x8, 0x0 ;  /* 0x000000000000781c */ /* 0x000fd60003fce170 */
[----:B------:R-:W-:Y:S05]  /*23e20*/  @P0 BRA `(.L_x_1594) ;  /* 0x00000000000c0947 */ /* 0x000fea0003800000 */
[----:B------:R-:W-:-:S03]  /*23e30*/  UMOV UR4, 0xffffffff ;  /* 0xffffffff00047882 */ /* 0x000fc60000000000 */
[----:B------:R-:W-:Y:S05]  /*23e40*/  BRA.DIV UR4, `(.L_x_1595) ;  /* 0x0000007e04847947 */ /* 0x000fea000b800000 */
[----:B------:R-:W-:-:S13]  /*23e50*/  ELECT P6, URZ, PT ;  /* 0x00000000003f782f */ /* 0x000fda00038c0000 */
.L_x_1594:
[----:B-1----:R-:W2:Y:S01]  /*23e60*/  LDL R5, [R1+0x34] ;  /* 0x0000340001057983 */ /* 0x002ea20000100800 */
[----:B------:R-:W-:Y:S01]  /*23e70*/  BSSY B1, `(.L_x_1596) ;  /* 0x000000b000017945 */ /* 0x000fe20003800000 */
[----:B------:R-:W1:Y:S01]  /*23e80*/  S2R R12, SR_CgaCtaId ;  /* 0x00000000000c7919 */ /* 0x000e620000008800 */
[----:B--2---:R-:W-:-:S05]  /*23e90*/  VIADD R5, R5, 0x1 ;  /* 0x0000000105057836 */ /* 0x004fca0000000000 */
[----:B------:R-:W-:-:S04]  /*23ea0*/  LEA.HI R6, R5, R5, RZ, 0x1 ;  /* 0x0000000505067211 */ /* 0x000fc800078f08ff */
[----:B------:R-:W-:-:S05]  /*23eb0*/  LOP3.LUT R6, R6, 0xfffffffe, RZ, 0xc0, !PT ;  /* 0xfffffffe06067812 */ /* 0x000fca00078ec0ff */
[----:B------:R-:W-:Y:S01]  /*23ec0*/  IMAD.IADD R5, R5, 0x1, -R6 ;  /* 0x0000000105057824 */ /* 0x000fe200078e0a06 */
[----:B------:R-:W-:-:S04]  /*23ed0*/  MOV R6, 0x400 ;  /* 0x0000040000067802 */ /* 0x000fc80000000f00 */
[----:B-1----:R-:W-:Y:S02]  /*23ee0*/  LEA R12, R12, R6, 0x18 ;  /* 0x000000060c0c7211 */ /* 0x002fe400078ec0ff */
[----:B------:R-:W-:-:S04]  /*23ef0*/  SHF.L.U32 R5, R5, 0x1f, RZ ;  /* 0x0000001f05057819 */ /* 0x000fc800000006ff */
[----:B------:R-:W1:Y:S02]  /*23f00*/  SYNCS.PHASECHK.TRANS64.TRYWAIT P0, [R12+URZ+0x2a820], R5 ;  /* 0x02a820050c0075a7 */ /* 0x000e64000800017f */
[----:B-1----:R-:W-:Y:S05]  /*23f10*/  @!P0 BRA `(.L_x_1597) ;  /* 0x0000007c00708947 */ /* 0x002fea0003800000 */
.L_x_1808:
[----:B------:R-:W-:Y:S05]  /*23f20*/  BSYNC B1 ;  /* 0x0000000000017941 */ /* 0x000fea0003800000 */
.L_x_1596:
[----:B------:R-:W-:Y:S04]  /*23f30*/  BSSY B1, `(.L_x_1598) ;  /* 0x0000090000017945 */ /* 0x000fe80003800000 */
[----:B------:R-:W-:Y:S05]  /*23f40*/  @!P6 BRA `(.L_x_1599) ;  /* 0x000000080038e947 */ /* 0x000fea0003800000 */
[----:B------:R-:W2:Y:S04]  /*23f50*/  LDL R8, [R1+0x4] ;  /* 0x0000040001087983 */ /* 0x000ea80000100800 */
[----:B0-----:R-:W3:Y:S01]  /*23f60*/  LDL R7, [R1+0xc] ;  /* 0x00000c0001077983 */ /* 0x001ee20000100800 */
[----:B------:R-:W0:Y:S01]  /*23f70*/  S2R R6, SR_TID.X ;  /* 0x0000000000067919 */ /* 0x000e220000002100 */
[----:B------:R-:W-:Y:S01]  /*23f80*/  BSSY B2, `(.L_x_1600) ;  /* 0x0000007000027945 */ /* 0x000fe20003800000 */
[----:B0-----:R-:W-:-:S04]  /*23f90*/  LOP3.LUT R6, R6, 0x7f, RZ, 0xc0, !PT ;  /* 0x0000007f06067812 */ /* 0x001fc800078ec0ff */
[----:B------:R-:W-:Y:S01]  /*23fa0*/  ISETP.NE.AND P1, PT, R6, RZ, PT ;  /* 0x000000ff0600720c */ /* 0x000fe20003f25270 */
[----:B--2---:R-:W-:Y:S01]  /*23fb0*/  IMAD R8, R8, 0x8, R12 ;  /* 0x0000000808087824 */ /* 0x004fe200078e020c */
[----:B---3--:R-:W-:-:S04]  /*23fc0*/  SHF.L.U32 R11, R7, 0x1f, RZ ;  /* 0x0000001f070b7819 */ /* 0x008fc800000006ff */
[----:B------:R-:W0:Y:S02]  /*23fd0*/  SYNCS.PHASECHK.TRANS64.TRYWAIT P0, [R8+URZ+0x2a8a0], R11 ;  /* 0x02a8a00b080075a7 */ /* 0x000e24000800017f */
[----:B0-----:R-:W-:Y:S05]  /*23fe0*/  @!P0 BRA `(.L_x_1601) ;  /* 0x0000007c00508947 */ /* 0x001fea0003800000 */
.L_x_1809:
[----:B------:R-:W-:Y:S05]  /*23ff0*/  BSYNC B2 ;  /* 0x0000000000027941 */ /* 0x000fea0003800000 */
.L_x_1600:
[----:B------:R-:W-:Y:S04]  /*24000*/  BSSY B2, `(.L_x_1602) ;  /* 0x0000009000027945 */ /* 0x000fe80003800000 */
[----:B------:R-:W-:Y:S05]  /*24010*/  @P1 BRA `(.L_x_1603) ;  /* 0x00000000001c1947 */ /* 0x000fea0003800000 */
[----:B-1----:R-:W1:Y:S02]  /*24020*/  S2R R5, SR_TID.X ;  /* 0x0000000000057919 */ /* 0x002e640000002100 */
[----:B-1----:R-:W-:Y:S01]  /*24030*/  LOP3.LUT R6, R5, 0x1f, RZ, 0xc0, !PT ;  /* 0x0000001f05067812 */ /* 0x002fe200078ec0ff */
[----:B------:R-:W-:-:S03]  /*24040*/  IMAD.MOV.U32 R5, RZ, RZ, 0x6000 ;  /* 0x00006000ff057424 */ /* 0x000fc600078e00ff */
[----:B------:R-:W-:Y:S01]  /*24050*/  ISETP.NE.AND P0, PT, R6, RZ, PT ;  /* 0x000000ff0600720c */ /* 0x000fe20003f05270 */
[----:B------:R2:W-:-:S12]  /*24060*/  SYNCS.ARRIVE.TRANS64 RZ, [R8+URZ+0x2a890], R5 ;  /* 0x02a8900508ff79a7 */ /* 0x0005d8000800003f */
[----:B--2---:R-:W-:Y:S05]  /*24070*/  @!P0 BRA `(.L_x_1603) ;  /* 0x0000000000048947 */ /* 0x004fea0003800000 */
[----:B------:R-:W-:Y:S01]  /*24080*/  BPT.TRAP 0x1 ;  /* 0x000000040000795c */ /* 0x000fe20000300000 */
.L_x_1603:
[----:B------:R-:W-:Y:S05]  /*24090*/  BSYNC B2 ;  /* 0x0000000000027941 */ /* 0x000fea0003800000 */
.L_x_1602:
[----:B-1----:R-:W2:Y:S01]  /*240a0*/  LDL R5, [R1+0x4] ;  /* 0x0000040001057983 */ /* 0x002ea20000100800 */
[----:B------:R-:W-:Y:S01]  /*240b0*/  IMAD.MOV.U32 R6, RZ, RZ, RZ ;  /* 0x000000ffff067224 */ /* 0x000fe200078e00ff */
[----:B------:R-:W-:Y:S01]  /*240c0*/  UIADD3 UR4, UP0, UR42, 0x570, URZ ;  /* 0x000005702a047890 */ /* 0x000fe2000ff1e03f */
[----:B------:R-:W-:Y:S01]  /*240d0*/  PLOP3.LUT P0, PT, PT, PT, PT, 0x80, 0x0 ;  /* 0x000000000000781c */ /* 0x000fe20003f0f070 */
[----:B------:R-:W-:Y:S01]  /*240e0*/  UMOV UR6, 0x0 ;  /* 0x0000000000067882 */ /* 0x000fe20000000000 */
[----:B------:R-:W-:Y:S01]  /*240f0*/  UMOV UR7, 0x12f00000 ;  /* 0x12f0000000077882 */ /* 0x000fe20000000000 */
[----:B------:R-:W-:Y:S01]  /*24100*/  R2UR UR10, R6 ;  /* 0x00000000060a72ca */ /* 0x000fe200000e0000 */
[----:B------:R-:W-:Y:S01]  /*24110*/  IMAD R6, R9, 0x80, R21 ;  /* 0x0000008009067824 */ /* 0x000fe200078e0215 */
[----:B------:R-:W-:-:S03]  /*24120*/  UIADD3.X UR5, URZ, UR43, URZ, UP0, !UPT ;  /* 0x0000002b3f057290 */ /* 0x000fc600087fe43f */
[----:B------:R-:W-:Y:S02]  /*24130*/  VIADD R6, R6, 0xffffff80 ;  /* 0xffffff8006067836 */ /* 0x000fe40000000000 */
[----:B--2---:R-:W-:Y:S02]  /*24140*/  IMAD R10, R5, 0x6000, R12 ;  /* 0x00006000050a7824 */ /* 0x004fe400078e020c */
[----:B------:R-:W-:Y:S02]  /*24150*/  VIADD R5, R8, 0x2a890 ;  /* 0x0002a89008057836 */ /* 0x000fe40000000000 */
[----:B------:R-:W-:-:S07]  /*24160*/  VIADD R7, R10, 0x1e400 ;  /* 0x0001e4000a077836 */ /* 0x000fce0000000000 */
.L_x_1604:
        /* <DEDUP_REMOVED lines=13> */
[----:B------:R-:W-:Y:S02]  /*24240*/  UMOV UR7, 0x12f00000 ;  /* 0x12f0000000077882 */ /* 0x000fe40000000000 */
[----:B------:R-:W-:Y:S01]  /*24250*/  R2UR UR10, R7 ;  /* 0x00000000070a72ca */ /* 0x000fe200000e0000 */
[----:B------:R-:W-:-:S14]  /*24260*/  VIADD R7, R10, 0x20400 ;  /* 0x000204000a077836 */ /* 0x000fdc0000000000 */
.L_x_1605:
        /* <DEDUP_REMOVED lines=16> */
.L_x_1606:
        /* <DEDUP_REMOVED lines=13> */
.L_x_1810:
[----:B------:R-:W-:Y:S05]  /*24440*/  BSYNC B2 ;  /* 0x0000000000027941 */ /* 0x000fea0003800000 */
.L_x_1607:
        /* <DEDUP_REMOVED lines=11> */
.L_x_1610:
[----:B------:R-:W-:Y:S05]  /*24500*/  BSYNC B2 ;  /* 0x0000000000027941 */ /* 0x000fea0003800000 */
.L_x_1609:
[----:B------:R-:W-:Y:S01]  /*24510*/  R2UR UR6, R14 ;  /* 0x000000000e0672ca */ /* 0x000fe200000e0000 */
[----:B------:R-:W-:Y:S01]  /*24520*/  IMAD.MOV.U32 R5, RZ, RZ, RZ ;  /* 0x000000ffff057224 */ /* 0x000fe200078e00ff */
[----:B------:R-:W-:Y:S01]  /*24530*/  R2UR UR7, R15 ;  /* 0x000000000f0772ca */ /* 0x000fe200000e0000 */
[----:B------:R-:W-:Y:S01]  /*24540*/  UIADD3 UR4, UP0, UR42, 0x670, URZ ;  /* 0x000006702a047890 */ /* 0x000fe2000ff1e03f */
[----:B------:R-:W-:Y:S01]  /*24550*/  PLOP3.LUT P0, PT, PT, PT, PT, 0x80, 0x0 ;  /* 0x000000000000781c */ /* 0x000fe20003f0f070 */
[----:B01----:R-:W-:Y:S01]  /*24560*/  VIADD R8, R8, 0x2a8b0 ;  /* 0x0002a8b008087836 */ /* 0x003fe20000000000 */
[----:B------:R-:W-:Y:S01]  /*24570*/  R2UR UR10, R5 ;  /* 0x00000000050a72ca */ /* 0x000fe200000e0000 */
[----:B------:R-:W-:Y:S01]  /*24580*/  VIADD R5, R10, 0xc400 ;  /* 0x0000c4000a057836 */ /* 0x000fe20000000000 */
[----:B------:R-:W-:-:S13]  /*24590*/  UIADD3.X UR5, URZ, UR43, URZ, UP0, !UPT ;  /* 0x0000002b3f057290 */ /* 0x000fda00087fe43f */
.L_x_1611:
        /* <DEDUP_REMOVED lines=11> */
[----:B------:R-:W-:Y:S01]  /*24650*/  R2UR UR6, R14 ;  /* 0x000000000e0672ca */ /* 0x000fe200000e0000 */
[----:B------:R-:W-:Y:S01]  /*24660*/  VIADD R5, R10, 0xe400 ;  /* 0x0000e4000a057836 */ /* 0x000fe20000000000 */
[----:B------:R-:W-:Y:S02]  /*24670*/  R2UR UR7, R15 ;  /* 0x000000000f0772ca */ /* 0x000fe400000e0000 */
[----:B------:R-:W-:Y:S02]  /*24680*/  R2UR UR10, R7 ;  /* 0x00000000070a72ca */ /* 0x000fe400000e0000 */
[----:B------:R-:W-:-:S13]  /*24690*/  PLOP3.LUT P0, PT, PT, PT, PT, 0x80, 0x0 ;  /* 0x000000000000781c */ /* 0x000fda0003f0f070 */
.L_x_1612:
        /* <DEDUP_REMOVED lines=15> */
.L_x_1613:
        /* <DEDUP_REMOVED lines=9> */
[----:B--2---:R-:W-:Y:S05]  /*24820*/  @P0 BRA.U.ANY `(.L_x_1613) ;  /* 0xfffffffd00d80947 */ /* 0x004fea000393ffff */
.L_x_1599:
[----:B------:R-:W-:Y:S05]  /*24830*/  BSYNC B1 ;  /* 0x0000000000017941 */ /* 0x000fea0003800000 */
.L_x_1598:
[----:B------:R-:W1:Y:S04]  /*24840*/  LDL.LU R10, [R1+0x4] ;  /* 0x00000400010a7983 */ /* 0x000e680000300800 */
[----:B0-----:R-:W2:Y:S01]  /*24850*/  LDL.LU R7, [R1+0xc] ;  /* 0x00000c0001077983 */ /* 0x001ea20000300800 */
[----:B------:R-:W-:Y:S01]  /*24860*/  PLOP3.LUT P0, PT, PT, PT, PT, 0x8, 0x0 ;  /* 0x000000000000781c */ /* 0x000fe20003f0e170 */
[----:B-1----:R-:W-:-:S05]  /*24870*/  VIADD R5, R10, 0x1 ;  /* 0x000000010a057836 */ /* 0x002fca0000000000 */
[----:B------:R-:W-:-:S04]  /*24880*/  ISETP.NE.AND P1, PT, R5, 0x2, PT ;  /* 0x000000020500780c */ /* 0x000fc80003f25270 */
[----:B------:R-:W-:Y:S02]  /*24890*/  SEL R6, RZ, 0x1, P1 ;  /* 0x00000001ff067807 */ /* 0x000fe40000800000 */
[----:B------:R-:W-:Y:S02]  /*248a0*/  SEL R5, R5, RZ, P1 ;  /* 0x000000ff05057207 */ /* 0x000fe40000800000 */
[----:B--2---:R-:W-:Y:S01]  /*248b0*/  LOP3.LUT R7, R7, R6, RZ, 0x3c, !PT ;  /* 0x0000000607077212 */ /* 0x004fe200078e3cff */
[----:B------:R-:W-:-:S04]  /*248c0*/  VIADD R6, R9, 0xfffffffe ;  /* 0xfffffffe09067836 */ /* 0x000fc80000000000 */
[----:B------:R1:W-:Y:S01]  /*248d0*/  STL [R1+0xc], R7 ;  /* 0x00000c0701007387 */ /* 0x0003e20000100800 */
[----:B------:R-:W-:-:S03]  /*248e0*/  ISETP.GE.AND P2, PT, R6, R3, PT ;  /* 0x000000030600720c */ /* 0x000fc60003f46270 */
[----:B------:R1:W-:Y:S10]  /*248f0*/  STL [R1+0x4], R5 ;  /* 0x0000040501007387 */ /* 0x0003f40000100800 */
[----:B-1----:R-:W-:Y:S05]  /*24900*/  @!P2 BRA `(.L_x_1592) ;  /* 0x00000008007ca947 */ /* 0x002fea0003800000 */
[C---:B------:R-:W-:Y:S02]  /*24910*/  IMAD R21, R9.reuse, 0x80, R21 ;  /* 0x0000008009157824 */ /* 0x040fe400078e0215 */
[----:B------:R-:W-:Y:S02]  /*24920*/  VIADD R10, R9, 0xffffffff ;  /* 0xffffffff090a7836 */ /* 0x000fe40000000000 */
[----:B------:R-:W-:-:S07]  /*24930*/  VIADD R9, R21, 0xffffff00 ;  /* 0xffffff0015097836 */ /* 0x000fce0000000000 */
.L_x_1630:
[----:B------:R-:W-:Y:S05]  /*24940*/  YIELD ;  /* 0x0000000000007946 */ /* 0x000fea0003800000 */
[----:B------:R-:W-:Y:S04]  /*24950*/  BSSY B1, `(.L_x_1614) ;  /* 0x000008d000017945 */ /* 0x000fe80003800000 */
[----:B-1----:R-:W-:Y:S05]  /*24960*/  @!P6 BRA `(.L_x_1615) ;  /* 0x00000008002ce947 */ /* 0x002fea0003800000 */
[----:B------:R-:W2:Y:S04]  /*24970*/  LDL R7, [R1+0x4] ;  /* 0x0000040001077983 */ /* 0x000ea80000100800 */
[----:B------:R-:W3:Y:S01]  /*24980*/  LDL R6, [R1+0xc] ;  /* 0x00000c0001067983 */ /* 0x000ee20000100800 */
        /* <DEDUP_REMOVED lines=8> */
.L_x_1811:
[----:B------:R-:W-:Y:S05]  /*24a10*/  BSYNC B2 ;  /* 0x0000000000027941 */ /* 0x000fea0003800000 */
.L_x_1616:
        /* <DEDUP_REMOVED lines=9> */
.L_x_1619:
[----:B------:R-:W-:Y:S05]  /*24ab0*/  BSYNC B2 ;  /* 0x0000000000027941 */ /* 0x000fea0003800000 */
.L_x_1618:
        /* <DEDUP_REMOVED lines=9> */
[----:B------:R-:W-:-:S02]  /*24b50*/  VIADD R5, R8, 0x2a890 ;  /* 0x0002a89008057836 */ /* 0x000fc40000000000 */
[----:B------:R-:W-:-:S09]  /*24b60*/  VIADD R11, R6, 0x1e400 ;  /* 0x0001e400060b7836 */ /* 0x000fd20000000000 */
.L_x_1620:
        /* <DEDUP_REMOVED lines=16> */
.L_x_1621:
        /* <DEDUP_REMOVED lines=16> */
.L_x_1622:
        /* <DEDUP_REMOVED lines=13> */
.L_x_1812:
[----:B------:R-:W-:Y:S05]  /*24e40*/  BSYNC B2 ;  /* 0x0000000000027941 */ /* 0x000fea0003800000 */
.L_x_1623:
        /* <DEDUP_REMOVED lines=11> */
.L_x_1626:
[----:B------:R-:W-:Y:S05]  /*24f00*/  BSYNC B2 ;  /* 0x0000000000027941 */ /* 0x000fea0003800000 */
.L_x_1625:
        /* <DEDUP_REMOVED lines=8> */
.L_x_1627:
        /* <DEDUP_REMOVED lines=16> */
.L_x_1628:
        /* <DEDUP_REMOVED lines=15> */
.L_x_1629:
        /* <DEDUP_REMOVED lines=10> */
.L_x_1615:
[----:B------:R-:W-:Y:S05]  /*25220*/  BSYNC B1 ;  /* 0x0000000000017941 */ /* 0x000fea0003800000 */
.L_x_1614:
[----:B------:R-:W2:Y:S04]  /*25230*/  LDL.LU R5, [R1+0x4] ;  /* 0x0000040001057983 */ /* 0x000ea80000300800 */
[----:B------:R-:W3:Y:S01]  /*25240*/  LDL.LU R7, [R1+0xc] ;  /* 0x00000c0001077983 */ /* 0x000ee20000300800 */
[----:B------:R-:W-:Y:S02]  /*25250*/  VIADD R10, R10, 0xffffffff ;  /* 0xffffffff0a0a7836 */ /* 0x000fe40000000000 */
[----:B------:R-:W-:-:S03]  /*25260*/  VIADD R9, R9, 0xffffff80 ;  /* 0xffffff8009097836 */ /* 0x000fc60000000000 */
[----:B------:R-:W-:Y:S01]  /*25270*/  ISETP.GT.AND P2, PT, R10, R3, PT ;  /* 0x000000030a00720c */ /* 0x000fe20003f44270 */
[----:B--2---:R-:W-:-:S05]  /*25280*/  VIADD R5, R5, 0x1 ;  /* 0x0000000105057836 */ /* 0x004fca0000000000 */
[----:B------:R-:W-:-:S04]  /*25290*/  ISETP.NE.AND P1, PT, R5, 0x2, PT ;  /* 0x000000020500780c */ /* 0x000fc80003f25270 */
[----:B------:R-:W-:Y:S02]  /*252a0*/  SEL R6, RZ, 0x1, P1 ;  /* 0x00000001ff067807 */ /* 0x000fe40000800000 */
[----:B------:R-:W-:Y:S02]  /*252b0*/  SEL R5, R5, RZ, P1 ;  /* 0x000000ff05057207 */ /* 0x000fe40000800000 */
[----:B---3--:R-:W-:-:S03]  /*252c0*/  LOP3.LUT R7, R7, R6, RZ, 0x3c, !PT ;  /* 0x0000000607077212 */ /* 0x008fc600078e3cff */
[----:B------:R1:W-:Y:S04]  /*252d0*/  STL [R1+0x4], R5 ;  /* 0x0000040501007387 */ /* 0x0003e80000100800 */
[----:B------:R1:W-:Y:S01]  /*252e0*/  STL [R1+0xc], R7 ;  /* 0x00000c0701007387 */ /* 0x0003e20000100800 */
[----:B------:R-:W-:Y:S05]  /*252f0*/  @P2 BRA `(.L_x_1630) ;  /* 0xfffffff400902947 */ /* 0x000fea000383ffff */
.L_x_1592:
[----:B------:R-:W-:Y:S05]  /*25300*/  BSYNC B0 ;  /* 0x0000000000007941 */ /* 0x000fea0003800000 */
.L_x_1591:
[----:B------:R-:W2:Y:S01]  /*25310*/  LDC.64 R2, c[0x0][0x9e0] ;  /* 0x00027800ff027b82 */ /* 0x000ea20000000a00 */
[----:B------:R-:W-:Y:S07]  /*25320*/  @!P0 WARPSYNC.ALL ;  /* 0x0000000000008948 */ /* 0x000fee0003800000 */
[----:B------:R-:W-:Y:S01]  /*25330*/  @!P0 BAR.SYNC.DEFER_BLOCKING 0xc, 0x180 ;  /* 0x0306000000008b1d */ /* 0x000fe20000010000 */
[----:B--2---:R-:W-:Y:S01]  /*25340*/  ISETP.GE.AND P0, PT, R3, 0x1, PT ;  /* 0x000000010300780c */ /* 0x004fe20003f06270 */
[----:B------:R-:W-:-:S12]  /*25350*/  IMAD.IADD R2, R20, 0x1, R2 ;  /* 0x0000000114027824 */ /* 0x000fd800078e0202 */
[----:B------:R-:W-:Y:S05]  /*25360*/  @!P0 BRA `(.L_x_1631) ;  /* 0x0000000000488947 */ /* 0x000fea0003800000 */
[C---:B------:R-:W-:Y:S01]  /*25370*/  ISETP.GT.AND P1, PT, R20.reuse, RZ, PT ;  /* 0x000000ff1400720c */ /* 0x040fe20003f24270 */
[----:B------:R-:W-:Y:S01]  /*25380*/  BSSY B0, `(.L_x_1632) ;  /* 0x000000e000007945 */ /* 0x000fe20003800000 */
[----:B------:R-:W-:-:S11]  /*25390*/  VIADD R0, R20, 0xffffffff ;  /* 0xffffffff14007836 */ /* 0x000fd60000000000 */
[----:B------:R-:W-:Y:S05]  /*253a0*/  @P1 BRA `(.L_x_1633) ;  /* 0x00000000001c1947 */ /* 0x000fea0003800000 */
[----:B------:R-:W-:Y:S01]  /*253b0*/  ISETP.NE.AND P1, PT, R3, 0x1, PT ;  /* 0x000000010300780c */ /* 0x000fe20003f25270 */
[----:B------:R-:W-:-:S12]  /*253c0*/  IMAD.MOV R0, RZ, RZ, -R20 ;  /* 0x000000ffff007224 */ /* 0x000fd800078e0a14 */
[----:B01----:R-:W0:Y:S02]  /*253d0*/  @P1 LDC.64 R6, c[0x0][0x9e8] ;  /* 0x00027a00ff061b82 */ /* 0x003e240000000a00 */
[----:B0-----:R-:W-:-:S05]  /*253e0*/  @P1 IMAD.HI.U32 R6, R0, R6, RZ ;  /* 0x0000000600061227 */ /* 0x001fca00078e00ff */
[----:B------:R-:W-:-:S04]  /*253f0*/  @P1 SHF.R.U32.HI R0, RZ, R7, R6 ;  /* 0x00000007ff001219 */ /* 0x000fc80000011606 */
[----:B------:R-:W-:Y:S01]  /*25400*/  LOP3.LUT R0, RZ, R0, RZ, 0x33, !PT ;  /* 0x00000000ff007212 */ /* 0x000fe200078e33ff */
[----:B------:R-:W-:Y:S06]  /*25410*/  BRA `(.L_x_1634) ;  /* 0x0000000000107947 */ /* 0x000fec0003800000 */
.L_x_1633:
[----:B------:R-:W-:-:S13]  /*25420*/  ISETP.NE.AND P1, PT, R3, 0x1, PT ;  /* 0x000000010300780c */ /* 0x000fda0003f25270 */
[----:B01----:R-:W0:Y:S02]  /*25430*/  @P1 LDC.64 R6, c[0x0][0x9e8] ;  /* 0x00027a00ff061b82 */ /* 0x003e240000000a00 */
[----:B0-----:R-:W-:-:S05]  /*25440*/  @P1 IMAD.HI.U32 R6, R0, R6, RZ ;  /* 0x0000000600061227 */ /* 0x001fca00078e00ff */
[----:B------:R-:W-:-:S07]  /*25450*/  @P1 SHF.R.U32.HI R0, RZ, R7, R6 ;  /* 0x00000007ff001219 */ /* 0x000fce0000011606 */
.L_x_1634:
[----:B------:R-:W-:Y:S05]  /*25460*/  BSYNC B0 ;  /* 0x0000000000007941 */ /* 0x000fea0003800000 */
.L_x_1632:
[----:B------:R-:W-:-:S05]  /*25470*/  IMAD R0, R0, R3, R3 ;  /* 0x0000000300007224 */ /* 0x000fca00078e0203 */
[----:B------:R-:W-:-:S07]  /*25480*/  VIMNMX R2, R2, R0, PT ;  /* 0x0000000002027248 */ /* 0x000fce0003fe0100 */
.L_x_1631:
[----:B-1----:R-:W2:Y:S01]  /*25490*/  LDL.LU R5, [R1+0x14] ;  /* 0x0000140001057983 */ /* 0x002ea20000300800 */
[----:B------:R-:W-:Y:S01]  /*254a0*/  VIADD R2, R2, 0x7f ;  /* 0x0000007f02027836 */ /* 0x000fe20000000000 */
[----:B------:R-:W-:-:S04]  /*254b0*/  ULDC UR4, c[0x0][0x9dc] ;  /* 0x0002770000047ab9 */ /* 0x000fc80000000800 */
[----:B------:R-:W-:-:S04]  /*254c0*/  SHF.R.S32.HI R0, RZ, 0x1f, R2 ;  /* 0x0000001fff007819 */ /* 0x000fc80000011402 */
[----:B------:R-:W-:-:S04]  /*254d0*/  LEA.HI R0, R0, R2, RZ, 0x7 ;  /* 0x0000000200007211 */ /* 0x000fc800078f38ff */
[----:B------:R-:W-:-:S04]  /*254e0*/  SHF.R.S32.HI R0, RZ, 0x7, R0 ;  /* 0x00000007ff007819 */ /* 0x000fc80000011400 */
[----:B--2---:R-:W-:Y:S01]  /*254f0*/  VIMNMX R5, R5, R0, PT ;  /* 0x0000000005057248 */ /* 0x004fe20003fe0100 */
[----:B------:R-:W-:-:S04]  /*25500*/  VIADD R0, R4, -UR4 ;  /* 0x8000000404007c36 */ /* 0x000fc80008000000 */
[----:B------:R1:W-:Y:S01]  /*25510*/  STL [R1+0x2c], R5 ;  /* 0x00002c0501007387 */ /* 0x0003e20000100800 */
[----:B------:R-:W-:Y:S05]  /*25520*/  @!P0 BRA `(.L_x_1635) ;  /* 0x0000000000448947 */ /* 0x000fea0003800000 */
        /* <DEDUP_REMOVED lines=10> */
.L_x_1637:
[----:B------:R-:W-:-:S13]  /*255d0*/  ISETP.NE.AND P0, PT, R3, 0x1, PT ;  /* 0x000000010300780c */ /* 0x000fda0003f05270 */
[----:B0-----:R-:W0:Y:S02]  /*255e0*/  @P0 LDC.64 R6, c[0x0][0x9e8] ;  /* 0x00027a00ff060b82 */ /* 0x001e240000000a00 */
[----:B0-----:R-:W-:-:S05]  /*255f0*/  @P0 IMAD.HI.U32 R6, R4, R6, RZ ;  /* 0x0000000604060227 */ /* 0x001fca00078e00ff */
[----:B------:R-:W-:-:S07]  /*25600*/  @P0 SHF.R.U32.HI R4, RZ, R7, R6 ;  /* 0x00000007ff040219 */ /* 0x000fce0000011606 */
.L_x_1638:
[----:B------:R-:W-:Y:S05]  /*25610*/  BSYNC B0 ;  /* 0x0000000000007941 */ /* 0x000fea0003800000 */
.L_x_1636:
[----:B------:R-:W-:-:S05]  /*25620*/  IMAD R3, R4, R3, RZ ;  /* 0x0000000304037224 */ /* 0x000fca00078e02ff */
[----:B------:R-:W-:-:S07]  /*25630*/  VIMNMX R0, R0, R3, !PT ;  /* 0x0000000300007248 */ /* 0x000fce0007fe0100 */
.L_x_1635:
[----:B------:R-:W-:Y:S01]  /*25640*/  SHF.R.S32.HI R2, RZ, 0x1f, R0 ;  /* 0x0000001fff027819 */ /* 0x000fe20000011400 */
[----:B------:R-:W-:Y:S03]  /*25650*/  BSSY B6, `(.L_x_1639) ;  /* 0x000032f000067945 */ /* 0x000fe60003800000 */
[----:B------:R-:W-:-:S04]  /*25660*/  LEA.HI R2, R2, R0, RZ, 0x7 ;  /* 0x0000000002027211 */ /* 0x000fc800078f38ff */
[----:B------:R-:W-:-:S04]  /*25670*/  SHF.R.S32.HI R2, RZ, 0x7, R2 ;  /* 0x00000007ff027819 */ /* 0x000fc80000011402 */
[----:B------:R-:W-:-:S04]  /*25680*/  VIMNMX R3, RZ, R2, !PT ;  /* 0x00000002ff037248 */ /* 0x000fc80007fe0100 */
[----:B------:R-:W-:Y:S01]  /*25690*/  ISETP.GT.AND P0, PT, R5, R3, PT ;  /* 0x000000030500720c */ /* 0x000fe20003f04270 */
[----:B------:R2:W-:-:S12]  /*256a0*/  STL [R1+0x14], R3 ;  /* 0x0000140301007387 */ /* 0x0005d80000100800 */
[----:B--2---:R-:W-:Y:S05]  /*256b0*/  @P0 BRA `(.L_x_1640) ;  /* 0x0000000000440947 */ /* 0x004fea0003800000 */
[----:B------:R-:W2:Y:S02]  /*256c0*/  S2R R3, SR_TID.X ;  /* 0x0000000000037919 */ /* 0x000ea40000002100 */
[----:B--2---:R-:W-:-:S04]  /*256d0*/  LOP3.LUT R3, R3, 0x7f, RZ, 0xc0, !PT ;  /* 0x0000007f03037812 */ /* 0x004fc800078ec0ff */
[----:B------:R-:W-:-:S13]  /*256e0*/  ISETP.NE.AND P0, PT, R3, RZ, PT ;  /* 0x000000ff0300720c */ /* 0x000fda0003f05270 */
        /* <DEDUP_REMOVED lines=10> */
[----:B0-----:R-:W0:Y:S01]  /*25790*/  POPC R7, R4 ;  /* 0x0000000400077309 */ /* 0x001e220000000000 */
[----:B--2---:R-:W0:Y:S02]  /*257a0*/  SHFL.IDX PT, R0, R3, R0, 0x1f ;  /* 0x00001f0003007589 */ /* 0x004e2400000e0000 */
[----:B0-----:R-:W-:Y:S01]  /*257b0*/  IADD3 R16, R0, UR38, R7 ;  /* 0x0000002600107c10 */ /* 0x001fe2000fffe007 */
[----:B------:R-:W-:Y:S06]  /*257c0*/  BRA `(.L_x_1641) ;  /* 0x00000030005c7947 */ /* 0x000fec0003800000 */
.L_x_1640:
[----:B------:R-:W2:Y:S01]  /*257d0*/  S2R R0, SR_CgaCtaId ;  /* 0x0000000000007919 */ /* 0x000ea20000008800 */
[----:B------:R-:W-:-:S04]  /*257e0*/  MOV R2, 0x400 ;  /* 0x0000040000027802 */ /* 0x000fc80000000f00 */
[----:B--2---:R-:W-:-:S05]  /*257f0*/  LEA R3, R0, R2, 0x18 ;  /* 0x0000000200037211 */ /* 0x004fca00078ec0ff */
[----:B------:R2:W-:Y:S01]  /*25800*/  STL [R1+0x28], R3 ;  /* 0x0000280301007387 */ /* 0x0005e20000100800 */
[----:B------:R-:W-:-:S05]  /*25810*/  VIADD R0, R3, 0x1e400 ;  /* 0x0001e40003007836 */ /* 0x000fca0000000000 */
[----:B------:R-:W-:-:S13]  /*25820*/  LOP3.LUT P0, RZ, R0, 0x1bf, RZ, 0xc0, !PT ;  /* 0x000001bf00ff7812 */ /* 0x000fda000780c0ff */
[----:B--2---:R-:W-:Y:S05]  /*25830*/  @!P0 BRA `(.L_x_1642) ;  /* 0x0000000000408947 */ /* 0x004fea0003800000 */
[----:B------:R-:W-:Y:S01]  /*25840*/  MOV R2, 0x0 ;  /* 0x0000000000027802 */ /* 0x000fe20000000f00 */
[----:B------:R-:W-:Y:S01]  /*25850*/  ULDC.64 UR6, c[0x4][0xc0] ;  /* 0x0100300000067ab9 */ /* 0x000fe20000000a00 */
[----:B------:R-:W-:Y:S01]  /*25860*/  ULDC.64 UR8, c[0x4][0xc8] ;  /* 0x0100320000087ab9 */ /* 0x000fe20000000a00 */
[----:B------:R-:W-:Y:S01]  /*25870*/  ULDC.64 UR4, c[0x4][0x40] ;  /* 0x0100100000047ab9 */ /* 0x000fe20000000a00 */
[----:B------:R-:W-:Y:S02]  /*25880*/  IMAD.U32 R4, RZ, RZ, UR6 ;  /* 0x00000006ff047e24 */ /* 0x000fe4000f8e00ff */
[----:B------:R-:W2:Y:S01]  /*25890*/  LDC.64 R2, c[0x4][R2] ;  /* 0x0100000002027b82 */ /* 0x000ea20000000a00 */
[----:B-1----:R-:W-:Y:S02]  /*258a0*/  IMAD.U32 R5, RZ, RZ, UR7 ;  /* 0x00000007ff057e24 */ /* 0x002fe4000f8e00ff */
[----:B------:R-:W-:Y:S02]  /*258b0*/  IMAD.U32 R6, RZ, RZ, UR8 ;  /* 0x00000008ff067e24 */ /* 0x000fe4000f8e00ff */
[----:B0-----:R-:W-:-:S02]  /*258c0*/  IMAD.U32 R7, RZ, RZ, UR9 ;  /* 0x00000009ff077e24 */ /* 0x001fc4000f8e00ff */
[----:B------:R-:W-:Y:S02]  /*258d0*/  IMAD.U32 R10, RZ, RZ, UR4 ;  /* 0x00000004ff0a7e24 */ /* 0x000fe4000f8e00ff */
[----:B------:R-:W-:Y:S02]  /*258e0*/  IMAD.U32 R11, RZ, RZ, UR5 ;  /* 0x00000005ff0b7e24 */ /* 0x000fe4000f8e00ff */
[----:B------:R-:W-:Y:S02]  /*258f0*/  IMAD.MOV.U32 R8, RZ, RZ, 0x70 ;  /* 0x00000070ff087424 */ /* 0x000fe400078e00ff */
[----:B------:R-:W-:Y:S02]  /*25900*/  IMAD.MOV.U32 R12, RZ, RZ, 0x1 ;  /* 0x00000001ff0c7424 */ /* 0x000fe400078e00ff */
[----:B------:R-:W-:-:S07]  /*25910*/  IMAD.MOV.U32 R13, RZ, RZ, RZ ;  /* 0x000000ffff0d7224 */ /* 0x000fce00078e00ff */
[----:B------:R-:W-:-:S07]  /*25920*/  LEPC R20, `(.L_x_1642) ;  /* 0x000000001014794e */ /* 0x000fce0000000000 */
[----:B--2---:R-:W-:Y:S05]  /*25930*/  CALL.ABS.NOINC R2 ;  /* 0x0000000002007343 */ /* 0x004fea0003c00000 */
.L_x_1642:
[----:B------:R-:W2:Y:S01]  /*25940*/  LDL.LU R2, [R1+0x30] ;  /* 0x0000300001027983 */ /* 0x000ea20000300800 */
[----:B------:R-:W-:Y:S01]  /*25950*/  MOV R0, 0x400 ;  /* 0x0000040000007802 */ /* 0x000fe20000000f00 */
[----:B------:R-:W3:Y:S03]  /*25960*/  S2R R15, SR_CgaCtaId ;  /* 0x00000000000f7919 */ /* 0x000ee60000008800 */
[----:B---3--:R-:W-:-:S04]  /*25970*/  LEA R0, R15, R0, 0x18 ;  /* 0x000000000f007211 */ /* 0x008fc800078ec0ff */
[----:B------:R-:W-:-:S04]  /*25980*/  IADD3 R0, R0, 0xc400, RZ ;  /* 0x0000c40000007810 */ /* 0x000fc80007ffe0ff */
[----:B------:R-:W-:Y:S01]  /*25990*/  LOP3.LUT P0, RZ, R0, 0x1bf, RZ, 0xc0, !PT ;  /* 0x000001bf00ff7812 */ /* 0x000fe2000780c0ff */
[----:B------:R3:W-:Y:S01]  /*259a0*/  STL [R1+0x3c], R0 ;  /* 0x00003c0001007387 */ /* 0x0007e20000100800 */
[----:B--2---:R-:W-:-:S11]  /*259b0*/  LOP3.LUT R2, R2, 0xfffffffe, RZ, 0xc0, !PT ;  /* 0xfffffffe02027812 */ /* 0x004fd600078ec0ff */
[----:B------:R-:W-:-:S05]  /*259c0*/  @P0 LOP3.LUT R2, R2, 0x1, RZ, 0xfc, !PT ;  /* 0x0000000102020812 */ /* 0x000fca00078efcff */
[----:B------:R3:W-:Y:S01]  /*259d0*/  STL [R1+0x30], R2 ;  /* 0x0000300201007387 */ /* 0x0007e20000100800 */
[----:B------:R-:W-:Y:S05]  /*259e0*/  @!P0 BRA `(.L_x_1643) ;  /* 0x0000000000408947 */ /* 0x000fea0003800000 */
[----:B---3--:R-:W-:Y:S01]  /*259f0*/  MOV R2, 0x0 ;  /* 0x0000000000027802 */ /* 0x008fe20000000f00 */
        /* <DEDUP_REMOVED lines=15> */
.L_x_1643:
[----:B---3--:R-:W2:Y:S02]  /*25af0*/  LDL R2, [R1+0x28] ;  /* 0x0000280001027983 */ /* 0x008ea40000100800 */
[----:B--2---:R-:W-:-:S05]  /*25b00*/  VIADD R0, R2, 0x400 ;  /* 0x0000040002007836 */ /* 0x004fca0000000000 */
[----:B------:R-:W-:-:S13]  /*25b10*/  LOP3.LUT P0, RZ, R0, 0x3ff, RZ, 0xc0, !PT ;  /* 0x000003ff00ff7812 */ /* 0x000fda000780c0ff */
[----:B------:R-:W-:Y:S05]  /*25b20*/  @!P0 BRA `(.L_x_1644) ;  /* 0x0000000000408947 */ /* 0x000fea0003800000 */
        /* <DEDUP_REMOVED lines=16> */
.L_x_1644:
[----:B------:R-:W2:Y:S02]  /*25c30*/  LDL.LU R2, [R1+0x3c] ;  /* 0x00003c0001027983 */ /* 0x000ea40000300800 */
[----:B--2---:R-:W-:-:S13]  /*25c40*/  LOP3.LUT P6, RZ, R2, 0x1bf, RZ, 0xc0, !PT ;  /* 0x000001bf02ff7812 */ /* 0x004fda00078cc0ff */
        /* <DEDUP_REMOVED lines=17> */
.L_x_1645:
[----:B------:R-:W2:Y:S01]  /*25d60*/  LDL.LU R2, [R1+0x38] ;  /* 0x0000380001027983 */ /* 0x000ea20000300800 */
[----:B------:R-:W3:Y:S01]  /*25d70*/  LDC R0, c[0x0][0x428] ;  /* 0x00010a00ff007b82 */ /* 0x000ee20000000800 */
[----:B------:R-:W-:Y:S01]  /*25d80*/  ULDC.64 UR4, c[0x0][0x9f8] ;  /* 0x00027e0000047ab9 */ /* 0x000fe20000000a00 */
[----:B-1----:R-:W1:Y:S01]  /*25d90*/  S2R R5, SR_TID.X ;  /* 0x0000000000057919 */ /* 0x002e620000002100 */
[----:B---3--:R-:W-:Y:S01]  /*25da0*/  ISETP.NE.AND P0, PT, R0, 0x1, PT ;  /* 0x000000010000780c */ /* 0x008fe20003f05270 */
[----:B------:R-:W-:Y:S01]  /*25db0*/  IMAD.MOV.U32 R0, RZ, RZ, R18 ;  /* 0x000000ffff007224 */ /* 0x000fe200078e0012 */
[----:B-1----:R-:W-:-:S11]  /*25dc0*/  LOP3.LUT R5, R5, 0x7f, RZ, 0xc0, !PT ;  /* 0x0000007f05057812 */ /* 0x002fd600078ec0ff */
[----:B------:R-:W1:Y:S01]  /*25dd0*/  @P0 LDC R3, c[0x0][0x430] ;  /* 0x00010c00ff030b82 */ /* 0x000e620000000800 */
[----:B------:R-:W-:-:S04]  /*25de0*/  ISETP.NE.AND P1, PT, R5, RZ, PT ;  /* 0x000000ff0500720c */ /* 0x000fc80003f25270 */
[----:B------:R-:W-:-:S09]  /*25df0*/  PLOP3.LUT P3, PT, P1, PT, PT, 0x8, 0x0 ;  /* 0x000000000000781c */ /* 0x000fd20000f6e170 */
[----:B------:R-:W-:-:S05]  /*25e00*/  VOTEU.ALL UP1, P1 ;  /* 0x00000000003f7886 */ /* 0x000fca0000820000 */
[----:B------:R-:W-:-:S04]  /*25e10*/  @!UP1 UIADD3 UR8, UP0, UR42, 0x270, URZ ;  /* 0x000002702a089890 */ /* 0x000fc8000ff1e03f */
[----:B------:R-:W-:-:S03]  /*25e20*/  @!UP1 UIADD3.X UR9, URZ, UR43, URZ, UP0, !UPT ;  /* 0x0000002b3f099290 */ /* 0x000fc600087fe43f */
[----:B------:R-:W-:Y:S01]  /*25e30*/  VOTEU.ALL UP0, P1 ;  /* 0x00000000003f7886 */ /* 0x000fe20000800000 */
[----:B--2---:R-:W-:Y:S02]  /*25e40*/  IMAD R4, R17, 0x80, R2 ;  /* 0x0000008011047824 */ /* 0x004fe400078e0202 */
[----:B------:R-:W2:Y:S01]  /*25e50*/  @P0 LDC R2, c[0x0][0x42c] ;  /* 0x00010b00ff020b82 */ /* 0x000ea20000000800 */
[----:B------:R-:W-:Y:S02]  /*25e60*/  IMAD.MOV.U32 R17, RZ, RZ, R19 ;  /* 0x000000ffff117224 */ /* 0x000fe400078e0013 */
[----:B--2---:R-:W-:-:S05]  /*25e70*/  @P0 IMAD.HI.U32 R2, R18, R2, RZ ;  /* 0x0000000212020227 */ /* 0x004fca00078e00ff */
[----:B-1----:R-:W-:Y:S02]  /*25e80*/  @P0 SHF.R.U32.HI R0, RZ, R3, R2 ;  /* 0x00000003ff000219 */ /* 0x002fe40000011602 */
[----:B------:R-:W-:-:S04]  /*25e90*/  ISETP.NE.U32.AND P0, PT, RZ, UR4, PT ;  /* 0x00000004ff007c0c */ /* 0x000fc8000bf05070 */
[----:B------:R-:W-:Y:S01]  /*25ea0*/  ISETP.NE.AND.EX P0, PT, RZ, UR5, PT, P0 ;  /* 0x00000005ff007c0c */ /* 0x000fe2000bf05300 */
[----:B------:R-:W-:-:S12]  /*25eb0*/  ULDC.64 UR4, c[0x0][0xa00] ;  /* 0x0002800000047ab9 */ /* 0x000fd80000000a00 */
[----:B------:R-:W1:Y:S02]  /*25ec0*/  @P0 LDC.64 R2, c[0x0][0x9f8] ;  /* 0x00027e00ff020b82 */ /* 0x000e640000000a00 */
[----:B-1----:R-:W-:-:S05]  /*25ed0*/  @P0 IMAD.WIDE R2, R19, 0x4, R2 ;  /* 0x0000000413020825 */ /* 0x002fca00078e0202 */
[----:B------:R1:W5:Y:S01]  /*25ee0*/  @P0 LDG.E R17, desc[UR40][R2.64] ;  /* 0x0000002802110981 */ /* 0x000362000c1e1900 */
[----:B------:R-:W-:-:S04]  /*25ef0*/  ISETP.NE.U32.AND P0, PT, RZ, UR4, PT ;  /* 0x00000004ff007c0c */ /* 0x000fc8000bf05070 */
[----:B------:R-:W-:-:S04]  /*25f00*/  ISETP.NE.AND.EX P2, PT, RZ, UR5, PT, P0 ;  /* 0x00000005ff007c0c */ /* 0x000fc8000bf45300 */
[----:B-1----:R-:W-:-:S09]  /*25f10*/  SEL R3, R19, RZ, !P2 ;  /* 0x000000ff13037207 */ /* 0x002fd20005000000 */
.L_x_1646:
        /* <DEDUP_REMOVED lines=9> */
[----:B-1----:R-:W-:Y:S05]  /*25fb0*/  @P3 BRA.U.ANY `(.L_x_1646) ;  /* 0xfffffffd00d83947 */ /* 0x002fea000393ffff */
[----:B------:R-:W-:Y:S01]  /*25fc0*/  PLOP3.LUT P2, PT, P1, PT, PT, 0x8, 0x0 ;  /* 0x000000000000781c */ /* 0x000fe20000f4e170 */
[----:B------:R-:W-:Y:S01]  /*25fd0*/  VOTEU.ALL UP0, P1 ;  /* 0x00000000003f7886 */ /* 0x000fe20000800000 */
[----:B------:R-:W-:-:S11]  /*25fe0*/  UMOV UR4, 0x40 ;  /* 0x0000004000047882 */ /* 0x000fd60000000000 */
.L_x_1647:
        /* <DEDUP_REMOVED lines=12> */
.L_x_1648:
        /* <DEDUP_REMOVED lines=9> */
[----:B0-----:R-:W0:Y:S01]  /*26140*/  LDC.64 R6, c[0x0][0x3f8] ;  /* 0x0000fe00ff067b82 */ /* 0x001e220000000a00 */
        /* <DEDUP_REMOVED lines=11> */
.L_x_1815:
[----:B-1----:R-:W-:Y:S02]  /*26200*/  ISETP.NE.AND P0, PT, R14, RZ, PT ;  /* 0x000000ff0e00720c */ /* 0x002fe40003f05270 */
[----:B------:R-:W-:-:S11]  /*26210*/  PLOP3.LUT P6, PT, PT, PT, PT, 0x8, 0x0 ;  /* 0x000000000000781c */ /* 0x000fd60003fce170 */
[----:B------:R-:W-:Y:S05]  /*26220*/  @P0 BRA `(.L_x_1650) ;  /* 0x0000000800540947 */ /* 0x000fea0003800000 */
[----:B------:R-:W-:-:S03]  /*26230*/  UMOV UR4, 0xffffffff ;  /* 0xffffffff00047882 */ /* 0x000fc60000000000 */
[----:B------:R-:W-:Y:S05]  /*26240*/  BRA.DIV UR4, `(.L_x_1651) ;  /* 0x0000005e043c7947 */ /* 0x000fea000b800000 */
[----:B------:R-:W-:-:S13]  /*26250*/  ELECT P6, URZ, PT ;  /* 0x00000000003f782f */ /* 0x000fda00038c0000 */
.L_x_1818:
        /* <DEDUP_REMOVED lines=14> */
[--C-:B------:R-:W-:Y:S02]  /*26340*/  IMAD.MOV R5, RZ, RZ, -R2.reuse ;  /* 0x000000ffff057224 */ /* 0x100fe400078e0a02 */
[----:B------:R-:W-:Y:S02]  /*26350*/  IMAD.MOV.U32 R10, RZ, RZ, R2 ;  /* 0x000000ffff0a7224 */ /* 0x000fe400078e0002 */
        /* <DEDUP_REMOVED lines=8> */
.L_x_1653:
[----:B------:R-:W2:Y:S01]  /*263e0*/  LDL R5, [R1] ;  /* 0x0000000001057983 */ /* 0x000ea20000100800 */
[----:B------:R-:W-:-:S03]  /*263f0*/  MOV R9, 0x400 ;  /* 0x0000040000097802 */ /* 0x000fc60000000f00 */
[----:B0-----:R-:W3:Y:S01]  /*26400*/  LDL R7, [R1+0x8] ;  /* 0x0000080001077983 */ /* 0x001ee20000100800 */
        /* <DEDUP_REMOVED lines=9> */
.L_x_1819:
        /* <DEDUP_REMOVED lines=8> */
.L_x_1655:
[----:B------:R-:W2:Y:S01]  /*26520*/  LDL R6, [R1] ;  /* 0x0000000001067983 */ /* 0x000ea20000100800 */
        /* <DEDUP_REMOVED lines=31> */
.L_x_1820:
        /* <DEDUP_REMOVED lines=8> */
.L_x_1657:
        /* <DEDUP_REMOVED lines=24> */
.L_x_1652:
[----:B01----:R-:W0:Y:S01]  /*26920*/  S2R R7, SR_CgaCtaId ;  /* 0x0000000000077919 */ /* 0x003e220000008800 */
[----:B------:R-:W-:Y:S01]  /*26930*/  MOV R6, 0x400 ;  /* 0x0000040000067802 */ /* 0x000fe20000000f00 */
[----:B------:R-:W-:Y:S05]  /*26940*/  WARPSYNC.ALL ;  /* 0x0000000000007948 */ /* 0x000fea0003800000 */
[----:B------:R-:W-:Y:S01]  /*26950*/  BAR.SYNC.DEFER_BLOCKING 0x8, 0x120 ;  /* 0x0204800000007b1d */ /* 0x000fe20000010000 */
[----:B------:R-:W-:-:S13]  /*26960*/  ELECT P0, URZ, PT ;  /* 0x00000000003f782f */ /* 0x000fda0003800000 */
[C---:B------:R-:W-:Y:S01]  /*26970*/  @P0 R2UR UR13, R3.reuse ;  /* 0x00000000030d02ca */ /* 0x040fe200000e0000 */
[----:B------:R-:W-:Y:S01]  /*26980*/  UIADD3 UR4, UP0, UR42, 0x270, URZ ;  /* 0x000002702a047890 */ /* 0x000fe2000ff1e03f */
[----:B------:R-:W-:Y:S02]  /*26990*/  @P0 R2UR UR12, R18 ;  /* 0x00000000120c02ca */ /* 0x000fe400000e0000 */
[----:B------:R-:W-:Y:S01]  /*269a0*/  @P0 R2UR UR11, R4 ;  /* 0x00000000040b02ca */ /* 0x000fe200000e0000 */
[----:B------:R-:W-:Y:S01]  /*269b0*/  UIADD3.X UR5, URZ, UR43, URZ, UP0, !UPT ;  /* 0x0000002b3f057290 */ /* 0x000fe200087fe43f */
[----:B------:R-:W-:Y:S01]  /*269c0*/  @P0 R2UR UR21, R3 ;  /* 0x00000000031502ca */ /* 0x000fe200000e0000 */
[----:B------:R-:W-:Y:S01]  /*269d0*/  UMOV UR6, 0x0 ;  /* 0x0000000000067882 */ /* 0x000fe20000000000 */
[----:B------:R-:W-:Y:S01]  /*269e0*/  UMOV UR7, 0x12f00000 ;  /* 0x12f0000000077882 */ /* 0x000fe20000000000 */
[----:B------:R-:W-:Y:S01]  /*269f0*/  UMOV UR10, URZ ;  /* 0x0000003f000a7c82 */ /* 0x000fe20008000000 */
[----:B------:R-:W-:Y:S01]  /*26a00*/  @P0 R2UR UR20, R18 ;  /* 0x00000000121402ca */ /* 0x000fe200000e0000 */
[----:B------:R-:W-:Y:S01]  /*26a10*/  UMOV UR14, 0x0 ;  /* 0x00000000000e7882 */ /* 0x000fe20000000000 */
[----:B------:R-:W-:Y:S01]  /*26a20*/  @P0 IMAD.MOV.U32 R5, RZ, RZ, 0x6000 ;  /* 0x00006000ff050424 */ /* 0x000fe200078e00ff */
        /* <DEDUP_REMOVED lines=21> */
.L_x_1650:
[----:B------:R-:W2:Y:S01]  /*26b80*/  LDL.LU R6, [R1+0x34] ;  /* 0x0000340001067983 */ /* 0x000ea20000300800 */
[----:B------:R-:W-:Y:S01]  /*26b90*/  MOV R4, 0x400 ;  /* 0x0000040000047802 */ /* 0x000fe20000000f00 */
[----:B------:R-:W-:Y:S01]  /*26ba0*/  BSSY B0, `(.L_x_1658) ;  /* 0x000000b000007945 */ /* 0x000fe20003800000 */
[----:B0-----:R-:W0:Y:S02]  /*26bb0*/  S2R R5, SR_CgaCtaId ;  /* 0x0000000000057919 */ /* 0x001e240000008800 */
[----:B0-----:R-:W-:Y:S01]  /*26bc0*/  LEA R4, R5, R4, 0x18 ;  /* 0x0000000405047211 */ /* 0x001fe200078ec0ff */
[----:B--2---:R-:W-:-:S05]  /*26bd0*/  VIADD R6, R6, 0x1 ;  /* 0x0000000106067836 */ /* 0x004fca0000000000 */
[----:B------:R-:W-:Y:S01]  /*26be0*/  LEA.HI R3, R6, R6, RZ, 0x1 ;  /* 0x0000000606037211 */ /* 0x000fe200078f08ff */
[----:B------:R0:W-:Y:S03]  /*26bf0*/  STL [R1+0x34], R6 ;  /* 0x0000340601007387 */ /* 0x0001e60000100800 */
[----:B------:R-:W-:-:S05]  /*26c00*/  LOP3.LUT R3, R3, 0xfffffffe, RZ, 0xc0, !PT ;  /* 0xfffffffe03037812 */ /* 0x000fca00078ec0ff */
[----:B------:R-:W-:-:S05]  /*26c10*/  IMAD.IADD R3, R6, 0x1, -R3 ;  /* 0x0000000106037824 */ /* 0x000fca00078e0a03 */
[----:B------:R-:W-:-:S04]  /*26c20*/  SHF.L.U32 R3, R3, 0x1f, RZ ;  /* 0x0000001f03037819 */ /* 0x000fc800000006ff */
[----:B------:R-:W1:Y:S02]  /*26c30*/  SYNCS.PHASECHK.TRANS64.TRYWAIT P0, [R4+URZ+0x2a820], R3 ;  /* 0x02a82003040075a7 */ /* 0x000e64000800017f */
[----:B01----:R-:W-:Y:S05]  /*26c40*/  @!P0 BRA `(.L_x_1659) ;  /* 0x0000005400048947 */ /* 0x003fea0003800000 */
.L_x_1821:
[----:B------:R-:W-:Y:S05]  /*26c50*/  BSYNC B0 ;  /* 0x0000000000007941 */ /* 0x000fea0003800000 */
.L_x_1658:
[----:B------:R-:W2:Y:S04]  /*26c60*/  LDL.LU R5, [R1+0x2c] ;  /* 0x00002c0001057983 */ /* 0x000ea80000300800 */
[----:B0-----:R-:W3:Y:S01]  /*26c70*/  LDL R4, [R1+0x14] ;  /* 0x0000140001047983 */ /* 0x001ee20000100800 */
[----:B--2---:R-:W-:-:S05]  /*26c80*/  VIADD R12, R5, 0xfffffffe ;  /* 0xfffffffe050c7836 */ /* 0x004fca0000000000 */
[----:B---3--:R-:W-:-:S13]  /*26c90*/  ISETP.GE.AND P0, PT, R12, R4, PT ;  /* 0x000000040c00720c */ /* 0x008fda0003f06270 */
[----:B------:R-:W-:Y:S05]  /*26ca0*/  @!P0 BRA `(.L_x_1660) ;  /* 0x0000001000cc8947 */ /* 0x000fea0003800000 */
[----:B------:R0:W5:Y:S04]  /*26cb0*/  LDL.LU R6, [R1] ;  /* 0x0000000001067983 */ /* 0x0001680000300800 */
[----:B------:R0:W5:Y:S02]  /*26cc0*/  LDL.LU R7, [R1+0x8] ;  /* 0x0000080001077983 */ /* 0x0001640000300800 */
.L_x_1684:
[----:B-----5:R-:W-:Y:S01]  /*26cd0*/  VIADD R4, R6, 0x1 ;  /* 0x0000000106047836 */ /* 0x020fe20000000000 */
[----:B------:R-:W-:Y:S05]  /*26ce0*/  YIELD ;  /* 0x0000000000007946 */ /* 0x000fea0003800000 */
[----:B------:R-:W-:Y:S01]  /*26cf0*/  ISETP.NE.AND P0, PT, R4, 0x2, PT ;  /* 0x000000020400780c */ /* 0x000fe20003f05270 */
[----:B------:R-:W-:Y:S03]  /*26d00*/  BSSY B0, `(.L_x_1661) ;  /* 0x00000ad000007945 */ /* 0x000fe60003800000 */
[----:B------:R-:W-:-:S02]  /*26d10*/  SEL R3, RZ, 0x1, P0 ;  /* 0x00000001ff037807 */ /* 0x000fc40000000000 */
[----:B-1----:R-:W-:Y:S02]  /*26d20*/  SEL R10, R4, RZ, P0 ;  /* 0x000000ff040a7207 */ /* 0x002fe40000000000 */
[----:B------:R-:W-:-:S05]  /*26d30*/  LOP3.LUT R9, R7, R3, RZ, 0x3c, !PT ;  /* 0x0000000307097212 */ /* 0x000fca00078e3cff */
[----:B------:R1:W-:Y:S04]  /*26d40*/  STL [R1+0x8], R9 ;  /* 0x0000080901007387 */ /* 0x0003e80000100800 */
[----:B------:R1:W-:Y:S01]  /*26d50*/  STL [R1], R10 ;  /* 0x0000000a01007387 */ /* 0x0003e20000100800 */
[----:B------:R-:W-:Y:S05]  /*26d60*/  @!P6 BRA `(.L_x_1662) ;  /* 0x000000080098e947 */ /* 0x000fea0003800000 */
[----:B------:R-:W-:Y:S01]  /*26d70*/  ULDC.64 UR4, c[0x0][0x3f8] ;  /* 0x0000fe0000047ab9 */ /* 0x000fe20000000a00 */
[----:B------:R-:W-:Y:S01]  /*26d80*/  IMAD.MOV.U32 R8, RZ, RZ, R12 ;  /* 0x000000ffff087224 */ /* 0x000fe200078e000c */
[----:B------:R-:W-:-:S04]  /*26d90*/  ISETP.NE.U32.AND P0, PT, RZ, UR4, PT ;  /* 0x00000004ff007c0c */ /* 0x000fc8000bf05070 */
[----:B------:R-:W-:-:S13]  /*26da0*/  ISETP.NE.AND.EX P0, PT, RZ, UR5, PT, P0 ;  /* 0x00000005ff007c0c */ /* 0x000fda000bf05300 */
[----:B------:R-:W-:Y:S05]  /*26db0*/  @!P0 BRA `(.L_x_1663) ;  /* 0x0000000000448947 */ /* 0x000fea0003800000 */
[----:B------:R-:W2:Y:S01]  /*26dc0*/  LDC R5, c[0x0][0x41c] ;  /* 0x00010700ff057b82 */ /* 0x000ea20000000800 */
[----:B------:R-:W-:Y:S01]  /*26dd0*/  ULDC.64 UR6, c[0x0][0x408] ;  /* 0x0001020000067ab9 */ /* 0x000fe20000000a00 */
[----:B--2---:R-:W-:-:S13]  /*26de0*/  ISETP.NE.AND P0, PT, R5, 0x1, PT ;  /* 0x000000010500780c */ /* 0x004fda0003f05270 */
[----:B------:R-:W2:Y:S02]  /*26df0*/  @P0 LDC.64 R2, c[0x0][0x420] ;  /* 0x00010800ff020b82 */ /* 0x000ea40000000a00 */
[----:B--2---:R-:W-:-:S04]  /*26e00*/  @P0 IMAD.HI.U32 R4, R12, R2, RZ ;  /* 0x000000020c040227 */ /* 0x004fc800078e00ff */
[----:B------:R-:W-:Y:S01]  /*26e10*/  IMAD.MOV.U32 R2, RZ, RZ, R12 ;  /* 0x000000ffff027224 */ /* 0x000fe200078e000c */
[----:B------:R-:W-:Y:S01]  /*26e20*/  @P0 SHF.R.U32.HI R2, RZ, R3, R4 ;  /* 0x00000003ff020219 */ /* 0x000fe20000011604 */
[----:B------:R-:W-:-:S03]  /*26e30*/  IMAD R4, R20, UR6, RZ ;  /* 0x0000000614047c24 */ /* 0x000fc6000f8e02ff */
[--C-:B------:R-:W-:Y:S01]  /*26e40*/  SHF.R.S32.HI R3, RZ, 0x1f, R2.reuse ;  /* 0x0000001fff037819 */ /* 0x100fe20000011402 */
[----:B------:R-:W-:Y:S02]  /*26e50*/  IMAD.MOV R8, RZ, RZ, -R2 ;  /* 0x000000ffff087224 */ /* 0x000fe400078e0a02 */
[C---:B------:R-:W-:Y:S02]  /*26e60*/  IMAD R4, R17.reuse, UR7, R4 ;  /* 0x0000000711047c24 */ /* 0x040fe4000f8e0204 */
[----:B------:R-:W-:-:S04]  /*26e70*/  IMAD.WIDE.U32 R2, R17, UR6, R2 ;  /* 0x0000000611027c25 */ /* 0x000fc8000f8e0002 */
[----:B------:R-:W-:Y:S01]  /*26e80*/  IMAD.IADD R3, R4, 0x1, R3 ;  /* 0x0000000104037824 */ /* 0x000fe200078e0203 */
[----:B------:R-:W-:Y:S01]  /*26e90*/  LEA R4, P0, R2, UR4, 0x2 ;  /* 0x0000000402047c11 */ /* 0x000fe2000f8010ff */
[----:B------:R-:W-:-:S03]  /*26ea0*/  IMAD R8, R5, R8, R12 ;  /* 0x0000000805087224 */ /* 0x000fc600078e020c */
[----:B------:R-:W-:-:S05]  /*26eb0*/  LEA.HI.X R5, R2, UR5, R3, 0x2, P0 ;  /* 0x0000000502057c11 */ /* 0x000fca00080f1403 */
[----:B------:R2:W5:Y:S04]  /*26ec0*/  LDG.E R2, desc[UR40][R4.64] ;  /* 0x0000002804027981 */ /* 0x000568000c1e1900 */
.L_x_1663:
[----:B--2---:R-:W2:Y:S01]  /*26ed0*/  S2R R5, SR_CgaCtaId ;  /* 0x0000000000057919 */ /* 0x004ea20000008800 */
[----:B------:R-:W-:Y:S01]  /*26ee0*/  MOV R4, 0x400 ;  /* 0x0000040000047802 */ /* 0x000fe20000000f00 */
[----:B------:R-:W-:Y:S01]  /*26ef0*/  BSSY B1, `(.L_x_1664) ;  /* 0x0000009000017945 */ /* 0x000fe20003800000 */
[----:B------:R-:W3:Y:S02]  /*26f00*/  S2R R3, SR_TID.X ;  /* 0x0000000000037919 */ /* 0x000ee40000002100 */
[----:B--2---:R-:W-:Y:S02]  /*26f10*/  LEA R4, R5, R4, 0x18 ;  /* 0x0000000405047211 */ /* 0x004fe400078ec0ff */
[----:B---3--:R-:W-:-:S03]  /*26f20*/  LOP3.LUT R3, R3, 0x7f, RZ, 0xc0, !PT ;  /* 0x0000007f03037812 */ /* 0x008fc600078ec0ff */
[----:B------:R-:W-:Y:S01]  /*26f30*/  IMAD R5, R10, 0x8, R4 ;  /* 0x000000080a057824 */ /* 0x000fe200078e0204 */
[----:B------:R-:W-:Y:S02]  /*26f40*/  SHF.L.U32 R4, R9, 0x1f, RZ ;  /* 0x0000001f09047819 */ /* 0x000fe400000006ff */
[----:B------:R-:W-:Y:S02]  /*26f50*/  ISETP.NE.AND P2, PT, R3, RZ, PT ;  /* 0x000000ff0300720c */ /* 0x000fe40003f45270 */
[----:B------:R-:W2:Y:S02]  /*26f60*/  SYNCS.PHASECHK.TRANS64.TRYWAIT P0, [R5+URZ+0x2a880], R4 ;  /* 0x02a88004050075a7 */ /* 0x000ea4000800017f */
[----:B--2---:R-:W-:Y:S09]  /*26f70*/  @!P0 BRA `(.L_x_1665) ;  /* 0x0000005000588947 */ /* 0x004ff20003800000 */
.L_x_1822:
[----:B------:R-:W-:Y:S05]  /*26f80*/  BSYNC B1 ;  /* 0x0000000000017941 */ /* 0x000fea0003800000 */
.L_x_1664:
[----:B------:R-:W-:Y:S04]  /*26f90*/  BSSY B1, `(.L_x_1666) ;  /* 0x0000009000017945 */ /* 0x000fe80003800000 */
        /* <DEDUP_REMOVED lines=8> */
.L_x_1667:
[----:B------:R-:W-:Y:S05]  /*27020*/  BSYNC B1 ;  /* 0x0000000000017941 */ /* 0x000fea0003800000 */
.L_x_1666:
[----:B------:R-:W3:Y:S04]  /*27030*/  LDL R3, [R1] ;  /* 0x0000000001037983 */ /* 0x000ee80000100800 */
[----:B-1----:R-:W4:Y:S01]  /*27040*/  LDL R9, [R1+0x18] ;  /* 0x0000180001097983 */ /* 0x002f220000100800 */
[----:B------:R-:W-:Y:S01]  /*27050*/  IMAD.MOV.U32 R15, RZ, RZ, RZ ;  /* 0x000000ffff0f7224 */ /* 0x000fe200078e00ff */
[----:B------:R-:W-:Y:S01]  /*27060*/  MOV R10, 0x400 ;  /* 0x00000400000a7802 */ /* 0x000fe20000000f00 */
[----:B------:R-:W-:Y:S01]  /*27070*/  UIADD3 UR4, UP0, UR42, 0x470, URZ ;  /* 0x000004702a047890 */ /* 0x000fe2000ff1e03f */
[----:B------:R-:W1:Y:S01]  /*27080*/  S2R R11, SR_CgaCtaId ;  /* 0x00000000000b7919 */ /* 0x000e620000008800 */
[----:B------:R-:W-:Y:S01]  /*27090*/  PLOP3.LUT P0, PT, PT, PT, PT, 0x80, 0x0 ;  /* 0x000000000000781c */ /* 0x000fe20003f0f070 */
[----:B------:R-:W-:Y:S01]  /*270a0*/  UMOV UR6, 0x0 ;  /* 0x0000000000067882 */ /* 0x000fe20000000000 */
[----:B------:R-:W-:Y:S01]  /*270b0*/  R2UR UR10, R15 ;  /* 0x000000000f0a72ca */ /* 0x000fe200000e0000 */
[----:B------:R-:W-:Y:S01]  /*270c0*/  UIADD3.X UR5, URZ, UR43, URZ, UP0, !UPT ;  /* 0x0000002b3f057290 */ /* 0x000fe200087fe43f */
[----:B------:R-:W-:Y:S01]  /*270d0*/  UMOV UR7, 0x14f00000 ;  /* 0x14f0000000077882 */ /* 0x000fe20000000000 */
[----:B-1----:R-:W-:-:S05]  /*270e0*/  LEA R10, R11, R10, 0x18 ;  /* 0x0000000a0b0a7211 */ /* 0x002fca00078ec0ff */
[----:B---3--:R-:W-:Y:S02]  /*270f0*/  IMAD R3, R3, 0x6000, R10 ;  /* 0x0000600003037824 */ /* 0x008fe400078e020a */
[----:B----4-:R-:W-:Y:S02]  /*27100*/  IMAD R9, R8, 0x80, R9 ;  /* 0x0000008008097824 */ /* 0x010fe400078e0209 */
[----:B------:R-:W-:Y:S02]  /*27110*/  VIADD R8, R5, 0x2a870 ;  /* 0x0002a87005087836 */ /* 0x000fe40000000000 */
[----:B------:R-:W-:-:S07]  /*27120*/  VIADD R10, R3, 0xc400 ;  /* 0x0000c400030a7836 */ /* 0x000fce0000000000 */
.L_x_1668:
        /* <DEDUP_REMOVED lines=16> */
.L_x_1669:
        /* <DEDUP_REMOVED lines=16> */
.L_x_1670:
        /* <DEDUP_REMOVED lines=13> */
.L_x_1823:
[----:B------:R-:W-:Y:S05]  /*27400*/  BSYNC B1 ;  /* 0x0000000000017941 */ /* 0x000fea0003800000 */
.L_x_1671:
        /* <DEDUP_REMOVED lines=11> */
.L_x_1674:
[----:B------:R-:W-:Y:S05]  /*274c0*/  BSYNC B1 ;  /* 0x0000000000017941 */ /* 0x000fea0003800000 */
.L_x_1673:
[----:B------:R-:W-:Y:S01]  /*274d0*/  R2UR UR10, R15 ;  /* 0x000000000f0a72ca */ /* 0x000fe200000e0000 */
[----:B------:R-:W-:Y:S01]  /*274e0*/  UIADD3 UR4, UP0, UR42, 0x370, URZ ;  /* 0x000003702a047890 */ /* 0x000fe2000ff1e03f */
[----:B------:R-:W-:Y:S01]  /*274f0*/  R2UR UR6, R10 ;  /* 0x000000000a0672ca */ /* 0x000fe200000e0000 */
[----:B-12---:R-:W-:Y:S01]  /*27500*/  VIADD R5, R5, 0x2a830 ;  /* 0x0002a83005057836 */ /* 0x006fe20000000000 */
[----:B------:R-:W-:Y:S01]  /*27510*/  R2UR UR7, R11 ;  /* 0x000000000b0772ca */ /* 0x000fe200000e0000 */
[----:B------:R-:W-:Y:S01]  /*27520*/  VIADD R4, R3, 0x1e400 ;  /* 0x0001e40003047836 */ /* 0x000fe20000000000 */
[----:B------:R-:W-:Y:S01]  /*27530*/  PLOP3.LUT P0, PT, PT, PT, PT, 0x80, 0x0 ;  /* 0x000000000000781c */ /* 0x000fe20003f0f070 */
[----:B------:R-:W-:-:S12]  /*27540*/  UIADD3.X UR5, URZ, UR43, URZ, UP0, !UPT ;  /* 0x0000002b3f057290 */ /* 0x000fd800087fe43f */
.L_x_1675:
        /* <DEDUP_REMOVED lines=10> */
[----:B------:R-:W-:Y:S01]  /*275f0*/  R2UR UR10, R14 ;  /* 0x000000000e0a72ca */ /* 0x000fe200000e0000 */
[----:B------:R-:W-:Y:S01]  /*27600*/  VIADD R4, R3, 0x20400 ;  /* 0x0002040003047836 */ /* 0x000fe20000000000 */
[----:B------:R-:W-:Y:S02]  /*27610*/  R2UR UR6, R10 ;  /* 0x000000000a0672ca */ /* 0x000fe400000e0000 */
[----:B------:R-:W-:Y:S02]  /*27620*/  R2UR UR7, R11 ;  /* 0x000000000b0772ca */ /* 0x000fe400000e0000 */
[----:B------:R-:W-:-:S13]  /*27630*/  PLOP3.LUT P0, PT, PT, PT, PT, 0x80, 0x0 ;  /* 0x000000000000781c */ /* 0x000fda0003f0f070 */
.L_x_1676:
        /* <DEDUP_REMOVED lines=15> */
.L_x_1677:
        /* <DEDUP_REMOVED lines=10> */
.L_x_1662:
[----:B------:R-:W-:Y:S05]  /*277d0*/  BSYNC B0 ;  /* 0x0000000000007941 */ /* 0x000fea0003800000 */
.L_x_1661:
[----:B------:R-:W-:-:S06]  /*277e0*/  UISETP.NE.AND UP0, UPT, UR36, 0x3, UPT ;  /* 0x000000032400788c */ /* 0x000fcc000bf05270 */
[----:B------:R-:W-:-:S13]  /*277f0*/  PLOP3.LUT P0, PT, PT, PT, UP0, 0x80, 0x0 ;  /* 0x000000000000781c */ /* 0x000fda0003f0f008 */
[----:B------:R-:W-:Y:S05]  /*27800*/  @!P0 BRA `(.L_x_1678) ;  /* 0x0000000000048947 */ /* 0x000fea0003800000 */
[----:B------:R-:W-:Y:S01]  /*27810*/  BPT.TRAP 0x1 ;  /* 0x000000040000795c */ /* 0x000fe20000300000 */
.L_x_1678:
[----:B------:R-:W2:Y:S01]  /*27820*/  S2R R5, SR_CgaCtaId ;  /* 0x0000000000057919 */ /* 0x000ea20000008800 */
[----:B------:R-:W-:Y:S01]  /*27830*/  IMAD.U32 R3, RZ, RZ, UR39 ;  /* 0x00000027ff037e24 */ /* 0x000fe2000f8e00ff */
[----:B------:R-:W-:Y:S01]  /*27840*/  MOV R4, 0x400 ;  /* 0x0000040000047802 */ /* 0x000fe20000000f00 */
[----:B------:R-:W-:Y:S03]  /*27850*/  BSSY B0, `(.L_x_1679) ;  /* 0x0000008000007945 */ /* 0x000fe60003800000 */
[----:B------:R-:W-:Y:S02]  /*27860*/  ISETP.NE.AND P0, PT, R3, 0x3, PT ;  /* 0x000000030300780c */ /* 0x000fe40003f05270 */
[----:B------:R-:W-:-:S04]  /*27870*/  LOP3.LUT R3, R7, 0x1, RZ, 0x3c, !PT ;  /* 0x0000000107037812 */ /* 0x000fc800078e3cff */
[----:B------:R-:W-:Y:S02]  /*27880*/  SHF.L.U32 R3, R3, 0x1f, RZ ;  /* 0x0000001f03037819 */ /* 0x000fe400000006ff */
[----:B--2---:R-:W-:-:S05]  /*27890*/  LEA R4, R5, R4, 0x18 ;  /* 0x0000000405047211 */ /* 0x004fca00078ec0ff */
[----:B------:R-:W-:-:S04]  /*278a0*/  IMAD R14, R6, 0x8, R4 ;  /* 0x00000008060e7824 */ /* 0x000fc800078e0204 */
[----:B------:R-:W2:Y:S02]  /*278b0*/  SYNCS.PHASECHK.TRANS64.TRYWAIT P2, [R14+URZ+0x2a870], R3 ;  /* 0x02a870030e0075a7 */ /* 0x000ea4000804017f */
[----:B--2---:R-:W-:Y:S05]  /*278c0*/  @!P2 BRA `(.L_x_1680) ;  /* 0x00000048002ca947 */ /* 0x004fea0003800000 */
.L_x_1824:
[----:B------:R-:W-:Y:S05]  /*278d0*/  BSYNC B0 ;  /* 0x0000000000007941 */ /* 0x000fea0003800000 */
.L_x_1679:
[----:B------:R-:W-:Y:S05]  /*278e0*/  @!P0 BRA `(.L_x_1681) ;  /* 0x0000000000048947 */ /* 0x000fea0003800000 */
[----:B------:R-:W-:Y:S01]  /*278f0*/  BPT.TRAP 0x1 ;  /* 0x000000040000795c */ /* 0x000fe20000300000 */
.L_x_1681:
[----:B--2---:R-:W-:Y:S01]  /*27900*/  SHF.L.U32 R3, R7, 0x1f, RZ ;  /* 0x0000001f07037819 */ /* 0x004fe200000006ff */
[----:B-1----:R-:W-:-:S03]  /*27910*/  IMAD R10, R6, 0x6000, RZ ;  /* 0x00006000060a7824 */ /* 0x002fc600078e02ff */
[----:B------:R-:W1:Y:S02]  /*27920*/  SYNCS.PHASECHK.TRANS64.TRYWAIT P2, [R14+URZ+0x2a860], R3 ;  /* 0x02a860030e0075a7 */ /* 0x000e64000804017f */
[----:B-1----:R-:W-:Y:S05]  /*27930*/  @!P2 BRA `(.L_x_1682) ;  /* 0x000000480024a947 */ /* 0x002fea0003800000 */
.L_x_1825:
[----:B------:R-:W1:Y:S04]  /*27940*/  LDL R4, [R1+0x24] ;  /* 0x0000240001047983 */ /* 0x000e680000100800 */
[----:B------:R-:W2:Y:S01]  /*27950*/  LDL R11, [R1+0x1c] ;  /* 0x00001c00010b7983 */ /* 0x000ea20000100800 */
[----:B------:R-:W-:Y:S01]  /*27960*/  MOV R13, 0x400 ;  /* 0x00000400000d7802 */ /* 0x000fe20000000f00 */
[----:B------:R-:W-:Y:S05]  /*27970*/  WARPSYNC.ALL ;  /* 0x0000000000007948 */ /* 0x000fea0003800000 */
[----:B------:R-:W3:Y:S02]  /*27980*/  S2R R18, SR_CgaCtaId ;  /* 0x0000000000127919 */ /* 0x000ee40000008800 */
[----:B---3--:R-:W-:-:S02]  /*27990*/  LEA R13, R18, R13, 0x18 ;  /* 0x0000000d120d7211 */ /* 0x008fc400078ec0ff */
[----:B------:R-:W3:Y:S01]  /*279a0*/  LDL R18, [R1+0x10] ;  /* 0x0000100001127983 */ /* 0x000ee20000100800 */
[C---:B-1----:R-:W-:Y:S02]  /*279b0*/  LOP3.LUT R3, R10.reuse, R4, RZ, 0xfc, !PT ;  /* 0x000000040a037212 */ /* 0x042fe400078efcff */
[----:B--2---:R-:W-:-:S03]  /*279c0*/  LOP3.LUT R15, R10, R11, RZ, 0xfc, !PT ;  /* 0x0000000b0a0f7212 */ /* 0x004fc600078efcff */
[C---:B------:R-:W-:Y:S02]  /*279d0*/  IMAD.IADD R3, R13.reuse, 0x1, R3 ;  /* 0x000000010d037824 */ /* 0x040fe400078e0203 */
[----:B------:R-:W-:-:S03]  /*279e0*/  IMAD.IADD R15, R13, 0x1, R15 ;  /* 0x000000010d0f7824 */ /* 0x000fc600078e020f */
[----:B------:R-:W1:Y:S02]  /*279f0*/  LDSM.16.MT88.4 R4, [R3+0xc400] ;  /* 0x00c400000304783b */ /* 0x000e640000004200 */
[C-C-:B-1----:R-:W-:Y:S02]  /*27a00*/  PRMT R8, R4.reuse, 0x6420, R5.reuse ;  /* 0x0000642004087816 */ /* 0x142fe40000000005 */
[----:B------:R-:W-:Y:S02]  /*27a10*/  PRMT R9, R4, 0x7531, R5 ;  /* 0x0000753104097816 */ /* 0x000fe40000000005 */
[C-C-:B------:R-:W-:Y:S02]  /*27a20*/  PRMT R10, R6.reuse, 0x6420, R7.reuse ;  /* 0x00006420060a7816 */ /* 0x140fe40000000007 */
[----:B------:R-:W-:-:S05]  /*27a30*/  PRMT R11, R6, 0x7531, R7 ;  /* 0x00007531060b7816 */ /* 0x000fca0000000007 */
[----:B------:R-:W-:Y:S04]  /*27a40*/  STSM.16.M88.4 [R15+0x400], R8 ;  /* 0x000400080f007844 */ /* 0x000fe80000000200 */
[----:B------:R-:W1:Y:S02]  /*27a50*/  LDSM.16.MT88.4 R4, [R3+0xe400] ;  /* 0x00e400000304783b */ /* 0x000e640000004200 */
[C-C-:B-1----:R-:W-:Y:S02]  /*27a60*/  PRMT R8, R4.reuse, 0x6420, R5.reuse ;  /* 0x0000642004087816 */ /* 0x142fe40000000005 */
[----:B------:R-:W-:Y:S02]  /*27a70*/  PRMT R9, R4, 0x7531, R5 ;  /* 0x0000753104097816 */ /* 0x000fe40000000005 */
[----:B------:R-:W-:-:S02]  /*27a80*/  PRMT R10, R6, 0x6420, R7 ;  /* 0x00006420060a7816 */ /* 0x000fc40000000007 */
        /* <DEDUP_REMOVED lines=8> */
[----:B------:R-:W1:Y:S01]  /*27b10*/  LDSM.16.MT88.4 R4, [R3+0xcc00] ;  /* 0x00cc00000304783b */ /* 0x000e620000004200 */
[----:B---3--:R-:W-:Y:S02]  /*27b20*/  IADD3 R13, R18, 0x400, R15 ;  /* 0x00000400120d7810 */ /* 0x008fe40007ffe00f */
[C-C-:B-1----:R-:W-:Y:S02]  /*27b30*/  PRMT R8, R4.reuse, 0x6420, R5.reuse ;  /* 0x0000642004087816 */ /* 0x142fe40000000005 */
[----:B------:R-:W-:Y:S02]  /*27b40*/  PRMT R9, R4, 0x7531, R5 ;  /* 0x0000753104097816 */ /* 0x000fe40000000005 */
[----:B------:R-:W-:-:S02]  /*27b50*/  PRMT R10, R6, 0x6420, R7 ;  /* 0x00006420060a7816 */ /* 0x000fc40000000007 */
[----:B------:R-:W-:-:S05]  /*27b60*/  PRMT R11, R6, 0x7531, R7 ;  /* 0x00007531060b7816 */ /* 0x000fca0000000007 */
[----:B------:R-:W-:Y:S04]  /*27b70*/  STSM.16.M88.4 [R13], R8 ;  /* 0x000000080d007844 */ /* 0x000fe80000000200 */
        /* <DEDUP_REMOVED lines=11> */
[----:B------:R1:W-:Y:S04]  /*27c30*/  STSM.16.M88.4 [R13+0x4000], R8 ;  /* 0x004000080d007844 */ /* 0x0003e80000000200 */
[----:B------:R-:W2:Y:S04]  /*27c40*/  LDSM.16.MT88.4 R4, [R3+0xd400] ;  /* 0x00d400000304783b */ /* 0x000ea80000004200 */
[----:B-1----:R-:W3:Y:S01]  /*27c50*/  LDL R13, [R1+0x20] ;  /* 0x00002000010d7983 */ /* 0x002ee20000100800 */
[C-C-:B--2---:R-:W-:Y:S02]  /*27c60*/  PRMT R8, R4.reuse, 0x6420, R5.reuse ;  /* 0x0000642004087816 */ /* 0x144fe40000000005 */
[----:B------:R-:W-:-:S02]  /*27c70*/  PRMT R9, R4, 0x7531, R5 ;  /* 0x0000753104097816 */ /* 0x000fc40000000005 */
[C-C-:B------:R-:W-:Y:S02]  /*27c80*/  PRMT R10, R6.reuse, 0x6420, R7.reuse ;  /* 0x00006420060a7816 */ /* 0x140fe40000000007 */
[----:B------:R-:W-:Y:S02]  /*27c90*/  PRMT R11, R6, 0x7531, R7 ;  /* 0x00007531060b7816 */ /* 0x000fe40000000007 */
[----:B---3--:R-:W-:-:S05]  /*27ca0*/  IADD3 R13, R13, 0x400, R15 ;  /* 0x000004000d0d7810 */ /* 0x008fca0007ffe00f */
        /* <DEDUP_REMOVED lines=13> */
[----:B------:R-:W2:Y:S01]  /*27d80*/  LDSM.16.MT88.4 R4, [R3+0xdc00] ;  /* 0x00dc00000304783b */ /* 0x000ea20000004200 */
[----:B-1----:R-:W-:Y:S01]  /*27d90*/  IMAD.IADD R13, R18, 0x1, R13 ;  /* 0x00000001120d7824 */ /* 0x002fe200078e020d */
[C-C-:B--2---:R-:W-:Y:S02]  /*27da0*/  PRMT R8, R4.reuse, 0x6420, R5.reuse ;  /* 0x0000642004087816 */ /* 0x144fe40000000005 */
        /* <DEDUP_REMOVED lines=24> */
.L_x_1683:
[----:B------:R-:W3:Y:S01]  /*27f30*/  LDL R3, [R1+0x14] ;  /* 0x0000140001037983 */ /* 0x000ee20000100800 */
[----:B--2---:R2:W-:Y:S03]  /*27f40*/  SYNCS.ARRIVE.TRANS64.A1T0 RZ, [R14+URZ+0x2a850], RZ ;  /* 0x02a850ff0eff79a7 */ /* 0x0045e6000810003f */
[----:B------:R4:W5:Y:S04]  /*27f50*/  LDL R6, [R1] ;  /* 0x0000000001067983 */ /* 0x0009680000100800 */
[----:B------:R4:W5:Y:S01]  /*27f60*/  LDL R7, [R1+0x8] ;  /* 0x0000080001077983 */ /* 0x0009620000100800 */
[----:B--2---:R-:W-:-:S05]  /*27f70*/  @!P1 VIADD R14, R14, 0x2a880 ;  /* 0x0002a8800e0e9836 */ /* 0x004fca0000000000 */
[----:B------:R-:W-:Y:S01]  /*27f80*/  @!P1 PRMT R14, RZ, 0x654, R14 ;  /* 0x00000654ff0e9816 */ /* 0x000fe2000000000e */
[----:B------:R-:W-:Y:S06]  /*27f90*/  BAR.SYNC.DEFER_BLOCKING 0x2, 0x80 ;  /* 0x0082000000007b1d */ /* 0x000fec0000010000 */
[----:B------:R4:W-:Y:S01]  /*27fa0*/  @!P1 SYNCS.ARRIVE.TRANS64.RED.A1T0 RZ, [R14+URZ], RZ ;  /* 0x000000ff0eff99a7 */ /* 0x0009e2000810043f */
[C---:B---3--:R-:W-:Y:S01]  /*27fb0*/  ISETP.GT.AND P0, PT, R12.reuse, R3, PT ;  /* 0x000000030c00720c */ /* 0x048fe20003f04270 */
[----:B------:R-:W-:-:S12]  /*27fc0*/  VIADD R12, R12, 0xffffffff ;  /* 0xffffffff0c0c7836 */ /* 0x000fd80000000000 */
[----:B----4-:R-:W-:Y:S05]  /*27fd0*/  @P0 BRA `(.L_x_1684) ;  /* 0xffffffec003c0947 */ /* 0x010fea000383ffff */
.L_x_1660:
[----:B------:R-:W-:Y:S04]  /*27fe0*/  BSSY B0, `(.L_x_1685) ;  /* 0x000000e000007945 */ /* 0x000fe80003800000 */
[----:B------:R-:W-:Y:S05]  /*27ff0*/  @P1 BRA `(.L_x_1686) ;  /* 0x0000000000301947 */ /* 0x000fea0003800000 */
[----:B------:R-:W2:Y:S01]  /*28000*/  S2R R5, SR_LANEID ;  /* 0x0000000000057919 */ /* 0x000ea20000000000 */
[----:B------:R-:W-:Y:S01]  /*28010*/  VOTEU.ANY UR4, UPT, PT ;  /* 0x0000000000047886 */ /* 0x000fe200038e0100 */
[----:B------:R-:W3:Y:S01]  /*28020*/  LDC.64 R2, c[0x0][0xc38] ;  /* 0x00030e00ff027b82 */ /* 0x000ee20000000a00 */
[----:B------:R-:W2:Y:S02]  /*28030*/  FLO.U32 R0, UR4 ;  /* 0x0000000400007d00 */ /* 0x000ea400080e0000 */
[----:B--2---:R-:W-:-:S06]  /*28040*/  ISETP.EQ.U32.AND P0, PT, R0, R5, PT ;  /* 0x000000050000720c */ /* 0x004fcc0003f02070 */
[----:B------:R-:W3:Y:S07]  /*28050*/  POPC R5, UR4 ;  /* 0x0000000400057d09 */ /* 0x000eee0008000000 */
[----:B---3--:R-:W2:Y:S01]  /*28060*/  @P0 ATOMG.E.ADD.STRONG.GPU PT, R3, desc[UR40][R2.64], R5 ;  /* 0x00000005020309a8 */ /* 0x008ea200081ee1e8 */
[----:B------:R-:W3:Y:S02]  /*28070*/  S2R R4, SR_LTMASK ;  /* 0x0000000000047919 */ /* 0x000ee40000003900 */
[----:B---3--:R-:W-:-:S04]  /*28080*/  LOP3.LUT R4, R4, UR4, RZ, 0xc0, !PT ;  /* 0x0000000404047c12 */ /* 0x008fc8000f8ec0ff */
[----:B-----5:R-:W3:Y:S01]  /*28090*/  POPC R7, R4 ;  /* 0x0000000400077309 */ /* 0x020ee20000000000 */
[----:B--2---:R-:W3:Y:S02]  /*280a0*/  SHFL.IDX PT, R0, R3, R0, 0x1f ;  /* 0x00001f0003007589 */ /* 0x004ee400000e0000 */
[----:B---3--:R-:W-:-:S07]  /*280b0*/  IADD3 R16, R0, UR38, R7 ;  /* 0x0000002600107c10 */ /* 0x008fce000fffe007 */
.L_x_1686:
[----:B------:R-:W-:Y:S05]  /*280c0*/  BSYNC B0 ;  /* 0x0000000000007941 */ /* 0x000fea0003800000 */
.L_x_1685:
[----:B------:R-:W-:-:S06]  /*280d0*/  UISETP.NE.AND UP0, UPT, UR36, 0x3, UPT ;  /* 0x000000032400788c */ /* 0x000fcc000bf05270 */
[----:B------:R-:W-:-:S13]  /*280e0*/  PLOP3.LUT P0, PT, PT, PT, UP0, 0x80, 0x0 ;  /* 0x000000000000781c */ /* 0x000fda0003f0f008 */
[----:B------:R-:W-:Y:S05]  /*280f0*/  @!P0 BRA `(.L_x_1687) ;  /* 0x0000000000048947 */ /* 0x000fea0003800000 */
[----:B------:R-:W-:Y:S01]  /*28100*/  BPT.TRAP 0x1 ;  /* 0x000000040000795c */ /* 0x000fe20000300000 */
.L_x_1687:
[----:B------:R-:W2:Y:S04]  /*28110*/  LDL R3, [R1+0x8] ;  /* 0x0000080001037983 */ /* 0x000ea80000100800 */
[----:B------:R-:W3:Y:S01]  /*28120*/  LDL R0, [R1] ;  /* 0x0000000001007983 */ /* 0x000ee20000100800 */
[----:B------:R-:W4:Y:S01]  /*28130*/  S2R R4, SR_CgaCtaId ;  /* 0x0000000000047919 */ /* 0x000f220000008800 */
[----:B------:R-:W-:-:S04]  /*28140*/  MOV R2, 0x400 ;  /* 0x0000040000027802 */ /* 0x000fc80000000f00 */
[----:B----4-:R-:W-:Y:S01]  /*28150*/  LEA R2, R4, R2, 0x18 ;  /* 0x0000000204027211 */ /* 0x010fe200078ec0ff */
[----:B------:R-:W-:Y:S01]  /*28160*/  BSSY B0, `(.L_x_1688) ;  /* 0x0000008000007945 */ /* 0x000fe20003800000 */
[----:B--2---:R-:W-:-:S04]  /*28170*/  LOP3.LUT R3, R3, 0x1, RZ, 0x3c, !PT ;  /* 0x0000000103037812 */ /* 0x004fc800078e3cff */
[----:B------:R-:W-:Y:S01]  /*28180*/  SHF.L.U32 R3, R3, 0x1f, RZ ;  /* 0x0000001f03037819 */ /* 0x000fe200000006ff */
[----:B---3--:R-:W-:-:S04]  /*28190*/  IMAD R12, R0, 0x8, R2 ;  /* 0x00000008000c7824 */ /* 0x008fc800078e0202 */
[----:B------:R-:W2:Y:S01]  /*281a0*/  SYNCS.PHASECHK.TRANS64.TRYWAIT P0, [R12+URZ+0x2a870], R3 ;  /* 0x02a870030c0075a7 */ /* 0x000ea2000800017f */
[----:B------:R-:W-:-:S05]  /*281b0*/  IMAD.U32 R0, RZ, RZ, UR39 ;  /* 0x00000027ff007e24 */ /* 0x000fca000f8e00ff */
[----:B------:R-:W-:Y:S01]  /*281c0*/  ISETP.NE.AND P2, PT, R0, 0x3, PT ;  /* 0x000000030000780c */ /* 0x000fe20003f45270 */
[----:B--2---:R-:W-:-:S12]  /*281d0*/  @!P0 BRA `(.L_x_1689) ;  /* 0x0000004000108947 */ /* 0x004fd80003800000 */
.L_x_1826:
[----:B------:R-:W-:Y:S05]  /*281e0*/  BSYNC B0 ;  /* 0x0000000000007941 */ /* 0x000fea0003800000 */
.L_x_1688:
[----:B------:R-:W-:Y:S05]  /*281f0*/  @!P2 BRA `(.L_x_1690) ;  /* 0x000000000004a947 */ /* 0x000fea0003800000 */
[----:B------:R-:W-:Y:S01]  /*28200*/  BPT.TRAP 0x1 ;  /* 0x000000040000795c */ /* 0x000fe20000300000 */
.L_x_1690:
[----:B--2---:R-:W2:Y:S04]  /*28210*/  LDL R3, [R1+0x8] ;  /* 0x0000080001037983 */ /* 0x004ea80000100800 */
[----:B------:R-:W3:Y:S04]  /*28220*/  LDL R0, [R1] ;  /* 0x0000000001007983 */ /* 0x000ee80000100800 */
[----:B------:R-:W4:Y:S04]  /*28230*/  LDL R2, [R1+0x24] ;  /* 0x0000240001027983 */ /* 0x000f280000100800 */
[----:B------:R-:W4:Y:S01]  /*28240*/  LDL R4, [R1+0x1c] ;  /* 0x00001c0001047983 */ /* 0x000f220000100800 */
[----:B------:R-:W-:Y:S01]  /*28250*/  MOV R5, 0x400 ;  /* 0x0000040000057802 */ /* 0x000fe20000000f00 */
[----:B-----5:R-:W0:Y:S03]  /*28260*/  S2R R6, SR_CgaCtaId ;  /* 0x0000000000067919 */ /* 0x020e260000008800 */
[----:B0-----:R-:W-:-:S02]  /*28270*/  LEA R5, R6, R5, 0x18 ;  /* 0x0000000506057211 */ /* 0x001fc400078ec0ff */
[----:B--2---:R-:W-:-:S04]  /*28280*/  SHF.L.U32 R3, R3, 0x1f, RZ ;  /* 0x0000001f03037819 */ /* 0x004fc800000006ff */
[----:B------:R-:W0:Y:S01]  /*28290*/  SYNCS.PHASECHK.TRANS64.TRYWAIT P0, [R12+URZ+0x2a860], R3 ;  /* 0x02a860030c0075a7 */ /* 0x000e22000800017f */
[----:B---3--:R-:W-:-:S05]  /*282a0*/  IMAD R0, R0, 0x6000, RZ ;  /* 0x0000600000007824 */ /* 0x008fca00078e02ff */
[C---:B----4-:R-:W-:Y:S02]  /*282b0*/  LOP3.LUT R2, R0.reuse, R2, RZ, 0xfc, !PT ;  /* 0x0000000200027212 */ /* 0x050fe400078efcff */
[----:B------:R-:W-:-:S03]  /*282c0*/  LOP3.LUT R4, R0, R4, RZ, 0xfc, !PT ;  /* 0x0000000400047212 */ /* 0x000fc600078efcff */
[C---:B------:R-:W-:Y:S02]  /*282d0*/  IMAD.IADD R0, R5.reuse, 0x1, R2 ;  /* 0x0000000105007824 */ /* 0x040fe400078e0202 */
[----:B------:R-:W-:Y:S01]  /*282e0*/  IMAD.IADD R2, R5, 0x1, R4 ;  /* 0x0000000105027824 */ /* 0x000fe200078e0204 */
[----:B0-----:R-:W-:Y:S06]  /*282f0*/  @!P0 BRA `(.L_x_1691) ;  /* 0x0000003c00dc8947 */ /* 0x001fec0003800000 */
.L_x_1827:
[----:B-1----:R-:W0:Y:S01]  /*28300*/  LDL R13, [R1+0x10] ;  /* 0x00001000010d7983 */ /* 0x002e220000100800 */
[----:B------:R-:W-:Y:S05]  /*28310*/  WARPSYNC.ALL ;  /* 0x0000000000007948 */ /* 0x000fea0003800000 */
[----:B------:R-:W1:Y:S04]  /*28320*/  LDSM.16.MT88.4 R4, [R0+0xc400] ;  /* 0x00c400000004783b */ /* 0x000e680000004200 */
[----:B------:R-:W2:Y:S01]  /*28330*/  LDL R14, [R1+0x20] ;  /* 0x00002000010e7983 */ /* 0x000ea20000100800 */
[----:B-1----:R-:W-:-:S02]  /*28340*/  PRMT R8, R4, 0x6420, R5 ;  /* 0x0000642004087816 */ /* 0x002fc40000000005 */
        /* <DEDUP_REMOVED lines=20> */
[----:B------:R-:W-:Y:S02]  /*28490*/  PRMT R11, R6, 0x7531, R7 ;  /* 0x00007531060b7816 */ /* 0x000fe40000000007 */
[----:B0-----:R-:W-:-:S05]  /*284a0*/  IADD3 R3, R13, 0x400, R2 ;  /* 0x000004000d037810 */ /* 0x001fca0007ffe002 */
[----:B------:R-:W-:Y:S04]  /*284b0*/  STSM.16.M88.4 [R3], R8 ;  /* 0x0000000803007844 */ /* 0x000fe80000000200 */
        /* <DEDUP_REMOVED lines=12> */
[----:B------:R-:W0:Y:S01]  /*28580*/  LDSM.16.MT88.4 R4, [R0+0xd400] ;  /* 0x00d400000004783b */ /* 0x000e220000004200 */
[----:B--2---:R-:W-:Y:S02]  /*28590*/  IADD3 R2, R14, 0x400, R2 ;  /* 0x000004000e027810 */ /* 0x004fe40007ffe002 */
[C-C-:B0-----:R-:W-:Y:S02]  /*285a0*/  PRMT R8, R4.reuse, 0x6420, R5.reuse ;  /* 0x0000642004087816 */ /* 0x141fe40000000005 */
[----:B------:R-:W-:Y:S02]  /*285b0*/  PRMT R9, R4, 0x7531, R5 ;  /* 0x0000753104097816 */ /* 0x000fe40000000005 */
[----:B------:R-:W-:-:S02]  /*285c0*/  PRMT R10, R6, 0x6420, R7 ;  /* 0x00006420060a7816 */ /* 0x000fc40000000007 */
[----:B------:R-:W-:-:S05]  /*285d0*/  PRMT R11, R6, 0x7531, R7 ;  /* 0x00007531060b7816 */ /* 0x000fca0000000007 */
        /* <DEDUP_REMOVED lines=12> */
[----:B------:R0:W-:Y:S04]  /*286a0*/  STSM.16.M88.4 [R2+0x4000], R8 ;  /* 0x0040000802007844 */ /* 0x0001e80000000200 */
[----:B------:R-:W1:Y:S01]  /*286b0*/  LDSM.16.MT88.4 R4, [R0+0xdc00] ;  /* 0x00dc00000004783b */ /* 0x000e620000004200 */
[----:B0-----:R-:W-:Y:S01]  /*286c0*/  IMAD.IADD R2, R13, 0x1, R2 ;  /* 0x000000010d027824 */ /* 0x001fe200078e0202 */
[C-C-:B-1----:R-:W-:Y:S02]  /*286d0*/  PRMT R8, R4.reuse, 0x6420, R5.reuse ;  /* 0x0000642004087816 */ /* 0x142fe40000000005 */
        /* <DEDUP_REMOVED lines=24> */
.L_x_1692:
[----:B0-----:R-:W2:Y:S01]  /*28860*/  LDL.LU R2, [R1] ;  /* 0x0000000001027983 */ /* 0x001ea20000300800 */
[----:B-1----:R-:W-:Y:S03]  /*28870*/  SYNCS.ARRIVE.TRANS64.A1T0 RZ, [R12+URZ+0x2a850], RZ ;  /* 0x02a850ff0cff79a7 */ /* 0x002fe6000810003f */
[----:B------:R-:W3:Y:S01]  /*28880*/  LDL.LU R3, [R1+0x8] ;  /* 0x0000080001037983 */ /* 0x000ee20000300800 */
[----:B------:R-:W-:-:S05]  /*28890*/  @!P1 VIADD R0, R12, 0x2a880 ;  /* 0x0002a8800c009836 */ /* 0x000fca0000000000 */
        /* <DEDUP_REMOVED lines=8> */
[----:B------:R0:W-:Y:S04]  /*28920*/  STL [R1], R0 ;  /* 0x0000000001007387 */ /* 0x0001e80000100800 */
[----:B------:R0:W-:Y:S02]  /*28930*/  STL [R1+0x8], R3 ;  /* 0x0000080301007387 */ /* 0x0001e40000100800 */
.L_x_1641:
[----:B------:R-:W-:Y:S05]  /*28940*/  BSYNC B6 ;  /* 0x0000000000067941 */ /* 0x000fea0003800000 */
.L_x_1639:
[----:B0-----:R-:W2:Y:S02]  /*28950*/  LDL R0, [R1+0x30] ;  /* 0x0000300001007983 */ /* 0x001ea40000100800 */
[----:B--2---:R-:W-:-:S13]  /*28960*/  LOP3.LUT P0, RZ, R0, 0x2, RZ, 0xc0, !PT ;  /* 0x0000000200ff7812 */ /* 0x004fda000780c0ff */
[----:B------:R-:W-:Y:S05]  /*28970*/  @!P0 BRA `(.L_x_1693) ;  /* 0x0000000000208947 */ /* 0x000fea0003800000 */
[----:B------:R-:W-:Y:S05]  /*28980*/  WARPSYNC.ALL ;  /* 0x0000000000007948 */ /* 0x000fea0003800000 */
[----:B------:R-:W0:Y:S08]  /*28990*/  S2UR UR5, SR_CgaCtaId ;  /* 0x00000000000579c3 */ /* 0x000e300000008800 */
[----:B------:R-:W-:Y:S06]  /*289a0*/  BAR.SYNC.DEFER_BLOCKING 0x5, 0x180 ;  /* 0x0146000000007b1d */ /* 0x000fec0000010000 */
[----:B------:R-:W-:-:S02]  /*289b0*/  UMOV UR4, 0x400 ;  /* 0x0000040000047882 */ /* 0x000fc40000000000 */
[----:B0-----:R-:W-:-:S09]  /*289c0*/  ULEA UR4, UR5, UR4, 0x18 ;  /* 0x0000000405047291 */ /* 0x001fd2000f8ec03f */
[----:B------:R-:W2:Y:S01]  /*289d0*/  LDS.128 R16, [UR4+0x2a8d0] ;  /* 0x02a8d004ff107984 */ /* 0x000ea20008000c00 */
[----:B------:R-:W-:Y:S06]  /*289e0*/  BAR.ARV 0x4, 0x180 ;  /* 0x0106000000007b1d */ /* 0x000fec0000002000 */
[----:B------:R-:W-:Y:S05]  /*289f0*/  BRA `(.L_x_1694) ;  /* 0x0000000800d07947 */ /* 0x000fea0003800000 */
.L_x_1693:
[----:B------:R-:W0:Y:S01]  /*28a00*/  S2R R0, SR_TID.X ;  /* 0x0000000000007919 */ /* 0x000e220000002100 */
[----:B------:R-:W-:Y:S01]  /*28a10*/  UMOV UR4, 0xffffffff ;  /* 0xffffffff00047882 */ /* 0x000fe20000000000 */
[----:B0-----:R-:W-:-:S04]  /*28a20*/  LOP3.LUT R4, R0, 0x1f, RZ, 0xc0, !PT ;  /* 0x0000001f00047812 */ /* 0x001fc800078ec0ff */
[----:B------:R-:W-:Y:S01]  /*28a30*/  ISETP.NE.AND P0, PT, R4, 0x1f, PT ;  /* 0x0000001f0400780c */ /* 0x000fe20003f05270 */
[----:B------:R-:W-:-:S12]  /*28a40*/  BRA.DIV UR4, `(.L_x_1695) ;  /* 0x0000003a041c7947 */ /* 0x000fd8000b800000 */
[----:B-1----:R-:W-:Y:S01]  /*28a50*/  IADD3 R5, R19, R4, RZ ;  /* 0x0000000413057210 */ /* 0x002fe20007ffe0ff */
[----:B------:R-:W-:-:S03]  /*28a60*/  ULDC UR4, c[0x0][0xc14] ;  /* 0x0003050000047ab9 */ /* 0x000fc60000000800 */
        /* <DEDUP_REMOVED lines=8> */
[C---:B------:R-:W-:Y:S01]  /*28af0*/  ISETP.GE.U32.AND P5, PT, R4.reuse, 0x10, PT ;  /* 0x000000100400780c */ /* 0x040fe20003fa6070 */
[----:B0-----:R-:W-:Y:S02]  /*28b00*/  IMAD.MOV.U32 R3, RZ, RZ, RZ ;  /* 0x000000ffff037224 */ /* 0x001fe400078e00ff */
[----:B--2---:R-:W-:Y:S01]  /*28b10*/  @!P1 IMAD.MOV.U32 R3, RZ, RZ, R2 ;  /* 0x000000ffff039224 */ /* 0x004fe200078e0002 */
[----:B------:R-:W-:-:S04]  /*28b20*/  ISETP.NE.AND P1, PT, R4, RZ, PT ;  /* 0x000000ff0400720c */ /* 0x000fc80003f25270 */
        /* <DEDUP_REMOVED lines=15> */
[----:B------:R0:W1:Y:S04]  /*28c20*/  SHFL.IDX PT, R5, R16, 0x1, 0x1f ;  /* 0x00201f0010057f89 */ /* 0x00006800000e0000 */
[----:B------:R0:W2:Y:S02]  /*28c30*/  SHFL.IDX PT, R14, R2, 0x1f, 0x1f ;  /* 0x03e01f00020e7f89 */ /* 0x0000a400000e0000 */
.L_x_1837:
[----:B------:R-:W-:Y:S02]  /*28c40*/  ULDC UR4, c[0x0][0xc10] ;  /* 0x0003040000047ab9 */ /* 0x000fe40000000800 */
[----:B------:R-:W-:-:S04]  /*28c50*/  IMAD.U32 R4, RZ, RZ, UR4 ;  /* 0x00000004ff047e24 */ /* 0x000fc8000f8e00ff */
[----:B0-2---:R-:W-:-:S04]  /*28c60*/  IMAD R16, R14, R4, RZ ;  /* 0x000000040e107224 */ /* 0x005fc800078e02ff */
[----:B-1----:R-:W-:-:S05]  /*28c70*/  IMAD.IADD R5, R5, 0x1, R16 ;  /* 0x0000000105057824 */ /* 0x002fca00078e0210 */
[----:B------:R-:W-:-:S13]  /*28c80*/  ISETP.GT.AND P6, PT, R5, R0, PT ;  /* 0x000000000500720c */ /* 0x000fda0003fc4270 */
[----:B------:R-:W-:Y:S05]  /*28c90*/  @P6 BRA `(.L_x_1696) ;  /* 0x00000000009c6947 */ /* 0x000fea0003800000 */
.L_x_1701:
[----:B0-----:R-:W0:Y:S01]  /*28ca0*/  LDC R2, c[0x0][0xc14] ;  /* 0x00030500ff027b82 */ /* 0x001e220000000800 */
[----:B------:R-:W-:-:S05]  /*28cb0*/  VIADD R19, R19, 0x1f ;  /* 0x0000001f13137836 */ /* 0x000fca0000000000 */
[----:B0-----:R-:W-:-:S13]  /*28cc0*/  ISETP.GE.AND P6, PT, R19, R2, PT ;  /* 0x000000021300720c */ /* 0x001fda0003fc6270 */
[----:B------:R-:W-:Y:S05]  /*28cd0*/  @P6 BRA `(.L_x_1697) ;  /* 0x0000000400d46947 */ /* 0x000fea0003800000 */
[----:B------:R-:W0:Y:S01]  /*28ce0*/  S2R R3, SR_TID.X ;  /* 0x0000000000037919 */ /* 0x000e220000002100 */
[----:B------:R-:W-:Y:S01]  /*28cf0*/  BSSY B0, `(.L_x_1698) ;  /* 0x0000009000007945 */ /* 0x000fe20003800000 */
[----:B0-----:R-:W-:-:S05]  /*28d00*/  LOP3.LUT R3, R3, 0x1f, RZ, 0xc0, !PT ;  /* 0x0000001f03037812 */ /* 0x001fca00078ec0ff */
[----:B------:R-:W-:Y:S02]  /*28d10*/  IMAD.IADD R7, R19, 0x1, R3 ;  /* 0x0000000113077824 */ /* 0x000fe400078e0203 */
[----:B------:R-:W-:-:S03]  /*28d20*/  IMAD.MOV.U32 R3, RZ, RZ, RZ ;  /* 0x000000ffff037224 */ /* 0x000fc600078e00ff */
[----:B------:R-:W-:-:S13]  /*28d30*/  ISETP.GE.OR P6, PT, R7, R2, !P0 ;  /* 0x000000020700720c */ /* 0x000fda00047c6670 */
[----:B------:R-:W-:Y:S05]  /*28d40*/  @P6 BRA `(.L_x_1699) ;  /* 0x00000000000c6947 */ /* 0x000fea0003800000 */
[----:B------:R-:W0:Y:S02]  /*28d50*/  LDC.64 R2, c[0x0][0xc58] ;  /* 0x00031600ff027b82 */ /* 0x000e240000000a00 */
[----:B0-----:R-:W-:-:S06]  /*28d60*/  IMAD.WIDE R2, R7, 0x4, R2 ;  /* 0x0000000407027825 */ /* 0x001fcc00078e0202 */
[----:B------:R0:W5:Y:S02]  /*28d70*/  LDG.E R3, desc[UR40][R2.64] ;  /* 0x0000002802037981 */ /* 0x000164000c1e1900 */
.L_x_1699:
[----:B------:R-:W-:Y:S05]  /*28d80*/  BSYNC B0 ;  /* 0x0000000000007941 */ /* 0x000fea0003800000 */
.L_x_1698:
[----:B------:R-:W-:-:S03]  /*28d90*/  UMOV UR4, 0xffffffff ;  /* 0xffffffff00047882 */ /* 0x000fc60000000000 */
[----:B------:R-:W-:Y:S05]  /*28da0*/  BRA.DIV UR4, `(.L_x_1700) ;  /* 0x0000003a04687947 */ /* 0x000fea000b800000 */
[----:B-----5:R-:W0:Y:S02]  /*28db0*/  SHFL.UP PT, R14, R3, 0x1, RZ ;  /* 0x04200000030e7989 */ /* 0x020e2400000e00ff */
        /* <DEDUP_REMOVED lines=14> */
[----:B------:R0:W1:Y:S02]  /*28ea0*/  SHFL.IDX PT, R14, R2, 0x1f, 0x1f ;  /* 0x03e01f00020e7f89 */ /* 0x00006400000e0000 */
.L_x_1845:
[----:B------:R-:W-:Y:S02]  /*28eb0*/  ULDC UR4, c[0x0][0xc10] ;  /* 0x0003040000047ab9 */ /* 0x000fe40000000800 */
[----:B------:R-:W-:-:S04]  /*28ec0*/  IMAD.U32 R4, RZ, RZ, UR4 ;  /* 0x00000004ff047e24 */ /* 0x000fc8000f8e00ff */
[----:B-1----:R-:W-:-:S04]  /*28ed0*/  IMAD R16, R14, R4, RZ ;  /* 0x000000040e107224 */ /* 0x002fc800078e02ff */
[----:B------:R-:W-:-:S05]  /*28ee0*/  IMAD.IADD R5, R16, 0x1, R5 ;  /* 0x0000000110057824 */ /* 0x000fca00078e0205 */
[----:B------:R-:W-:-:S13]  /*28ef0*/  ISETP.GT.AND P6, PT, R5, R0, PT ;  /* 0x000000000500720c */ /* 0x000fda0003fc4270 */
[----:B------:R-:W-:Y:S05]  /*28f00*/  @!P6 BRA `(.L_x_1701) ;  /* 0xfffffffc0064e947 */ /* 0x000fea000383ffff */
.L_x_1696:
        /* <DEDUP_REMOVED lines=8> */
.L_x_1849:
[----:B------:R-:W-:Y:S01]  /*28f90*/  ISETP.NE.AND P0, PT, R5, RZ, PT ;  /* 0x000000ff0500720c */ /* 0x000fe20003f05270 */
[----:B------:R-:W-:-:S12]  /*28fa0*/  IMAD.MOV.U32 R5, RZ, RZ, RZ ;  /* 0x000000ffff057224 */ /* 0x000fd800078e00ff */
[----:B------:R-:W-:Y:S05]  /*28fb0*/  @!P0 BRA `(.L_x_1703) ;  /* 0x0000000000108947 */ /* 0x000fea0003800000 */
[----:B------:R-:W-:Y:S01]  /*28fc0*/  UMOV UR4, 0xffffffff ;  /* 0xffffffff00047882 */ /* 0x000fe20000000000 */
[----:B------:R-:W-:Y:S02]  /*28fd0*/  VIADD R12, R6, 0xffffffff ;  /* 0xffffffff060c7836 */ /* 0x000fe40000000000 */
[----:B------:R-:W-:Y:S05]  /*28fe0*/  BRA.DIV UR4, `(.L_x_1704) ;  /* 0x0000003a04e07947 */ /* 0x000fea000b800000 */
[----:B------:R3:W4:Y:S02]  /*28ff0*/  SHFL.IDX PT, R5, R2, R12, 0x1f ;  /* 0x00001f0c02057589 */ /* 0x00072400000e0000 */
.L_x_1703:
[----:B01-3--:R-:W0:Y:S01]  /*29000*/  LDC.64 R2, c[0x0][0xc68] ;  /* 0x00031a00ff027b82 */ /* 0x00be220000000a00 */
[----:B------:R-:W-:-:S04]  /*29010*/  IMAD.IADD R19, R6, 0x1, R19 ;  /* 0x0000000106137824 */ /* 0x000fc800078e0213 */
[----:B0-----:R-:W-:-:S05]  /*29020*/  IMAD.WIDE R2, R19, 0x4, R2 ;  /* 0x0000000413027825 */ /* 0x001fca00078e0202 */
[----:B------:R-:W2:Y:S01]  /*29030*/  LDG.E R7, desc[UR40][R2.64] ;  /* 0x0000002802077981 */ /* 0x000ea2000c1e1900 */
[----:B----4-:R-:W-:-:S04]  /*29040*/  IMAD R16, R5, R4, R16 ;  /* 0x0000000405107224 */ /* 0x010fc800078e0210 */
[----:B------:R-:W-:Y:S02]  /*29050*/  IMAD.IADD R0, R0, 0x1, -R16 ;  /* 0x0000000100007824 */ /* 0x000fe400078e0a10 */
[----:B--2---:R-:W-:-:S05]  /*29060*/  IMAD R6, R17, R7, RZ ;  /* 0x0000000711067224 */ /* 0x004fca00078e02ff */
[----:B------:R-:W-:-:S04]  /*29070*/  IABS R8, R6 ;  /* 0x0000000600087213 */ /* 0x000fc80000000000 */
[----:B------:R-:W0:Y:S08]  /*29080*/  I2F.RP R2, R8 ;  /* 0x0000000800027306 */ /* 0x000e300000209400 */
[----:B0-----:R-:W0:Y:S02]  /*29090*/  MUFU.RCP R2, R2 ;  /* 0x0000000200027308 */ /* 0x001e240000001000 */
[----:B0-----:R-:W-:-:S06]  /*290a0*/  VIADD R2, R2, 0xffffffe ;  /* 0x0ffffffe02027836 */ /* 0x001fcc0000000000 */
[----:B------:R-:W0:Y:S02]  /*290b0*/  F2I.FTZ.U32.TRUNC.NTZ R3, R2 ;  /* 0x0000000200037305 */ /* 0x000e24000021f000 */
[----:B0-----:R-:W-:-:S04]  /*290c0*/  IMAD.MOV R2, RZ, RZ, -R3 ;  /* 0x000000ffff027224 */ /* 0x001fc800078e0a03 */
[----:B------:R-:W-:Y:S02]  /*290d0*/  IMAD R5, R2, R8, RZ ;  /* 0x0000000802057224 */ /* 0x000fe400078e02ff */
[----:B------:R-:W-:-:S04]  /*290e0*/  IMAD.MOV.U32 R2, RZ, RZ, RZ ;  /* 0x000000ffff027224 */ /* 0x000fc800078e00ff */
[----:B------:R-:W-:Y:S01]  /*290f0*/  IMAD.HI.U32 R5, R3, R5, R2 ;  /* 0x0000000503057227 */ /* 0x000fe200078e0002 */
[----:B------:R-:W-:Y:S02]  /*29100*/  IABS R2, R0 ;  /* 0x0000000000027213 */ /* 0x000fe40000000000 */
[----:B------:R-:W-:-:S03]  /*29110*/  IABS R3, R6 ;  /* 0x0000000600037213 */ /* 0x000fc60000000000 */
[----:B------:R-:W-:-:S04]  /*29120*/  IMAD.HI.U32 R5, R5, R2, RZ ;  /* 0x0000000205057227 */ /* 0x000fc800078e00ff */
[----:B------:R-:W-:-:S04]  /*29130*/  IMAD.MOV R3, RZ, RZ, -R3 ;  /* 0x000000ffff037224 */ /* 0x000fc800078e0a03 */
        /* <DEDUP_REMOVED lines=8> */
[----:B------:R-:W-:-:S04]  /*291c0*/  @P0 VIADD R5, R5, 0x1 ;  /* 0x0000000105050836 */ /* 0x000fc80000000000 */
[----:B------:R-:W-:-:S04]  /*291d0*/  IMAD.MOV.U32 R2, RZ, RZ, R5 ;  /* 0x000000ffff027224 */ /* 0x000fc800078e0005 */
[----:B------:R-:W-:Y:S01]  /*291e0*/  @!P2 IMAD.MOV R2, RZ, RZ, -R2 ;  /* 0x000000ffff02a224 */ /* 0x000fe200078e0a02 */
[----:B------:R-:W-:-:S05]  /*291f0*/  @!P1 LOP3.LUT R2, RZ, R6, RZ, 0x33, !PT ;  /* 0x00000006ff029212 */ /* 0x000fca00078e33ff */
[----:B------:R-:W-:Y:S02]  /*29200*/  IMAD R5, R7, R2, RZ ;  /* 0x0000000207057224 */ /* 0x000fe400078e02ff */
[----:B------:R-:W-:Y:S02]  /*29210*/  IMAD.MOV R2, RZ, RZ, -R2 ;  /* 0x000000ffff027224 */ /* 0x000fe400078e0a02 */
[----:B------:R-:W-:Y:S02]  /*29220*/  IMAD.MOV R3, RZ, RZ, -R5 ;  /* 0x000000ffff037224 */ /* 0x000fe400078e0a05 */
[----:B------:R-:W-:-:S03]  /*29230*/  IMAD R0, R6, R2, R0 ;  /* 0x0000000206007224 */ /* 0x000fc600078e0200 */
[----:B------:R-:W-:Y:S01]  /*29240*/  VIADDMNMX R4, R3, R4, R7, PT ;  /* 0x0000000403047246 */ /* 0x000fe20003800107 */
[----:B------:R-:W-:-:S03]  /*29250*/  IMAD.IADD R5, R0, 0x1, R5 ;  /* 0x0000000100057824 */ /* 0x000fc600078e0205 */
        /* <DEDUP_REMOVED lines=23> */
[----:B------:R-:W-:Y:S01]  /*293d0*/  @!P1 LOP3.LUT R2, RZ, R4, RZ, 0x33, !PT ;  /* 0x00000004ff029212 */ /* 0x000fe200078e33ff */
[----:B------:R-:W-:-:S04]  /*293e0*/  IMAD.MOV R4, RZ, RZ, -R4 ;  /* 0x000000ffff047224 */ /* 0x000fc800078e0a04 */
[----:B------:R-:W-:Y:S01]  /*293f0*/  IMAD R18, R2, R4, R5 ;  /* 0x0000000402127224 */ /* 0x000fe200078e0205 */
[----:B------:R-:W-:-:S05]  /*29400*/  LOP3.LUT R2, RZ, R2, RZ, 0x33, !PT ;  /* 0x00000002ff027212 */ /* 0x000fca00078e33ff */
[----:B------:R-:W-:Y:S01]  /*29410*/  IMAD.IADD R17, R17, 0x1, R2 ;  /* 0x0000000111117824 */ /* 0x000fe200078e0202 */
[----:B------:R-:W-:Y:S06]  /*29420*/  BRA `(.L_x_1705) ;  /* 0x00000000001c7947 */ /* 0x000fec0003800000 */
.L_x_1697:
[----:B------:R-:W-:Y:S01]  /*29430*/  UMOV UR4, URZ ;  /* 0x0000003f00047c82 */ /* 0x000fe20008000000 */
[----:B------:R-:W-:Y:S01]  /*29440*/  UMOV UR5, URZ ;  /* 0x0000003f00057c82 */ /* 0x000fe20008000000 */
[----:B------:R-:W-:Y:S01]  /*29450*/  ULDC UR6, c[0x0][0xc14] ;  /* 0x0003050000067ab9 */ /* 0x000fe20000000800 */
[----:B------:R-:W-:Y:S02]  /*29460*/  IMAD.MOV.U32 R16, RZ, RZ, R0 ;  /* 0x000000ffff107224 */ /* 0x000fe400078e0000 */
[----:B------:R-:W-:Y:S02]  /*29470*/  IMAD.U32 R17, RZ, RZ, UR4 ;  /* 0x00000004ff117e24 */ /* 0x000fe4000f8e00ff */
[----:B------:R-:W-:Y:S02]  /*29480*/  IMAD.U32 R18, RZ, RZ, UR5 ;  /* 0x00000005ff127e24 */ /* 0x000fe4000f8e00ff */
[----:B------:R-:W-:-:S07]  /*29490*/  IMAD.U32 R19, RZ, RZ, UR6 ;  /* 0x00000006ff137e24 */ /* 0x000fce000f8e00ff */
.L_x_1705:
[----:B------:R-:W0:Y:S01]  /*294a0*/  S2R R0, SR_TID.X ;  /* 0x0000000000007919 */ /* 0x000e220000002100 */
[----:B------:R-:W-:Y:S05]  /*294b0*/  WARPSYNC.ALL ;  /* 0x0000000000007948 */ /* 0x000fea0003800000 */
[----:B------:R-:W-:Y:S01]  /*294c0*/  BAR.SYNC.DEFER_BLOCKING 0x4, 0x180 ;  /* 0x0106000000007b1d */ /* 0x000fe20000010000 */
[----:B0-----:R-:W-:-:S04]  /*294d0*/  LOP3.LUT R0, R0, 0x1f, RZ, 0xc0, !PT ;  /* 0x0000001f00007812 */ /* 0x001fc800078ec0ff */
[----:B------:R-:W-:-:S13]  /*294e0*/  ISETP.NE.AND P0, PT, R0, RZ, PT ;  /* 0x000000ff0000720c */ /* 0x000fda0003f05270 */
[----:B------:R-:W0:Y:S01]  /*294f0*/  @!P0 S2R R3, SR_CgaCtaId ;  /* 0x0000000000038919 */ /* 0x000e220000008800 */
[----:B------:R-:W-:-:S04]  /*29500*/  @!P0 MOV R0, 0x400 ;  /* 0x0000040000008802 */ /* 0x000fc80000000f00 */
[----:B0-----:R-:W-:-:S05]  /*29510*/  @!P0 LEA R0, R3, R0, 0x18 ;  /* 0x0000000003008211 */ /* 0x001fca00078ec0ff */
[----:B------:R0:W-:Y:S01]  /*29520*/  @!P0 STS.128 [R0+0x2a8d0], R16 ;  /* 0x02a8d01000008388 */ /* 0x0001e20000000c00 */
[----:B------:R-:W-:Y:S06]  /*29530*/  BAR.ARV 0x5, 0x180 ;  /* 0x0146000000007b1d */ /* 0x000fec0000002000 */
.L_x_1694:
[----:B------:R-:W-:Y:S02]  /*29540*/  ULDC UR4, c[0x0][0xc14] ;  /* 0x0003050000047ab9 */ /* 0x000fe40000000800 */
[----:B--2---:R-:W-:-:S13]  /*29550*/  ISETP.GE.AND P0, PT, R19, UR4, PT ;  /* 0x0000000413007c0c */ /* 0x004fda000bf06270 */
[----:B------:R-:W-:Y:S05]  /*29560*/  @!P0 BRA `(.L_x_1706) ;  /* 0xffffff9c009c8947 */ /* 0x000fea000383ffff */
[----:B------:R-:W-:Y:S05]  /*29570*/  BSYNC B7 ;  /* 0x0000000000077941 */ /* 0x000fea0003800000 */
.L_x_1579:
        /* <DEDUP_REMOVED lines=12> */
.L_x_1852:
[----:B------:R-:W-:Y:S05]  /*29640*/  BSYNC B0 ;  /* 0x0000000000007941 */ /* 0x000fea0003800000 */
.L_x_1707:
[----:B------:R-:W-:-:S03]  /*29650*/  UMOV UR4, 0xffffffff ;  /* 0xffffffff00047882 */ /* 0x000fc60000000000 */
[----:B------:R-:W-:Y:S05]  /*29660*/  BRA.DIV UR4, `(.L_x_1709) ;  /* 0x00000036047c7947 */ /* 0x000fea000b800000 */
[----:B------:R-:W1:Y:S02]  /*29670*/  S2R R2, SR_TID.X ;  /* 0x0000000000027919 */ /* 0x000e640000002100 */
[----:B-1----:R-:W-:-:S04]  /*29680*/  SHF.R.U32.HI R2, RZ, 0x5, R2 ;  /* 0x00000005ff027819 */ /* 0x002fc80000011602 */
[----:B------:R-:W-:-:S05]  /*29690*/  LOP3.LUT R2, R2, 0x3, RZ, 0xc0, !PT ;  /* 0x0000000302027812 */ /* 0x000fca00078ec0ff */
[----:B------:R1:W2:Y:S02]  /*296a0*/  SHFL.IDX PT, R14, R2, RZ, 0x1f ;  /* 0x00001fff020e7589 */ /* 0x0002a400000e0000 */
.L_x_1855:
[----:B--2---:R-:W-:-:S13]  /*296b0*/  ISETP.NE.AND P0, PT, R14, RZ, PT ;  /* 0x000000ff0e00720c */ /* 0x004fda0003f05270 */
[----:B------:R-:W-:Y:S05]  /*296c0*/  @P0 BRA `(.L_x_1348) ;  /* 0x0000000000b00947 */ /* 0x000fea0003800000 */
[----:B------:R-:W-:-:S03]  /*296d0*/  UMOV UR4, 0xffffffff ;  /* 0xffffffff00047882 */ /* 0x000fc60000000000 */
[----:B------:R-:W-:Y:S05]  /*296e0*/  BRA.DIV UR4, `(.L_x_1710) ;  /* 0x0000003604907947 */ /* 0x000fea000b800000 */
[----:B------:R-:W-:-:S13]  /*296f0*/  ELECT P6, URZ, PT ;  /* 0x00000000003f782f */ /* 0x000fda00038c0000 */
.L_x_1858:
[----:B------:R-:W-:Y:S05]  /*29700*/  @!P6 BRA `(.L_x_1348) ;  /* 0x0000000000a0e947 */ /* 0x000fea0003800000 */
[----:B------:R-:W-:-:S06]  /*29710*/  ULOP3.LUT UR4, UR37, 0x2, URZ, 0xfc, !UPT ;  /* 0x0000000225047892 */ /* 0x000fcc000f8efc3f */
[----:B-1----:R-:W-:-:S05]  /*29720*/  IMAD.U32 R2, RZ, RZ, UR4 ;  /* 0x00000004ff027e24 */ /* 0x002fca000f8e00ff */
[----:B------:R-:W-:-:S13]  /*29730*/  ISETP.NE.AND P0, PT, R2, 0x3, PT ;  /* 0x000000030200780c */ /* 0x000fda0003f05270 */
[----:B------:R-:W-:Y:S05]  /*29740*/  @!P0 BRA `(.L_x_1711) ;  /* 0x0000000000048947 */ /* 0x000fea0003800000 */
[----:B------:R-:W-:Y:S01]  /*29750*/  BPT.TRAP 0x1 ;  /* 0x000000040000795c */ /* 0x000fe20000300000 */
.L_x_1711:
[----:B0-----:R-:W2:Y:S04]  /*29760*/  LDL R3, [R1] ;  /* 0x0000000001037983 */ /* 0x001ea80000100800 */
[----:B------:R-:W3:Y:S01]  /*29770*/  LDL.LU R7, [R1+0x8] ;  /* 0x0000080001077983 */ /* 0x000ee20000300800 */
[----:B------:R-:W-:-:S04]  /*29780*/  VIADD R2, R0, 0x2a840 ;  /* 0x0002a84000027836 */ /* 0x000fc80000000000 */
        /* <DEDUP_REMOVED lines=11> */
.L_x_1859:
[----:B------:R-:W1:Y:S02]  /*29840*/  SYNCS.PHASECHK.TRANS64.TRYWAIT P1, [R7+URZ], R2 ;  /* 0x00000002070075a7 */ /* 0x000e64000802017f */
[----:B-1----:R-:W-:Y:S05]  /*29850*/  @!P1 BRA `(.L_x_1713) ;  /* 0x0000003400689947 */ /* 0x002fea0003800000 */
.L_x_1860:
[----:B------:R-:W-:Y:S05]  /*29860*/  @!P0 BRA `(.L_x_1714) ;  /* 0x0000000000048947 */ /* 0x000fea0003800000 */
[----:B------:R-:W-:Y:S01]  /*29870*/  BPT.TRAP 0x1 ;  /* 0x000000040000795c */ /* 0x000fe20000300000 */
.L_x_1714:
[----:B------:R-:W2:Y:S02]  /*29880*/  LDL.LU R4, [R1] ;  /* 0x0000000001047983 */ /* 0x000ea40000300800 */
[----:B--2---:R-:W-:-:S04]  /*29890*/  IMAD R4, R4, 0x8, R0 ;  /* 0x0000000804047824 */ /* 0x004fc800078e0200 */
[----:B------:R-:W2:Y:S02]  /*298a0*/  SYNCS.PHASECHK.TRANS64.TRYWAIT P1, [R4+URZ+0x2a860], R5 ;  /* 0x02a86005040075a7 */ /* 0x000ea4000802017f */
[----:B--2---:R-:W-:Y:S05]  /*298b0*/  @!P1 BRA `(.L_x_1715) ;  /* 0x0000003400649947 */ /* 0x004fea0003800000 */
.L_x_1861:
[----:B------:R-:W-:Y:S05]  /*298c0*/  @!P0 BRA `(.L_x_1716) ;  /* 0x0000000000048947 */ /* 0x000fea0003800000 */
[----:B------:R-:W-:Y:S01]  /*298d0*/  BPT.TRAP 0x1 ;  /* 0x000000040000795c */ /* 0x000fe20000300000 */
.L_x_1716:
[----:B------:R-:W-:-:S04]  /*298e0*/  IMAD R3, R3, 0x8, R0 ;  /* 0x0000000803037824 */ /* 0x000fc800078e0200 */
[----:B------:R-:W3:Y:S02]  /*298f0*/  SYNCS.PHASECHK.TRANS64.TRYWAIT P1, [R3+URZ+0x2a860], R2 ;  /* 0x02a86002030075a7 */ /* 0x000ee4000802017f */
[----:B---3--:R-:W-:Y:S05]  /*29900*/  @!P1 BRA `(.L_x_1717) ;  /* 0x0000003400649947 */ /* 0x008fea0003800000 */
.L_x_1862:
[----:B------:R-:W-:Y:S05]  /*29910*/  @!P0 BRA `(.L_x_1718) ;  /* 0x0000000000048947 */ /* 0x000fea0003800000 */
[----:B------:R-:W-:Y:S01]  /*29920*/  BPT.TRAP 0x1 ;  /* 0x000000040000795c */ /* 0x000fe20000300000 */
.L_x_1718:
[----:B------:R-:W4:Y:S02]  /*29930*/  SYNCS.PHASECHK.TRANS64.TRYWAIT P0, [R4+URZ+0x2a880], R5 ;  /* 0x02a88005040075a7 */ /* 0x000f24000800017f */
[----:B----4-:R-:W-:Y:S05]  /*29940*/  @!P0 BRA `(.L_x_1719) ;  /* 0x0000003400688947 */ /* 0x010fea0003800000 */
.L_x_1720:
[----:B------:R0:W0:Y:S02]  /*29950*/  SYNCS.PHASECHK.TRANS64.TRYWAIT P0, [R3+URZ+0x2a880], R2 ;  /* 0x02a88002030075a7 */ /* 0x000024000800017f */
[----:B0-----:R-:W-:Y:S05]  /*29960*/  @!P0 NANOSLEEP.SYNCS 0x989680 ;  /* 0x009896800000895d */ /* 0x001fea0003900000 */
[----:B------:R-:W0:Y:S02]  /*29970*/  @!P0 SYNCS.PHASECHK.TRANS64 P0, [R3+URZ+0x2a880], R2 ;  /* 0x02a88002030085a7 */ /* 0x000e24000800007f */
[----:B0-----:R-:W-:Y:S05]  /*29980*/  @!P0 BRA `(.L_x_1720) ;  /* 0xfffffffc00f08947 */ /* 0x001fea000383ffff */
.L_x_1348:
[----:B------:R-:W-:Y:S05]  /*29990*/  BSYNC B8 ;  /* 0x0000000000087941 */ /* 0x000fea0003800000 */
.L_x_1345:
[----:B------:R-:W-:Y:S05]  /*299a0*/  EXIT ;  /* 0x000000000000794d */ /* 0x000fea0003800000 */
.L_x_1372:
[----:B0-----:R0:W1:Y:S02]  /*299b0*/  SYNCS.PHASECHK.TRANS64.TRYWAIT P5, [R94+URZ+0x2a890], R105 ;  /* 0x02a890695e0075a7 */ /* 0x00106400080a017f */
[----:B-1----:R-:W-:Y:S05]  /*299c0*/  @!P5 NANOSLEEP.SYNCS 0x989680 ;  /* 0x009896800000d95d */ /* 0x002fea0003900000 */
[----:B------:R-:W1:Y:S02]  /*299d0*/  @!P5 SYNCS.PHASECHK.TRANS64 P5, [R94+URZ+0x2a890], R105 ;  /* 0x02a890695e00d5a7 */ /* 0x000e6400080a007f */
[----:B-1----:R-:W-:Y:S05]  /*299e0*/  @!P5 BRA `(.L_x_1372) ;  /* 0xfffffffc00f0d947 */ /* 0x002fea000383ffff */
[----:B------:R-:W-:Y:S05]  /*299f0*/  BRA `(.L_x_1721) ;  /* 0xfffffd9400247947 */ /* 0x000fea000383ffff */
.L_x_1400:
[----:B-1----:R1:W2:Y:S02]  /*29a00*/  SYNCS.PHASECHK.TRANS64.TRYWAIT P5, [R94+URZ+0x2a890], R105 ;  /* 0x02a890695e0075a7 */ /* 0x0022a400080a017f */
[----:B--2---:R-:W-:Y:S05]  /*29a10*/  @!P5 NANOSLEEP.SYNCS 0x989680 ;  /* 0x009896800000d95d */ /* 0x004fea0003900000 */
[----:B------:R-:W2:Y:S02]  /*29a20*/  @!P5 SYNCS.PHASECHK.TRANS64 P5, [R94+URZ+0x2a890], R105 ;  /* 0x02a890695e00d5a7 */ /* 0x000ea400080a007f */
[----:B--2---:R-:W-:Y:S05]  /*29a30*/  @!P5 BRA `(.L_x_1400) ;  /* 0xfffffffc00f0d947 */ /* 0x004fea000383ffff */
[----:B------:R-:W-:Y:S05]  /*29a40*/  BRA `(.L_x_1722) ;  /* 0xfffffdc000f07947 */ /* 0x000fea000383ffff */
.L_x_1413:
[----:B0-----:R0:W1:Y:S02]  /*29a50*/  SYNCS.PHASECHK.TRANS64.TRYWAIT P4, [R94+URZ+0x2a890], R105 ;  /* 0x02a890695e0075a7 */ /* 0x001064000808017f */
[----:B-1----:R-:W-:Y:S05]  /*29a60*/  @!P4 NANOSLEEP.SYNCS 0x989680 ;  /* 0x009896800000c95d */ /* 0x002fea0003900000 */
[----:B------:R-:W1:Y:S02]  /*29a70*/  @!P4 SYNCS.PHASECHK.TRANS64 P4, [R94+URZ+0x2a890], R105 ;  /* 0x02a890695e00c5a7 */ /* 0x000e64000808007f */
[----:B-1----:R-:W-:Y:S05]  /*29a80*/  @!P4 BRA `(.L_x_1413) ;  /* 0xfffffffc00f0c947 */ /* 0x002fea000383ffff */
[----:B------:R-:W-:Y:S05]  /*29a90*/  BRA `(.L_x_1723) ;  /* 0xfffffdf000c07947 */ /* 0x000fea000383ffff */
.L_x_1417:
[----:B--2---:R2:W3:Y:S02]  /*29aa0*/  SYNCS.PHASECHK.TRANS64.TRYWAIT P3, [R94+URZ+0x2a8b0], R105 ;  /* 0x02a8b0695e0075a7 */ /* 0x0044e4000806017f */
[----:B---3--:R-:W-:Y:S05]  /*29ab0*/  @!P3 NANOSLEEP.SYNCS 0x989680 ;  /* 0x009896800000b95d */ /* 0x008fea0003900000 */
[----:B------:R-:W3:Y:S02]  /*29ac0*/  @!P3 SYNCS.PHASECHK.TRANS64 P3, [R94+URZ+0x2a8b0], R105 ;  /* 0x02a8b0695e00b5a7 */ /* 0x000ee4000806007f */
[----:B---3--:R-:W-:Y:S05]  /*29ad0*/  @!P3 BRA `(.L_x_1417) ;  /* 0xfffffffc00f0b947 */ /* 0x008fea000383ffff */
[----:B------:R-:W-:Y:S05]  /*29ae0*/  BRA `(.L_x_1724) ;  /* 0xfffffdf400587947 */ /* 0x000fea000383ffff */
.L_x_1431:
[----:B------:R-:W-:Y:S01]  /*29af0*/  BSSY B0, `(.L_x_1725) ;  /* 0x0000008000007945 */ /* 0x000fe20003800000 */
[----:B------:R-:W-:Y:S02]  /*29b00*/  IMAD.MOV.U32 R13, RZ, RZ, R231 ;  /* 0x000000ffff0d7224 */ /* 0x000fe400078e00e7 */
[----:B------:R-:W-:Y:S02]  /*29b10*/  IMAD.MOV.U32 R12, RZ, RZ, RZ ;  /* 0x000000ffff0c7224 */ /* 0x000fe400078e00ff */
[----:B------:R-:W-:Y:S02]  /*29b20*/  IMAD.MOV.U32 R11, RZ, RZ, 0x1f ;  /* 0x0000001fff0b7424 */ /* 0x000fe400078e00ff */
[----:B------:R-:W-:-:S07]  /*29b30*/  IMAD.MOV.U32 R15, RZ, RZ, -0x1 ;  /* 0xffffffffff0f7424 */ /* 0x000fce00078e00ff */
[----:B-----5:R-:W-:Y:S05]  /*29b40*/  WARPSYNC.COLLECTIVE R15, `(.L_x_1726) ;  /* 0x000000000f087348 */ /* 0x020fea0003c00000 */
[----:B------:R0:W1:Y:S02]  /*29b50*/  SHFL.IDX P6, R14, R13, R12, R11 ;  /* 0x0000000c0d0e7389 */ /* 0x00006400000c000b */
[----:B01---5:R-:W-:Y:S01]  /*29b60*/  ENDCOLLECTIVE ;  /* 0x000000000000791b */ /* 0x023fe20003800000 */
.L_x_1726:
[----:B------:R-:W-:Y:S05]  /*29b70*/  BSYNC B0 ;  /* 0x0000000000007941 */ /* 0x000fea0003800000 */
.L_x_1725:
[----:B------:R-:W-:Y:S01]  /*29b80*/  IMAD.MOV.U32 R208, RZ, RZ, R14 ;  /* 0x000000ffffd07224 */ /* 0x000fe200078e000e */
[----:B------:R-:W-:Y:S06]  /*29b90*/  BRA `(.L_x_1727) ;  /* 0xfffffe0000047947 */ /* 0x000fec000383ffff */
.L_x_1443:
[----:B------:R-:W-:Y:S01]  /*29ba0*/  BSSY B1, `(.L_x_1728) ;  /* 0x0000007000017945 */ /* 0x000fe20003800000 */
[----:B------:R-:W-:Y:S02]  /*29bb0*/  IMAD.MOV.U32 R12, RZ, RZ, RZ ;  /* 0x000000ffff0c7224 */ /* 0x000fe400078e00ff */
[----:B------:R-:W-:Y:S02]  /*29bc0*/  IMAD.MOV.U32 R11, RZ, RZ, 0x1e1f ;  /* 0x00001e1fff0b7424 */ /* 0x000fe400078e00ff */
[----:B------:R-:W-:-:S07]  /*29bd0*/  IMAD.MOV.U32 R15, RZ, RZ, -0x1 ;  /* 0xffffffffff0f7424 */ /* 0x000fce00078e00ff */
[----:B0----5:R-:W-:Y:S05]  /*29be0*/  WARPSYNC.COLLECTIVE R15, `(.L_x_1729) ;  /* 0x000000000f087348 */ /* 0x021fea0003c00000 */
[----:B------:R1:W2:Y:S02]  /*29bf0*/  SHFL.IDX P6, R14, R13, R12, R11 ;  /* 0x0000000c0d0e7389 */ /* 0x0002a400000c000b */
[----:B012--5:R-:W-:Y:S01]  /*29c00*/  ENDCOLLECTIVE ;  /* 0x000000000000791b */ /* 0x027fe20003800000 */
.L_x_1729:
[----:B------:R-:W-:Y:S05]  /*29c10*/  BSYNC B1 ;  /* 0x0000000000017941 */ /* 0x000fea0003800000 */
.L_x_1728:
[----:B------:R-:W-:Y:S05]  /*29c20*/  BRA `(.L_x_1730) ;  /* 0xfffffe0c00907947 */ /* 0x000fea000383ffff */
.L_x_1444:
[----:B------:R-:W-:Y:S01]  /*29c30*/  BSSY B1, `(.L_x_1731) ;  /* 0x0000008000017945 */ /* 0x000fe20003800000 */
[----:B------:R-:W-:Y:S02]  /*29c40*/  IMAD.MOV.U32 R13, RZ, RZ, R4 ;  /* 0x000000ffff0d7224 */ /* 0x000fe400078e0004 */
[----:B------:R-:W-:Y:S02]  /*29c50*/  IMAD.MOV.U32 R12, RZ, RZ, RZ ;  /* 0x000000ffff0c7224 */ /* 0x000fe400078e00ff */
[----:B------:R-:W-:Y:S02]  /*29c60*/  IMAD.MOV.U32 R11, RZ, RZ, 0x1e1f ;  /* 0x00001e1fff0b7424 */ /* 0x000fe400078e00ff */
[----:B------:R-:W-:-:S07]  /*29c70*/  IMAD.MOV.U32 R15, RZ, RZ, -0x1 ;  /* 0xffffffffff0f7424 */ /* 0x000fce00078e00ff */
[----:B0----5:R-:W-:Y:S05]  /*29c80*/  WARPSYNC.COLLECTIVE R15, `(.L_x_1732) ;  /* 0x000000000f087348 */ /* 0x021fea0003c00000 */
[----:B------:R1:W2:Y:S02]  /*29c90*/  SHFL.IDX P6, R14, R13, R12, R11 ;  /* 0x0000000c0d0e7389 */ /* 0x0002a400000c000b */
[----:B012--5:R-:W-:Y:S01]  /*29ca0*/  ENDCOLLECTIVE ;  /* 0x000000000000791b */ /* 0x027fe20003800000 */
.L_x_1732:
[----:B------:R-:W-:Y:S05]  /*29cb0*/  BSYNC B1 ;  /* 0x0000000000017941 */ /* 0x000fea0003800000 */
.L_x_1731:
[----:B------:R-:W-:Y:S05]  /*29cc0*/  BRA `(.L_x_1733) ;  /* 0xfffffe0c00707947 */ /* 0x000fea000383ffff */
.L_x_1445:
        /* <DEDUP_REMOVED lines=8> */
.L_x_1735:
[----:B------:R-:W-:Y:S05]  /*29d50*/  BSYNC B1 ;  /* 0x0000000000017941 */ /* 0x000fea0003800000 */
.L_x_1734:
[----:B------:R-:W-:Y:S05]  /*29d60*/  BRA `(.L_x_1736) ;  /* 0xfffffe0c00507947 */ /* 0x000fea000383ffff */
.L_x_1446:
        /* <DEDUP_REMOVED lines=8> */
.L_x_1738:
[----:B------:R-:W-:Y:S05]  /*29df0*/  BSYNC B1 ;  /* 0x0000000000017941 */ /* 0x000fea0003800000 */
.L_x_1737:
[----:B------:R-:W-:Y:S05]  /*29e00*/  BRA `(.L_x_1739) ;  /* 0xfffffe0c00307947 */ /* 0x000fea000383ffff */
.L_x_1448:
[----:B-1----:R1:W2:Y:S02]  /*29e10*/  SYNCS.PHASECHK.TRANS64.TRYWAIT P1, [R16+URZ+0x2a800], R3 ;  /* 0x02a80003100075a7 */ /* 0x0022a4000802017f */
[----:B--2---:R-:W-:Y:S05]  /*29e20*/  @!P1 NANOSLEEP.SYNCS 0x989680 ;  /* 0x009896800000995d */ /* 0x004fea0003900000 */
[----:B------:R-:W2:Y:S02]  /*29e30*/  @!P1 SYNCS.PHASECHK.TRANS64 P1, [R16+URZ+0x2a800], R3 ;  /* 0x02a80003100095a7 */ /* 0x000ea4000802007f */
[----:B--2---:R-:W-:Y:S05]  /*29e40*/  @!P1 BRA `(.L_x_1448) ;  /* 0xfffffffc00f09947 */ /* 0x004fea000383ffff */
[----:B------:R-:W-:Y:S05]  /*29e50*/  BRA `(.L_x_1740) ;  /* 0xfffffe0c003c7947 */ /* 0x000fea000383ffff */
.L_x_1462:
[----:B------:R-:W-:Y:S01]  /*29e60*/  BSSY B1, `(.L_x_1741) ;  /* 0x0000007000017945 */ /* 0x000fe20003800000 */
[----:B------:R-:W-:Y:S01]  /*29e70*/  IMAD.MOV.U32 R12, RZ, RZ, RZ ;  /* 0x000000ffff0c7224 */ /* 0x000fe200078e00ff */
[----:B------:R-:W-:Y:S01]  /*29e80*/  MOV R11, 0x1e1f ;  /* 0x00001e1f000b7802 */ /* 0x000fe20000000f00 */
[----:B------:R-:W-:-:S07]  /*29e90*/  IMAD.MOV.U32 R15, RZ, RZ, -0x1 ;  /* 0xffffffffff0f7424 */ /* 0x000fce00078e00ff */
[----:B0----5:R-:W-:Y:S05]  /*29ea0*/  WARPSYNC.COLLECTIVE R15, `(.L_x_1742) ;  /* 0x000000000f087348 */ /* 0x021fea0003c00000 */
[----:B------:R1:W2:Y:S02]  /*29eb0*/  SHFL.IDX P6, R14, R13, R12, R11 ;  /* 0x0000000c0d0e7389 */ /* 0x0002a400000c000b */
[----:B012--5:R-:W-:Y:S01]  /*29ec0*/  ENDCOLLECTIVE ;  /* 0x000000000000791b */ /* 0x027fe20003800000 */
.L_x_1742:
[----:B------:R-:W-:Y:S05]  /*29ed0*/  BSYNC B1 ;  /* 0x0000000000017941 */ /* 0x000fea0003800000 */
.L_x_1741:
[----:B------:R-:W-:Y:S05]  /*29ee0*/  BRA `(.L_x_1743) ;  /* 0xfffffe4000347947 */ /* 0x000fea000383ffff */
.L_x_1463:
        /* <DEDUP_REMOVED lines=8> */
.L_x_1745:
[----:B------:R-:W-:Y:S05]  /*29f70*/  BSYNC B1 ;  /* 0x0000000000017941 */ /* 0x000fea0003800000 */
.L_x_1744:
[----:B------:R-:W-:Y:S05]  /*29f80*/  BRA `(.L_x_1746) ;  /* 0xfffffe4000147947 */ /* 0x000fea000383ffff */
.L_x_1464:
        /* <DEDUP_REMOVED lines=8> */
.L_x_1748:
[----:B------:R-:W-:Y:S05]  /*2a010*/  BSYNC B1 ;  /* 0x0000000000017941 */ /* 0x000fea0003800000 */
.L_x_1747:
[----:B------:R-:W-:Y:S05]  /*2a020*/  BRA `(.L_x_1749) ;  /* 0xfffffe3c00f47947 */ /* 0x000fea000383ffff */
.L_x_1465:
        /* <DEDUP_REMOVED lines=8> */
.L_x_1751:
[----:B------:R-:W-:Y:S05]  /*2a0b0*/  BSYNC B1 ;  /* 0x0000000000017941 */ /* 0x000fea0003800000 */
.L_x_1750:
[----:B------:R-:W-:Y:S05]  /*2a0c0*/  BRA `(.L_x_1752) ;  /* 0xfffffe3c00d47947 */ /* 0x000fea000383ffff */
.L_x_1467:
[----:B-1----:R1:W2:Y:S02]  /*2a0d0*/  SYNCS.PHASECHK.TRANS64.TRYWAIT P1, [R16+URZ+0x2a800], R3 ;  /* 0x02a80003100075a7 */ /* 0x0022a4000802017f */
[----:B--2---:R-:W-:Y:S05]  /*2a0e0*/  @!P1 NANOSLEEP.SYNCS 0x989680 ;  /* 0x009896800000995d */ /* 0x004fea0003900000 */
[----:B------:R-:W2:Y:S02]  /*2a0f0*/  @!P1 SYNCS.PHASECHK.TRANS64 P1, [R16+URZ+0x2a800], R3 ;  /* 0x02a80003100095a7 */ /* 0x000ea4000802007f */
[----:B--2---:R-:W-:Y:S05]  /*2a100*/  @!P1 BRA `(.L_x_1467) ;  /* 0xfffffffc00f09947 */ /* 0x004fea000383ffff */
[----:B------:R-:W-:Y:S05]  /*2a110*/  BRA `(.L_x_1753) ;  /* 0xfffffe3c00e07947 */ /* 0x000fea000383ffff */
.L_x_1475:
[----:B--2---:R2:W3:Y:S02]  /*2a120*/  SYNCS.PHASECHK.TRANS64.TRYWAIT P2, [R3+URZ+0x2a830], R0 ;  /* 0x02a83000030075a7 */ /* 0x0044e4000804017f */
[----:B---3--:R-:W-:Y:S05]  /*2a130*/  @!P2 NANOSLEEP.SYNCS 0x989680 ;  /* 0x009896800000a95d */ /* 0x008fea0003900000 */
[----:B------:R-:W3:Y:S02]  /*2a140*/  @!P2 SYNCS.PHASECHK.TRANS64 P2, [R3+URZ+0x2a830], R0 ;  /* 0x02a830000300a5a7 */ /* 0x000ee4000804007f */
[----:B---3--:R-:W-:Y:S05]  /*2a150*/  @!P2 BRA `(.L_x_1475) ;  /* 0xfffffffc00f0a947 */ /* 0x008fea000383ffff */
[----:B------:R-:W-:Y:S05]  /*2a160*/  BRA `(.L_x_1474) ;  /* 0xfffffe7000087947 */ /* 0x000fea000383ffff */
.L_x_1493:
[----:B-1----:R1:W2:Y:S02]  /*2a170*/  SYNCS.PHASECHK.TRANS64.TRYWAIT P4, [R9+URZ+0x2a830], R8 ;  /* 0x02a83008090075a7 */ /* 0x0022a4000808017f */
[----:B--2---:R-:W-:Y:S05]  /*2a180*/  @!P4 NANOSLEEP.SYNCS 0x989680 ;  /* 0x009896800000c95d */ /* 0x004fea0003900000 */
[----:B------:R-:W2:Y:S02]  /*2a190*/  @!P4 SYNCS.PHASECHK.TRANS64 P4, [R9+URZ+0x2a830], R8 ;  /* 0x02a830080900c5a7 */ /* 0x000ea4000808007f */
[----:B--2---:R-:W-:Y:S05]  /*2a1a0*/  @!P4 BRA `(.L_x_1493) ;  /* 0xfffffffc00f0c947 */ /* 0x004fea000383ffff */
[----:B------:R-:W-:Y:S05]  /*2a1b0*/  BRA `(.L_x_1492) ;  /* 0xfffffea800a47947 */ /* 0x000fea000383ffff */
.L_x_1497:
[----:B-1----:R1:W2:Y:S02]  /*2a1c0*/  SYNCS.PHASECHK.TRANS64.TRYWAIT P3, [R9+URZ+0x2a850], R8 ;  /* 0x02a85008090075a7 */ /* 0x0022a4000806017f */
[----:B--2---:R-:W-:Y:S05]  /*2a1d0*/  @!P3 NANOSLEEP.SYNCS 0x989680 ;  /* 0x009896800000b95d */ /* 0x004fea0003900000 */
[----:B------:R-:W2:Y:S02]  /*2a1e0*/  @!P3 SYNCS.PHASECHK.TRANS64 P3, [R9+URZ+0x2a850], R8 ;  /* 0x02a850080900b5a7 */ /* 0x000ea4000806007f */
[----:B--2---:R-:W-:Y:S05]  /*2a1f0*/  @!P3 BRA `(.L_x_1497) ;  /* 0xfffffffc00f0b947 */ /* 0x004fea000383ffff */
[----:B------:R-:W-:Y:S05]  /*2a200*/  BRA `(.L_x_1494) ;  /* 0xfffffeac00807947 */ /* 0x000fea000383ffff */
.L_x_1517:
[----:B-1----:R1:W2:Y:S02]  /*2a210*/  SYNCS.PHASECHK.TRANS64.TRYWAIT P3, [R9+URZ+0x2a830], R8 ;  /* 0x02a83008090075a7 */ /* 0x0022a4000806017f */
[----:B--2---:R-:W-:Y:S05]  /*2a220*/  @!P3 NANOSLEEP.SYNCS 0x989680 ;  /* 0x009896800000b95d */ /* 0x004fea0003900000 */
[----:B------:R-:W2:Y:S02]  /*2a230*/  @!P3 SYNCS.PHASECHK.TRANS64 P3, [R9+URZ+0x2a830], R8 ;  /* 0x02a830080900b5a7 */ /* 0x000ea4000806007f */
[----:B--2---:R-:W-:Y:S05]  /*2a240*/  @!P3 BRA `(.L_x_1517) ;  /* 0xfffffffc00f0b947 */ /* 0x004fea000383ffff */
[----:B------:R-:W-:Y:S05]  /*2a250*/  BRA `(.L_x_1516) ;  /* 0xfffffee400747947 */ /* 0x000fea000383ffff */
.L_x_1521:
[----:B-1----:R1:W2:Y:S02]  /*2a260*/  SYNCS.PHASECHK.TRANS64.TRYWAIT P2, [R9+URZ+0x2a850], R8 ;  /* 0x02a85008090075a7 */ /* 0x0022a4000804017f */
[----:B--2---:R-:W-:Y:S05]  /*2a270*/  @!P2 NANOSLEEP.SYNCS 0x989680 ;  /* 0x009896800000a95d */ /* 0x004fea0003900000 */
[----:B------:R-:W2:Y:S02]  /*2a280*/  @!P2 SYNCS.PHASECHK.TRANS64 P2, [R9+URZ+0x2a850], R8 ;  /* 0x02a850080900a5a7 */ /* 0x000ea4000804007f */
[----:B--2---:R-:W-:Y:S05]  /*2a290*/  @!P2 BRA `(.L_x_1521) ;  /* 0xfffffffc00f0a947 */ /* 0x004fea000383ffff */
[----:B------:R-:W-:Y:S05]  /*2a2a0*/  BRA `(.L_x_1518) ;  /* 0xfffffee800607947 */ /* 0x000fea000383ffff */
.L_x_1529:
[----:B-1----:R1:W2:Y:S02]  /*2a2b0*/  SYNCS.PHASECHK.TRANS64.TRYWAIT P3, [R9+URZ+0x2a830], R8 ;  /* 0x02a83008090075a7 */ /* 0x0022a4000806017f */
[----:B--2---:R-:W-:Y:S05]  /*2a2c0*/  @!P3 NANOSLEEP.SYNCS 0x989680 ;  /* 0x009896800000b95d */ /* 0x004fea0003900000 */
[----:B------:R-:W2:Y:S02]  /*2a2d0*/  @!P3 SYNCS.PHASECHK.TRANS64 P3, [R9+URZ+0x2a830], R8 ;  /* 0x02a830080900b5a7 */ /* 0x000ea4000806007f */
[----:B--2---:R-:W-:Y:S05]  /*2a2e0*/  @!P3 BRA `(.L_x_1529) ;  /* 0xfffffffc00f0b947 */ /* 0x004fea000383ffff */
[----:B------:R-:W-:Y:S05]  /*2a2f0*/  BRA `(.L_x_1528) ;  /* 0xffffff0c00e47947 */ /* 0x000fea000383ffff */
.L_x_1533:
[----:B-1----:R1:W2:Y:S02]  /*2a300*/  SYNCS.PHASECHK.TRANS64.TRYWAIT P2, [R9+URZ+0x2a850], R8 ;  /* 0x02a85008090075a7 */ /* 0x0022a4000804017f */
[----:B--2---:R-:W-:Y:S05]  /*2a310*/  @!P2 NANOSLEEP.SYNCS 0x989680 ;  /* 0x009896800000a95d */ /* 0x004fea0003900000 */
[----:B------:R-:W2:Y:S02]  /*2a320*/  @!P2 SYNCS.PHASECHK.TRANS64 P2, [R9+URZ+0x2a850], R8 ;  /* 0x02a850080900a5a7 */ /* 0x000ea4000804007f */
[----:B--2---:R-:W-:Y:S05]  /*2a330*/  @!P2 BRA `(.L_x_1533) ;  /* 0xfffffffc00f0a947 */ /* 0x004fea000383ffff */
[----:B------:R-:W-:Y:S05]  /*2a340*/  BRA `(.L_x_1530) ;  /* 0xffffff1000d07947 */ /* 0x000fea000383ffff */
.L_x_1547:
[----:B-1----:R1:W2:Y:S02]  /*2a350*/  SYNCS.PHASECHK.TRANS64.TRYWAIT P1, [R11+URZ+0x2a850], R0 ;  /* 0x02a850000b0075a7 */ /* 0x0022a4000802017f */
[----:B--2---:R-:W-:Y:S05]  /*2a360*/  @!P1 NANOSLEEP.SYNCS 0x989680 ;  /* 0x009896800000995d */ /* 0x004fea0003900000 */
[----:B------:R-:W2:Y:S02]  /*2a370*/  @!P1 SYNCS.PHASECHK.TRANS64 P1, [R11+URZ+0x2a850], R0 ;  /* 0x02a850000b0095a7 */ /* 0x000ea4000802007f */
[----:B--2---:R-:W-:Y:S05]  /*2a380*/  @!P1 BRA `(.L_x_1547) ;  /* 0xfffffffc00f09947 */ /* 0x004fea000383ffff */
[----:B------:R-:W-:Y:S05]  /*2a390*/  BRA `(.L_x_1546) ;  /* 0xffffff48002c7947 */ /* 0x000fea000383ffff */
.L_x_1551:
[----:B------:R-:W-:Y:S01]  /*2a3a0*/  SEL R21, R48, R35, P0 ;  /* 0x0000002330157207 */ /* 0x000fe20000000000 */
[----:B------:R-:W-:Y:S01]  /*2a3b0*/  IMAD.MOV.U32 R15, RZ, RZ, -0x1 ;  /* 0xffffffffff0f7424 */ /* 0x000fe200078e00ff */
[----:B------:R-:W-:Y:S02]  /*2a3c0*/  SEL R24, R35, R48, P0 ;  /* 0x0000003023187207 */ /* 0x000fe40000000000 */
[----:B------:R-:W-:Y:S02]  /*2a3d0*/  SEL R25, R56, R41, P0 ;  /* 0x0000002938197207 */ /* 0x000fe40000000000 */
[----:B------:R-:W-:Y:S02]  /*2a3e0*/  SEL R28, R41, R56, P0 ;  /* 0x00000038291c7207 */ /* 0x000fe40000000000 */
[----:B------:R-:W-:Y:S02]  /*2a3f0*/  SEL R37, R53, R52, P0 ;  /* 0x0000003435257207 */ /* 0x000fe40000000000 */
[----:B------:R-:W-:-:S02]  /*2a400*/  SEL R48, R52, R53, P0 ;  /* 0x0000003534307207 */ /* 0x000fc40000000000 */
[----:B------:R-:W-:Y:S02]  /*2a410*/  SEL R41, R11, R12, P0 ;  /* 0x0000000c0b297207 */ /* 0x000fe40000000000 */
[----:B------:R-:W-:Y:S01]  /*2a420*/  SEL R52, R12, R11, P0 ;  /* 0x0000000b0c347207 */ /* 0x000fe20000000000 */
[----:B------:R-:W-:Y:S01]  /*2a430*/  IMAD.MOV.U32 R12, RZ, RZ, R0 ;  /* 0x000000ffff0c7224 */ /* 0x000fe200078e0000 */
[----:B------:R-:W-:Y:S01]  /*2a440*/  SEL R7, R27, R10, P0 ;  /* 0x0000000a1b077207 */ /* 0x000fe20000000000 */
[----:B------:R-:W-:Y:S01]  /*2a450*/  IMAD.MOV.U32 R11, RZ, RZ, 0x1c1f ;  /* 0x00001c1fff0b7424 */ /* 0x000fe200078e00ff */
[----:B------:R-:W-:Y:S02]  /*2a460*/  SEL R9, R5, R34, P0 ;  /* 0x0000002205097207 */ /* 0x000fe40000000000 */
[----:B------:R-:W-:-:S07]  /*2a470*/  SEL R20, R34, R5, P0 ;  /* 0x0000000522147207 */ /* 0x000fce0000000000 */
[----:B01----:R-:W-:Y:S05]  /*2a480*/  WARPSYNC.COLLECTIVE R15, `(.L_x_1754) ;  /* 0x000000000f087348 */ /* 0x003fea0003c00000 */
[----:B------:R2:W3:Y:S02]  /*2a490*/  SHFL.IDX P6, R14, R13, R12, R11 ;  /* 0x0000000c0d0e7389 */ /* 0x0004e400000c000b */
[----:B0123--:R-:W-:Y:S01]  /*2a4a0*/  ENDCOLLECTIVE ;  /* 0x000000000000791b */ /* 0x00ffe20003800000 */
.L_x_1754:
        /* <DEDUP_REMOVED lines=19> */
.L_x_1755:
        /* <DEDUP_REMOVED lines=19> */
.L_x_1756:
        /* <DEDUP_REMOVED lines=12> */
[----:B------:R-:W-:Y:S01]  /*2a7d0*/  SEL R6, R5, R6, P0 ;  /* 0x0000000605067207 */ /* 0x000fe20000000000 */
[----:B------:R-:W-:-:S07]  /*2a7e0*/  IMAD.MOV.U32 R10, RZ, RZ, R14 ;  /* 0x000000ffff0a7224 */ /* 0x000fce00078e000e */
[----:B------:R-:W-:Y:S05]  /*2a7f0*/  WARPSYNC.COLLECTIVE R15, `(.L_x_1757) ;  /* 0x000000000f087348 */ /* 0x000fea0003c00000 */
[----:B------:R0:W1:Y:S02]  /*2a800*/  SHFL.IDX P6, R14, R13, R12, R11 ;  /* 0x0000000c0d0e7389 */ /* 0x00006400000c000b */
[----:B01----:R-:W-:Y:S01]  /*2a810*/  ENDCOLLECTIVE ;  /* 0x000000000000791b */ /* 0x003fe20003800000 */
.L_x_1757:
[----:B------:R-:W-:Y:S02]  /*2a820*/  IMAD.MOV.U32 R13, RZ, RZ, R9 ;  /* 0x000000ffff0d7224 */ /* 0x000fe400078e0009 */
[----:B------:R-:W-:Y:S02]  /*2a830*/  IMAD.MOV.U32 R12, RZ, RZ, R0 ;  /* 0x000000ffff0c7224 */ /* 0x000fe400078e0000 */
[----:B------:R-:W-:-:S07]  /*2a840*/  IMAD.MOV.U32 R7, RZ, RZ, R14 ;  /* 0x000000ffff077224 */ /* 0x000fce00078e000e */
[----:B------:R-:W-:Y:S05]  /*2a850*/  WARPSYNC.COLLECTIVE R15, `(.L_x_1758) ;  /* 0x000000000f087348 */ /* 0x000fea0003c00000 */
[----:B------:R0:W1:Y:S02]  /*2a860*/  SHFL.IDX P6, R14, R13, R12, R11 ;  /* 0x0000000c0d0e7389 */ /* 0x00006400000c000b */
[----:B01----:R-:W-:Y:S01]  /*2a870*/  ENDCOLLECTIVE ;  /* 0x000000000000791b */ /* 0x003fe20003800000 */
.L_x_1758:
        /* <DEDUP_REMOVED lines=8> */
.L_x_1759:
[----:B------:R-:W-:Y:S02]  /*2a900*/  IMAD.MOV.U32 R13, RZ, RZ, R21 ;  /* 0x000000ffff0d7224 */ /* 0x000fe400078e0015 */
[----:B------:R-:W-:Y:S02]  /*2a910*/  IMAD.MOV.U32 R12, RZ, RZ, R0 ;  /* 0x000000ffff0c7224 */ /* 0x000fe400078e0000 */
[----:B------:R-:W-:-:S07]  /*2a920*/  IMAD.MOV.U32 R9, RZ, RZ, R14 ;  /* 0x000000ffff097224 */ /* 0x000fce00078e000e */
[----:B------:R-:W-:Y:S05]  /*2a930*/  WARPSYNC.COLLECTIVE R15, `(.L_x_1760) ;  /* 0x000000000f087348 */ /* 0x000fea0003c00000 */
[----:B------:R0:W1:Y:S02]  /*2a940*/  SHFL.IDX P6, R14, R13, R12, R11 ;  /* 0x0000000c0d0e7389 */ /* 0x00006400000c000b */
[----:B01----:R-:W-:Y:S01]  /*2a950*/  ENDCOLLECTIVE ;  /* 0x000000000000791b */ /* 0x003fe20003800000 */
.L_x_1760:
        /* <DEDUP_REMOVED lines=8> */
.L_x_1761:
[----:B------:R-:W-:Y:S02]  /*2a9e0*/  IMAD.MOV.U32 R13, RZ, RZ, R25 ;  /* 0x000000ffff0d7224 */ /* 0x000fe400078e0019 */
[----:B------:R-:W-:Y:S02]  /*2a9f0*/  IMAD.MOV.U32 R12, RZ, RZ, R0 ;  /* 0x000000ffff0c7224 */ /* 0x000fe400078e0000 */
[----:B------:R-:W-:-:S07]  /*2aa00*/  IMAD.MOV.U32 R21, RZ, RZ, R14 ;  /* 0x000000ffff157224 */ /* 0x000fce00078e000e */
[----:B------:R-:W-:Y:S05]  /*2aa10*/  WARPSYNC.COLLECTIVE R15, `(.L_x_1762) ;  /* 0x000000000f087348 */ /* 0x000fea0003c00000 */
[----:B------:R0:W1:Y:S02]  /*2aa20*/  SHFL.IDX P6, R14, R13, R12, R11 ;  /* 0x0000000c0d0e7389 */ /* 0x00006400000c000b */
[----:B01----:R-:W-:Y:S01]  /*2aa30*/  ENDCOLLECTIVE ;  /* 0x000000000000791b */ /* 0x003fe20003800000 */
.L_x_1762:
        /* <DEDUP_REMOVED lines=8> */
.L_x_1763:
[----:B------:R-:W-:Y:S02]  /*2aac0*/  IMAD.MOV.U32 R13, RZ, RZ, R27 ;  /* 0x000000ffff0d7224 */ /* 0x000fe400078e001b */
[----:B------:R-:W-:Y:S02]  /*2aad0*/  IMAD.MOV.U32 R12, RZ, RZ, R0 ;  /* 0x000000ffff0c7224 */ /* 0x000fe400078e0000 */
[----:B------:R-:W-:-:S07]  /*2aae0*/  IMAD.MOV.U32 R25, RZ, RZ, R14 ;  /* 0x000000ffff197224 */ /* 0x000fce00078e000e */
[----:B------:R-:W-:Y:S05]  /*2aaf0*/  WARPSYNC.COLLECTIVE R15, `(.L_x_1764) ;  /* 0x000000000f087348 */ /* 0x000fea0003c00000 */
[----:B------:R0:W1:Y:S02]  /*2ab00*/  SHFL.IDX P6, R14, R13, R12, R11 ;  /* 0x0000000c0d0e7389 */ /* 0x00006400000c000b */
[----:B01----:R-:W-:Y:S01]  /*2ab10*/  ENDCOLLECTIVE ;  /* 0x000000000000791b */ /* 0x003fe20003800000 */
.L_x_1764:
        /* <DEDUP_REMOVED lines=8> */
.L_x_1765:
[----:B------:R-:W-:Y:S02]  /*2aba0*/  IMAD.MOV.U32 R13, RZ, RZ, R29 ;  /* 0x000000ffff0d7224 */ /* 0x000fe400078e001d */
[----:B------:R-:W-:Y:S02]  /*2abb0*/  IMAD.MOV.U32 R12, RZ, RZ, R0 ;  /* 0x000000ffff0c7224 */ /* 0x000fe400078e0000 */
[----:B------:R-:W-:-:S07]  /*2abc0*/  IMAD.MOV.U32 R27, RZ, RZ, R14 ;  /* 0x000000ffff1b7224 */ /* 0x000fce00078e000e */
[----:B------:R-:W-:Y:S05]  /*2abd0*/  WARPSYNC.COLLECTIVE R15, `(.L_x_1766) ;  /* 0x000000000f087348 */ /* 0x000fea0003c00000 */
[----:B------:R0:W1:Y:S02]  /*2abe0*/  SHFL.IDX P6, R14, R13, R12, R11 ;  /* 0x0000000c0d0e7389 */ /* 0x00006400000c000b */
[----:B01----:R-:W-:Y:S01]  /*2abf0*/  ENDCOLLECTIVE ;  /* 0x000000000000791b */ /* 0x003fe20003800000 */
.L_x_1766:
        /* <DEDUP_REMOVED lines=8> */
.L_x_1767:
[----:B------:R-:W-:Y:S02]  /*2ac80*/  IMAD.MOV.U32 R13, RZ, RZ, R31 ;  /* 0x000000ffff0d7224 */ /* 0x000fe400078e001f */
[----:B------:R-:W-:Y:S02]  /*2ac90*/  IMAD.MOV.U32 R12, RZ, RZ, R0 ;  /* 0x000000ffff0c7224 */ /* 0x000fe400078e0000 */
[----:B------:R-:W-:-:S07]  /*2aca0*/  IMAD.MOV.U32 R40, RZ, RZ, R14 ;  /* 0x000000ffff287224 */ /* 0x000fce00078e000e */
[----:B------:R-:W-:Y:S05]  /*2acb0*/  WARPSYNC.COLLECTIVE R15, `(.L_x_1768) ;  /* 0x000000000f087348 */ /* 0x000fea0003c00000 */
[----:B------:R0:W1:Y:S02]  /*2acc0*/  SHFL.IDX P6, R14, R13, R12, R11 ;  /* 0x0000000c0d0e7389 */ /* 0x00006400000c000b */
[----:B01----:R-:W-:Y:S01]  /*2acd0*/  ENDCOLLECTIVE ;  /* 0x000000000000791b */ /* 0x003fe20003800000 */
.L_x_1768:
[----:B------:R-:W-:Y:S02]  /*2ace0*/  IMAD.MOV.U32 R13, RZ, RZ, R42 ;  /* 0x000000ffff0d7224 */ /* 0x000fe400078e002a */
[----:B------:R-:W-:Y:S02]  /*2acf0*/  IMAD.MOV.U32 R12, RZ, RZ, R3 ;  /* 0x000000ffff0c7224 */ /* 0x000fe400078e0003 */
[----:B------:R-:W-:-:S07]  /*2ad00*/  IMAD.MOV.U32 R31, RZ, RZ, R14 ;  /* 0x000000ffff1f7224 */ /* 0x000fce00078e000e */
[----:B------:R-:W-:Y:S05]  /*2ad10*/  WARPSYNC.COLLECTIVE R15, `(.L_x_1769) ;  /* 0x000000000f087348 */ /* 0x000fea0003c00000 */
[----:B------:R0:W1:Y:S02]  /*2ad20*/  SHFL.IDX P6, R14, R13, R12, R11 ;  /* 0x0000000c0d0e7389 */ /* 0x00006400000c000b */
[----:B01----:R-:W-:Y:S01]  /*2ad30*/  ENDCOLLECTIVE ;  /* 0x000000000000791b */ /* 0x003fe20003800000 */
.L_x_1769:
[----:B------:R-:W-:Y:S02]  /*2ad40*/  IMAD.MOV.U32 R13, RZ, RZ, R33 ;  /* 0x000000ffff0d7224 */ /* 0x000fe400078e0021 */
[----:B------:R-:W-:Y:S02]  /*2ad50*/  IMAD.MOV.U32 R12, RZ, RZ, R0 ;  /* 0x000000ffff0c7224 */ /* 0x000fe400078e0000 */
[----:B------:R-:W-:-:S07]  /*2ad60*/  IMAD.MOV.U32 R42, RZ, RZ, R14 ;  /* 0x000000ffff2a7224 */ /* 0x000fce00078e000e */
[----:B------:R-:W-:Y:S05]  /*2ad70*/  WARPSYNC.COLLECTIVE R15, `(.L_x_1770) ;  /* 0x000000000f087348 */ /* 0x000fea0003c00000 */
[----:B------:R0:W1:Y:S02]  /*2ad80*/  SHFL.IDX P6, R14, R13, R12, R11 ;  /* 0x0000000c0d0e7389 */ /* 0x00006400000c000b */
[----:B01----:R-:W-:Y:S01]  /*2ad90*/  ENDCOLLECTIVE ;  /* 0x000000000000791b */ /* 0x003fe20003800000 */
.L_x_1770:
[----:B------:R-:W-:Y:S02]  /*2ada0*/  IMAD.MOV.U32 R13, RZ, RZ, R44 ;  /* 0x000000ffff0d7224 */ /* 0x000fe400078e002c */
[----:B------:R-:W-:Y:S02]  /*2adb0*/  IMAD.MOV.U32 R12, RZ, RZ, R3 ;  /* 0x000000ffff0c7224 */ /* 0x000fe400078e0003 */
[----:B------:R-:W-:-:S07]  /*2adc0*/  IMAD.MOV.U32 R33, RZ, RZ, R14 ;  /* 0x000000ffff217224 */ /* 0x000fce00078e000e */
[----:B------:R-:W-:Y:S05]  /*2add0*/  WARPSYNC.COLLECTIVE R15, `(.L_x_1771) ;  /* 0x000000000f087348 */ /* 0x000fea0003c00000 */
[----:B------:R0:W1:Y:S02]  /*2ade0*/  SHFL.IDX P6, R14, R13, R12, R11 ;  /* 0x0000000c0d0e7389 */ /* 0x00006400000c000b */
[----:B01----:R-:W-:Y:S01]  /*2adf0*/  ENDCOLLECTIVE ;  /* 0x000000000000791b */ /* 0x003fe20003800000 */
.L_x_1771:
[----:B------:R-:W-:Y:S02]  /*2ae00*/  IMAD.MOV.U32 R13, RZ, RZ, R35 ;  /* 0x000000ffff0d7224 */ /* 0x000fe400078e0023 */
[----:B------:R-:W-:Y:S02]  /*2ae10*/  IMAD.MOV.U32 R12, RZ, RZ, R0 ;  /* 0x000000ffff0c7224 */ /* 0x000fe400078e0000 */
[----:B------:R-:W-:-:S07]  /*2ae20*/  IMAD.MOV.U32 R44, RZ, RZ, R14 ;  /* 0x000000ffff2c7224 */ /* 0x000fce00078e000e */
[----:B------:R-:W-:Y:S05]  /*2ae30*/  WARPSYNC.COLLECTIVE R15, `(.L_x_1772) ;  /* 0x000000000f087348 */ /* 0x000fea0003c00000 */
[----:B------:R0:W1:Y:S02]  /*2ae40*/  SHFL.IDX P6, R14, R13, R12, R11 ;  /* 0x0000000c0d0e7389 */ /* 0x00006400000c000b */
[----:B01----:R-:W-:Y:S01]  /*2ae50*/  ENDCOLLECTIVE ;  /* 0x000000000000791b */ /* 0x003fe20003800000 */
.L_x_1772:
[----:B------:R-:W-:Y:S02]  /*2ae60*/  IMAD.MOV.U32 R13, RZ, RZ, R46 ;  /* 0x000000ffff0d7224 */ /* 0x000fe400078e002e */
[----:B------:R-:W-:Y:S02]  /*2ae70*/  IMAD.MOV.U32 R12, RZ, RZ, R3 ;  /* 0x000000ffff0c7224 */ /* 0x000fe400078e0003 */
[----:B------:R-:W-:-:S07]  /*2ae80*/  IMAD.MOV.U32 R35, RZ, RZ, R14 ;  /* 0x000000ffff237224 */ /* 0x000fce00078e000e */
[----:B------:R-:W-:Y:S05]  /*2ae90*/  WARPSYNC.COLLECTIVE R15, `(.L_x_1773) ;  /* 0x000000000f087348 */ /* 0x000fea0003c00000 */
[----:B------:R0:W1:Y:S02]  /*2aea0*/  SHFL.IDX P6, R14, R13, R12, R11 ;  /* 0x0000000c0d0e7389 */ /* 0x00006400000c000b */
[----:B01----:R-:W-:Y:S01]  /*2aeb0*/  ENDCOLLECTIVE ;  /* 0x000000000000791b */ /* 0x003fe20003800000 */
.L_x_1773:
[----:B------:R-:W-:Y:S02]  /*2aec0*/  IMAD.MOV.U32 R13, RZ, RZ, R37 ;  /* 0x000000ffff0d7224 */ /* 0x000fe400078e0025 */
[----:B------:R-:W-:Y:S02]  /*2aed0*/  IMAD.MOV.U32 R12, RZ, RZ, R0 ;  /* 0x000000ffff0c7224 */ /* 0x000fe400078e0000 */
[----:B------:R-:W-:-:S07]  /*2aee0*/  IMAD.MOV.U32 R46, RZ, RZ, R14 ;  /* 0x000000ffff2e7224 */ /* 0x000fce00078e000e */
[----:B------:R-:W-:Y:S05]  /*2aef0*/  WARPSYNC.COLLECTIVE R15, `(.L_x_1774) ;  /* 0x000000000f087348 */ /* 0x000fea0003c00000 */
[----:B------:R0:W1:Y:S02]  /*2af00*/  SHFL.IDX P6, R14, R13, R12, R11 ;  /* 0x0000000c0d0e7389 */ /* 0x00006400000c000b */
[----:B01----:R-:W-:Y:S01]  /*2af10*/  ENDCOLLECTIVE ;  /* 0x000000000000791b */ /* 0x003fe20003800000 */
.L_x_1774:
[----:B------:R-:W-:Y:S02]  /*2af20*/  IMAD.MOV.U32 R13, RZ, RZ, R48 ;  /* 0x000000ffff0d7224 */ /* 0x000fe400078e0030 */
[----:B------:R-:W-:Y:S02]  /*2af30*/  IMAD.MOV.U32 R12, RZ, RZ, R3 ;  /* 0x000000ffff0c7224 */ /* 0x000fe400078e0003 */
[----:B------:R-:W-:-:S07]  /*2af40*/  IMAD.MOV.U32 R37, RZ, RZ, R14 ;  /* 0x000000ffff257224 */ /* 0x000fce00078e000e */
[----:B------:R-:W-:Y:S05]  /*2af50*/  WARPSYNC.COLLECTIVE R15, `(.L_x_1775) ;  /* 0x000000000f087348 */ /* 0x000fea0003c00000 */
[----:B------:R0:W1:Y:S02]  /*2af60*/  SHFL.IDX P6, R14, R13, R12, R11 ;  /* 0x0000000c0d0e7389 */ /* 0x00006400000c000b */
[----:B01----:R-:W-:Y:S01]  /*2af70*/  ENDCOLLECTIVE ;  /* 0x000000000000791b */ /* 0x003fe20003800000 */
.L_x_1775:
[----:B------:R-:W-:Y:S02]  /*2af80*/  IMAD.MOV.U32 R13, RZ, RZ, R39 ;  /* 0x000000ffff0d7224 */ /* 0x000fe400078e0027 */
[----:B------:R-:W-:Y:S01]  /*2af90*/  IMAD.MOV.U32 R12, RZ, RZ, R0 ;  /* 0x000000ffff0c7224 */ /* 0x000fe200078e0000 */
[----:B------:R-:W-:-:S07]  /*2afa0*/  MOV R48, R14 ;  /* 0x0000000e00307202 */ /* 0x000fce0000000f00 */
[----:B------:R-:W-:Y:S05]  /*2afb0*/  WARPSYNC.COLLECTIVE R15, `(.L_x_1776) ;  /* 0x000000000f087348 */ /* 0x000fea0003c00000 */
[----:B------:R0:W1:Y:S02]  /*2afc0*/  SHFL.IDX P6, R14, R13, R12, R11 ;  /* 0x0000000c0d0e7389 */ /* 0x00006400000c000b */
[----:B01----:R-:W-:Y:S01]  /*2afd0*/  ENDCOLLECTIVE ;  /* 0x000000000000791b */ /* 0x003fe20003800000 */
.L_x_1776:
[----:B------:R-:W-:Y:S02]  /*2afe0*/  IMAD.MOV.U32 R13, RZ, RZ, R50 ;  /* 0x000000ffff0d7224 */ /* 0x000fe400078e0032 */
[----:B------:R-:W-:Y:S02]  /*2aff0*/  IMAD.MOV.U32 R12, RZ, RZ, R3 ;  /* 0x000000ffff0c7224 */ /* 0x000fe400078e0003 */
[----:B------:R-:W-:-:S07]  /*2b000*/  IMAD.MOV.U32 R39, RZ, RZ, R14 ;  /* 0x000000ffff277224 */ /* 0x000fce00078e000e */
[----:B------:R-:W-:Y:S05]  /*2b010*/  WARPSYNC.COLLECTIVE R15, `(.L_x_1777) ;  /* 0x000000000f087348 */ /* 0x000fea0003c00000 */
[----:B------:R0:W1:Y:S02]  /*2b020*/  SHFL.IDX P6, R14, R13, R12, R11 ;  /* 0x0000000c0d0e7389 */ /* 0x00006400000c000b */
[----:B01----:R-:W-:Y:S01]  /*2b030*/  ENDCOLLECTIVE ;  /* 0x000000000000791b */ /* 0x003fe20003800000 */
.L_x_1777:
[----:B------:R-:W-:Y:S02]  /*2b040*/  IMAD.MOV.U32 R13, RZ, RZ, R41 ;  /* 0x000000ffff0d7224 */ /* 0x000fe400078e0029 */
[----:B------:R-:W-:Y:S02]  /*2b050*/  IMAD.MOV.U32 R12, RZ, RZ, R0 ;  /* 0x000000ffff0c7224 */ /* 0x000fe400078e0000 */
[----:B------:R-:W-:-:S07]  /*2b060*/  IMAD.MOV.U32 R50, RZ, RZ, R14 ;  /* 0x000000ffff327224 */ /* 0x000fce00078e000e */
[----:B------:R-:W-:Y:S05]  /*2b070*/  WARPSYNC.COLLECTIVE R15, `(.L_x_1778) ;  /* 0x000000000f087348 */ /* 0x000fea0003c00000 */
[----:B------:R0:W1:Y:S02]  /*2b080*/  SHFL.IDX P6, R14, R13, R12, R11 ;  /* 0x0000000c0d0e7389 */ /* 0x00006400000c000b */
[----:B01----:R-:W-:Y:S01]  /*2b090*/  ENDCOLLECTIVE ;  /* 0x000000000000791b */ /* 0x003fe20003800000 */
.L_x_1778:
[----:B------:R-:W-:Y:S02]  /*2b0a0*/  IMAD.MOV.U32 R13, RZ, RZ, R52 ;  /* 0x000000ffff0d7224 */ /* 0x000fe400078e0034 */
[----:B------:R-:W-:Y:S02]  /*2b0b0*/  IMAD.MOV.U32 R12, RZ, RZ, R3 ;  /* 0x000000ffff0c7224 */ /* 0x000fe400078e0003 */
[----:B------:R-:W-:-:S07]  /*2b0c0*/  IMAD.MOV.U32 R41, RZ, RZ, R14 ;  /* 0x000000ffff297224 */ /* 0x000fce00078e000e */
[----:B------:R-:W-:Y:S05]  /*2b0d0*/  WARPSYNC.COLLECTIVE R15, `(.L_x_1779) ;  /* 0x000000000f087348 */ /* 0x000fea0003c00000 */
[----:B------:R0:W1:Y:S02]  /*2b0e0*/  SHFL.IDX P6, R14, R13, R12, R11 ;  /* 0x0000000c0d0e7389 */ /* 0x00006400000c000b */
[----:B01----:R-:W-:Y:S01]  /*2b0f0*/  ENDCOLLECTIVE ;  /* 0x000000000000791b */ /* 0x003fe20003800000 */
.L_x_1779:
[----:B------:R-:W-:Y:S02]  /*2b100*/  IMAD.MOV.U32 R13, RZ, RZ, R43 ;  /* 0x000000ffff0d7224 */ /* 0x000fe400078e002b */
[----:B------:R-:W-:Y:S02]  /*2b110*/  IMAD.MOV.U32 R12, RZ, RZ, R0 ;  /* 0x000000ffff0c7224 */ /* 0x000fe400078e0000 */
[----:B------:R-:W-:-:S07]  /*2b120*/  IMAD.MOV.U32 R52, RZ, RZ, R14 ;  /* 0x000000ffff347224 */ /* 0x000fce00078e000e */
[----:B------:R-:W-:Y:S05]  /*2b130*/  WARPSYNC.COLLECTIVE R15, `(.L_x_1780) ;  /* 0x000000000f087348 */ /* 0x000fea0003c00000 */
[----:B------:R0:W1:Y:S02]  /*2b140*/  SHFL.IDX P6, R14, R13, R12, R11 ;  /* 0x0000000c0d0e7389 */ /* 0x00006400000c000b */
[----:B01----:R-:W-:Y:S01]  /*2b150*/  ENDCOLLECTIVE ;  /* 0x000000000000791b */ /* 0x003fe20003800000 */
.L_x_1780:
[----:B------:R-:W-:Y:S02]  /*2b160*/  SEL R5, R41, R52, P0 ;  /* 0x0000003429057207 */ /* 0x000fe40000000000 */
[----:B------:R-:W-:Y:S01]  /*2b170*/  SEL R7, R52, R41, P0 ;  /* 0x0000002934077207 */ /* 0x000fe20000000000 */
[----:B------:R-:W-:Y:S01]  /*2b180*/  IMAD.MOV.U32 R13, RZ, RZ, R56 ;  /* 0x000000ffff0d7224 */ /* 0x000fe200078e0038 */
[----:B------:R-:W-:Y:S01]  /*2b190*/  SEL R56, R33, R44, P0 ;  /* 0x0000002c21387207 */ /* 0x000fe20000000000 */
[----:B------:R-:W-:Y:S02]  /*2b1a0*/  IMAD.MOV.U32 R12, RZ, RZ, R3 ;  /* 0x000000ffff0c7224 */ /* 0x000fe400078e0003 */
[----:B------:R-:W-:-:S07]  /*2b1b0*/  IMAD.MOV.U32 R43, RZ, RZ, R14 ;  /* 0x000000ffff2b7224 */ /* 0x000fce00078e000e */
[----:B------:R-:W-:Y:S05]  /*2b1c0*/  WARPSYNC.COLLECTIVE R15, `(.L_x_1781) ;  /* 0x000000000f087348 */ /* 0x000fea0003c00000 */
[----:B------:R0:W1:Y:S02]  /*2b1d0*/  SHFL.IDX P6, R14, R13, R12, R11 ;  /* 0x0000000c0d0e7389 */ /* 0x00006400000c000b */
[----:B01----:R-:W-:Y:S01]  /*2b1e0*/  ENDCOLLECTIVE ;  /* 0x000000000000791b */ /* 0x003fe20003800000 */
.L_x_1781:
[----:B------:R-:W-:Y:S02]  /*2b1f0*/  IMAD.MOV.U32 R13, RZ, RZ, R45 ;  /* 0x000000ffff0d7224 */ /* 0x000fe400078e002d */
[----:B------:R-:W-:Y:S02]  /*2b200*/  IMAD.MOV.U32 R12, RZ, RZ, R0 ;  /* 0x000000ffff0c7224 */ /* 0x000fe400078e0000 */
[----:B------:R-:W-:-:S07]  /*2b210*/  IMAD.MOV.U32 R2, RZ, RZ, R14 ;  /* 0x000000ffff027224 */ /* 0x000fce00078e000e */
[----:B------:R-:W-:Y:S05]  /*2b220*/  WARPSYNC.COLLECTIVE R15, `(.L_x_1782) ;  /* 0x000000000f087348 */ /* 0x000fea0003c00000 */
[----:B------:R0:W1:Y:S02]  /*2b230*/  SHFL.IDX P6, R14, R13, R12, R11 ;  /* 0x0000000c0d0e7389 */ /* 0x00006400000c000b */
[----:B01----:R-:W-:Y:S01]  /*2b240*/  ENDCOLLECTIVE ;  /* 0x000000000000791b */ /* 0x003fe20003800000 */
.L_x_1782:
[----:B------:R-:W-:Y:S01]  /*2b250*/  SEL R9, R43, R2, P0 ;  /* 0x000000022b097207 */ /* 0x000fe20000000000 */
        /* <DEDUP_REMOVED lines=9> */
.L_x_1783:
[----:B------:R-:W-:Y:S02]  /*2b2f0*/  IMAD.MOV.U32 R13, RZ, RZ, R47 ;  /* 0x000000ffff0d7224 */ /* 0x000fe400078e002f */
[----:B------:R-:W-:Y:S02]  /*2b300*/  IMAD.MOV.U32 R12, RZ, RZ, R0 ;  /* 0x000000ffff0c7224 */ /* 0x000fe400078e0000 */
[----:B------:R-:W-:-:S07]  /*2b310*/  IMAD.MOV.U32 R20, RZ, RZ, R14 ;  /* 0x000000ffff147224 */ /* 0x000fce00078e000e */
[----:B------:R-:W-:Y:S05]  /*2b320*/  WARPSYNC.COLLECTIVE R15, `(.L_x_1784) ;  /* 0x000000000f087348 */ /* 0x000fea0003c00000 */
[----:B------:R0:W1:Y:S02]  /*2b330*/  SHFL.IDX P6, R14, R13, R12, R11 ;  /* 0x0000000c0d0e7389 */ /* 0x00006400000c000b */
[----:B01----:R-:W-:Y:S01]  /*2b340*/  ENDCOLLECTIVE ;  /* 0x000000000000791b */ /* 0x003fe20003800000 */
.L_x_1784:
        /* <DEDUP_REMOVED lines=9> */
.L_x_1785:
[----:B------:R-:W-:Y:S02]  /*2b3e0*/  IMAD.MOV.U32 R13, RZ, RZ, R49 ;  /* 0x000000ffff0d7224 */ /* 0x000fe400078e0031 */
[----:B------:R-:W-:Y:S02]  /*2b3f0*/  IMAD.MOV.U32 R12, RZ, RZ, R0 ;  /* 0x000000ffff0c7224 */ /* 0x000fe400078e0000 */
[----:B------:R-:W-:-:S07]  /*2b400*/  IMAD.MOV.U32 R64, RZ, RZ, R14 ;  /* 0x000000ffff407224 */ /* 0x000fce00078e000e */
[----:B------:R-:W-:Y:S05]  /*2b410*/  WARPSYNC.COLLECTIVE R15, `(.L_x_1786) ;  /* 0x000000000f087348 */ /* 0x000fea0003c00000 */
[----:B------:R0:W1:Y:S02]  /*2b420*/  SHFL.IDX P6, R14, R13, R12, R11 ;  /* 0x0000000c0d0e7389 */ /* 0x00006400000c000b */
[----:B01----:R-:W-:Y:S01]  /*2b430*/  ENDCOLLECTIVE ;  /* 0x000000000000791b */ /* 0x003fe20003800000 */
.L_x_1786:
        /* <DEDUP_REMOVED lines=9> */
.L_x_1787:
[----:B------:R-:W-:Y:S02]  /*2b4d0*/  IMAD.MOV.U32 R13, RZ, RZ, R51 ;  /* 0x000000ffff0d7224 */ /* 0x000fe400078e0033 */
[----:B------:R-:W-:Y:S02]  /*2b4e0*/  IMAD.MOV.U32 R12, RZ, RZ, R0 ;  /* 0x000000ffff0c7224 */ /* 0x000fe400078e0000 */
[----:B------:R-:W-:-:S07]  /*2b4f0*/  IMAD.MOV.U32 R66, RZ, RZ, R14 ;  /* 0x000000ffff427224 */ /* 0x000fce00078e000e */
[----:B------:R-:W-:Y:S05]  /*2b500*/  WARPSYNC.COLLECTIVE R15, `(.L_x_1788) ;  /* 0x000000000f087348 */ /* 0x000fea0003c00000 */
[----:B------:R0:W1:Y:S02]  /*2b510*/  SHFL.IDX P6, R14, R13, R12, R11 ;  /* 0x0000000c0d0e7389 */ /* 0x00006400000c000b */
[----:B01----:R-:W-:Y:S01]  /*2b520*/  ENDCOLLECTIVE ;  /* 0x000000000000791b */ /* 0x003fe20003800000 */
.L_x_1788:
        /* <DEDUP_REMOVED lines=8> */
.L_x_1789:
[----:B------:R-:W-:Y:S02]  /*2b5b0*/  IMAD.MOV.U32 R13, RZ, RZ, R53 ;  /* 0x000000ffff0d7224 */ /* 0x000fe400078e0035 */
[----:B------:R-:W-:Y:S02]  /*2b5c0*/  IMAD.MOV.U32 R12, RZ, RZ, R0 ;  /* 0x000000ffff0c7224 */ /* 0x000fe400078e0000 */
[----:B------:R-:W-:-:S07]  /*2b5d0*/  IMAD.MOV.U32 R68, RZ, RZ, R14 ;  /* 0x000000ffff447224 */ /* 0x000fce00078e000e */
[----:B------:R-:W-:Y:S05]  /*2b5e0*/  WARPSYNC.COLLECTIVE R15, `(.L_x_1790) ;  /* 0x000000000f087348 */ /* 0x000fea0003c00000 */
[----:B------:R0:W1:Y:S02]  /*2b5f0*/  SHFL.IDX P6, R14, R13, R12, R11 ;  /* 0x0000000c0d0e7389 */ /* 0x00006400000c000b */
[----:B01----:R-:W-:Y:S01]  /*2b600*/  ENDCOLLECTIVE ;  /* 0x000000000000791b */ /* 0x003fe20003800000 */
.L_x_1790:
        /* <DEDUP_REMOVED lines=8> */
.L_x_1791:
[----:B------:R-:W-:Y:S02]  /*2b690*/  IMAD.MOV.U32 R13, RZ, RZ, R57 ;  /* 0x000000ffff0d7224 */ /* 0x000fe400078e0039 */
[----:B------:R-:W-:Y:S02]  /*2b6a0*/  IMAD.MOV.U32 R12, RZ, RZ, R0 ;  /* 0x000000ffff0c7224 */ /* 0x000fe400078e0000 */
[----:B------:R-:W-:-:S07]  /*2b6b0*/  IMAD.MOV.U32 R70, RZ, RZ, R14 ;  /* 0x000000ffff467224 */ /* 0x000fce00078e000e */
[----:B------:R-:W-:Y:S05]  /*2b6c0*/  WARPSYNC.COLLECTIVE R15, `(.L_x_1792) ;  /* 0x000000000f087348 */ /* 0x000fea0003c00000 */
[----:B------:R0:W1:Y:S02]  /*2b6d0*/  SHFL.IDX P6, R14, R13, R12, R11 ;  /* 0x0000000c0d0e7389 */ /* 0x00006400000c000b */
[----:B01----:R-:W-:Y:S01]  /*2b6e0*/  ENDCOLLECTIVE ;  /* 0x000000000000791b */ /* 0x003fe20003800000 */
.L_x_1792:
[----:B------:R-:W-:Y:S02]  /*2b6f0*/  IMAD.MOV.U32 R13, RZ, RZ, R72 ;  /* 0x000000ffff0d7224 */ /* 0x000fe400078e0048 */
[----:B------:R-:W-:Y:S02]  /*2b700*/  IMAD.MOV.U32 R12, RZ, RZ, R3 ;  /* 0x000000ffff0c7224 */ /* 0x000fe400078e0003 */
[----:B------:R-:W-:-:S07]  /*2b710*/  IMAD.MOV.U32 R57, RZ, RZ, R14 ;  /* 0x000000ffff397224 */ /* 0x000fce00078e000e */
[----:B------:R-:W-:Y:S05]  /*2b720*/  WARPSYNC.COLLECTIVE R15, `(.L_x_1793) ;  /* 0x000000000f087348 */ /* 0x000fea0003c00000 */
[----:B------:R0:W1:Y:S02]  /*2b730*/  SHFL.IDX P6, R14, R13, R12, R11 ;  /* 0x0000000c0d0e7389 */ /* 0x00006400000c000b */
[----:B01----:R-:W-:Y:S01]  /*2b740*/  ENDCOLLECTIVE ;  /* 0x000000000000791b */ /* 0x003fe20003800000 */
.L_x_1793:
[----:B------:R-:W-:Y:S02]  /*2b750*/  IMAD.MOV.U32 R13, RZ, RZ, R59 ;  /* 0x000000ffff0d7224 */ /* 0x000fe400078e003b */
[----:B------:R-:W-:Y:S02]  /*2b760*/  IMAD.MOV.U32 R12, RZ, RZ, R0 ;  /* 0x000000ffff0c7224 */ /* 0x000fe400078e0000 */
[----:B------:R-:W-:-:S07]  /*2b770*/  IMAD.MOV.U32 R72, RZ, RZ, R14 ;  /* 0x000000ffff487224 */ /* 0x000fce00078e000e */
[----:B------:R-:W-:Y:S05]  /*2b780*/  WARPSYNC.COLLECTIVE R15, `(.L_x_1794) ;  /* 0x000000000f087348 */ /* 0x000fea0003c00000 */
[----:B------:R0:W1:Y:S02]  /*2b790*/  SHFL.IDX P6, R14, R13, R12, R11 ;  /* 0x0000000c0d0e7389 */ /* 0x00006400000c000b */
[----:B01----:R-:W-:Y:S01]  /*2b7a0*/  ENDCOLLECTIVE ;  /* 0x000000000000791b */ /* 0x003fe20003800000 */
.L_x_1794:
[----:B------:R-:W-:Y:S01]  /*2b7b0*/  SEL R41, R57, R72, P0 ;  /* 0x0000004839297207 */ /* 0x000fe20000000000 */
[----:B------:R-:W-:Y:S02]  /*2b7c0*/  IMAD.MOV.U32 R13, RZ, RZ, R74 ;  /* 0x000000ffff0d7224 */ /* 0x000fe400078e004a */
[----:B------:R-:W-:Y:S02]  /*2b7d0*/  IMAD.MOV.U32 R12, RZ, RZ, R3 ;  /* 0x000000ffff0c7224 */ /* 0x000fe400078e0003 */
[----:B------:R-:W-:-:S07]  /*2b7e0*/  IMAD.MOV.U32 R59, RZ, RZ, R14 ;  /* 0x000000ffff3b7224 */ /* 0x000fce00078e000e */
[----:B------:R-:W-:Y:S05]  /*2b7f0*/  WARPSYNC.COLLECTIVE R15, `(.L_x_1795) ;  /* 0x000000000f087348 */ /* 0x000fea0003c00000 */
[----:B------:R0:W1:Y:S02]  /*2b800*/  SHFL.IDX P6, R14, R13, R12, R11 ;  /* 0x0000000c0d0e7389 */ /* 0x00006400000c000b */
[----:B01----:R-:W-:Y:S01]  /*2b810*/  ENDCOLLECTIVE ;  /* 0x000000000000791b */ /* 0x003fe20003800000 */
.L_x_1795:
[----:B------:R-:W-:Y:S02]  /*2b820*/  IMAD.MOV.U32 R13, RZ, RZ, R61 ;  /* 0x000000ffff0d7224 */ /* 0x000fe400078e003d */
[----:B------:R-:W-:Y:S02]  /*2b830*/  IMAD.MOV.U32 R12, RZ, RZ, R0 ;  /* 0x000000ffff0c7224 */ /* 0x000fe400078e0000 */
[----:B------:R-:W-:-:S07]  /*2b840*/  IMAD.MOV.U32 R74, RZ, RZ, R14 ;  /* 0x000000ffff4a7224 */ /* 0x000fce00078e000e */
[----:B------:R-:W-:Y:S05]  /*2b850*/  WARPSYNC.COLLECTIVE R15, `(.L_x_1796) ;  /* 0x000000000f087348 */ /* 0x000fea0003c00000 */
[----:B------:R0:W1:Y:S02]  /*2b860*/  SHFL.IDX P6, R14, R13, R12, R11 ;  /* 0x0000000c0d0e7389 */ /* 0x00006400000c000b */
[----:B01----:R-:W-:Y:S01]  /*2b870*/  ENDCOLLECTIVE ;  /* 0x000000000000791b */ /* 0x003fe20003800000 */
.L_x_1796:
[----:B------:R-:W-:Y:S02]  /*2b880*/  IMAD.MOV.U32 R13, RZ, RZ, R76 ;  /* 0x000000ffff0d7224 */ /* 0x000fe400078e004c */
[----:B------:R-:W-:Y:S02]  /*2b890*/  IMAD.MOV.U32 R12, RZ, RZ, R3 ;  /* 0x000000ffff0c7224 */ /* 0x000fe400078e0003 */
[----:B------:R-:W-:-:S07]  /*2b8a0*/  IMAD.MOV.U32 R61, RZ, RZ, R14 ;  /* 0x000000ffff3d7224 */ /* 0x000fce00078e000e */
[----:B------:R-:W-:Y:S05]  /*2b8b0*/  WARPSYNC.COLLECTIVE R15, `(.L_x_1797) ;  /* 0x000000000f087348 */ /* 0x000fea0003c00000 */
[----:B------:R0:W1:Y:S02]  /*2b8c0*/  SHFL.IDX P6, R14, R13, R12, R11 ;  /* 0x0000000c0d0e7389 */ /* 0x00006400000c000b */
[----:B01----:R-:W-:Y:S01]  /*2b8d0*/  ENDCOLLECTIVE ;  /* 0x000000000000791b */ /* 0x003fe20003800000 */
.L_x_1797:
[----:B------:R-:W-:Y:S02]  /*2b8e0*/  IMAD.MOV.U32 R13, RZ, RZ, R63 ;  /* 0x000000ffff0d7224 */ /* 0x000fe400078e003f */
[----:B------:R-:W-:Y:S02]  /*2b8f0*/  IMAD.MOV.U32 R12, RZ, RZ, R0 ;  /* 0x000000ffff0c7224 */ /* 0x000fe400078e0000 */
[----:B------:R-:W-:-:S07]  /*2b900*/  IMAD.MOV.U32 R76, RZ, RZ, R14 ;  /* 0x000000ffff4c7224 */ /* 0x000fce00078e000e */
[----:B------:R-:W-:Y:S05]  /*2b910*/  WARPSYNC.COLLECTIVE R15, `(.L_x_1798) ;  /* 0x000000000f087348 */ /* 0x000fea0003c00000 */
[----:B------:R0:W1:Y:S02]  /*2b920*/  SHFL.IDX P6, R14, R13, R12, R11 ;  /* 0x0000000c0d0e7389 */ /* 0x00006400000c000b */
[----:B01----:R-:W-:Y:S01]  /*2b930*/  ENDCOLLECTIVE ;  /* 0x000000000000791b */ /* 0x003fe20003800000 */
.L_x_1798:
[----:B------:R-:W-:Y:S01]  /*2b940*/  SEL R45, R61, R76, P0 ;  /* 0x0000004c3d2d7207 */ /* 0x000fe20000000000 */
[----:B------:R-:W-:Y:S02]  /*2b950*/  IMAD.MOV.U32 R13, RZ, RZ, R78 ;  /* 0x000000ffff0d7224 */ /* 0x000fe400078e004e */
[----:B------:R-:W-:Y:S02]  /*2b960*/  IMAD.MOV.U32 R12, RZ, RZ, R3 ;  /* 0x000000ffff0c7224 */ /* 0x000fe400078e0003 */
[----:B------:R-:W-:-:S07]  /*2b970*/  IMAD.MOV.U32 R63, RZ, RZ, R14 ;  /* 0x000000ffff3f7224 */ /* 0x000fce00078e000e */
[----:B------:R-:W-:Y:S05]  /*2b980*/  WARPSYNC.COLLECTIVE R15, `(.L_x_1799) ;  /* 0x000000000f087348 */ /* 0x000fea0003c00000 */
[----:B------:R0:W1:Y:S02]  /*2b990*/  SHFL.IDX P6, R14, R13, R12, R11 ;  /* 0x0000000c0d0e7389 */ /* 0x00006400000c000b */
[----:B01----:R-:W-:Y:S01]  /*2b9a0*/  ENDCOLLECTIVE ;  /* 0x000000000000791b */ /* 0x003fe20003800000 */
.L_x_1799:
[----:B------:R-:W-:Y:S02]  /*2b9b0*/  IMAD.MOV.U32 R13, RZ, RZ, R65 ;  /* 0x000000ffff0d7224 */ /* 0x000fe400078e0041 */
[----:B------:R-:W-:Y:S02]  /*2b9c0*/  IMAD.MOV.U32 R12, RZ, RZ, R0 ;  /* 0x000000ffff0c7224 */ /* 0x000fe400078e0000 */
[----:B------:R-:W-:Y:S02]  /*2b9d0*/  IMAD.MOV.U32 R0, RZ, RZ, RZ ;  /* 0x000000ffff007224 */ /* 0x000fe400078e00ff */
[----:B------:R-:W-:-:S07]  /*2b9e0*/  IMAD.MOV.U32 R78, RZ, RZ, R14 ;  /* 0x000000ffff4e7224 */ /* 0x000fce00078e000e */
[----:B------:R-:W-:Y:S05]  /*2b9f0*/  WARPSYNC.COLLECTIVE R15, `(.L_x_1800) ;  /* 0x000000000f087348 */ /* 0x000fea0003c00000 */
[----:B------:R0:W1:Y:S02]  /*2ba00*/  SHFL.IDX P6, R14, R13, R12, R11 ;  /* 0x0000000c0d0e7389 */ /* 0x00006400000c000b */
[----:B01----:R-:W-:Y:S01]  /*2ba10*/  ENDCOLLECTIVE ;  /* 0x000000000000791b */ /* 0x003fe20003800000 */
.L_x_1800:
[----:B------:R-:W-:Y:S02]  /*2ba20*/  IMAD.MOV.U32 R13, RZ, RZ, R80 ;  /* 0x000000ffff0d7224 */ /* 0x000fe400078e0050 */
[----:B------:R-:W-:Y:S02]  /*2ba30*/  IMAD.MOV.U32 R12, RZ, RZ, R3 ;  /* 0x000000ffff0c7224 */ /* 0x000fe400078e0003 */
[----:B------:R-:W-:-:S07]  /*2ba40*/  IMAD.MOV.U32 R65, RZ, RZ, R14 ;  /* 0x000000ffff417224 */ /* 0x000fce00078e000e */
[----:B------:R-:W-:Y:S05]  /*2ba50*/  WARPSYNC.COLLECTIVE R15, `(.L_x_1801) ;  /* 0x000000000f087348 */ /* 0x000fea0003c00000 */
[----:B------:R0:W1:Y:S02]  /*2ba60*/  SHFL.IDX P6, R14, R13, R12, R11 ;  /* 0x0000000c0d0e7389 */ /* 0x00006400000c000b */
[----:B01----:R-:W-:Y:S01]  /*2ba70*/  ENDCOLLECTIVE ;  /* 0x000000000000791b */ /* 0x003fe20003800000 */
.L_x_1801:
[----:B------:R-:W-:Y:S02]  /*2ba80*/  SEL R12, R29, R40, P0 ;  /* 0x000000281d0c7207 */ /* 0x000fe40000000000 */
[----:B------:R-:W-:Y:S02]  /*2ba90*/  SEL R11, R2, R43, P0 ;  /* 0x0000002b020b7207 */ /* 0x000fe40000000000 */
[----:B------:R-:W-:Y:S02]  /*2baa0*/  SEL R43, R72, R57, P0 ;  /* 0x00000039482b7207 */ /* 0x000fe40000000000 */
[----:B------:R-:W-:Y:S02]  /*2bab0*/  SEL R57, R59, R74, P0 ;  /* 0x0000004a3b397207 */ /* 0x000fe40000000000 */
[----:B------:R-:W-:Y:S01]  /*2bac0*/  SEL R13, R53, R70, P0 ;  /* 0x00000046350d7207 */ /* 0x000fe20000000000 */
[----:B------:R-:W-:Y:S01]  /*2bad0*/  IMAD.MOV.U32 R80, RZ, RZ, R14 ;  /* 0x000000ffff507224 */ /* 0x000fe200078e000e */
[----:B------:R-:W-:-:S02]  /*2bae0*/  SEL R14, R40, R29, P0 ;  /* 0x0000001d280e7207 */ /* 0x000fc40000000000 */
[----:B------:R-:W-:Y:S02]  /*2baf0*/  SEL R40, R31, R42, P0 ;  /* 0x0000002a1f287207 */ /* 0x000fe40000000000 */
[----:B------:R-:W-:Y:S02]  /*2bb00*/  SEL R42, R42, R31, P0 ;  /* 0x0000001f2a2a7207 */ /* 0x000fe40000000000 */
[----:B------:R-:W-:Y:S02]  /*2bb10*/  SEL R29, R47, R64, P0 ;  /* 0x000000402f1d7207 */ /* 0x000fe40000000000 */
[----:B------:R-:W-:Y:S02]  /*2bb20*/  SEL R31, R64, R47, P0 ;  /* 0x0000002f401f7207 */ /* 0x000fe40000000000 */
[----:B------:R-:W-:Y:S02]  /*2bb30*/  SEL R47, R76, R61, P0 ;  /* 0x0000003d4c2f7207 */ /* 0x000fe40000000000 */
[----:B------:R-:W-:-:S02]  /*2bb40*/  SEL R61, R63, R78, P0 ;  /* 0x0000004e3f3d7207 */ /* 0x000fc40000000000 */
[----:B------:R-:W-:Y:S02]  /*2bb50*/  SEL R15, R70, R53, P0 ;  /* 0x00000035460f7207 */ /* 0x000fe40000000000 */
[----:B------:R-:W-:Y:S02]  /*2bb60*/  SEL R59, R74, R59, P0 ;  /* 0x0000003b4a3b7207 */ /* 0x000fe40000000000 */
[----:B------:R-:W-:Y:S01]  /*2bb70*/  SEL R63, R78, R63, P0 ;  /* 0x0000003f4e3f7207 */ /* 0x000fe20000000000 */
[----:B------:R-:W-:Y:S06]  /*2bb80*/  BRA `(.L_x_1802) ;  /* 0xffffff4c00a07947 */ /* 0x000fec000383ffff */
.L_x_1593:
[----:B------:R-:W1:Y:S01]  /*2bb90*/  S2R R6, SR_TID.X ;  /* 0x0000000000067919 */ /* 0x000e620000002100 */
[----:B------:R-:W-:Y:S01]  /*2bba0*/  BSSY B1, `(.L_x_1803) ;  /* 0x000000a000017945 */ /* 0x000fe20003800000 */
[----:B------:R-:W-:Y:S02]  /*2bbb0*/  IMAD.MOV.U32 R12, RZ, RZ, RZ ;  /* 0x000000ffff0c7224 */ /* 0x000fe400078e00ff */
[----:B------:R-:W-:Y:S02]  /*2bbc0*/  IMAD.MOV.U32 R11, RZ, RZ, 0x1f ;  /* 0x0000001fff0b7424 */ /* 0x000fe400078e00ff */
[----:B------:R-:W-:Y:S01]  /*2bbd0*/  IMAD.MOV.U32 R15, RZ, RZ, -0x1 ;  /* 0xffffffffff0f7424 */ /* 0x000fe200078e00ff */
[----:B-1----:R-:W-:-:S04]  /*2bbe0*/  SHF.R.U32.HI R6, RZ, 0x5, R6 ;  /* 0x00000005ff067819 */ /* 0x002fc80000011606 */
[----:B------:R-:W-:-:S04]  /*2bbf0*/  LOP3.LUT R6, R6, 0x3, RZ, 0xc0, !PT ;  /* 0x0000000306067812 */ /* 0x000fc800078ec0ff */
[----:B------:R-:W-:-:S07]  /*2bc00*/  MOV R13, R6 ;  /* 0x00000006000d7202 */ /* 0x000fce0000000f00 */
[----:B0-----:R-:W-:Y:S05]  /*2bc10*/  WARPSYNC.COLLECTIVE R15, `(.L_x_1804) ;  /* 0x000000000f087348 */ /* 0x001fea0003c00000 */
[----:B------:R1:W2:Y:S02]  /*2bc20*/  SHFL.IDX P6, R14, R13, R12, R11 ;  /* 0x0000000c0d0e7389 */ /* 0x0002a400000c000b */
[----:B012---:R-:W-:Y:S01]  /*2bc30*/  ENDCOLLECTIVE ;  /* 0x000000000000791b */ /* 0x007fe20003800000 */
.L_x_1804:
[----:B------:R-:W-:Y:S05]  /*2bc40*/  BSYNC B1 ;  /* 0x0000000000017941 */ /* 0x000fea0003800000 */
.L_x_1803:
[----:B------:R-:W-:Y:S05]  /*2bc50*/  BRA `(.L_x_1805) ;  /* 0xffffff8000687947 */ /* 0x000fea000383ffff */
.L_x_1595:
[----:B------:R-:W-:Y:S01]  /*2bc60*/  BSSY B1, `(.L_x_1806) ;  /* 0x0000006000017945 */ /* 0x000fe20003800000 */
[----:B------:R-:W-:-:S07]  /*2bc70*/  IMAD.MOV.U32 R15, RZ, RZ, -0x1 ;  /* 0xffffffffff0f7424 */ /* 0x000fce00078e00ff */
[----:B01----:R-:W-:Y:S05]  /*2bc80*/  WARPSYNC.COLLECTIVE R15, `(.L_x_1807) ;  /* 0x000000000f0c7348 */ /* 0x003fea0003c00000 */
[----:B------:R-:W-:Y:S02]  /*2bc90*/  ELECT P6, UR62, PT ;  /* 0x00000000003e782f */ /* 0x000fe400038c0000 */
[----:B------:R-:W-:Y:S01]  /*2bca0*/  MOV R14, UR62 ;  /* 0x0000003e000e7c02 */ /* 0x000fe20008000f00 */
[----:B01----:R-:W-:Y:S10]  /*2bcb0*/  ENDCOLLECTIVE ;  /* 0x000000000000791b */ /* 0x003ff40003800000 */
.L_x_1807:
[----:B------:R-:W-:Y:S05]  /*2bcc0*/  BSYNC B1 ;  /* 0x0000000000017941 */ /* 0x000fea0003800000 */
.L_x_1806:
[----:B------:R-:W-:Y:S05]  /*2bcd0*/  BRA `(.L_x_1594) ;  /* 0xffffff8000607947 */ /* 0x000fea000383ffff */
.L_x_1597:
[----:B-1----:R1:W2:Y:S02]  /*2bce0*/  SYNCS.PHASECHK.TRANS64.TRYWAIT P0, [R12+URZ+0x2a820], R5 ;  /* 0x02a820050c0075a7 */ /* 0x0022a4000800017f */
[----:B--2---:R-:W-:Y:S05]  /*2bcf0*/  @!P0 NANOSLEEP.SYNCS 0x989680 ;  /* 0x009896800000895d */ /* 0x004fea0003900000 */
[----:B------:R-:W2:Y:S02]  /*2bd00*/  @!P0 SYNCS.PHASECHK.TRANS64 P0, [R12+URZ+0x2a820], R5 ;  /* 0x02a820050c0085a7 */ /* 0x000ea4000800007f */
[----:B--2---:R-:W-:Y:S05]  /*2bd10*/  @!P0 BRA `(.L_x_1597) ;  /* 0xfffffffc00f08947 */ /* 0x004fea000383ffff */
[----:B------:R-:W-:Y:S05]  /*2bd20*/  BRA `(.L_x_1808) ;  /* 0xffffff80007c7947 */ /* 0x000fea000383ffff */
.L_x_1601:
[----:B0-----:R0:W2:Y:S02]  /*2bd30*/  SYNCS.PHASECHK.TRANS64.TRYWAIT P0, [R8+URZ+0x2a8a0], R11 ;  /* 0x02a8a00b080075a7 */ /* 0x0010a4000800017f */
[----:B--2---:R-:W-:Y:S05]  /*2bd40*/  @!P0 NANOSLEEP.SYNCS 0x989680 ;  /* 0x009896800000895d */ /* 0x004fea0003900000 */
[----:B------:R-:W2:Y:S02]  /*2bd50*/  @!P0 SYNCS.PHASECHK.TRANS64 P0, [R8+URZ+0x2a8a0], R11 ;  /* 0x02a8a00b080085a7 */ /* 0x000ea4000800007f */
[----:B--2---:R-:W-:Y:S05]  /*2bd60*/  @!P0 BRA `(.L_x_1601) ;  /* 0xfffffffc00f08947 */ /* 0x004fea000383ffff */
[----:B------:R-:W-:Y:S05]  /*2bd70*/  BRA `(.L_x_1809) ;  /* 0xffffff80009c7947 */ /* 0x000fea000383ffff */
.L_x_1608:
[----:B-1----:R1:W2:Y:S02]  /*2bd80*/  SYNCS.PHASECHK.TRANS64.TRYWAIT P0, [R8+URZ+0x2a8c0], R11 ;  /* 0x02a8c00b080075a7 */ /* 0x0022a4000800017f */
[----:B--2---:R-:W-:Y:S05]  /*2bd90*/  @!P0 NANOSLEEP.SYNCS 0x989680 ;  /* 0x009896800000895d */ /* 0x004fea0003900000 */
[----:B------:R-:W2:Y:S02]  /*2bda0*/  @!P0 SYNCS.PHASECHK.TRANS64 P0, [R8+URZ+0x2a8c0], R11 ;  /* 0x02a8c00b080085a7 */ /* 0x000ea4000800007f */
[----:B--2---:R-:W-:Y:S05]  /*2bdb0*/  @!P0 BRA `(.L_x_1608) ;  /* 0xfffffffc00f08947 */ /* 0x004fea000383ffff */
[----:B------:R-:W-:Y:S05]  /*2bdc0*/  BRA `(.L_x_1810) ;  /* 0xffffff84009c7947 */ /* 0x000fea000383ffff */
.L_x_1617:
[----:B0-----:R0:W1:Y:S02]  /*2bdd0*/  SYNCS.PHASECHK.TRANS64.TRYWAIT P1, [R8+URZ+0x2a8a0], R7 ;  /* 0x02a8a007080075a7 */ /* 0x001064000802017f */
[----:B-1----:R-:W-:Y:S05]  /*2bde0*/  @!P1 NANOSLEEP.SYNCS 0x989680 ;  /* 0x009896800000995d */ /* 0x002fea0003900000 */
[----:B------:R-:W1:Y:S02]  /*2bdf0*/  @!P1 SYNCS.PHASECHK.TRANS64 P1, [R8+URZ+0x2a8a0], R7 ;  /* 0x02a8a007080095a7 */ /* 0x000e64000802007f */
[----:B-1----:R-:W-:Y:S05]  /*2be00*/  @!P1 BRA `(.L_x_1617) ;  /* 0xfffffffc00f09947 */ /* 0x002fea000383ffff */
[----:B------:R-:W-:Y:S05]  /*2be10*/  BRA `(.L_x_1811) ;  /* 0xffffff8800fc7947 */ /* 0x000fea000383ffff */
.L_x_1624:
[----:B-1----:R1:W2:Y:S02]  /*2be20*/  SYNCS.PHASECHK.TRANS64.TRYWAIT P1, [R8+URZ+0x2a8c0], R7 ;  /* 0x02a8c007080075a7 */ /* 0x0022a4000802017f */
[----:B--2---:R-:W-:Y:S05]  /*2be30*/  @!P1 NANOSLEEP.SYNCS 0x989680 ;  /* 0x009896800000995d */ /* 0x004fea0003900000 */
[----:B------:R-:W2:Y:S02]  /*2be40*/  @!P1 SYNCS.PHASECHK.TRANS64 P1, [R8+URZ+0x2a8c0], R7 ;  /* 0x02a8c007080095a7 */ /* 0x000ea4000802007f */
[----:B--2---:R-:W-:Y:S05]  /*2be50*/  @!P1 BRA `(.L_x_1624) ;  /* 0xfffffffc00f09947 */ /* 0x004fea000383ffff */
[----:B------:R-:W-:Y:S05]  /*2be60*/  BRA `(.L_x_1812) ;  /* 0xffffff8c00f47947 */ /* 0x000fea000383ffff */
.L_x_1649:
[----:B------:R-:W0:Y:S01]  /*2be70*/  S2R R5, SR_TID.X ;  /* 0x0000000000057919 */ /* 0x000e220000002100 */
[----:B------:R-:W-:Y:S01]  /*2be80*/  BSSY B0, `(.L_x_1813) ;  /* 0x000000a000007945 */ /* 0x000fe20003800000 */
[----:B------:R-:W-:Y:S02]  /*2be90*/  IMAD.MOV.U32 R12, RZ, RZ, RZ ;  /* 0x000000ffff0c7224 */ /* 0x000fe400078e00ff */
        /* <DEDUP_REMOVED lines=8> */
.L_x_1814:
[----:B------:R-:W-:Y:S05]  /*2bf20*/  BSYNC B0 ;  /* 0x0000000000007941 */ /* 0x000fea0003800000 */
.L_x_1813:
[----:B------:R-:W-:Y:S05]  /*2bf30*/  BRA `(.L_x_1815) ;  /* 0xffffffa000b07947 */ /* 0x000fea000383ffff */
.L_x_1651:
[----:B------:R-:W-:Y:S01]  /*2bf40*/  BSSY B0, `(.L_x_1816) ;  /* 0x0000006000007945 */ /* 0x000fe20003800000 */
[----:B------:R-:W-:-:S07]  /*2bf50*/  IMAD.MOV.U32 R15, RZ, RZ, -0x1 ;  /* 0xffffffffff0f7424 */ /* 0x000fce00078e00ff */
[----:B0-----:R-:W-:Y:S05]  /*2bf60*/  WARPSYNC.COLLECTIVE R15, `(.L_x_1817) ;  /* 0x000000000f0c7348 */ /* 0x001fea0003c00000 */
[----:B------:R-:W-:Y:S02]  /*2bf70*/  ELECT P6, UR62, PT ;  /* 0x00000000003e782f */ /* 0x000fe400038c0000 */
[----:B------:R-:W-:Y:S01]  /*2bf80*/  MOV R14, UR62 ;  /* 0x0000003e000e7c02 */ /* 0x000fe20008000f00 */
[----:B0-----:R-:W-:Y:S10]  /*2bf90*/  ENDCOLLECTIVE ;  /* 0x000000000000791b */ /* 0x001ff40003800000 */
.L_x_1817:
[----:B------:R-:W-:Y:S05]  /*2bfa0*/  BSYNC B0 ;  /* 0x0000000000007941 */ /* 0x000fea0003800000 */
.L_x_1816:
[----:B------:R-:W-:Y:S05]  /*2bfb0*/  BRA `(.L_x_1818) ;  /* 0xffffffa000a87947 */ /* 0x000fea000383ffff */
.L_x_1654:
[----:B0-----:R0:W1:Y:S02]  /*2bfc0*/  SYNCS.PHASECHK.TRANS64.TRYWAIT P2, [R5+URZ+0x2a880], R7 ;  /* 0x02a88007050075a7 */ /* 0x001064000804017f */
[----:B-1----:R-:W-:Y:S05]  /*2bfd0*/  @!P2 NANOSLEEP.SYNCS 0x989680 ;  /* 0x009896800000a95d */ /* 0x002fea0003900000 */
[----:B------:R-:W1:Y:S02]  /*2bfe0*/  @!P2 SYNCS.PHASECHK.TRANS64 P2, [R5+URZ+0x2a880], R7 ;  /* 0x02a880070500a5a7 */ /* 0x000e64000804007f */
[----:B-1----:R-:W-:Y:S05]  /*2bff0*/  @!P2 BRA `(.L_x_1654) ;  /* 0xfffffffc00f0a947 */ /* 0x002fea000383ffff */
[----:B------:R-:W-:Y:S05]  /*2c000*/  BRA `(.L_x_1819) ;  /* 0xffffffa400247947 */ /* 0x000fea000383ffff */
.L_x_1656:
[----:B-1----:R1:W2:Y:S02]  /*2c010*/  SYNCS.PHASECHK.TRANS64.TRYWAIT P2, [R5+URZ+0x2a840], R7 ;  /* 0x02a84007050075a7 */ /* 0x0022a4000804017f */
[----:B--2---:R-:W-:Y:S05]  /*2c020*/  @!P2 NANOSLEEP.SYNCS 0x989680 ;  /* 0x009896800000a95d */ /* 0x004fea0003900000 */
[----:B------:R-:W2:Y:S02]  /*2c030*/  @!P2 SYNCS.PHASECHK.TRANS64 P2, [R5+URZ+0x2a840], R7 ;  /* 0x02a840070500a5a7 */ /* 0x000ea4000804007f */
[----:B--2---:R-:W-:Y:S05]  /*2c040*/  @!P2 BRA `(.L_x_1656) ;  /* 0xfffffffc00f0a947 */ /* 0x004fea000383ffff */
[----:B------:R-:W-:Y:S05]  /*2c050*/  BRA `(.L_x_1820) ;  /* 0xffffffa400b07947 */ /* 0x000fea000383ffff */
.L_x_1659:
[----:B0-----:R-:W0:Y:S01]  /*2c060*/  S2R R5, SR_CgaCtaId ;  /* 0x0000000000057919 */ /* 0x001e220000008800 */
[----:B------:R-:W-:-:S04]  /*2c070*/  MOV R4, 0x400 ;  /* 0x0000040000047802 */ /* 0x000fc80000000f00 */
[----:B0-----:R-:W-:-:S04]  /*2c080*/  LEA R4, R5, R4, 0x18 ;  /* 0x0000000405047211 */ /* 0x001fc800078ec0ff */
[----:B------:R0:W1:Y:S03]  /*2c090*/  SYNCS.PHASECHK.TRANS64.TRYWAIT P0, [R4+URZ+0x2a820], R3 ;  /* 0x02a82003040075a7 */ /* 0x000066000800017f */
[----:B-1----:R-:W-:Y:S05]  /*2c0a0*/  @!P0 NANOSLEEP.SYNCS 0x989680 ;  /* 0x009896800000895d */ /* 0x002fea0003900000 */
[----:B------:R-:W1:Y:S02]  /*2c0b0*/  @!P0 SYNCS.PHASECHK.TRANS64 P0, [R4+URZ+0x2a820], R3 ;  /* 0x02a82003040085a7 */ /* 0x000e64000800007f */
[----:B-1----:R-:W-:Y:S05]  /*2c0c0*/  @!P0 BRA `(.L_x_1659) ;  /* 0xfffffffc00e48947 */ /* 0x002fea000383ffff */
[----:B------:R-:W-:Y:S05]  /*2c0d0*/  BRA `(.L_x_1821) ;  /* 0xffffffa800dc7947 */ /* 0x000fea000383ffff */
.L_x_1665:
[----:B--2---:R2:W3:Y:S02]  /*2c0e0*/  SYNCS.PHASECHK.TRANS64.TRYWAIT P0, [R5+URZ+0x2a880], R4 ;  /* 0x02a88004050075a7 */ /* 0x0044e4000800017f */
[----:B---3--:R-:W-:Y:S05]  /*2c0f0*/  @!P0 NANOSLEEP.SYNCS 0x989680 ;  /* 0x009896800000895d */ /* 0x008fea0003900000 */
[----:B------:R-:W3:Y:S02]  /*2c100*/  @!P0 SYNCS.PHASECHK.TRANS64 P0, [R5+URZ+0x2a880], R4 ;  /* 0x02a88004050085a7 */ /* 0x000ee4000800007f */
[----:B---3--:R-:W-:Y:S05]  /*2c110*/  @!P0 BRA `(.L_x_1665) ;  /* 0xfffffffc00f08947 */ /* 0x008fea000383ffff */
[----:B------:R-:W-:Y:S05]  /*2c120*/  BRA `(.L_x_1822) ;  /* 0xffffffac00947947 */ /* 0x000fea000383ffff */
.L_x_1672:
[----:B-1----:R1:W3:Y:S02]  /*2c130*/  SYNCS.PHASECHK.TRANS64.TRYWAIT P0, [R5+URZ+0x2a840], R4 ;  /* 0x02a84004050075a7 */ /* 0x0022e4000800017f */
[----:B---3--:R-:W-:Y:S05]  /*2c140*/  @!P0 NANOSLEEP.SYNCS 0x989680 ;  /* 0x009896800000895d */ /* 0x008fea0003900000 */
[----:B------:R-:W3:Y:S02]  /*2c150*/  @!P0 SYNCS.PHASECHK.TRANS64 P0, [R5+URZ+0x2a840], R4 ;  /* 0x02a84004050085a7 */ /* 0x000ee4000800007f */
[----:B---3--:R-:W-:Y:S05]  /*2c160*/  @!P0 BRA `(.L_x_1672) ;  /* 0xfffffffc00f08947 */ /* 0x008fea000383ffff */
[----:B------:R-:W-:Y:S05]  /*2c170*/  BRA `(.L_x_1823) ;  /* 0xffffffb000a07947 */ /* 0x000fea000383ffff */
.L_x_1680:
[----:B--2---:R2:W3:Y:S02]  /*2c180*/  SYNCS.PHASECHK.TRANS64.TRYWAIT P2, [R14+URZ+0x2a870], R3 ;  /* 0x02a870030e0075a7 */ /* 0x0044e4000804017f */
[----:B---3--:R-:W-:Y:S05]  /*2c190*/  @!P2 NANOSLEEP.SYNCS 0x989680 ;  /* 0x009896800000a95d */ /* 0x008fea0003900000 */
[----:B------:R-:W3:Y:S02]  /*2c1a0*/  @!P2 SYNCS.PHASECHK.TRANS64 P2, [R14+URZ+0x2a870], R3 ;  /* 0x02a870030e00a5a7 */ /* 0x000ee4000804007f */
[----:B---3--:R-:W-:Y:S05]  /*2c1b0*/  @!P2 BRA `(.L_x_1680) ;  /* 0xfffffffc00f0a947 */ /* 0x008fea000383ffff */
[----:B------:R-:W-:Y:S05]  /*2c1c0*/  BRA `(.L_x_1824) ;  /* 0xffffffb400c07947 */ /* 0x000fea000383ffff */
.L_x_1682:
[----:B-1----:R1:W2:Y:S02]  /*2c1d0*/  SYNCS.PHASECHK.TRANS64.TRYWAIT P2, [R14+URZ+0x2a860], R3 ;  /* 0x02a860030e0075a7 */ /* 0x0022a4000804017f */
[----:B--2---:R-:W-:Y:S05]  /*2c1e0*/  @!P2 NANOSLEEP.SYNCS 0x989680 ;  /* 0x009896800000a95d */ /* 0x004fea0003900000 */
[----:B------:R-:W2:Y:S02]  /*2c1f0*/  @!P2 SYNCS.PHASECHK.TRANS64 P2, [R14+URZ+0x2a860], R3 ;  /* 0x02a860030e00a5a7 */ /* 0x000ea4000804007f */
[----:B--2---:R-:W-:Y:S05]  /*2c200*/  @!P2 BRA `(.L_x_1682) ;  /* 0xfffffffc00f0a947 */ /* 0x004fea000383ffff */
[----:B------:R-:W-:Y:S05]  /*2c210*/  BRA `(.L_x_1825) ;  /* 0xffffffb400c87947 */ /* 0x000fea000383ffff */
.L_x_1689:
[----:B--2---:R2:W3:Y:S02]  /*2c220*/  SYNCS.PHASECHK.TRANS64.TRYWAIT P0, [R12+URZ+0x2a870], R3 ;  /* 0x02a870030c0075a7 */ /* 0x0044e4000800017f */
[----:B---3--:R-:W-:Y:S05]  /*2c230*/  @!P0 NANOSLEEP.SYNCS 0x989680 ;  /* 0x009896800000895d */ /* 0x008fea0003900000 */
[----:B------:R-:W3:Y:S02]  /*2c240*/  @!P0 SYNCS.PHASECHK.TRANS64 P0, [R12+URZ+0x2a870], R3 ;  /* 0x02a870030c0085a7 */ /* 0x000ee4000800007f */
[----:B---3--:R-:W-:Y:S05]  /*2c250*/  @!P0 BRA `(.L_x_1689) ;  /* 0xfffffffc00f08947 */ /* 0x008fea000383ffff */
[----:B------:R-:W-:Y:S05]  /*2c260*/  BRA `(.L_x_1826) ;  /* 0xffffffbc00dc7947 */ /* 0x000fea000383ffff */
.L_x_1691:
[----:B0-----:R0:W2:Y:S02]  /*2c270*/  SYNCS.PHASECHK.TRANS64.TRYWAIT P0, [R12+URZ+0x2a860], R3 ;  /* 0x02a860030c0075a7 */ /* 0x0010a4000800017f */
[----:B--2---:R-:W-:Y:S05]  /*2c280*/  @!P0 NANOSLEEP.SYNCS 0x989680 ;  /* 0x009896800000895d */ /* 0x004fea0003900000 */
[----:B------:R-:W2:Y:S02]  /*2c290*/  @!P0 SYNCS.PHASECHK.TRANS64 P0, [R12+URZ+0x2a860], R3 ;  /* 0x02a860030c0085a7 */ /* 0x000ea4000800007f */
[----:B--2---:R-:W-:Y:S05]  /*2c2a0*/  @!P0 BRA `(.L_x_1691) ;  /* 0xfffffffc00f08947 */ /* 0x004fea000383ffff */
[----:B------:R-:W-:Y:S05]  /*2c2b0*/  BRA `(.L_x_1827) ;  /* 0xffffffc000107947 */ /* 0x000fea000383ffff */
.L_x_1695:
[----:B------:R-:W-:Y:S01]  /*2c2c0*/  BSSY B0, `(.L_x_1828) ;  /* 0x0000008000007945 */ /* 0x000fe20003800000 */
[----:B------:R-:W-:Y:S02]  /*2c2d0*/  IMAD.MOV.U32 R13, RZ, RZ, R16 ;  /* 0x000000ffff0d7224 */ /* 0x000fe400078e0010 */
[----:B------:R-:W-:Y:S02]  /*2c2e0*/  IMAD.MOV.U32 R12, RZ, RZ, RZ ;  /* 0x000000ffff0c7224 */ /* 0x000fe400078e00ff */
[----:B------:R-:W-:Y:S02]  /*2c2f0*/  IMAD.MOV.U32 R11, RZ, RZ, 0x1f ;  /* 0x0000001fff0b7424 */ /* 0x000fe400078e00ff */
[----:B------:R-:W-:-:S07]  /*2c300*/  IMAD.MOV.U32 R15, RZ, RZ, -0x1 ;  /* 0xffffffffff0f7424 */ /* 0x000fce00078e00ff */
[----:B-1----:R-:W-:Y:S05]  /*2c310*/  WARPSYNC.COLLECTIVE R15, `(.L_x_1829) ;  /* 0x000000000f087348 */ /* 0x002fea0003c00000 */
[----:B------:R0:W2:Y:S02]  /*2c320*/  SHFL.IDX P6, R14, R13, R12, R11 ;  /* 0x0000000c0d0e7389 */ /* 0x0000a400000c000b */
[----:B012---:R-:W-:Y:S01]  /*2c330*/  ENDCOLLECTIVE ;  /* 0x000000000000791b */ /* 0x007fe20003800000 */
.L_x_1829:
[----:B------:R-:W-:Y:S05]  /*2c340*/  BSYNC B0 ;  /* 0x0000000000007941 */ /* 0x000fea0003800000 */
.L_x_1828:
[----:B------:R-:W-:Y:S02]  /*2c350*/  IMAD.MOV.U32 R13, RZ, RZ, R16 ;  /* 0x000000ffff0d7224 */ /* 0x000fe400078e0010 */
[----:B------:R-:W-:Y:S02]  /*2c360*/  IMAD.MOV.U32 R12, RZ, RZ, 0x1 ;  /* 0x00000001ff0c7424 */ /* 0x000fe400078e00ff */
[----:B------:R-:W-:Y:S02]  /*2c370*/  IMAD.MOV.U32 R11, RZ, RZ, 0x1f ;  /* 0x0000001fff0b7424 */ /* 0x000fe400078e00ff */
[----:B------:R-:W-:Y:S02]  /*2c380*/  IMAD.MOV.U32 R15, RZ, RZ, -0x1 ;  /* 0xffffffffff0f7424 */ /* 0x000fe400078e00ff */
[----:B------:R-:W-:Y:S02]  /*2c390*/  IMAD.IADD R7, R19, 0x1, R4 ;  /* 0x0000000113077824 */ /* 0x000fe400078e0204 */
[----:B------:R-:W-:-:S07]  /*2c3a0*/  IMAD.MOV.U32 R0, RZ, RZ, R14 ;  /* 0x000000ffff007224 */ /* 0x000fce00078e000e */
[----:B------:R-:W-:Y:S05]  /*2c3b0*/  WARPSYNC.COLLECTIVE R15, `(.L_x_1830) ;  /* 0x000000000f087348 */ /* 0x000fea0003c00000 */
[----:B------:R0:W1:Y:S02]  /*2c3c0*/  SHFL.IDX P6, R14, R13, R12, R11 ;  /* 0x0000000c0d0e7389 */ /* 0x00006400000c000b */
[----:B01----:R-:W-:Y:S01]  /*2c3d0*/  ENDCOLLECTIVE ;  /* 0x000000000000791b */ /* 0x003fe20003800000 */
.L_x_1830:
        /* <DEDUP_REMOVED lines=11> */
[----:B0-----:R-:W-:Y:S02]  /*2c490*/  IMAD.MOV.U32 R3, RZ, RZ, RZ ;  /* 0x000000ffff037224 */ /* 0x001fe400078e00ff */
[----:B--2---:R-:W-:Y:S01]  /*2c4a0*/  @!P1 IMAD.MOV.U32 R3, RZ, RZ, R2 ;  /* 0x000000ffff039224 */ /* 0x004fe200078e0002 */
[----:B------:R-:W-:-:S03]  /*2c4b0*/  ISETP.NE.AND P1, PT, R4, RZ, PT ;  /* 0x000000ff0400720c */ /* 0x000fc60003f25270 */
[----:B------:R-:W-:-:S10]  /*2c4c0*/  IMAD.MOV.U32 R13, RZ, RZ, R3 ;  /* 0x000000ffff0d7224 */ /* 0x000fd400078e0003 */
[----:B------:R-:W-:Y:S05]  /*2c4d0*/  WARPSYNC.COLLECTIVE R15, `(.L_x_1831) ;  /* 0x000000000f087348 */ /* 0x000fea0003c00000 */
[----:B------:R0:W1:Y:S02]  /*2c4e0*/  SHFL.UP P6, R14, R13, R12, R11 ;  /* 0x0400000c0d0e7389 */ /* 0x00006400000c000b */
[----:B01----:R-:W-:Y:S01]  /*2c4f0*/  ENDCOLLECTIVE ;  /* 0x000000000000791b */ /* 0x003fe20003800000 */
.L_x_1831:
[----:B------:R-:W-:Y:S01]  /*2c500*/  IMAD.MOV.U32 R12, RZ, RZ, 0x2 ;  /* 0x00000002ff0c7424 */ /* 0x000fe200078e00ff */
[----:B------:R-:W-:-:S05]  /*2c510*/  SEL R14, R14, RZ, P1 ;  /* 0x000000ff0e0e7207 */ /* 0x000fca0000800000 */
[----:B------:R-:W-:-:S04]  /*2c520*/  IMAD.IADD R2, R3, 0x1, R14 ;  /* 0x0000000103027824 */ /* 0x000fc800078e020e */
[----:B------:R-:W-:-:S07]  /*2c530*/  IMAD.MOV.U32 R13, RZ, RZ, R2 ;  /* 0x000000ffff0d7224 */ /* 0x000fce00078e0002 */
[----:B------:R-:W-:Y:S05]  /*2c540*/  WARPSYNC.COLLECTIVE R15, `(.L_x_1832) ;  /* 0x000000000f087348 */ /* 0x000fea0003c00000 */
[----:B------:R0:W1:Y:S02]  /*2c550*/  SHFL.UP P6, R14, R13, R12, R11 ;  /* 0x0400000c0d0e7389 */ /* 0x00006400000c000b */
[----:B01----:R-:W-:Y:S01]  /*2c560*/  ENDCOLLECTIVE ;  /* 0x000000000000791b */ /* 0x003fe20003800000 */
.L_x_1832:
[----:B------:R-:W-:Y:S01]  /*2c570*/  IMAD.MOV.U32 R12, RZ, RZ, 0x4 ;  /* 0x00000004ff0c7424 */ /* 0x000fe200078e00ff */
[----:B------:R-:W-:-:S05]  /*2c580*/  SEL R7, R14, RZ, P2 ;  /* 0x000000ff0e077207 */ /* 0x000fca0001000000 */
[----:B------:R-:W-:-:S04]  /*2c590*/  IMAD.IADD R2, R2, 0x1, R7 ;  /* 0x0000000102027824 */ /* 0x000fc800078e0207 */
[----:B------:R-:W-:-:S07]  /*2c5a0*/  IMAD.MOV.U32 R13, RZ, RZ, R2 ;  /* 0x000000ffff0d7224 */ /* 0x000fce00078e0002 */
[----:B------:R-:W-:Y:S05]  /*2c5b0*/  WARPSYNC.COLLECTIVE R15, `(.L_x_1833) ;  /* 0x000000000f087348 */ /* 0x000fea0003c00000 */
[----:B------:R0:W1:Y:S02]  /*2c5c0*/  SHFL.UP P6, R14, R13, R12, R11 ;  /* 0x0400000c0d0e7389 */ /* 0x00006400000c000b */
[----:B01----:R-:W-:Y:S01]  /*2c5d0*/  ENDCOLLECTIVE ;  /* 0x000000000000791b */ /* 0x003fe20003800000 */
.L_x_1833:
[----:B------:R-:W-:Y:S01]  /*2c5e0*/  IMAD.MOV.U32 R12, RZ, RZ, 0x8 ;  /* 0x00000008ff0c7424 */ /* 0x000fe200078e00ff */
[----:B------:R-:W-:-:S05]  /*2c5f0*/  SEL R7, R14, RZ, P3 ;  /* 0x000000ff0e077207 */ /* 0x000fca0001800000 */
[----:B------:R-:W-:-:S04]  /*2c600*/  IMAD.IADD R2, R2, 0x1, R7 ;  /* 0x0000000102027824 */ /* 0x000fc800078e0207 */
[----:B------:R-:W-:-:S07]  /*2c610*/  IMAD.MOV.U32 R13, RZ, RZ, R2 ;  /* 0x000000ffff0d7224 */ /* 0x000fce00078e0002 */
[----:B------:R-:W-:Y:S05]  /*2c620*/  WARPSYNC.COLLECTIVE R15, `(.L_x_1834) ;  /* 0x000000000f087348 */ /* 0x000fea0003c00000 */
[----:B------:R0:W1:Y:S02]  /*2c630*/  SHFL.UP P6, R14, R13, R12, R11 ;  /* 0x0400000c0d0e7389 */ /* 0x00006400000c000b */
[----:B01----:R-:W-:Y:S01]  /*2c640*/  ENDCOLLECTIVE ;  /* 0x000000000000791b */ /* 0x003fe20003800000 */
.L_x_1834:
[----:B------:R-:W-:Y:S01]  /*2c650*/  IMAD.MOV.U32 R12, RZ, RZ, 0x10 ;  /* 0x00000010ff0c7424 */ /* 0x000fe200078e00ff */
[----:B------:R-:W-:-:S05]  /*2c660*/  SEL R7, R14, RZ, P4 ;  /* 0x000000ff0e077207 */ /* 0x000fca0002000000 */
[----:B------:R-:W-:-:S04]  /*2c670*/  IMAD.IADD R2, R2, 0x1, R7 ;  /* 0x0000000102027824 */ /* 0x000fc800078e0207 */
[----:B------:R-:W-:-:S07]  /*2c680*/  IMAD.MOV.U32 R13, RZ, RZ, R2 ;  /* 0x000000ffff0d7224 */ /* 0x000fce00078e0002 */
[----:B------:R-:W-:Y:S05]  /*2c690*/  WARPSYNC.COLLECTIVE R15, `(.L_x_1835) ;  /* 0x000000000f087348 */ /* 0x000fea0003c00000 */
[----:B------:R0:W1:Y:S02]  /*2c6a0*/  SHFL.UP P6, R14, R13, R12, R11 ;  /* 0x0400000c0d0e7389 */ /* 0x00006400000c000b */
[----:B01----:R-:W-:Y:S01]  /*2c6b0*/  ENDCOLLECTIVE ;  /* 0x000000000000791b */ /* 0x003fe20003800000 */
.L_x_1835:
[----:B------:R-:W-:Y:S02]  /*2c6c0*/  IMAD.MOV.U32 R12, RZ, RZ, 0x1f ;  /* 0x0000001fff0c7424 */ /* 0x000fe400078e00ff */
[----:B------:R-:W-:Y:S01]  /*2c6d0*/  IMAD.MOV.U32 R11, RZ, RZ, 0x1f ;  /* 0x0000001fff0b7424 */ /* 0x000fe200078e00ff */
[----:B------:R-:W-:-:S05]  /*2c6e0*/  SEL R7, R14, RZ, P5 ;  /* 0x000000ff0e077207 */ /* 0x000fca0002800000 */
[----:B------:R-:W-:-:S04]  /*2c6f0*/  IMAD.IADD R2, R2, 0x1, R7 ;  /* 0x0000000102027824 */ /* 0x000fc800078e0207 */
[----:B------:R-:W-:-:S07]  /*2c700*/  IMAD.MOV.U32 R13, RZ, RZ, R2 ;  /* 0x000000ffff0d7224 */ /* 0x000fce00078e0002 */
[----:B------:R-:W-:Y:S05]  /*2c710*/  WARPSYNC.COLLECTIVE R15, `(.L_x_1836) ;  /* 0x000000000f087348 */ /* 0x000fea0003c00000 */
[----:B------:R0:W1:Y:S02]  /*2c720*/  SHFL.IDX P6, R14, R13, R12, R11 ;  /* 0x0000000c0d0e7389 */ /* 0x00006400000c000b */
[----:B01----:R-:W-:Y:S01]  /*2c730*/  ENDCOLLECTIVE ;  /* 0x000000000000791b */ /* 0x003fe20003800000 */
.L_x_1836:
[----:B------:R-:W-:Y:S05]  /*2c740*/  BRA `(.L_x_1837) ;  /* 0xffffffc4003c7947 */ /* 0x000fea000383ffff */
.L_x_1700:
[----:B------:R-:W-:Y:S01]  /*2c750*/  BSSY B0, `(.L_x_1838) ;  /* 0x0000008000007945 */ /* 0x000fe20003800000 */
[----:B-----5:R-:W-:Y:S02]  /*2c760*/  IMAD.MOV.U32 R13, RZ, RZ, R3 ;  /* 0x000000ffff0d7224 */ /* 0x020fe400078e0003 */
[----:B------:R-:W-:Y:S02]  /*2c770*/  IMAD.MOV.U32 R12, RZ, RZ, 0x1 ;  /* 0x00000001ff0c7424 */ /* 0x000fe400078e00ff */
[----:B------:R-:W-:Y:S02]  /*2c780*/  IMAD.MOV.U32 R11, RZ, RZ, RZ ;  /* 0x000000ffff0b7224 */ /* 0x000fe400078e00ff */
[----:B------:R-:W-:-:S07]  /*2c790*/  IMAD.MOV.U32 R15, RZ, RZ, -0x1 ;  /* 0xffffffffff0f7424 */ /* 0x000fce00078e00ff */
[----:B0-----:R-:W-:Y:S05]  /*2c7a0*/  WARPSYNC.COLLECTIVE R15, `(.L_x_1839) ;  /* 0x000000000f087348 */ /* 0x001fea0003c00000 */
[----:B------:R1:W2:Y:S02]  /*2c7b0*/  SHFL.UP P6, R14, R13, R12, R11 ;  /* 0x0400000c0d0e7389 */ /* 0x0002a400000c000b */
[----:B012---:R-:W-:Y:S01]  /*2c7c0*/  ENDCOLLECTIVE ;  /* 0x000000000000791b */ /* 0x007fe20003800000 */
.L_x_1839:
[----:B------:R-:W-:Y:S05]  /*2c7d0*/  BSYNC B0 ;  /* 0x0000000000007941 */ /* 0x000fea0003800000 */
.L_x_1838:
[----:B------:R-:W-:Y:S01]  /*2c7e0*/  SEL R2, R14, RZ, P1 ;  /* 0x000000ff0e027207 */ /* 0x000fe20000800000 */
[----:B------:R-:W-:Y:S02]  /*2c7f0*/  IMAD.MOV.U32 R12, RZ, RZ, 0x2 ;  /* 0x00000002ff0c7424 */ /* 0x000fe400078e00ff */
[----:B------:R-:W-:Y:S02]  /*2c800*/  IMAD.MOV.U32 R11, RZ, RZ, RZ ;  /* 0x000000ffff0b7224 */ /* 0x000fe400078e00ff */
[----:B------:R-:W-:Y:S02]  /*2c810*/  IMAD.IADD R2, R3, 0x1, R2 ;  /* 0x0000000103027824 */ /* 0x000fe400078e0202 */
[----:B------:R-:W-:Y:S02]  /*2c820*/  IMAD.MOV.U32 R15, RZ, RZ, -0x1 ;  /* 0xffffffffff0f7424 */ /* 0x000fe400078e00ff */
[----:B------:R-:W-:-:S07]  /*2c830*/  IMAD.MOV.U32 R13, RZ, RZ, R2 ;  /* 0x000000ffff0d7224 */ /* 0x000fce00078e0002 */
[----:B------:R-:W-:Y:S05]  /*2c840*/  WARPSYNC.COLLECTIVE R15, `(.L_x_1840) ;  /* 0x000000000f087348 */ /* 0x000fea0003c00000 */
[----:B------:R0:W1:Y:S02]  /*2c850*/  SHFL.UP P6, R14, R13, R12, R11 ;  /* 0x0400000c0d0e7389 */ /* 0x00006400000c000b */
[----:B01----:R-:W-:Y:S01]  /*2c860*/  ENDCOLLECTIVE ;  /* 0x000000000000791b */ /* 0x003fe20003800000 */
.L_x_1840:
[----:B------:R-:W-:Y:S01]  /*2c870*/  IMAD.MOV.U32 R12, RZ, RZ, 0x4 ;  /* 0x00000004ff0c7424 */ /* 0x000fe200078e00ff */
[----:B------:R-:W-:-:S05]  /*2c880*/  SEL R7, R14, RZ, P2 ;  /* 0x000000ff0e077207 */ /* 0x000fca0001000000 */
[----:B------:R-:W-:-:S04]  /*2c890*/  IMAD.IADD R2, R2, 0x1, R7 ;  /* 0x0000000102027824 */ /* 0x000fc800078e0207 */
[----:B------:R-:W-:-:S07]  /*2c8a0*/  IMAD.MOV.U32 R13, RZ, RZ, R2 ;  /* 0x000000ffff0d7224 */ /* 0x000fce00078e0002 */
[----:B------:R-:W-:Y:S05]  /*2c8b0*/  WARPSYNC.COLLECTIVE R15, `(.L_x_1841) ;  /* 0x000000000f087348 */ /* 0x000fea0003c00000 */
[----:B------:R0:W1:Y:S02]  /*2c8c0*/  SHFL.UP P6, R14, R13, R12, R11 ;  /* 0x0400000c0d0e7389 */ /* 0x00006400000c000b */
[----:B01----:R-:W-:Y:S01]  /*2c8d0*/  ENDCOLLECTIVE ;  /* 0x000000000000791b */ /* 0x003fe20003800000 */
.L_x_1841:
[----:B------:R-:W-:Y:S01]  /*2c8e0*/  IMAD.MOV.U32 R12, RZ, RZ, 0x8 ;  /* 0x00000008ff0c7424 */ /* 0x000fe200078e00ff */
[----:B------:R-:W-:-:S05]  /*2c8f0*/  SEL R7, R14, RZ, P3 ;  /* 0x000000ff0e077207 */ /* 0x000fca0001800000 */
[----:B------:R-:W-:-:S04]  /*2c900*/  IMAD.IADD R2, R2, 0x1, R7 ;  /* 0x0000000102027824 */ /* 0x000fc800078e0207 */
[----:B------:R-:W-:-:S07]  /*2c910*/  IMAD.MOV.U32 R13, RZ, RZ, R2 ;  /* 0x000000ffff0d7224 */ /* 0x000fce00078e0002 */
[----:B------:R-:W-:Y:S05]  /*2c920*/  WARPSYNC.COLLECTIVE R15, `(.L_x_1842) ;  /* 0x000000000f087348 */ /* 0x000fea0003c00000 */
[----:B------:R0:W1:Y:S02]  /*2c930*/  SHFL.UP P6, R14, R13, R12, R11 ;  /* 0x0400000c0d0e7389 */ /* 0x00006400000c000b */
[----:B01----:R-:W-:Y:S01]  /*2c940*/  ENDCOLLECTIVE ;  /* 0x000000000000791b */ /* 0x003fe20003800000 */
.L_x_1842:
[----:B------:R-:W-:Y:S01]  /*2c950*/  IMAD.MOV.U32 R12, RZ, RZ, 0x10 ;  /* 0x00000010ff0c7424 */ /* 0x000fe200078e00ff */
[----:B------:R-:W-:-:S05]  /*2c960*/  SEL R7, R14, RZ, P4 ;  /* 0x000000ff0e077207 */ /* 0x000fca0002000000 */
[----:B------:R-:W-:-:S04]  /*2c970*/  IMAD.IADD R2, R2, 0x1, R7 ;  /* 0x0000000102027824 */ /* 0x000fc800078e0207 */
[----:B------:R-:W-:-:S07]  /*2c980*/  IMAD.MOV.U32 R13, RZ, RZ, R2 ;  /* 0x000000ffff0d7224 */ /* 0x000fce00078e0002 */
[----:B------:R-:W-:Y:S05]  /*2c990*/  WARPSYNC.COLLECTIVE R15, `(.L_x_1843) ;  /* 0x000000000f087348 */ /* 0x000fea0003c00000 */
[----:B------:R0:W1:Y:S02]  /*2c9a0*/  SHFL.UP P6, R14, R13, R12, R11 ;  /* 0x0400000c0d0e7389 */ /* 0x00006400000c000b */
[----:B01----:R-:W-:Y:S01]  /*2c9b0*/  ENDCOLLECTIVE ;  /* 0x000000000000791b */ /* 0x003fe20003800000 */
.L_x_1843:
        /* <DEDUP_REMOVED lines=8> */
.L_x_1844:
[----:B------:R-:W-:Y:S05]  /*2ca40*/  BRA `(.L_x_1845) ;  /* 0xffffffc400187947 */ /* 0x000fea000383ffff */
.L_x_1702:
[----:B------:R-:W-:Y:S01]  /*2ca50*/  BSSY B0, `(.L_x_1846) ;  /* 0x0000006000007945 */ /* 0x000fe20003800000 */
[----:B------:R-:W-:Y:S01]  /*2ca60*/  PLOP3.LUT P6, PT, P6, PT, PT, 0x8, 0x0 ;  /* 0x000000000000781c */ /* 0x000fe200037ce170 */
[----:B------:R-:W-:-:S12]  /*2ca70*/  IMAD.MOV.U32 R15, RZ, RZ, -0x1 ;  /* 0xffffffffff0f7424 */ /* 0x000fd800078e00ff */
[----:B0-----:R-:W-:Y:S05]  /*2ca80*/  WARPSYNC.COLLECTIVE R15, `(.L_x_1847) ;  /* 0x000000000f087348 */ /* 0x001fea0003c00000 */
[----:B------:R-:W-:Y:S01]  /*2ca90*/  VOTE.ANY R14, PT, P6 ;  /* 0x00000000000e7806 */ /* 0x000fe200030e0100 */
[----:B0-----:R-:W-:Y:S06]  /*2caa0*/  ENDCOLLECTIVE ;  /* 0x000000000000791b */ /* 0x001fec0003800000 */
.L_x_1847:
[----:B------:R-:W-:Y:S05]  /*2cab0*/  BSYNC B0 ;  /* 0x0000000000007941 */ /* 0x000fea0003800000 */
.L_x_1846:
[----:B------:R-:W-:Y:S02]  /*2cac0*/  IMAD.MOV.U32 R5, RZ, RZ, R14 ;  /* 0x000000ffff057224 */ /* 0x000fe400078e000e */
[----:B------:R-:W-:Y:S02]  /*2cad0*/  IMAD.MOV.U32 R13, RZ, RZ, R3 ;  /* 0x000000ffff0d7224 */ /* 0x000fe400078e0003 */
[----:B------:R-:W0:Y:S01]  /*2cae0*/  POPC R6, R5 ;  /* 0x0000000500067309 */ /* 0x000e220000000000 */
[----:B------:R-:W-:Y:S02]  /*2caf0*/  IMAD.MOV.U32 R11, RZ, RZ, 0x1f ;  /* 0x0000001fff0b7424 */ /* 0x000fe400078e00ff */
[----:B------:R-:W-:Y:S02]  /*2cb00*/  IMAD.MOV.U32 R15, RZ, RZ, -0x1 ;  /* 0xffffffffff0f7424 */ /* 0x000fe400078e00ff */
[----:B0-----:R-:W-:-:S07]  /*2cb10*/  IMAD.MOV.U32 R12, RZ, RZ, R6 ;  /* 0x000000ffff0c7224 */ /* 0x001fce00078e0006 */
[----:B------:R-:W-:Y:S05]  /*2cb20*/  WARPSYNC.COLLECTIVE R15, `(.L_x_1848) ;  /* 0x000000000f087348 */ /* 0x000fea0003c00000 */
[----:B------:R0:W1:Y:S02]  /*2cb30*/  SHFL.IDX P6, R14, R13, R12, R11 ;  /* 0x0000000c0d0e7389 */ /* 0x00006400000c000b */
[----:B01----:R-:W-:Y:S01]  /*2cb40*/  ENDCOLLECTIVE ;  /* 0x000000000000791b */ /* 0x003fe20003800000 */
.L_x_1848:
[----:B------:R-:W-:Y:S01]  /*2cb50*/  IMAD.MOV.U32 R17, RZ, RZ, R14 ;  /* 0x000000ffff117224 */ /* 0x000fe200078e000e */
[----:B------:R-:W-:Y:S06]  /*2cb60*/  BRA `(.L_x_1849) ;  /* 0xffffffc400087947 */ /* 0x000fec000383ffff */
.L_x_1704:
[----:B------:R-:W-:Y:S01]  /*2cb70*/  BSSY B0, `(.L_x_1850) ;  /* 0x0000007000007945 */ /* 0x000fe20003800000 */
[----:B------:R-:W-:Y:S02]  /*2cb80*/  IMAD.MOV.U32 R13, RZ, RZ, R2 ;  /* 0x000000ffff0d7224 */ /* 0x000fe400078e0002 */
[----:B------:R-:W-:Y:S02]  /*2cb90*/  IMAD.MOV.U32 R11, RZ, RZ, 0x1f ;  /* 0x0000001fff0b7424 */ /* 0x000fe400078e00ff */
[----:B------:R-:W-:-:S07]  /*2cba0*/  IMAD.MOV.U32 R15, RZ, RZ, -0x1 ;  /* 0xffffffffff0f7424 */ /* 0x000fce00078e00ff */
[----:B012---:R-:W-:Y:S05]  /*2cbb0*/  WARPSYNC.COLLECTIVE R15, `(.L_x_1851) ;  /* 0x000000000f087348 */ /* 0x007fea0003c00000 */
[----:B------:R3:W4:Y:S02]  /*2cbc0*/  SHFL.IDX P6, R14, R13, R12, R11 ;  /* 0x0000000c0d0e7389 */ /* 0x00072400000c000b */
[----:B01234-:R-:W-:Y:S01]  /*2cbd0*/  ENDCOLLECTIVE ;  /* 0x000000000000791b */ /* 0x01ffe20003800000 */
.L_x_1851:
[----:B------:R-:W-:Y:S05]  /*2cbe0*/  BSYNC B0 ;  /* 0x0000000000007941 */ /* 0x000fea0003800000 */
.L_x_1850:
[----:B------:R-:W-:Y:S01]  /*2cbf0*/  IMAD.MOV.U32 R5, RZ, RZ, R14 ;  /* 0x000000ffff057224 */ /* 0x000fe200078e000e */
[----:B------:R-:W-:Y:S06]  /*2cc00*/  BRA `(.L_x_1703) ;  /* 0xffffffc000fc7947 */ /* 0x000fec000383ffff */
.L_x_1708:
[----:B0-----:R0:W1:Y:S02]  /*2cc10*/  SYNCS.PHASECHK.TRANS64.TRYWAIT P0, [R0+URZ+0x2a820], R3 ;  /* 0x02a82003000075a7 */ /* 0x001064000800017f */
[----:B-1----:R-:W-:Y:S05]  /*2cc20*/  @!P0 NANOSLEEP.SYNCS 0x989680 ;  /* 0x009896800000895d */ /* 0x002fea0003900000 */
[----:B------:R-:W1:Y:S02]  /*2cc30*/  @!P0 SYNCS.PHASECHK.TRANS64 P0, [R0+URZ+0x2a820], R3 ;  /* 0x02a82003000085a7 */ /* 0x000e64000800007f */
[----:B-1----:R-:W-:Y:S05]  /*2cc40*/  @!P0 BRA `(.L_x_1708) ;  /* 0xfffffffc00f08947 */ /* 0x002fea000383ffff */
[----:B------:R-:W-:Y:S05]  /*2cc50*/  BRA `(.L_x_1852) ;  /* 0xffffffc800787947 */ /* 0x000fea000383ffff */
.L_x_1709:
        /* <DEDUP_REMOVED lines=11> */
.L_x_1854:
[----:B------:R-:W-:Y:S05]  /*2cd10*/  BSYNC B0 ;  /* 0x0000000000007941 */ /* 0x000fea0003800000 */
.L_x_1853:
[----:B------:R-:W-:Y:S05]  /*2cd20*/  BRA `(.L_x_1855) ;  /* 0xffffffc800607947 */ /* 0x000fea000383ffff */
.L_x_1710:
[----:B------:R-:W-:Y:S01]  /*2cd30*/  BSSY B0, `(.L_x_1856) ;  /* 0x0000006000007945 */ /* 0x000fe20003800000 */
[----:B------:R-:W-:-:S07]  /*2cd40*/  IMAD.MOV.U32 R15, RZ, RZ, -0x1 ;  /* 0xffffffffff0f7424 */ /* 0x000fce00078e00ff */
[----:B01----:R-:W-:Y:S05]  /*2cd50*/  WARPSYNC.COLLECTIVE R15, `(.L_x_1857) ;  /* 0x000000000f0c7348 */ /* 0x003fea0003c00000 */
[----:B------:R-:W-:Y:S02]  /*2cd60*/  ELECT P6, UR62, PT ;  /* 0x00000000003e782f */ /* 0x000fe400038c0000 */
[----:B------:R-:W-:Y:S01]  /*2cd70*/  MOV R14, UR62 ;  /* 0x0000003e000e7c02 */ /* 0x000fe20008000f00 */
[----:B01----:R-:W-:Y:S10]  /*2cd80*/  ENDCOLLECTIVE ;  /* 0x000000000000791b */ /* 0x003ff40003800000 */
.L_x_1857:
[----:B------:R-:W-:Y:S05]  /*2cd90*/  BSYNC B0 ;  /* 0x0000000000007941 */ /* 0x000fea0003800000 */
.L_x_1856:
[----:B------:R-:W-:Y:S05]  /*2cda0*/  BRA `(.L_x_1858) ;  /* 0xffffffc800547947 */ /* 0x000fea000383ffff */
.L_x_1712:
[----:B0-----:R0:W1:Y:S02]  /*2cdb0*/  SYNCS.PHASECHK.TRANS64.TRYWAIT P1, [R6+URZ], R5 ;  /* 0x00000005060075a7 */ /* 0x001064000802017f */
[----:B-1----:R-:W-:Y:S05]  /*2cdc0*/  @!P1 NANOSLEEP.SYNCS 0x989680 ;  /* 0x009896800000995d */ /* 0x002fea0003900000 */
[----:B------:R-:W1:Y:S02]  /*2cdd0*/  @!P1 SYNCS.PHASECHK.TRANS64 P1, [R6+URZ], R5 ;  /* 0x00000005060095a7 */ /* 0x000e64000802007f */
[----:B-1----:R-:W-:Y:S05]  /*2cde0*/  @!P1 BRA `(.L_x_1712) ;  /* 0xfffffffc00f09947 */ /* 0x002fea000383ffff */
[----:B------:R-:W-:Y:S05]  /*2cdf0*/  BRA `(.L_x_1859) ;  /* 0xffffffc800907947 */ /* 0x000fea000383ffff */
.L_x_1713:
[----:B-1----:R1:W2:Y:S02]  /*2ce00*/  SYNCS.PHASECHK.TRANS64.TRYWAIT P1, [R7+URZ], R2 ;  /* 0x00000002070075a7 */ /* 0x0022a4000802017f */
[----:B--2---:R-:W-:Y:S05]  /*2ce10*/  @!P1 NANOSLEEP.SYNCS 0x989680 ;  /* 0x009896800000995d */ /* 0x004fea0003900000 */
[----:B------:R-:W2:Y:S02]  /*2ce20*/  @!P1 SYNCS.PHASECHK.TRANS64 P1, [R7+URZ], R2 ;  /* 0x00000002070095a7 */ /* 0x000ea4000802007f */
[----:B--2---:R-:W-:Y:S05]  /*2ce30*/  @!P1 BRA `(.L_x_1713) ;  /* 0xfffffffc00f09947 */ /* 0x004fea000383ffff */
[----:B------:R-:W-:Y:S05]  /*2ce40*/  BRA `(.L_x_1860) ;  /* 0xffffffc800847947 */ /* 0x000fea000383ffff */
.L_x_1715:
[----:B--2---:R2:W3:Y:S02]  /*2ce50*/  SYNCS.PHASECHK.TRANS64.TRYWAIT P1, [R4+URZ+0x2a860], R5 ;  /* 0x02a86005040075a7 */ /* 0x0044e4000802017f */
[----:B---3--:R-:W-:Y:S05]  /*2ce60*/  @!P1 NANOSLEEP.SYNCS 0x989680 ;  /* 0x009896800000995d */ /* 0x008fea0003900000 */
[----:B------:R-:W3:Y:S02]  /*2ce70*/  @!P1 SYNCS.PHASECHK.TRANS64 P1, [R4+URZ+0x2a860], R5 ;  /* 0x02a86005040095a7 */ /* 0x000ee4000802007f */
[----:B---3--:R-:W-:Y:S05]  /*2ce80*/  @!P1 BRA `(.L_x_1715) ;  /* 0xfffffffc00f09947 */ /* 0x008fea000383ffff */
[----:B------:R-:W-:Y:S05]  /*2ce90*/  BRA `(.L_x_1861) ;  /* 0xffffffc800887947 */ /* 0x000fea000383ffff */
.L_x_1717:
[----:B---3--:R3:W4:Y:S02]  /*2cea0*/  SYNCS.PHASECHK.TRANS64.TRYWAIT P1, [R3+URZ+0x2a860], R2 ;  /* 0x02a86002030075a7 */ /* 0x008724000802017f */
[----:B----4-:R-:W-:Y:S05]  /*2ceb0*/  @!P1 NANOSLEEP.SYNCS 0x989680 ;  /* 0x009896800000995d */ /* 0x010fea0003900000 */
[----:B------:R-:W4:Y:S02]  /*2cec0*/  @!P1 SYNCS.PHASECHK.TRANS64 P1, [R3+URZ+0x2a860], R2 ;  /* 0x02a86002030095a7 */ /* 0x000f24000802007f */
[----:B----4-:R-:W-:Y:S05]  /*2ced0*/  @!P1 BRA `(.L_x_1717) ;  /* 0xfffffffc00f09947 */ /* 0x010fea000383ffff */
[----:B------:R-:W-:Y:S05]  /*2cee0*/  BRA `(.L_x_1862) ;  /* 0xffffffc800887947 */ /* 0x000fea000383ffff */
.L_x_1719:
[----:B----4-:R4:W0:Y:S02]  /*2cef0*/  SYNCS.PHASECHK.TRANS64.TRYWAIT P0, [R4+URZ+0x2a880], R5 ;  /* 0x02a88005040075a7 */ /* 0x010824000800017f */
[----:B0-----:R-:W-:Y:S05]  /*2cf00*/  @!P0 NANOSLEEP.SYNCS 0x989680 ;  /* 0x009896800000895d */ /* 0x001fea0003900000 */
[----:B------:R-:W0:Y:S02]  /*2cf10*/  @!P0 SYNCS.PHASECHK.TRANS64 P0, [R4+URZ+0x2a880], R5 ;  /* 0x02a88005040085a7 */ /* 0x000e24000800007f */
[----:B0-----:R-:W-:Y:S05]  /*2cf20*/  @!P0 BRA `(.L_x_1719) ;  /* 0xfffffffc00f08947 */ /* 0x001fea000383ffff */
[----:B------:R-:W-:Y:S05]  /*2cf30*/  BRA `(.L_x_1720) ;  /* 0xffffffc800847947 */ /* 0x000fea000383ffff */
.L_x_1863:
        /* <DEDUP_REMOVED lines=12> */
.L_x_2706:


//--------------------- .text._ZN7cutlass13device_kernelIN5flash11enable_sm90INS1_16FlashAttnFwdSm90INS1_25CollectiveMainloopFwdSm90ILi2EN4cute5tupleIJNS5_1CILi1EEES8_S8_EEENS6_IJNS7_ILi128EEENS7_ILi160EEENS7_ILi192EEEEEELi192ENS_12float_e4m3_tEfNS_4arch4Sm90ELb1ELb0ELb1ELb0ELb0ELb0ELb0ELb1ELb1ELb0ELb0ELb0EEENS1_21CollectiveEpilogueFwdINS6_IJSA_SC_SB_EEES9_NS_10bfloat16_tESG_Li256ELb0ELb0ELb0ELb1EEENS1_30DynamicPersistentTileSchedulerILi256ELi128ELb0ELb0ELb1EEEEEEEEEvNT_6ParamsE --------------------------
	.section	.text._ZN7cutlass13device_kernelIN5flash11enable_sm90INS1_16FlashAttnFwdSm90INS1_25CollectiveMainloopFwdSm90ILi2EN4cute5tupleIJNS5_1CILi1EEES8_S8_EEENS6_IJNS7_ILi128EEENS7_ILi160EEENS7_ILi192EEEEEELi192ENS_12float_e4m3_tEfNS_4arch4Sm90ELb1ELb0ELb1ELb0ELb0ELb0ELb0ELb1ELb1ELb0ELb0ELb0EEENS1_21CollectiveEpilogueFwdINS6_IJSA_SC_SB_EEES9_NS_10bfloat16_tESG_Li256ELb0ELb0ELb0ELb1EEENS1_30DynamicPersistentTileSchedulerILi256ELi128ELb0ELb0ELb1EEEEEEEEEvNT_6ParamsE,"ax",@progbits
	.align	128
.text._ZN7cutlass13device_kernelIN5flash11enable_sm90INS1_16FlashAttnFwdSm90INS1_25CollectiveMainloopFwdSm90ILi2EN4cute5tupleIJNS5_1CILi1EEES8_S8_EEENS6_IJNS7_ILi128EEENS7_ILi160EEENS7_ILi192EEEEEELi192ENS_12float_e4m3_tEfNS_4arch4Sm90ELb1ELb0ELb1ELb0ELb0ELb0ELb0ELb1ELb1ELb0ELb0ELb0EEENS1_21CollectiveEpilogueFwdINS6_IJSA_SC_SB_EEES9_NS_10bfloat16_tESG_Li256ELb0ELb0ELb0ELb1EEENS1_30DynamicPersistentTileSchedulerILi256ELi128ELb0ELb0ELb1EEEEEEEEEvNT_6ParamsE:
        .type           _ZN7cutlass13device_kernelIN5flash11enable_sm90INS1_16FlashAttnFwdSm90INS1_25CollectiveMainloopFwdSm90ILi2EN4cute5tupleIJNS5_1CILi1EEES8_S8_EEENS6_IJNS7_ILi128EEENS7_ILi160EEENS7_ILi192EEEEEELi192ENS_12float_e4m3_tEfNS_4arch4Sm90ELb1ELb0ELb1ELb0ELb0ELb0ELb0ELb1ELb1ELb0ELb0ELb0EEENS1_21CollectiveEpilogueFwdINS6_IJSA_SC_SB_EEES9_NS_10bfloat16_tESG_Li256ELb0ELb0ELb0ELb1EEENS1_30DynamicPersistentTileSchedulerILi256ELi128ELb0ELb0ELb1EEEEEEEEEvNT_6ParamsE,@function
        .size           _ZN7cutlass13device_kernelIN5flash11enable_sm90INS1_16FlashAttnFwdSm90INS1_25CollectiveMainloopFwdSm90ILi2EN4cute5tupleIJNS5_1CILi1EEES8_S8_EEENS6_IJNS7_ILi128EEENS7_ILi160EEENS7_ILi192EEEEEELi192ENS_12float_e4m3_tEfNS_4arch4Sm90ELb1ELb0ELb1ELb0ELb0ELb0ELb0ELb1ELb1ELb0ELb0ELb0EEENS1_21CollectiveEpilogueFwdINS6_IJSA_SC_SB_EEES9_NS_10bfloat16_tESG_Li256ELb0ELb0ELb0ELb1EEENS1_30DynamicPersistentTileSchedulerILi256ELi128ELb0ELb0ELb1EEEEEEEEEvNT_6ParamsE,(.L_x_2707 - _ZN7cutlass13device_kernelIN5flash11enable_sm90INS1_16FlashAttnFwdSm90INS1_25CollectiveMainloopFwdSm90ILi2EN4cute5tupleIJNS5_1CILi1EEES8_S8_EEENS6_IJNS7_ILi128EEENS7_ILi160EEENS7_ILi192EEEEEELi192ENS_12float_e4m3_tEfNS_4arch4Sm90ELb1ELb0ELb1ELb0ELb0ELb0ELb0ELb1ELb1ELb0ELb0ELb0EEENS1_21CollectiveEpilogueFwdINS6_IJSA_SC_SB_EEES9_NS_10bfloat16_tESG_Li256ELb0ELb0ELb0ELb1EEENS1_30DynamicPersistentTileSchedulerILi256ELi128ELb0ELb0ELb1EEEEEEEEEvNT_6ParamsE)
        .other          _ZN7cutlass13device_kernelIN5flash11enable_sm90INS1_16FlashAttnFwdSm90INS1_25CollectiveMainloopFwdSm90ILi2EN4cute5tupleIJNS5_1CILi1EEES8_S8_EEENS6_IJNS7_ILi128EEENS7_ILi160EEENS7_ILi192EEEEEELi192ENS_12float_e4m3_tEfNS_4arch4Sm90ELb1ELb0ELb1ELb0ELb0ELb0ELb0ELb1ELb1ELb0ELb0ELb0EEENS1_21CollectiveEpilogueFwdINS6_IJSA_SC_SB_EEES9_NS_10bfloat16_tESG_Li256ELb0ELb0ELb0ELb1EEENS1_30DynamicPersistentTileSchedulerILi256ELi128ELb0ELb0ELb1EEEEEEEEEvNT_6ParamsE,@"STO_CUDA_ENTRY STV_DEFAULT"
_ZN7cutlass13device_kernelIN5flash11enable_sm90INS1_16FlashAttnFwdSm90INS1_25CollectiveMainloopFwdSm90ILi2EN4cute5tupleIJNS5_1CILi1EEES8_S8_EEENS6_IJNS7_ILi128EEENS7_ILi160EEENS7_ILi192EEEEEELi192ENS_12float_e4m3_tEfNS_4arch4Sm90ELb1ELb0ELb1ELb0ELb0ELb0ELb0ELb1ELb1ELb0ELb0ELb0EEENS1_21CollectiveEpilogueFwdINS6_IJSA_SC_SB_EEES9_NS_10bfloat16_tESG_Li256ELb0ELb0ELb0ELb1EEENS1_30DynamicPersistentTileSchedulerILi256ELi128ELb0ELb0ELb1EEEEEEEEEvNT_6ParamsE:
[----:B------:R-:W1:Y:S02]  /*0000*/  LDC R1, c[0x0][0x28] ;  /* 0x00000a00ff017b82 */ /* 0x000e640000000800 */
[----:B-1----:R-:W-:Y:S01]  /*0010*/  VIADD R1, R1, 0xffffffe0 ;  /* 0xffffffe001017836 */ /* 0x002fe20000000000 */
[----:B------:R-:W1:Y:S01]  /*0020*/  S2R R3, SR_TID.X ;  /* 0x0000000000037919 */ /* 0x000e620000002100 */
[----:B------:R-:W-:Y:S01]  /*0030*/  ELECT P0, URZ, PT ;  /* 0x00000000003f782f */ /* 0x000fe20003800000 */
[----:B------:R-:W-:Y:S01]  /*0040*/  BSSY B0, `(.L_x_1864) ;  /* 0x0000013000007945 */ /* 0x000fe20003800000 */
[----:B-1----:R-:W-:-:S05]  /*0050*/  SHF.R.U32.HI R0, RZ, 0x5, R3 ;  /* 0x00000005ff007819 */ /* 0x002fca0000011603 */
        /* <DEDUP_REMOVED lines=17> */
.L_x_1865:
[----:B------:R-:W-:Y:S05]  /*0170*/  BSYNC B0 ;  /* 0x0000000000007941 */ /* 0x000fea0003800000 */
.L_x_1864:
[----:B------:R-:W-:Y:S01]  /*0180*/  VOTEU.ANY UP0, P0 ;  /* 0x00000000003f7886 */ /* 0x000fe20000000100 */
[----:B------:R-:W1:Y:S01]  /*0190*/  SHFL.IDX PT, R2, R0, RZ, 0x1f ;  /* 0x00001fff00027589 */ /* 0x000e6200000e0000 */
[----:B------:R-:W-:Y:S01]  /*01a0*/  UMOV UR4, 0x1 ;  /* 0x0000000100047882 */ /* 0x000fe20000000000 */
[----:B------:R-:W-:Y:S01]  /*01b0*/  SHF.R.U32.HI R3, RZ, 0x7, R3 ;  /* 0x00000007ff037819 */ /* 0x000fe20000011603 */
[----:B------:R-:W-:Y:S01]  /*01c0*/  VOTEU.ANY UP1, P0 ;  /* 0x00000000003f7886 */ /* 0x000fe20000020100 */
[----:B------:R-:W2:Y:S01]  /*01d0*/  @UP0 S2UR UR7, SR_CgaCtaId ;  /* 0x00000000000709c3 */ /* 0x000ea20000008800 */
[----:B------:R-:W-:Y:S01]  /*01e0*/  @UP0 UMOV UR6, 0x400 ;  /* 0x0000040000060882 */ /* 0x000fe20000000000 */
[----:B------:R-:W-:-:S04]  /*01f0*/  @UP0 UIADD3 UR4, -UR4, 0x100000, URZ ;  /* 0x0010000004040890 */ /* 0x000fc8000fffe13f */
[----:B------:R-:W-:Y:S02]  /*0200*/  @UP0 USHF.L.U32 UR5, UR4, 0xb, URZ ;  /* 0x0000000b04050899 */ /* 0x000fe4000800063f */
[----:B------:R-:W-:Y:S01]  /*0210*/  @UP0 USHF.L.U32 UR4, UR4, 0x1, URZ ;  /* 0x0000000104040899 */ /* 0x000fe2000800063f */
[----:B-1----:R-:W-:Y:S02]  /*0220*/  ISETP.NE.AND P1, PT, R2, RZ, PT ;  /* 0x000000ff0200720c */ /* 0x002fe40003f25270 */
[----:B------:R1:W3:Y:S01]  /*0230*/  SHFL.IDX PT, R2, R3, RZ, 0x1f ;  /* 0x00001fff03027589 */ /* 0x0002e200000e0000 */
[----:B--2---:R-:W-:Y:S01]  /*0240*/  @UP0 ULEA UR6, UR7, UR6, 0x18 ;  /* 0x0000000607060291 */ /* 0x004fe2000f8ec03f */
[----:B------:R-:W-:Y:S02]  /*0250*/  VOTEU.ANY UP0, P0 ;  /* 0x00000000003f7886 */ /* 0x000fe40000000100 */
[----:B------:R-:W2:Y:S09]  /*0260*/  FENCE.VIEW.ASYNC.S ;  /* 0x00000000000073c6 */ /* 0x000eb20000000000 */
[----:B--2---:R1:W2:Y:S01]  /*0270*/  @UP0 SYNCS.EXCH.64 URZ, [UR6+0x33400], UR4 ;  /* 0x03340004063f05b2 */ /* 0x0042a20008000100 */
[----:B------:R1:W4:Y:S02]  /*0280*/  @UP1 SYNCS.EXCH.64 URZ, [UR6+0x33420], UR4 ;  /* 0x03342004063f15b2 */ /* 0x0003240008000100 */
[----:B-1----:R-:W-:Y:S05]  /*0290*/  @P1 BRA `(.L_x_1866) ;  /* 0x0000000000481947 */ /* 0x002fea0003800000 */
[----:B------:R-:W1:Y:S01]  /*02a0*/  S2UR UR5, SR_CgaCtaId ;  /* 0x00000000000579c3 */ /* 0x000e620000008800 */
        /* <DEDUP_REMOVED lines=17> */
.L_x_1866:
[----:B------:R-:W5:Y:S01]  /*03c0*/  SHFL.IDX PT, R3, R0, RZ, 0x1f ;  /* 0x00001fff00037589 */ /* 0x000f6200000e0000 */
[----:B------:R-:W-:Y:S01]  /*03d0*/  NOP ;  /* 0x0000000000007918 */ /* 0x000fe20000000000 */
[----:B-----5:R-:W-:-:S13]  /*03e0*/  ISETP.NE.AND P0, PT, R3, RZ, PT ;  /* 0x000000ff0300720c */ /* 0x020fda0003f05270 */
        /* <DEDUP_REMOVED lines=19> */
.L_x_1867:
[----:B------:R-:W5:Y:S01]  /*0520*/  SHFL.IDX PT, R3, R0, RZ, 0x1f ;  /* 0x00001fff00037589 */ /* 0x000f6200000e0000 */
[----:B------:R-:W-:Y:S01]  /*0530*/  NOP ;  /* 0x0000000000007918 */ /* 0x000fe20000000000 */
[----:B-----5:R-:W-:-:S13]  /*0540*/  ISETP.NE.AND P0, PT, R3, RZ, PT ;  /* 0x000000ff0300720c */ /* 0x020fda0003f05270 */
        /* <DEDUP_REMOVED lines=13> */
[----:B------:R1:W1:Y:S01]  /*0620*/  SYNCS.EXCH.64 URZ, [UR6+0x33488], UR4 ;  /* 0x03348804063f75b2 */ /* 0x0002620008000100 */
[----:B------:R-:W-:Y:S01]  /*0630*/  NOP ;  /* 0x0000000000007918 */ /* 0x000fe20000000000 */
.L_x_1868:
        /* <DEDUP_REMOVED lines=22> */
.L_x_1869:
        /* <DEDUP_REMOVED lines=22> */
.L_x_1870:
[----:B---3--:R-:W-:Y:S01]  /*0900*/  ISETP.NE.AND P0, PT, R2, RZ, PT ;  /* 0x000000ff0200720c */ /* 0x008fe20003f05270 */
[----:B------:R-:W-:Y:S01]  /*0910*/  IMAD.MOV.U32 R2, RZ, RZ, 0x1 ;  /* 0x00000001ff027424 */ /* 0x000fe200078e00ff */
[----:B------:R-:W-:Y:S01]  /*0920*/  NOP ;  /* 0x0000000000007918 */ /* 0x000fe20000000000 */
[----:B------:R-:W-:-:S03]  /*0930*/  ULDC.64 UR46, c[0x0][0x208] ;  /* 0x00008200002e7ab9 */ /* 0x000fc60000000a00 */
[----:B------:R-:W-:-:S05]  /*0940*/  SEL R2, R2, 0x2, !P0 ;  /* 0x0000000202027807 */ /* 0x000fca0004000000 */
[----:B------:R3:W-:Y:S01]  /*0950*/  STL [R1+0x10], R2 ;  /* 0x0000100201007387 */ /* 0x0007e20000100800 */
[----:B-12-4-:R-:W-:Y:S06]  /*0960*/  BAR.SYNC.DEFER_BLOCKING 0x0 ;  /* 0x0000000000007b1d */ /* 0x016fec0000010000 */
[----:B------:R-:W-:Y:S05]  /*0970*/  @!P0 BRA `(.L_x_1871) ;  /* 0x000000fc002c8947 */ /* 0x000fea0003800000 */
.L_x_1872:
[----:B------:R-:W-:-:S08]  /*0980*/  NOP ;  /* 0x0000000000007918 */ /* 0x000fd00000000000 */
[----:B------:R-:W1:Y:S02]  /*0990*/  USETMAXREG.TRY_ALLOC.CTAPOOL UP0, 0xf0 ;  /* 0x000000f0000079c8 */ /* 0x000e640008000600 */
[----:B-1----:R-:W-:-:S13]  /*09a0*/  PLOP3.LUT P0, PT, PT, PT, UP0, 0x80, 0x0 ;  /* 0x000000000000781c */ /* 0x002fda0003f0f008 */
[----:B------:R-:W-:Y:S05]  /*09b0*/  @!P0 BRA `(.L_x_1872) ;  /* 0xfffffffc00f08947 */ /* 0x000fea000383ffff */
[----:B---3--:R-:W1:Y:S01]  /*09c0*/  S2R R2, SR_TID.X ;  /* 0x0000000000027919 */ /* 0x008e620000002100 */
        /* <DEDUP_REMOVED lines=9> */
[----:B------:R-:W2:Y:S01]  /*0a60*/  LDL.LU R10, [R1+0x10] ;  /* 0x00001000010a7983 */ /* 0x000ea20000300800 */
[----:B------:R-:W-:Y:S01]  /*0a70*/  VIADD R228, R2, 0xffffff80 ;  /* 0xffffff8002e47836 */ /* 0x000fe20000000000 */
[----:B------:R-:W1:Y:S04]  /*0a80*/  S2UR UR36, SR_CgaCtaId ;  /* 0x00000000002479c3 */ /* 0x000e680000008800 */
[----:B------:R-:W-:-:S04]  /*0a90*/  SHF.R.S32.HI R3, RZ, 0x1f, R228 ;  /* 0x0000001fff037819 */ /* 0x000fc800000114e4 */
[CC--:B------:R-:W-:Y:S01]  /*0aa0*/  LEA.HI R5, R3.reuse, R228.reuse, RZ, 0x7 ;  /* 0x000000e403057211 */ /* 0x0c0fe200078f38ff */
[----:B------:R-:W3:Y:S01]  /*0ab0*/  S2UR UR6, SR_SWINHI ;  /* 0x00000000000679c3 */ /* 0x000ee20000002f00 */
[----:B------:R-:W-:Y:S02]  /*0ac0*/  LEA.HI R0, R3, R228, RZ, 0x4 ;  /* 0x000000e403007211 */ /* 0x000fe400078f20ff */
[----:B------:R-:W-:Y:S02]  /*0ad0*/  LOP3.LUT R225, R5, 0xffffff80, RZ, 0xc0, !PT ;  /* 0xffffff8005e17812 */ /* 0x000fe400078ec0ff */
[----:B------:R-:W-:-:S03]  /*0ae0*/  SHF.R.S32.HI R9, RZ, 0x4, R0 ;  /* 0x00000004ff097819 */ /* 0x000fc60000011400 */
[----:B------:R-:W-:Y:S01]  /*0af0*/  IMAD.IADD R225, R228, 0x1, -R225 ;  /* 0x00000001e4e17824 */ /* 0x000fe200078e0ae1 */
[C---:B------:R-:W-:Y:S02]  /*0b00*/  LEA.HI R2, R0.reuse, R9, RZ, 0x1 ;  /* 0x0000000900027211 */ /* 0x040fe400078f08ff */
[----:B------:R-:W-:Y:S02]  /*0b10*/  LEA.HI R227, R3, R228, RZ, 0x5 ;  /* 0x000000e403e37211 */ /* 0x000fe400078f28ff */
[----:B------:R-:W-:Y:S02]  /*0b20*/  LOP3.LUT R7, R0, 0x3fffff0, RZ, 0xc0, !PT ;  /* 0x03fffff000077812 */ /* 0x000fe400078ec0ff */
[----:B------:R-:W-:Y:S02]  /*0b30*/  SHF.R.S32.HI R4, RZ, 0x1f, R225 ;  /* 0x0000001fff047819 */ /* 0x000fe400000114e1 */
[----:B------:R-:W-:Y:S01]  /*0b40*/  LOP3.LUT R2, R2, 0x1ffffffe, RZ, 0xc0, !PT ;  /* 0x1ffffffe02027812 */ /* 0x000fe200078ec0ff */
[----:B------:R-:W-:Y:S01]  /*0b50*/  IMAD.IADD R0, R228, 0x1, -R7 ;  /* 0x00000001e4007824 */ /* 0x000fe200078e0a07 */
[----:B------:R-:W-:Y:S01]  /*0b60*/  SHF.R.S32.HI R227, RZ, 0x5, R227 ;  /* 0x00000005ffe37819 */ /* 0x000fe200000114e3 */
[----:B------:R-:W-:Y:S01]  /*0b70*/  UMOV UR37, 0x400 ;  /* 0x0000040000257882 */ /* 0x000fe20000000000 */
[----:B------:R-:W-:Y:S01]  /*0b80*/  LEA.HI R6, R4, R225, RZ, 0x2 ;  /* 0x000000e104067211 */ /* 0x000fe200078f10ff */
[----:B-1----:R-:W-:Y:S01]  /*0b90*/  ULEA UR37, UR36, UR37, 0x18 ;  /* 0x0000002524257291 */ /* 0x002fe2000f8ec03f */
[----:B------:R-:W-:Y:S01]  /*0ba0*/  SHF.R.S32.HI R226, RZ, 0x7, R5 ;  /* 0x00000007ffe27819 */ /* 0x000fe20000011405 */
[----:B------:R-:W-:Y:S01]  /*0bb0*/  IMAD.IADD R2, R9, 0x1, -R2 ;  /* 0x0000000109027824 */ /* 0x000fe200078e0a02 */
[----:B------:R-:W-:Y:S01]  /*0bc0*/  SHF.R.S32.HI R8, RZ, 0x2, R6 ;  /* 0x00000002ff087819 */ /* 0x000fe20000011406 */
[----:B------:R-:W-:Y:S01]  /*0bd0*/  IMAD R7, R227, 0x10, R0 ;  /* 0x00000010e3077824 */ /* 0x000fe200078e0200 */
[----:B------:R-:W-:-:S02]  /*0be0*/  SHF.R.S32.HI R11, RZ, 0x1f, R6 ;  /* 0x0000001fff0b7819 */ /* 0x000fc40000011406 */
[----:B------:R-:W-:Y:S01]  /*0bf0*/  LEA.HI R5, R5, R226, RZ, 0x1 ;  /* 0x000000e205057211 */ /* 0x000fe200078f08ff */
[----:B------:R-:W-:Y:S01]  /*0c00*/  IMAD R2, R7, 0x8, R2 ;  /* 0x0000000807027824 */ /* 0x000fe200078e0202 */
[----:B------:R-:W-:Y:S01]  /*0c10*/  LEA.HI R11, R11, R8, RZ, 0x3 ;  /* 0x000000080b0b7211 */ /* 0x000fe200078f18ff */
[----:B------:R-:W-:Y:S01]  /*0c20*/  UMOV UR4, UR37 ;  /* 0x0000002500047c82 */ /* 0x000fe20008000000 */
[----:B---3--:R-:W-:Y:S01]  /*0c30*/  UMOV UR5, UR6 ;  /* 0x0000000600057c82 */ /* 0x008fe20008000000 */
[----:B------:R-:W-:Y:S01]  /*0c40*/  LOP3.LUT R7, R5, 0x3fffffe, RZ, 0xc0, !PT ;  /* 0x03fffffe05077812 */ /* 0x000fe200078ec0ff */
[----:B------:R-:W-:Y:S01]  /*0c50*/  IMAD.U32 R16, RZ, RZ, UR4 ;  /* 0x00000004ff107e24 */ /* 0x000fe2000f8e00ff */
[----:B------:R-:W-:Y:S01]  /*0c60*/  LOP3.LUT R11, R11, 0xfffffff8, RZ, 0xc0, !PT ;  /* 0xfffffff80b0b7812 */ /* 0x000fe200078ec0ff */
[----:B------:R-:W-:Y:S01]  /*0c70*/  IMAD.U32 R17, RZ, RZ, UR5 ;  /* 0x00000005ff117e24 */ /* 0x000fe2000f8e00ff */
[----:B------:R-:W-:Y:S01]  /*0c80*/  LEA.HI R4, R4, R225, RZ, 0x5 ;  /* 0x000000e104047211 */ /* 0x000fe200078f28ff */
[----:B------:R-:W-:Y:S01]  /*0c90*/  IMAD.SHL.U32 R5, R2, 0x8, RZ ;  /* 0x0000000802057824 */ /* 0x000fe200078e00ff */
[----:B------:R-:W-:Y:S01]  /*0ca0*/  LEA.HI R3, R3, R228, RZ, 0x3 ;  /* 0x000000e403037211 */ /* 0x000fe200078f18ff */
[----:B------:R-:W-:Y:S01]  /*0cb0*/  IMAD.IADD R11, R8, 0x1, -R11 ;  /* 0x00000001080b7824 */ /* 0x000fe200078e0a0b */
[----:B------:R-:W-:Y:S01]  /*0cc0*/  SHF.R.S32.HI R4, RZ, 0x5, R4 ;  /* 0x00000005ff047819 */ /* 0x000fe20000011404 */
[----:B------:R-:W-:Y:S01]  /*0cd0*/  IMAD.WIDE R16, R5, 0x2, R16 ;  /* 0x0000000205107825 */ /* 0x000fe200078e0210 */
[----:B------:R-:W-:-:S02]  /*0ce0*/  LOP3.LUT R5, R3, 0x1ffffff8, RZ, 0xc0, !PT ;  /* 0x1ffffff803057812 */ /* 0x000fc400078ec0ff */
[----:B------:R-:W-:Y:S01]  /*0cf0*/  LOP3.LUT R6, R6, 0x7ffffffc, RZ, 0xc0, !PT ;  /* 0x7ffffffc06067812 */ /* 0x000fe200078ec0ff */
[----:B------:R-:W-:Y:S02]  /*0d00*/  IMAD R4, R4, 0x10, R11 ;  /* 0x0000001004047824 */ /* 0x000fe400078e020b */
[----:B------:R-:W-:Y:S02]  /*0d10*/  IMAD.IADD R7, R226, 0x1, -R7 ;  /* 0x00000001e2077824 */ /* 0x000fe400078e0a07 */
[----:B------:R-:W-:Y:S01]  /*0d20*/  IMAD.IADD R5, R228, 0x1, -R5 ;  /* 0x00000001e4057824 */ /* 0x000fe200078e0a05 */
[----:B------:R-:W-:Y:S01]  /*0d30*/  SHF.R.S32.HI R222, RZ, 0x3, R3 ;  /* 0x00000003ffde7819 */ /* 0x000fe20000011403 */
[----:B------:R-:W-:Y:S02]  /*0d40*/  IMAD R220, R7, 0x40, R4 ;  /* 0x0000004007dc7824 */ /* 0x000fe400078e0204 */
[----:B------:R-:W-:Y:S02]  /*0d50*/  IMAD.MOV.U32 R224, RZ, RZ, RZ ;  /* 0x000000ffffe07224 */ /* 0x000fe400078e00ff */
[----:B------:R-:W-:-:S02]  /*0d60*/  IMAD.MOV.U32 R2, RZ, RZ, RZ ;  /* 0x000000ffff027224 */ /* 0x000fc400078e00ff */
[----:B------:R-:W-:Y:S02]  /*0d70*/  IMAD.SHL.U32 R22, R5, 0x8, RZ ;  /* 0x0000000805167824 */ /* 0x000fe400078e00ff */
[----:B------:R-:W-:Y:S01]  /*0d80*/  IMAD.IADD R19, R225, 0x1, -R6 ;  /* 0x00000001e1137824 */ /* 0x000fe200078e0a06 */
[----:B------:R-:W-:Y:S01]  /*0d90*/  UMOV UR4, UR7 ;  /* 0x0000000700047c82 */ /* 0x000fe20008000000 */
[----:B------:R-:W-:Y:S01]  /*0da0*/  ULDC.64 UR52, c[0x0][0x198] ;  /* 0x0000660000347ab9 */ /* 0x000fe20000000a00 */
[----:B------:R-:W-:Y:S01]  /*0db0*/  UMOV UR48, URZ ;  /* 0x0000003f00307c82 */ /* 0x000fe20008000000 */
[----:B--2---:R-:W-:-:S07]  /*0dc0*/  LOP3.LUT R18, R10, 0x1, RZ, 0xfc, !PT ;  /* 0x000000010a127812 */ /* 0x004fce00078efcff */
.L_x_1922:
        /* <DEDUP_REMOVED lines=11> */
[----:B---34-:R-:W-:Y:S05]  /*0e80*/  @!P0 BRA `(.L_x_1873) ;  /* 0x0000000000208947 */ /* 0x018fea0003800000 */
        /* <DEDUP_REMOVED lines=8> */
.L_x_1873:
[----:B------:R-:W-:Y:S01]  /*0f10*/  ULDC UR6, c[0x0][0xdc4] ;  /* 0x0003710000067ab9 */ /* 0x000fe20000000800 */
[----:B------:R-:W-:Y:S01]  /*0f20*/  UMOV UR39, UR7 ;  /* 0x0000000700277c82 */ /* 0x000fe20008000000 */
[----:B------:R-:W-:-:S11]  /*0f30*/  UISETP.NE.AND UP0, UPT, UR6, 0x1, UPT ;  /* 0x000000010600788c */ /* 0x000fd6000bf05270 */
[----:B------:R-:W-:Y:S02]  /*0f40*/  @UP0 ULDC.64 UR10, c[0x0][0xdc8] ;  /* 0x00037200000a0ab9 */ /* 0x000fe40000000a00 */
[----:B------:R-:W-:-:S04]  /*0f50*/  UIMAD.WIDE.U32 UR4, UR7, UR10, URZ ;  /* 0x0000000a070472a5 */ /* 0x000fc8000f8e003f */
[----:B------:R-:W-:-:S04]  /*0f60*/  @UP0 USHF.R.U32.HI UR39, URZ, UR11, UR5 ;  /* 0x0000000b3f270299 */ /* 0x000fc80008011605 */
[----:B------:R-:W-:-:S12]  /*0f70*/  UIMAD UR4, UR39, UR6, URZ ;  /* 0x00000006270472a4 */ /* 0x000fd8000f8e023f */
.L_x_1874:
[----:B------:R-:W1:Y:S01]  /*0f80*/  LDC R104, c[0x0][0x2e0] ;  /* 0x0000b800ff687b82 */ /* 0x000e620000000800 */
[----:B------:R-:W-:Y:S01]  /*0f90*/  ULDC.64 UR10, c[0x0][0x3f8] ;  /* 0x0000fe00000a7ab9 */ /* 0x000fe20000000a00 */
[----:B------:R-:W-:Y:S01]  /*0fa0*/  ULDC UR6, c[0x0][0x404] ;  /* 0x0001010000067ab9 */ /* 0x000fe20000000800 */
[----:B------:R-:W-:Y:S01]  /*0fb0*/  UISETP.NE.U32.AND UP0, UPT, UR10, URZ, UPT ;  /* 0x0000003f0a00728c */ /* 0x000fe2000bf05070 */
[----:B------:R-:W-:Y:S01]  /*0fc0*/  IMAD.MOV.U32 R119, RZ, RZ, RZ ;  /* 0x000000ffff777224 */ /* 0x000fe200078e00ff */
[----:B------:R-:W-:Y:S01]  /*0fd0*/  ULOP3.LUT UR5, URZ, UR39, URZ, 0x33, !UPT ;  /* 0x000000273f057292 */ /* 0x000fe2000f8e333f */
[----:B------:R-:W-:Y:S01]  /*0fe0*/  CS2R R10, SRZ ;  /* 0x00000000000a7805 */ /* 0x000fe2000001ff00 */
[----:B------:R-:W-:Y:S01]  /*0ff0*/  UISETP.NE.AND.EX UP0, UPT, UR11, URZ, UPT, UP0 ;  /* 0x0000003f0b00728c */ /* 0x000fe2000bf05300 */
[----:B------:R-:W2:Y:S01]  /*1000*/  LDC R0, c[0x0][0x428] ;  /* 0x00010a00ff007b82 */ /* 0x000ea20000000800 */
[----:B------:R-:W-:Y:S01]  /*1010*/  ULDC UR42, c[0x0][0xdac] ;  /* 0x00036b00002a7ab9 */ /* 0x000fe20000000800 */
[----:B------:R-:W-:Y:S01]  /*1020*/  ULDC UR43, c[0x0][0xdb8] ;  /* 0x00036e00002b7ab9 */ /* 0x000fe20000000800 */
[----:B------:R-:W-:Y:S01]  /*1030*/  USEL UR6, UR6, 0x1, UP0 ;  /* 0x0000000106067887 */ /* 0x000fe20008000000 */
[----:B------:R-:W-:Y:S01]  /*1040*/  CS2R R12, SRZ ;  /* 0x00000000000c7805 */ /* 0x000fe2000001ff00 */
[----:B------:R-:W-:Y:S01]  /*1050*/  UIADD3 UR42, UR5, UR42, URZ ;  /* 0x0000002a052a7290 */ /* 0x000fe2000fffe03f */
[----:B------:R-:W-:Y:S01]  /*1060*/  CS2R R14, SRZ ;  /* 0x00000000000e7805 */ /* 0x000fe2000001ff00 */
[----:B------:R-:W-:Y:S01]  /*1070*/  UISETP.NE.AND UP1, UPT, UR43, 0x1, UPT ;  /* 0x000000012b00788c */ /* 0x000fe2000bf25270 */
[----:B------:R-:W3:Y:S01]  /*1080*/  LDC R3, c[0x0][0x288] ;  /* 0x0000a200ff037b82 */ /* 0x000ee20000000800 */
[----:B------:R-:W-:Y:S01]  /*1090*/  USHF.L.U32 UR42, UR42, 0x7, URZ ;  /* 0x000000072a2a7899 */ /* 0x000fe2000800063f */
[----:B------:R-:W-:Y:S01]  /*10a0*/  CS2R R20, SRZ ;  /* 0x0000000000147805 */ /* 0x000fe2000001ff00 */
[----:B------:R-:W-:Y:S01]  /*10b0*/  UIADD3 UR4, UR7, -UR4, URZ ;  /* 0x8000000407047290 */ /* 0x000fe2000fffe03f */
[----:B------:R-:W-:-:S02]  /*10c0*/  CS2R R24, SRZ ;  /* 0x0000000000187805 */ /* 0x000fc4000001ff00 */
[----:B------:R-:W-:Y:S01]  /*10d0*/  CS2R R28, SRZ ;  /* 0x00000000001c7805 */ /* 0x000fe2000001ff00 */
[----:B------:R-:W-:Y:S01]  /*10e0*/  ULDC UR7, c[0x0][0xdc4] ;  /* 0x0003710000077ab9 */ /* 0x000fe20000000800 */
[----:B------:R-:W-:Y:S01]  /*10f0*/  CS2R R26, SRZ ;  /* 0x00000000001a7805 */ /* 0x000fe2000001ff00 */
[----:B-1----:R-:W-:Y:S01]  /*1100*/  IMAD R104, R104, UR6, RZ ;  /* 0x0000000668687c24 */ /* 0x002fe2000f8e02ff */
[----:B------:R-:W-:Y:S01]  /*1110*/  UIMAD UR8, UR8, UR7, UR4 ;  /* 0x00000007080872a4 */ /* 0x000fe2000f8e0204 */
[----:B------:R-:W-:Y:S01]  /*1120*/  CS2R R32, SRZ ;  /* 0x0000000000207805 */ /* 0x000fe2000001ff00 */
[----:B------:R-:W-:Y:S01]  /*1130*/  @UP1 ULDC UR6, c[0x0][0xdc0] ;  /* 0x0003700000061ab9 */ /* 0x000fe20000000800 */
[----:B------:R-:W-:Y:S01]  /*1140*/  @UP1 ULDC UR4, c[0x0][0xdbc] ;  /* 0x00036f0000041ab9 */ /* 0x000fe20000000800 */
[----:B------:R-:W-:Y:S01]  /*1150*/  CS2R R30, SRZ ;  /* 0x00000000001e7805 */ /* 0x000fe2000001ff00 */
[----:B------:R-:W-:Y:S01]  /*1160*/  UIMAD.WIDE.U32 UR4, UR8, UR4, URZ ;  /* 0x00000004080472a5 */ /* 0x000fe2000f8e003f */
[----:B------:R-:W-:-:S02]  /*1170*/  CS2R R36, SRZ ;  /* 0x0000000000247805 */ /* 0x000fc4000001ff00 */
[----:B--2---:R-:W-:Y:S01]  /*1180*/  ISETP.NE.AND P0, PT, R0, 0x1, PT ;  /* 0x000000010000780c */ /* 0x004fe20003f05270 */
[C---:B------:R-:W-:Y:S01]  /*1190*/  VIADD R0, R104.reuse, 0x9f ;  /* 0x0000009f68007836 */ /* 0x040fe20000000000 */
[----:B------:R-:W-:Y:S01]  /*11a0*/  UMOV UR44, UR8 ;  /* 0x00000008002c7c82 */ /* 0x000fe20008000000 */
[----:B------:R-:W-:Y:S01]  /*11b0*/  @UP1 USHF.R.U32.HI UR44, URZ, UR6, UR5 ;  /* 0x000000063f2c1299 */ /* 0x000fe20008011605 */
[----:B------:R-:W-:Y:S02]  /*11c0*/  CS2R R34, SRZ ;  /* 0x0000000000227805 */ /* 0x000fe4000001ff00 */
[----:B------:R-:W-:Y:S02]  /*11d0*/  CS2R R40, SRZ ;  /* 0x0000000000287805 */ /* 0x000fe4000001ff00 */
[----:B------:R-:W-:Y:S01]  /*11e0*/  CS2R R38, SRZ ;  /* 0x0000000000267805 */ /* 0x000fe2000001ff00 */
[----:B------:R-:W-:Y:S01]  /*11f0*/  UIADD3 UR4, -UR44, URZ, URZ ;  /* 0x0000003f2c047290 */ /* 0x000fe2000fffe13f */
[----:B---3--:R-:W-:-:S02]  /*1200*/  IADD3 R3, R104, 0x11f, -R3 ;  /* 0x0000011f68037810 */ /* 0x008fc40007ffe803 */
[----:B------:R-:W-:Y:S02]  /*1210*/  CS2R R44, SRZ ;  /* 0x00000000002c7805 */ /* 0x000fe4000001ff00 */
[----:B------:R-:W-:Y:S01]  /*1220*/  CS2R R42, SRZ ;  /* 0x00000000002a7805 */ /* 0x000fe2000001ff00 */
[----:B------:R-:W-:Y:S01]  /*1230*/  UIMAD UR43, UR43, UR4, UR8 ;  /* 0x000000042b2b72a4 */ /* 0x000fe2000f8e0208 */
[----:B------:R-:W-:Y:S01]  /*1240*/  CS2R R48, SRZ ;  /* 0x0000000000307805 */ /* 0x000fe2000001ff00 */
[----:B------:R-:W-:Y:S01]  /*1250*/  VIADD R4, R3, UR42 ;  /* 0x0000002a03047c36 */ /* 0x000fe20008000000 */
[----:B------:R-:W1:Y:S01]  /*1260*/  @P0 LDC R7, c[0x0][0x42c] ;  /* 0x00010b00ff070b82 */ /* 0x000e620000000800 */
[----:B------:R-:W-:Y:S01]  /*1270*/  IMAD.HI R3, R0, 0x66666667, RZ ;  /* 0x6666666700037827 */ /* 0x000fe200078e02ff */
[----:B------:R-:W-:Y:S02]  /*1280*/  CS2R R46, SRZ ;  /* 0x00000000002e7805 */ /* 0x000fe4000001ff00 */
[----:B------:R-:W-:-:S02]  /*1290*/  CS2R R52, SRZ ;  /* 0x0000000000347805 */ /* 0x000fc4000001ff00 */
[----:B------:R-:W-:Y:S01]  /*12a0*/  CS2R R50, SRZ ;  /* 0x0000000000327805 */ /* 0x000fe2000001ff00 */
[----:B------:R-:W-:Y:S01]  /*12b0*/  IMAD.HI R5, R4, 0x66666667, RZ ;  /* 0x6666666704057827 */ /* 0x000fe200078e02ff */
[----:B------:R-:W-:Y:S02]  /*12c0*/  SHF.R.U32.HI R4, RZ, 0x1f, R3 ;  /* 0x0000001fff047819 */ /* 0x000fe40000011603 */
[----:B------:R-:W-:Y:S01]  /*12d0*/  CS2R R56, SRZ ;  /* 0x0000000000387805 */ /* 0x000fe2000001ff00 */
[----:B------:R-:W2:Y:S01]  /*12e0*/  @P0 LDC R9, c[0x0][0x430] ;  /* 0x00010c00ff090b82 */ /* 0x000ea20000000800 */
[----:B------:R-:W-:Y:S01]  /*12f0*/  IMAD.U32 R221, RZ, RZ, UR43 ;  /* 0x0000002bffdd7e24 */ /* 0x000fe2000f8e00ff */
[----:B------:R-:W-:Y:S02]  /*1300*/  SHF.R.U32.HI R6, RZ, 0x1f, R5 ;  /* 0x0000001fff067819 */ /* 0x000fe40000011605 */
[----:B------:R-:W-:Y:S02]  /*1310*/  CS2R R54, SRZ ;  /* 0x0000000000367805 */ /* 0x000fe4000001ff00 */
[----:B------:R-:W-:Y:S01]  /*1320*/  LEA.HI.SX32 R4, R3, R4, 0x1a ;  /* 0x0000000403047211 */ /* 0x000fe200078fd2ff */
[----:B------:R-:W-:Y:S01]  /*1330*/  IMAD.MOV.U32 R3, RZ, RZ, RZ ;  /* 0x000000ffff037224 */ /* 0x000fe200078e00ff */
[----:B------:R-:W-:-:S02]  /*1340*/  LEA.HI.SX32 R105, R5, R6, 0x1a ;  /* 0x0000000605697211 */ /* 0x000fc400078fd2ff */
[----:B------:R-:W-:Y:S02]  /*1350*/  CS2R R60, SRZ ;  /* 0x00000000003c7805 */ /* 0x000fe4000001ff00 */
[----:B------:R-:W-:Y:S02]  /*1360*/  CS2R R58, SRZ ;  /* 0x00000000003a7805 */ /* 0x000fe4000001ff00 */
[----:B------:R-:W-:Y:S02]  /*1370*/  CS2R R64, SRZ ;  /* 0x0000000000407805 */ /* 0x000fe4000001ff00 */
[----:B------:R-:W-:Y:S02]  /*1380*/  VIMNMX R105, R4, R105, PT ;  /* 0x0000006904697248 */ /* 0x000fe40003fe0100 */
[----:B------:R-:W-:Y:S02]  /*1390*/  CS2R R62, SRZ ;  /* 0x00000000003e7805 */ /* 0x000fe4000001ff00 */
[----:B------:R-:W-:-:S02]  /*13a0*/  CS2R R120, SRZ ;  /* 0x0000000000787805 */ /* 0x000fc4000001ff00 */
[----:B------:R-:W-:Y:S02]  /*13b0*/  CS2R R68, SRZ ;  /* 0x0000000000447805 */ /* 0x000fe4000001ff00 */
[----:B------:R-:W-:Y:S02]  /*13c0*/  ISETP.GE.AND P1, PT, R105, 0x1, PT ;  /* 0x000000016900780c */ /* 0x000fe40003f26270 */
[----:B------:R-:W-:Y:S01]  /*13d0*/  CS2R R122, SRZ ;  /* 0x00000000007a7805 */ /* 0x000fe2000001ff00 */
[----:B-1----:R-:W-:Y:S01]  /*13e0*/  @P0 IMAD.HI.U32 R0, R7, UR43, RZ ;  /* 0x0000002b07000c27 */ /* 0x002fe2000f8e00ff */
[----:B------:R-:W-:Y:S02]  /*13f0*/  CS2R R6, SRZ ;  /* 0x0000000000067805 */ /* 0x000fe4000001ff00 */
[----:B------:R-:W-:Y:S02]  /*1400*/  CS2R R72, SRZ ;  /* 0x0000000000487805 */ /* 0x000fe4000001ff00 */
[----:B------:R-:W-:-:S02]  /*1410*/  CS2R R124, SRZ ;  /* 0x00000000007c7805 */ /* 0x000fc4000001ff00 */
[----:B------:R-:W-:Y:S02]  /*1420*/  CS2R R76, SRZ ;  /* 0x00000000004c7805 */ /* 0x000fe4000001ff00 */
[----:B------:R-:W-:Y:S02]  /*1430*/  CS2R R126, SRZ ;  /* 0x00000000007e7805 */ /* 0x000fe4000001ff00 */
[----:B------:R-:W-:Y:S02]  /*1440*/  CS2R R80, SRZ ;  /* 0x0000000000507805 */ /* 0x000fe4000001ff00 */
[----:B------:R-:W-:Y:S02]  /*1450*/  CS2R R128, SRZ ;  /* 0x0000000000807805 */ /* 0x000fe4000001ff00 */
[----:B--2---:R-:W-:Y:S01]  /*1460*/  @P0 SHF.R.U32.HI R221, RZ, R9, R0 ;  /* 0x00000009ffdd0219 */ /* 0x004fe20000011600 */
[----:B------:R-:W-:Y:S01]  /*1470*/  IMAD.MOV.U32 R0, RZ, RZ, RZ ;  /* 0x000000ffff007224 */ /* 0x000fe200078e00ff */
[----:B------:R-:W-:-:S02]  /*1480*/  PLOP3.LUT P0, PT, PT, PT, PT, 0x80, 0x0 ;  /* 0x000000000000781c */ /* 0x000fc40003f0f070 */
        /* <DEDUP_REMOVED lines=42> */
.L_x_1876:
[----:B------:R-:W1:Y:S01]  /*1730*/  LDC.64 R12, c[0x0][0x990] ;  /* 0x00026400ff0c7b82 */ /* 0x000e620000000a00 */
[----:B------:R-:W-:Y:S01]  /*1740*/  IMAD.U32 R5, RZ, RZ, UR44 ;  /* 0x0000002cff057e24 */ /* 0x000fe2000f8e00ff */
[----:B------:R-:W-:-:S06]  /*1750*/  ULDC UR4, c[0x0][0x9d8] ;  /* 0x0002760000047ab9 */ /* 0x000fcc0000000800 */
[----:B------:R-:W2:Y:S01]  /*1760*/  LDC.64 R20, c[0x0][0x998] ;  /* 0x00026600ff147b82 */ /* 0x000ea20000000a00 */
[----:B-1----:R-:W-:-:S04]  /*1770*/  ISETP.NE.U32.AND P0, PT, R12, RZ, PT ;  /* 0x000000ff0c00720c */ /* 0x002fc80003f05070 */
[----:B------:R-:W-:Y:S02]  /*1780*/  ISETP.NE.AND.EX P0, PT, R13, RZ, PT, P0 ;  /* 0x000000ff0d00720c */ /* 0x000fe40003f05300 */
[----:B--2---:R-:W-:-:S04]  /*1790*/  ISETP.NE.U32.AND P1, PT, R20, RZ, PT ;  /* 0x000000ff1400720c */ /* 0x004fc80003f25070 */
[----:B------:R-:W-:-:S07]  /*17a0*/  ISETP.NE.AND.EX P1, PT, R21, RZ, PT, P1 ;  /* 0x000000ff1500720c */ /* 0x000fce0003f25310 */
[----:B------:R-:W1:Y:S01]  /*17b0*/  @P0 LDC.64 R8, c[0x0][0x9a8] ;  /* 0x00026a00ff080b82 */ /* 0x000e620000000a00 */
[----:B------:R-:W-:-:S07]  /*17c0*/  @P0 SHF.R.S32.HI R3, RZ, 0x1f, R5 ;  /* 0x0000001fff030819 */ /* 0x000fce0000011405 */
[----:B------:R-:W2:Y:S01]  /*17d0*/  @P1 LDC.64 R10, c[0x0][0x9b8] ;  /* 0x00026e00ff0a1b82 */ /* 0x000ea20000000a00 */
[----:B------:R-:W-:-:S07]  /*17e0*/  @P1 SHF.R.S32.HI R5, RZ, 0x1f, R5 ;  /* 0x0000001fff051819 */ /* 0x000fce0000011405 */
[----:B------:R-:W3:Y:S08]  /*17f0*/  @P1 LDC.64 R24, c[0x0][0x9c0] ;  /* 0x00027000ff181b82 */ /* 0x000ef00000000a00 */
[----:B------:R-:W4:Y:S01]  /*1800*/  @P0 LDC.64 R14, c[0x0][0x9b0] ;  /* 0x00026c00ff0e0b82 */ /* 0x000f220000000a00 */
[----:B-1----:R-:W-:Y:S01]  /*1810*/  @P0 IMAD R0, R3, R8, RZ ;  /* 0x0000000803000224 */ /* 0x002fe200078e02ff */
[----:B------:R-:W-:-:S03]  /*1820*/  @P0 SHF.R.S32.HI R3, RZ, 0x1f, R221 ;  /* 0x0000001fff030819 */ /* 0x000fc600000114dd */
[----:B------:R-:W-:Y:S02]  /*1830*/  @P0 IMAD R9, R9, UR44, R0 ;  /* 0x0000002c09090c24 */ /* 0x000fe4000f8e0200 */
[----:B--2---:R-:W-:Y:S02]  /*1840*/  @P1 IMAD R6, R5, R10, RZ ;  /* 0x0000000a05061224 */ /* 0x004fe400078e02ff */
[----:B------:R-:W-:-:S04]  /*1850*/  @P0 IMAD.WIDE.U32 R4, R8, UR44, RZ ;  /* 0x0000002c08040c25 */ /* 0x000fc8000f8e00ff */
[----:B------:R-:W-:Y:S01]  /*1860*/  @P0 IMAD.IADD R5, R5, 0x1, R9 ;  /* 0x0000000105050824 */ /* 0x000fe200078e0209 */
[----:B------:R-:W-:Y:S01]  /*1870*/  @P1 SHF.R.S32.HI R9, RZ, 0x1f, R221 ;  /* 0x0000001fff091819 */ /* 0x000fe200000114dd */
[----:B------:R-:W-:Y:S02]  /*1880*/  @P1 IMAD R11, R11, UR44, R6 ;  /* 0x0000002c0b0b1c24 */ /* 0x000fe4000f8e0206 */
[----:B------:R-:W-:-:S04]  /*1890*/  @P1 IMAD.WIDE.U32 R6, R10, UR44, RZ ;  /* 0x0000002c0a061c25 */ /* 0x000fc8000f8e00ff */
[----:B---3--:R-:W-:Y:S02]  /*18a0*/  @P1 IMAD R8, R9, R24, RZ ;  /* 0x0000001809081224 */ /* 0x008fe400078e02ff */
[-C--:B----4-:R-:W-:Y:S02]  /*18b0*/  @P0 IMAD R0, R3, R14.reuse, RZ ;  /* 0x0000000e03000224 */ /* 0x090fe400078e02ff */
[----:B------:R-:W-:Y:S02]  /*18c0*/  @P1 IMAD.IADD R7, R7, 0x1, R11 ;  /* 0x0000000107071824 */ /* 0x000fe400078e020b */
[C---:B------:R-:W-:Y:S02]  /*18d0*/  @P1 IMAD R11, R221.reuse, R25, R8 ;  /* 0x00000019dd0b1224 */ /* 0x040fe400078e0208 */
[C---:B------:R-:W-:Y:S02]  /*18e0*/  @P0 IMAD R3, R221.reuse, R15, R0 ;  /* 0x0000000fdd030224 */ /* 0x040fe400078e0200 */
[----:B------:R-:W-:-:S04]  /*18f0*/  @P0 IMAD.WIDE.U32 R4, R221, R14, R4 ;  /* 0x0000000edd040225 */ /* 0x000fc800078e0004 */
[----:B------:R-:W-:Y:S01]  /*1900*/  @P1 IMAD.WIDE.U32 R8, R221, R24, R6 ;  /* 0x00000018dd081225 */ /* 0x000fe200078e0006 */
[----:B------:R-:W-:-:S03]  /*1910*/  @P0 LEA R6, P2, R4, R12, 0x2 ;  /* 0x0000000c04060211 */ /* 0x000fc600078410ff */
[----:B------:R-:W-:Y:S01]  /*1920*/  @P0 IMAD.IADD R3, R5, 0x1, R3 ;  /* 0x0000000105030824 */ /* 0x000fe200078e0203 */
[----:B------:R-:W-:Y:S01]  /*1930*/  @P1 LEA R10, P3, R8, R20, 0x2 ;  /* 0x00000014080a1211 */ /* 0x000fe200078610ff */
[----:B------:R-:W-:-:S03]  /*1940*/  @P1 IMAD.IADD R0, R9, 0x1, R11 ;  /* 0x0000000109001824 */ /* 0x000fc600078e020b */
[----:B------:R-:W-:Y:S01]  /*1950*/  @P0 LEA.HI.X R7, R4, R13, R3, 0x2, P2 ;  /* 0x0000000d04070211 */ /* 0x000fe200010f1403 */
[----:B------:R-:W-:Y:S01]  /*1960*/  IMAD.MOV.U32 R3, RZ, RZ, 0x3f800000 ;  /* 0x3f800000ff037424 */ /* 0x000fe200078e00ff */
[----:B------:R-:W-:Y:S01]  /*1970*/  @P1 LEA.HI.X R11, R8, R21, R0, 0x2, P3 ;  /* 0x00000015080b1211 */ /* 0x000fe200018f1400 */
[----:B------:R-:W-:-:S04]  /*1980*/  IMAD.MOV.U32 R0, RZ, RZ, 0x3f800000 ;  /* 0x3f800000ff007424 */ /* 0x000fc800078e00ff */
[----:B------:R-:W2:Y:S04]  /*1990*/  @P0 LDG.E R3, desc[UR46][R6.64] ;  /* 0x0000002e06030981 */ /* 0x000ea8000c1e1900 */
[----:B------:R-:W2:Y:S01]  /*19a0*/  @P1 LDG.E R0, desc[UR46][R10.64] ;  /* 0x0000002e0a001981 */ /* 0x000ea2000c1e1900 */
[----:B------:R-:W-:Y:S02]  /*19b0*/  LEA.HI R4, R224, R224, RZ, 0x1 ;  /* 0x000000e0e0047211 */ /* 0x000fe400078f08ff */
[----:B------:R-:W-:Y:S02]  /*19c0*/  ISETP.NE.AND P1, PT, R18, 0x3, PT ;  /* 0x000000031200780c */ /* 0x000fe40003f25270 */
[----:B------:R-:W-:-:S05]  /*19d0*/  LOP3.LUT R5, R4, 0xfffffffe, RZ, 0xc0, !PT ;  /* 0xfffffffe04057812 */ /* 0x000fca00078ec0ff */
[----:B------:R-:W-:-:S05]  /*19e0*/  IMAD.IADD R4, R224, 0x1, -R5 ;  /* 0x00000001e0047824 */ /* 0x000fca00078e0a05 */
[----:B------:R-:W-:-:S04]  /*19f0*/  SHF.L.U32 R4, R4, 0x1f, RZ ;  /* 0x0000001f04047819 */ /* 0x000fc800000006ff */
[----:B------:R-:W1:Y:S01]  /*1a00*/  SYNCS.PHASECHK.TRANS64.TRYWAIT P0, [UR37+0x33400], R4 ;  /* 0x03340004ff0075a7 */ /* 0x000e620008000165 */
[----:B--2---:R-:W-:-:S04]  /*1a10*/  FMUL.FTZ R0, R3, R0 ;  /* 0x0000000003007220 */ /* 0x004fc80000410000 */
[----:B------:R-:W-:Y:S01]  /*1a20*/  FMUL.FTZ R0, R0, UR4 ;  /* 0x0000000400007c20 */ /* 0x000fe20008410000 */
[----:B-1----:R-:W-:Y:S06]  /*1a30*/  @!P0 BRA `(.L_x_1877) ;  /* 0x0000012400d08947 */ /* 0x002fec0003800000 */
.L_x_1996:
[----:B------:R-:W-:Y:S05]  /*1a40*/  @!P1 BRA `(.L_x_1878) ;  /* 0x0000000000049947 */ /* 0x000fea0003800000 */
[----:B------:R-:W-:Y:S01]  /*1a50*/  BPT.TRAP 0x1 ;  /* 0x000000040000795c */ /* 0x000fe20000300000 */
.L_x_1878:
[----:B-1----:R-:W-:Y:S01]  /*1a60*/  IMAD.U32 R3, RZ, RZ, UR48 ;  /* 0x00000030ff037e24 */ /* 0x002fe2000f8e00ff */
[----:B------:R-:W-:-:S04]  /*1a70*/  SHF.L.U32 R4, R2, 0x1f, RZ ;  /* 0x0000001f02047819 */ /* 0x000fc800000006ff */
[----:B------:R-:W-:-:S04]  /*1a80*/  LEA R3, R3, UR37, 0x3 ;  /* 0x0000002503037c11 */ /* 0x000fc8000f8e18ff */
[----:B------:R1:W2:Y:S01]  /*1a90*/  SYNCS.PHASECHK.TRANS64.TRYWAIT P2, [R3+URZ+0x33430], R4 ;  /* 0x03343004030075a7 */ /* 0x0002a2000804017f */
[----:B------:R-:W-:Y:S05]  /*1aa0*/  @!P1 BRA `(.L_x_1879) ;  /* 0x0000000000049947 */ /* 0x000fea0003800000 */
[----:B------:R-:W-:Y:S01]  /*1ab0*/  BPT.TRAP 0x1 ;  /* 0x000000040000795c */ /* 0x000fe20000300000 */
.L_x_1879:
[----:B------:R-:W3:Y:S01]  /*1ac0*/  S2R R5, SR_TID.X ;  /* 0x0000000000057919 */ /* 0x000ee20000002100 */
[----:B------:R-:W-:Y:S01]  /*1ad0*/  IMAD.MOV.U32 R119, RZ, RZ, RZ ;  /* 0x000000ffff777224 */ /* 0x000fe200078e00ff */
[----:B---3--:R-:W-:Y:S01]  /*1ae0*/  LOP3.LUT P0, RZ, R5, 0x7f, RZ, 0xc0, !PT ;  /* 0x0000007f05ff7812 */ /* 0x008fe2000780c0ff */
[----:B--2---:R-:W-:-:S12]  /*1af0*/  @P2 BRA `(.L_x_1880) ;  /* 0x0000000000082947 */ /* 0x004fd80003800000 */
[----:B------:R-:W2:Y:S02]  /*1b00*/  SYNCS.PHASECHK.TRANS64.TRYWAIT P2, [R3+URZ+0x33430], R4 ;  /* 0x03343004030075a7 */ /* 0x000ea4000804017f */
[----:B--2---:R-:W-:Y:S05]  /*1b10*/  @!P2 BRA `(.L_x_1881) ;  /* 0x0000012400b0a947 */ /* 0x004fea0003800000 */
.L_x_1880:
[----:B------:R-:W-:Y:S05]  /*1b20*/  WARPSYNC.ALL ;  /* 0x0000000000007948 */ /* 0x000fea0003800000 */
[----:B------:R-:W-:Y:S01]  /*1b30*/  UIADD3 UR4, UR37, 0x24200, URZ ;  /* 0x0002420025047890 */ /* 0x000fe2000fffe03f */
[----:B------:R-:W-:Y:S01]  /*1b40*/  WARPGROUP.ARRIVE ;  /* 0x00000000000079c5 */ /* 0x000fe20000000000 */
[----:B------:R-:W-:Y:S01]  /*1b50*/  ULOP3.LUT UR24, UR41, 0x10000, URZ, 0xfc, !UPT ;  /* 0x0001000029187892 */ /* 0x000fe2000f8efc3f */
[----:B-12---:R-:W-:Y:S01]  /*1b60*/  @!P0 VIADD R3, R3, 0x33440 ;  /* 0x0003344003038836 */ /* 0x006fe20000000000 */
[----:B------:R-:W-:Y:S01]  /*1b70*/  USHF.R.U32.HI UR4, URZ, 0x4, UR4 ;  /* 0x000000043f047899 */ /* 0x000fe20008011604 */
[----:B------:R-:W-:Y:S01]  /*1b80*/  IMAD.MOV.U32 R118, RZ, RZ, R119 ;  /* 0x000000ffff767224 */ /* 0x000fe200078e0077 */
[----:B------:R-:W-:Y:S01]  /*1b90*/  UMOV UR25, 0x80000020 ;  /* 0x8000002000197882 */ /* 0x000fe20000000000 */
[----:B------:R-:W-:Y:S01]  /*1ba0*/  UMOV UR27, 0x80000020 ;  /* 0x80000020001b7882 */ /* 0x000fe20000000000 */
[----:B------:R-:W-:Y:S01]  /*1bb0*/  ULOP3.LUT UR4, UR4, 0x3fff, URZ, 0xc0, !UPT ;  /* 0x00003fff04047892 */ /* 0x000fe2000f8ec03f */
[----:B------:R-:W-:Y:S01]  /*1bc0*/  @!P0 PRMT R3, RZ, 0x654, R3 ;  /* 0x00000654ff038816 */ /* 0x000fe20000000003 */
[----:B------:R-:W-:Y:S01]  /*1bd0*/  UMOV UR5, UR25 ;  /* 0x0000001900057c82 */ /* 0x000fe20008000000 */
[----:B------:R-:W-:Y:S01]  /*1be0*/  UMOV UR7, 0x80000020 ;  /* 0x8000002000077882 */ /* 0x000fe20000000000 */
[----:B------:R-:W-:Y:S01]  /*1bf0*/  ULOP3.LUT UR40, UR4, 0x10000, URZ, 0xfc, !UPT ;  /* 0x0001000004287892 */ /* 0x000fe2000f8efc3f */
[--C-:B------:R-:W-:Y:S01]  /*1c00*/  IMAD.MOV.U32 R116, RZ, RZ, R119.reuse ;  /* 0x000000ffff747224 */ /* 0x100fe200078e0077 */
[----:B------:R-:W-:Y:S01]  /*1c10*/  UMOV UR8, UR24 ;  /* 0x0000001800087c82 */ /* 0x000fe20008000000 */
[----:B------:R-:W-:Y:S01]  /*1c20*/  UMOV UR4, UR24 ;  /* 0x0000001800047c82 */ /* 0x000fe20008000000 */
[----:B------:R-:W-:Y:S01]  /*1c30*/  UIMAD UR26, UR48, 0x780, UR40 ;  /* 0x00000780301a78a4 */ /* 0x000fe2000f8e0228 */
[--C-:B------:R-:W-:Y:S01]  /*1c40*/  IMAD.MOV.U32 R114, RZ, RZ, R119.reuse ;  /* 0x000000ffff727224 */ /* 0x100fe200078e0077 */
[----:B------:R-:W-:Y:S01]  /*1c50*/  UMOV UR9, UR25 ;  /* 0x0000001900097c82 */ /* 0x000fe20008000000 */
[----:B------:R-:W-:Y:S01]  /*1c60*/  UMOV UR11, 0x80000020 ;  /* 0x80000020000b7882 */ /* 0x000fe20000000000 */
[----:B------:R-:W-:Y:S01]  /*1c70*/  UIADD3 UR6, UR26, 0x80, URZ ;  /* 0x000000801a067890 */ /* 0x000fe2000fffe03f */
[--C-:B------:R-:W-:Y:S01]  /*1c80*/  IMAD.MOV.U32 R112, RZ, RZ, R119.reuse ;  /* 0x000000ffff707224 */ /* 0x100fe200078e0077 */
[----:B------:R-:W-:Y:S01]  /*1c90*/  UIADD3 UR10, UR26, 0x100, URZ ;  /* 0x000001001a0a7890 */ /* 0x000fe2000fffe03f */
[----:B------:R-:W-:Y:S01]  /*1ca0*/  IMAD.MOV.U32 R110, RZ, RZ, R119 ;  /* 0x000000ffff6e7224 */ /* 0x000fe200078e0077 */
[----:B------:R-:W-:-:S02]  /*1cb0*/  UIADD3 UR14, UR26, 0x180, URZ ;  /* 0x000001801a0e7890 */ /* 0x000fc4000fffe03f */
[----:B------:R-:W-:Y:S01]  /*1cc0*/  QGMMA.64x32x32.F32.E4M3.E4M3 R88, gdesc[UR24], RZ, !UPT, gsb0 ;  /* 0x00600000185879f3 */ /* 0x000fe2000c0008ff */
[----:B------:R-:W-:Y:S01]  /*1cd0*/  UMOV UR12, UR24 ;  /* 0x00000018000c7c82 */ /* 0x000fe20008000000 */
[----:B------:R-:W-:Y:S01]  /*1ce0*/  UMOV UR13, UR25 ;  /* 0x00000019000d7c82 */ /* 0x000fe20008000000 */
[----:B------:R-:W-:Y:S01]  /*1cf0*/  UMOV UR15, 0x80000020 ;  /* 0x80000020000f7882 */ /* 0x000fe20000000000 */
[----:B------:R-:W-:Y:S01]  /*1d00*/  UIADD3 UR16, UR24, 0x2, URZ ;  /* 0x0000000218107890 */ /* 0x000fe2000fffe03f */
[--C-:B------:R-:W-:Y:S01]  /*1d10*/  IMAD.MOV.U32 R108, RZ, RZ, R119.reuse ;  /* 0x000000ffff6c7224 */ /* 0x100fe200078e0077 */
[----:B------:R-:W-:Y:S01]  /*1d20*/  UIADD3 UR18, UR26, 0x400, URZ ;  /* 0x000004001a127890 */ /* 0x000fe2000fffe03f */
[----:B------:R-:W-:Y:S01]  /*1d30*/  IMAD.MOV.U32 R106, RZ, RZ, R119 ;  /* 0x000000ffff6a7224 */ /* 0x000fe200078e0077 */
[----:B------:R-:W-:Y:S01]  /*1d40*/  UMOV UR19, 0x80000020 ;  /* 0x8000002000137882 */ /* 0x000fe20000000000 */
[----:B------:R-:W-:Y:S01]  /*1d50*/  UIADD3 UR22, UR26, 0x402, URZ ;  /* 0x000004021a167890 */ /* 0x000fe2000fffe03f */
        /* <DEDUP_REMOVED lines=24> */
[----:B------:R-:W-:Y:S01]  /*1ee0*/  UMOV UR4, UR16 ;  /* 0x0000001000047c82 */ /* 0x000fe20008000000 */
[----:B------:R-:W-:Y:S01]  /*1ef0*/  UMOV UR5, 0x80000020 ;  /* 0x8000002000057882 */ /* 0x000fe20000000000 */
[----:B------:R-:W-:Y:S01]  /*1f00*/  UMOV UR6, UR8 ;  /* 0x0000000800067c82 */ /* 0x000fe20008000000 */
[----:B------:R-:W-:Y:S01]  /*1f10*/  UMOV UR7, 0x80000020 ;  /* 0x8000002000077882 */ /* 0x000fe20000000000 */
[----:B------:R-:W-:Y:S01]  /*1f20*/  UMOV UR8, UR4 ;  /* 0x0000000400087c82 */ /* 0x000fe20008000000 */
[----:B------:R-:W-:Y:S01]  /*1f30*/  UMOV UR9, UR5 ;  /* 0x0000000500097c82 */ /* 0x000fe20008000000 */
[----:B------:R-:W-:Y:S01]  /*1f40*/  UMOV UR12, UR4 ;  /* 0x00000004000c7c82 */ /* 0x000fe20008000000 */
[----:B------:R-:W-:Y:S01]  /*1f50*/  UMOV UR13, UR5 ;  /* 0x00000005000d7c82 */ /* 0x000fe20008000000 */
[----:B------:R-:W-:Y:S01]  /*1f60*/  UIADD3 UR16, UR24, 0x200, URZ ;  /* 0x0000020018107890 */ /* 0x000fe2000fffe03f */
[----:B------:R-:W-:-:S02]  /*1f70*/  WARPGROUP.DEPBAR.LE gsb0, 0x0 ;  /* 0x00008000000079c5 */ /* 0x000fc40000010000 */
        /* <DEDUP_REMOVED lines=106> */
[----:B------:R-:W-:Y:S02]  /*2620*/  ULDC UR6, c[0x0][0x988] ;  /* 0x0002620000067ab9 */ /* 0x000fe40000000800 */
[----:B------:R-:W-:Y:S01]  /*2630*/  IMAD.U32 R120, RZ, RZ, UR6 ;  /* 0x00000006ff787e24 */ /* 0x000fe2000f8e00ff */
        /* <DEDUP_REMOVED lines=20> */
[----:B------:R-:W1:Y:S01]  /*2780*/  MUFU.TANH R88, R88 ;  /* 0x0000005800587308 */ /* 0x000e620000002400 */
        /* <DEDUP_REMOVED lines=13> */
[----:B------:R-:W-:-:S02]  /*2860*/  IMAD.MOV.U32 R102, RZ, RZ, R119 ;  /* 0x000000ffff667224 */ /* 0x000fc400078e0077 */
[----:B------:R-:W2:Y:S01]  /*2870*/  MUFU.TANH R92, R92 ;  /* 0x0000005c005c7308 */ /* 0x000ea20000002400 */
[--C-:B------:R-:W-:Y:S02]  /*2880*/  IMAD.MOV.U32 R98, RZ, RZ, R119.reuse ;  /* 0x000000ffff627224 */ /* 0x100fe400078e0077 */
[----:B------:R-:W-:-:S05]  /*2890*/  IMAD.MOV.U32 R94, RZ, RZ, R119 ;  /* 0x000000ffff5e7224 */ /* 0x000fca00078e0077 */
        /* <DEDUP_REMOVED lines=22> */
[----:B------:R1:W5:Y:S01]  /*2a00*/  MUFU.TANH R125, R72 ;  /* 0x00000048007d7308 */ /* 0x0003620000002400 */
[C---:B------:R-:W-:Y:S01]  /*2a10*/  FMUL.FTZ R81, R0.reuse, R81 ;  /* 0x0000005100517220 */ /* 0x040fe20000410000 */
[C---:B------:R-:W-:Y:S01]  /*2a20*/  FMUL.FTZ R84, R0.reuse, R84 ;  /* 0x0000005400547220 */ /* 0x040fe20000410000 */
[----:B------:R-:W-:-:S05]  /*2a30*/  FMUL.FTZ R85, R0, R85 ;  /* 0x0000005500557220 */ /* 0x000fca0000410000 */
[----:B------:R2:W5:Y:S01]  /*2a40*/  MUFU.TANH R115, R73 ;  /* 0x0000004900737308 */ /* 0x0005620000002400 */
[----:B-1----:R-:W-:-:S07]  /*2a50*/  FMUL.FTZ R72, R0, R83 ;  /* 0x0000005300487220 */ /* 0x002fce0000410000 */
[----:B------:R-:W1:Y:S01]  /*2a60*/  MUFU.TANH R76, R76 ;  /* 0x0000004c004c7308 */ /* 0x000e620000002400 */
[----:B--2---:R-:W-:-:S07]  /*2a70*/  FMUL.FTZ R73, R0, R86 ;  /* 0x0000005600497220 */ /* 0x004fce0000410000 */
[----:B------:R-:W2:Y:S08]  /*2a80*/  MUFU.TANH R80, R80 ;  /* 0x0000005000507308 */ /* 0x000eb00000002400 */
[----:B------:R-:W2:Y:S08]  /*2a90*/  MUFU.TANH R81, R81 ;  /* 0x0000005100517308 */ /* 0x000eb00000002400 */
[----:B------:R-:W2:Y:S08]  /*2aa0*/  MUFU.TANH R84, R84 ;  /* 0x0000005400547308 */ /* 0x000eb00000002400 */
[----:B------:R-:W2:Y:S01]  /*2ab0*/  MUFU.TANH R83, R85 ;  /* 0x0000005500537308 */ /* 0x000ea20000002400 */
[----:B------:R-:W-:-:S02]  /*2ac0*/  WARPGROUP.DEPBAR.LE gsb0, 0x0 ;  /* 0x00008000000079c5 */ /* 0x000fc40000010000 */
[C---:B------:R-:W-:Y:S01]  /*2ad0*/  FMUL.FTZ R5, R0.reuse, R56 ;  /* 0x0000003800057220 */ /* 0x040fe20000410000 */
[----:B------:R-:W-:Y:S01]  /*2ae0*/  WARPGROUP.ARRIVE ;  /* 0x00000000000079c5 */ /* 0x000fe20000000000 */
[C---:B------:R-:W-:Y:S01]  /*2af0*/  FMUL.FTZ R56, R0.reuse, R58 ;  /* 0x0000003a00387220 */ /* 0x040fe20000410000 */
[C---:B------:R-:W-:Y:S02]  /*2b00*/  FMUL.FTZ R60, R0.reuse, R60 ;  /* 0x0000003c003c7220 */ /* 0x040fe40000410000 */
[----:B------:R3:W2:Y:S01]  /*2b10*/  MUFU.TANH R75, R5 ;  /* 0x00000005004b7308 */ /* 0x0006a20000002400 */
[C---:B------:R-:W-:Y:S01]  /*2b20*/  FMUL.FTZ R58, R0.reuse, R62 ;  /* 0x0000003e003a7220 */ /* 0x040fe20000410000 */
[----:B------:R-:W-:Y:S01]  /*2b30*/  IMAD R62, R105, -0xa0, R104 ;  /* 0xffffff60693e7824 */ /* 0x000fe200078e0268 */
[----:B------:R-:W-:Y:S01]  /*2b40*/  QGMMA.64x32x32.F32.E4M3.E4M3 R40, gdesc[UR20], R40, gsb0 ;  /* 0x00600000142879f3 */ /* 0x000fe20008000828 */
[C---:B------:R-:W-:Y:S01]  /*2b50*/  FMUL.FTZ R64, R0.reuse, R64 ;  /* 0x0000004000407220 */ /* 0x040fe20000410000 */
[C---:B------:R-:W-:Y:S01]  /*2b60*/  FMUL.FTZ R77, R0.reuse, R57 ;  /* 0x00000039004d7220 */ /* 0x040fe20000410000 */
[C---:B------:R-:W-:Y:S01]  /*2b70*/  FMUL.FTZ R61, R0.reuse, R61 ;  /* 0x0000003d003d7220 */ /* 0x040fe20000410000 */
[C---:B------:R-:W-:Y:S01]  /*2b80*/  FMUL.FTZ R68, R0.reuse, R68 ;  /* 0x0000004400447220 */ /* 0x040fe20000410000 */
[----:B------:R4:W-:Y:S01]  /*2b90*/  MUFU.TANH R78, R60 ;  /* 0x0000003c004e7308 */ /* 0x0009e20000002400 */
[----:B---3--:R-:W3:Y:S01]  /*2ba0*/  LDC R5, c[0x0][0x288] ;  /* 0x0000a200ff057b82 */ /* 0x008ee20000000800 */
[----:B------:R-:W-:Y:S01]  /*2bb0*/  UIADD3 UR22, UR26, 0x702, URZ ;  /* 0x000007021a167890 */ /* 0x000fe2000fffe03f */
[C---:B------:R-:W-:Y:S01]  /*2bc0*/  FMUL.FTZ R65, R0.reuse, R65 ;  /* 0x0000004100417220 */ /* 0x040fe20000410000 */
[----:B------:R-:W-:Y:S01]  /*2bd0*/  UMOV UR23, 0x80000020 ;  /* 0x8000002000177882 */ /* 0x000fe20000000000 */
[C---:B------:R-:W-:Y:S01]  /*2be0*/  FMUL.FTZ R69, R0.reuse, R69 ;  /* 0x0000004500457220 */ /* 0x040fe20000410000 */
[C---:B------:R-:W-:Y:S01]  /*2bf0*/  FMUL.FTZ R57, R0.reuse, R59 ;  /* 0x0000003b00397220 */ /* 0x040fe20000410000 */
[C---:B------:R-:W-:Y:S01]  /*2c00*/  FMUL.FTZ R59, R0.reuse, R63 ;  /* 0x0000003f003b7220 */ /* 0x040fe20000410000 */
[----:B------:R5:W-:Y:S01]  /*2c10*/  MUFU.TANH R82, R64 ;  /* 0x0000004000527308 */ /* 0x000be20000002400 */
[C---:B----4-:R-:W-:Y:S01]  /*2c20*/  FMUL.FTZ R60, R0.reuse, R66 ;  /* 0x00000042003c7220 */ /* 0x050fe20000410000 */
[----:B------:R-:W-:-:S06]  /*2c30*/  FMUL.FTZ R63, R0, R71 ;  /* 0x00000047003f7220 */ /* 0x000fcc0000410000 */
[----:B------:R4:W2:Y:S01]  /*2c40*/  MUFU.TANH R87, R77 ;  /* 0x0000004d00577308 */ /* 0x0008a20000002400 */
[----:B-----5:R-:W-:-:S04]  /*2c50*/  VIADD R64, R62, 0xa0 ;  /* 0x000000a03e407836 */ /* 0x020fc80000000000 */
[----:B------:R-:W-:-:S03]  /*2c60*/  IMAD R64, R19, -0x2, R64 ;  /* 0xfffffffe13407824 */ /* 0x000fc600078e0240 */
[----:B------:R5:W2:Y:S01]  /*2c70*/  MUFU.TANH R79, R61 ;  /* 0x0000003d004f7308 */ /* 0x000aa20000002400 */
[C---:B---3--:R-:W-:Y:S01]  /*2c80*/  IADD3 R66, -R5.reuse, 0xa1, R62 ;  /* 0x000000a105427810 */ /* 0x048fe20007ffe13e */
[----:B------:R-:W-:Y:S01]  /*2c90*/  FMUL.FTZ R62, R0, R70 ;  /* 0x00000046003e7220 */ /* 0x000fe20000410000 */
[----:B------:R-:W-:Y:S01]  /*2ca0*/  IADD3 R5, -R5, UR42, R104 ;  /* 0x0000002a05057c10 */ /* 0x000fe2000fffe168 */
[----:B------:R-:W-:Y:S02]  /*2cb0*/  IMAD.MOV.U32 R104, RZ, RZ, R119 ;  /* 0x000000ffff687224 */ /* 0x000fe400078e0077 */
[----:B----4-:R-:W-:Y:S02]  /*2cc0*/  IMAD R77, R19, -0x2, R66 ;  /* 0xfffffffe134d7824 */ /* 0x010fe400078e0242 */
[----:B------:R-:W-:Y:S02]  /*2cd0*/  VIADD R66, R220, UR42 ;  /* 0x0000002adc427c36 */ /* 0x000fe40008000000 */
[----:B-----5:R-:W-:Y:S01]  /*2ce0*/  FMUL.FTZ R61, R0, R67 ;  /* 0x00000043003d7220 */ /* 0x020fe20000410000 */
[----:B------:R-:W3:Y:S01]  /*2cf0*/  MUFU.TANH R65, R65 ;  /* 0x0000004100417308 */ /* 0x000ee20000002400 */
[----:B------:R-:W-:Y:S01]  /*2d00*/  IMAD.HI R5, R5, 0x66666667, RZ ;  /* 0x6666666705057827 */ /* 0x000fe200078e02ff */
[----:B------:R-:W-:-:S02]  /*2d10*/  VIADDMNMX R90, R66, R77, R64, PT ;  /* 0x0000004d425a7246 */ /* 0x000fc40003800140 */
[----:B------:R-:W-:Y:S02]  /*2d20*/  IADD3 R77, R77, 0x8, R66 ;  /* 0x000000084d4d7810 */ /* 0x000fe40007ffe042 */
[C---:B------:R-:W-:Y:S02]  /*2d30*/  ISETP.GT.AND P6, PT, R90.reuse, RZ, PT ;  /* 0x000000ff5a00720c */ /* 0x040fe40003fc4270 */
[----:B------:R4:W5:Y:S01]  /*2d40*/  MUFU.TANH R67, R68 ;  /* 0x0000004400437308 */ /* 0x0009620000002400 */
[C---:B------:R-:W-:Y:S02]  /*2d50*/  ISETP.GT.AND P2, PT, R90.reuse, 0x1, PT ;  /* 0x000000015a00780c */ /* 0x040fe40003f44270 */
[----:B------:R-:W-:Y:S02]  /*2d60*/  ISETP.GT.AND P3, PT, R90, 0x8, PT ;  /* 0x000000085a00780c */ /* 0x000fe40003f64270 */
[----:B------:R-:W-:Y:S02]  /*2d70*/  FSEL R111, R88, -INF , P6 ;  /* 0xff800000586f7808 */ /* 0x000fe40003000000 */
[----:B------:R-:W-:Y:S01]  /*2d80*/  FSEL R117, R92, -INF , P3 ;  /* 0xff8000005c757808 */ /* 0x000fe20001800000 */
[----:B------:R-:W5:Y:S01]  /*2d90*/  MUFU.TANH R86, R69 ;  /* 0x0000004500567308 */ /* 0x000f620000002400 */
[----:B----4-:R-:W-:-:S02]  /*2da0*/  FSEL R68, R89, -INF , P2 ;  /* 0xff80000059447808 */ /* 0x010fc40001000000 */
[C---:B------:R-:W-:Y:S02]  /*2db0*/  ISETP.GT.AND P4, PT, R90.reuse, 0x9, PT ;  /* 0x000000095a00780c */ /* 0x040fe40003f84270 */
[----:B------:R-:W-:Y:S01]  /*2dc0*/  FMNMX.FTZ R92, R111, R68, !PT ;  /* 0x000000446f5c7209 */ /* 0x000fe20007810000 */
[----:B------:R-:W-:Y:S02]  /*2dd0*/  WARPGROUP.DEPBAR.LE gsb0, 0x0 ;  /* 0x00008000000079c5 */ /* 0x000fe40000010000 */
[----:B------:R-:W-:Y:S01]  /*2de0*/  ISETP.GT.AND P5, PT, R90, 0x10, PT ;  /* 0x000000105a00780c */ /* 0x000fe20003fa4270 */
[----:B------:R-:W-:Y:S01]  /*2df0*/  WARPGROUP.ARRIVE ;  /* 0x00000000000079c5 */ /* 0x000fe20000000000 */
[----:B------:R-:W-:Y:S01]  /*2e00*/  FSEL R123, R93, -INF , P4 ;  /* 0xff8000005d7b7808 */ /* 0x000fe20002000000 */
[C---:B------:R-:W-:Y:S01]  /*2e10*/  FMUL.FTZ R40, R0.reuse, R40 ;  /* 0x0000002800287220 */ /* 0x040fe20000410000 */
[----:B------:R-:W-:Y:S01]  /*2e20*/  FMNMX.FTZ R92, R117, R92, !PT ;  /* 0x0000005c755c7209 */ /* 0x000fe20007810000 */
[----:B------:R-:W-:Y:S01]  /*2e30*/  FMUL.FTZ R41, R0, R41 ;  /* 0x0000002900297220 */ /* 0x000fe20000410000 */
[----:B------:R-:W-:Y:S01]  /*2e40*/  ISETP.GT.AND P6, PT, R90, 0x11, PT ;  /* 0x000000115a00780c */ /* 0x000fe20003fc4270 */
[----:B------:R-:W-:Y:S01]  /*2e50*/  QGMMA.64x32x32.F32.E4M3.E4M3 R24, gdesc[UR20], R24, gsb0 ;  /* 0x00600000141879f3 */ /* 0x000fe20008000818 */
[----:B------:R-:W-:Y:S01]  /*2e60*/  FSEL R127, R96, -INF , P5 ;  /* 0xff800000607f7808 */ /* 0x000fe20002800000 */
[----:B------:R4:W5:Y:S01]  /*2e70*/  MUFU.TANH R70, R40 ;  /* 0x0000002800467308 */ /* 0x0009620000002400 */
[----:B------:R-:W-:Y:S01]  /*2e80*/  FMNMX.FTZ R92, R123, R92, !PT ;  /* 0x0000005c7b5c7209 */ /* 0x000fe20007810000 */
[----:B------:R-:W-:Y:S01]  /*2e90*/  FMUL.FTZ R44, R0, R44 ;  /* 0x0000002c002c7220 */ /* 0x000fe20000410000 */
[----:B------:R-:W-:Y:S01]  /*2ea0*/  ISETP.GT.AND P2, PT, R90, 0x18, PT ;  /* 0x000000185a00780c */ /* 0x000fe20003f44270 */
[C---:B------:R-:W-:Y:S01]  /*2eb0*/  FMUL.FTZ R45, R0.reuse, R45 ;  /* 0x0000002d002d7220 */ /* 0x040fe20000410000 */
[----:B------:R-:W-:Y:S01]  /*2ec0*/  FSEL R129, R97, -INF , P6 ;  /* 0xff80000061817808 */ /* 0x000fe20003000000 */
[----:B------:R-:W-:Y:S01]  /*2ed0*/  FMUL.FTZ R49, R0, R49 ;  /* 0x0000003100317220 */ /* 0x000fe20000410000 */
[----:B------:R-:W-:Y:S01]  /*2ee0*/  FMNMX.FTZ R92, R127, R92, !PT ;  /* 0x0000005c7f5c7209 */ /* 0x000fe20007810000 */
[----:B------:R1:W5:Y:S01]  /*2ef0*/  MUFU.TANH R88, R41 ;  /* 0x0000002900587308 */ /* 0x0003620000002400 */
[----:B------:R-:W-:Y:S01]  /*2f00*/  ISETP.GT.AND P3, PT, R90, 0x19, PT ;  /* 0x000000195a00780c */ /* 0x000fe20003f64270 */
[----:B------:R-:W-:Y:S01]  /*2f10*/  FMUL.FTZ R48, R0, R48 ;  /* 0x0000003000307220 */ /* 0x000fe20000410000 */
[----:B------:R-:W-:Y:S01]  /*2f20*/  FSEL R133, R100, -INF , P2 ;  /* 0xff80000064857808 */ /* 0x000fe20001000000 */
[C---:B----4-:R-:W-:Y:S01]  /*2f30*/  FMUL.FTZ R40, R0.reuse, R42 ;  /* 0x0000002a00287220 */ /* 0x050fe20000410000 */
[----:B------:R-:W-:Y:S01]  /*2f40*/  FMNMX.FTZ R92, R129, R92, !PT ;  /* 0x0000005c815c7209 */ /* 0x000fe20007810000 */
[----:B------:R-:W-:Y:S01]  /*2f50*/  FMUL.FTZ R53, R0, R53 ;  /* 0x0000003500357220 */ /* 0x000fe20000410000 */
[----:B------:R-:W-:Y:S01]  /*2f60*/  ISETP.GT.AND P2, PT, R90, 0x20, PT ;  /* 0x000000205a00780c */ /* 0x000fe20003f44270 */
[----:B------:R-:W4:Y:S01]  /*2f70*/  MUFU.TANH R44, R44 ;  /* 0x0000002c002c7308 */ /* 0x000f220000002400 */
[----:B------:R-:W-:Y:S01]  /*2f80*/  FSEL R131, R101, -INF , P3 ;  /* 0xff80000065837808 */ /* 0x000fe20001800000 */
[C---:B-1----:R-:W-:Y:S01]  /*2f90*/  FMUL.FTZ R41, R0.reuse, R43 ;  /* 0x0000002b00297220 */ /* 0x042fe20000410000 */
[----:B------:R-:W-:Y:S01]  /*2fa0*/  FMNMX.FTZ R92, R133, R92, !PT ;  /* 0x0000005c855c7209 */ /* 0x000fe20007810000 */
[----:B------:R-:W-:Y:S01]  /*2fb0*/  FMUL.FTZ R52, R0, R52 ;  /* 0x0000003400347220 */ /* 0x000fe20000410000 */
[----:B------:R-:W-:Y:S01]  /*2fc0*/  ISETP.GT.AND P3, PT, R90, 0x21, PT ;  /* 0x000000215a00780c */ /* 0x000fe20003f64270 */
[C---:B------:R-:W-:Y:S01]  /*2fd0*/  FMUL.FTZ R51, R0.reuse, R51 ;  /* 0x0000003300337220 */ /* 0x040fe20000410000 */
[----:B------:R-:W-:Y:S01]  /*2fe0*/  FSEL R125, R125, -INF , P2 ;  /* 0xff8000007d7d7808 */ /* 0x000fe20001000000 */
[----:B------:R-:W1:Y:S01]  /*2ff0*/  MUFU.TANH R45, R45 ;  /* 0x0000002d002d7308 */ /* 0x000e620000002400 */
[----:B------:R-:W-:Y:S01]  /*3000*/  FMNMX.FTZ R92, R131, R92, !PT ;  /* 0x0000005c835c7209 */ /* 0x000fe20007810000 */
[----:B------:R-:W-:Y:S01]  /*3010*/  FMUL.FTZ R55, R0, R55 ;  /* 0x0000003700377220 */ /* 0x000fe20000410000 */
[----:B------:R-:W-:Y:S01]  /*3020*/  ISETP.GT.AND P2, PT, R90, 0x28, PT ;  /* 0x000000285a00780c */ /* 0x000fe20003f44270 */
[C---:B------:R-:W-:Y:S01]  /*3030*/  FMUL.FTZ R50, R0.reuse, R50 ;  /* 0x0000003200327220 */ /* 0x040fe20000410000 */
[----:B------:R-:W-:Y:S01]  /*3040*/  FSEL R115, R115, -INF , P3 ;  /* 0xff80000073737808 */ /* 0x000fe20001800000 */
[----:B------:R-:W-:Y:S01]  /*3050*/  FMUL.FTZ R54, R0, R54 ;  /* 0x0000003600367220 */ /* 0x000fe20000410000 */
[----:B------:R-:W-:Y:S01]  /*3060*/  FMNMX.FTZ R92, R125, R92, !PT ;  /* 0x0000005c7d5c7209 */ /* 0x000fe20007810000 */
[----:B------:R-:W-:Y:S01]  /*3070*/  MUFU.TANH R42, R49 ;  /* 0x00000031002a7308 */ /* 0x000fe20000002400 */
[----:B------:R-:W-:Y:S01]  /*3080*/  ISETP.GT.AND P3, PT, R90, 0x29, PT ;  /* 0x000000295a00780c */ /* 0x000fe20003f64270 */
[--C-:B------:R-:W-:Y:S01]  /*3090*/  IMAD.MOV.U32 R100, RZ, RZ, R119.reuse ;  /* 0x000000ffff647224 */ /* 0x100fe200078e0077 */
[----:B------:R-:W-:Y:S01]  /*30a0*/  FSEL R113, R76, -INF , P2 ;  /* 0xff8000004c717808 */ /* 0x000fe20001000000 */
[----:B------:R-:W-:Y:S01]  /*30b0*/  IMAD.MOV.U32 R96, RZ, RZ, R119 ;  /* 0x000000ffff607224 */ /* 0x000fe200078e0077 */
[----:B------:R-:W-:-:S02]  /*30c0*/  FMNMX.FTZ R92, R115, R92, !PT ;  /* 0x0000005c735c7209 */ /* 0x000fc40007810000 */
[C---:B------:R-:W-:Y:S01]  /*30d0*/  ISETP.GT.AND P2, PT, R90.reuse, 0x30, PT ;  /* 0x000000305a00780c */ /* 0x040fe20003f44270 */
[----:B------:R-:W1:Y:S01]  /*30e0*/  MUFU.TANH R48, R48 ;  /* 0x0000003000307308 */ /* 0x000e620000002400 */
[----:B------:R-:W-:Y:S02]  /*30f0*/  FSEL R109, R109, -INF , P3 ;  /* 0xff8000006d6d7808 */ /* 0x000fe40001800000 */
[----:B------:R-:W-:Y:S02]  /*3100*/  FMNMX.FTZ R92, R113, R92, !PT ;  /* 0x0000005c715c7209 */ /* 0x000fe40007810000 */
[----:B------:R-:W-:Y:S02]  /*3110*/  ISETP.GT.AND P3, PT, R90, 0x31, PT ;  /* 0x000000315a00780c */ /* 0x000fe40003f64270 */
[----:B--2---:R-:W-:Y:S01]  /*3120*/  FSEL R103, R80, -INF , P2 ;  /* 0xff80000050677808 */ /* 0x004fe20001000000 */
[----:B------:R-:W2:Y:S01]  /*3130*/  MUFU.TANH R52, R52 ;  /* 0x0000003400347308 */ /* 0x000ea20000002400 */
[----:B------:R-:W-:Y:S01]  /*3140*/  FMNMX.FTZ R92, R109, R92, !PT ;  /* 0x0000005c6d5c7209 */ /* 0x000fe20007810000 */
[----:B------:R-:W-:Y:S01]  /*3150*/  VIADD R80, R105, 0xfffffffe ;  /* 0xfffffffe69507836 */ /* 0x000fe20000000000 */
[----:B------:R-:W-:Y:S01]  /*3160*/  ISETP.GT.AND P2, PT, R90, 0x38, PT ;  /* 0x000000385a00780c */ /* 0x000fe20003f44270 */
[----:B------:R-:W-:Y:S01]  /*3170*/  IMAD.MOV.U32 R105, RZ, RZ, R119 ;  /* 0x000000ffff697224 */ /* 0x000fe200078e0077 */
[----:B------:R-:W-:-:S02]  /*3180*/  FSEL R97, R81, -INF , P3 ;  /* 0xff80000051617808 */ /* 0x000fc40001800000 */
[----:B------:R-:W-:Y:S01]  /*3190*/  FMNMX.FTZ R92, R103, R92, !PT ;  /* 0x0000005c675c7209 */ /* 0x000fe20007810000 */
[----:B------:R-:W-:Y:S01]  /*31a0*/  MUFU.TANH R6, R6 ;  /* 0x0000000600067308 */ /* 0x000fe20000002400 */
[----:B------:R-:W-:Y:S01]  /*31b0*/  ISETP.GT.AND P3, PT, R90, 0x39, PT ;  /* 0x000000395a00780c */ /* 0x000fe20003f64270 */
[----:B------:R-:W-:Y:S02]  /*31c0*/  WARPGROUP.DEPBAR.LE gsb0, 0x0 ;  /* 0x00008000000079c5 */ /* 0x000fe40000010000 */
[----:B------:R-:W-:Y:S01]  /*31d0*/  FSEL R93, R84, -INF , P2 ;  /* 0xff800000545d7808 */ /* 0x000fe20001000000 */
[C---:B------:R-:W-:Y:S01]  /*31e0*/  FMUL.FTZ R24, R0.reuse, R24 ;  /* 0x0000001800187220 */ /* 0x040fe20000410000 */
[----:B------:R-:W-:Y:S01]  /*31f0*/  FMNMX.FTZ R92, R97, R92, !PT ;  /* 0x0000005c615c7209 */ /* 0x000fe20007810000 */
[----:B------:R-:W-:Y:S01]  /*3200*/  FMUL.FTZ R28, R0, R28 ;  /* 0x0000001c001c7220 */ /* 0x000fe20000410000 */
[----:B------:R-:W-:Y:S01]  /*3210*/  ISETP.GT.AND P2, PT, R90, 0x40, PT ;  /* 0x000000405a00780c */ /* 0x000fe20003f44270 */
[C---:B------:R-:W-:Y:S01]  /*3220*/  FMUL.FTZ R32, R0.reuse, R32 ;  /* 0x0000002000207220 */ /* 0x040fe20000410000 */
[----:B------:R-:W-:Y:S01]  /*3230*/  FSEL R83, R83, -INF , P3 ;  /* 0xff80000053537808 */ /* 0x000fe20001800000 */
[----:B------:R-:W-:Y:S01]  /*3240*/  MUFU.TANH R24, R24 ;  /* 0x0000001800187308 */ /* 0x000fe20000002400 */
[----:B------:R-:W-:Y:S01]  /*3250*/  FMNMX.FTZ R92, R93, R92, !PT ;  /* 0x0000005c5d5c7209 */ /* 0x000fe20007810000 */
[----:B------:R-:W-:Y:S01]  /*3260*/  FMUL.FTZ R36, R0, R36 ;  /* 0x0000002400247220 */ /* 0x000fe20000410000 */
[----:B------:R-:W-:Y:S01]  /*3270*/  ISETP.GT.AND P3, PT, R90, 0x41, PT ;  /* 0x000000415a00780c */ /* 0x000fe20003f64270 */
[C---:B------:R-:W-:Y:S01]  /*3280*/  FMUL.FTZ R30, R0.reuse, R30 ;  /* 0x0000001e001e7220 */ /* 0x040fe20000410000 */
[----:B------:R-:W-:Y:S01]  /*3290*/  FSEL R85, R75, -INF , P2 ;  /* 0xff8000004b557808 */ /* 0x000fe20001000000 */
[----:B------:R-:W-:Y:S01]  /*32a0*/  FMUL.FTZ R26, R0, R26 ;  /* 0x0000001a001a7220 */ /* 0x000fe20000410000 */
[----:B------:R-:W-:Y:S01]  /*32b0*/  FMNMX.FTZ R92, R83, R92, !PT ;  /* 0x0000005c535c7209 */ /* 0x000fe20007810000 */
[----:B------:R3:W2:Y:S01]  /*32c0*/  MUFU.TANH R75, R53 ;  /* 0x00000035004b7308 */ /* 0x0006a20000002400 */
[----:B------:R-:W-:Y:S01]  /*32d0*/  ISETP.GT.AND P2, PT, R90, 0x48, PT ;  /* 0x000000485a00780c */ /* 0x000fe20003f44270 */
[C---:B------:R-:W-:Y:S01]  /*32e0*/  FMUL.FTZ R27, R0.reuse, R27 ;  /* 0x0000001b001b7220 */ /* 0x040fe20000410000 */
[----:B------:R-:W-:Y:S01]  /*32f0*/  FSEL R87, R87, -INF , P3 ;  /* 0xff80000057577808 */ /* 0x000fe20001800000 */
[----:B------:R-:W-:Y:S01]  /*3300*/  FMUL.FTZ R38, R0, R38 ;  /* 0x0000002600267220 */ /* 0x000fe20000410000 */
[----:B------:R-:W-:Y:S01]  /*3310*/  FMNMX.FTZ R92, R85, R92, !PT ;  /* 0x0000005c555c7209 */ /* 0x000fe20007810000 */
[----:B------:R2:W-:Y:S01]  /*3320*/  @!P0 SYNCS.ARRIVE.TRANS64.RED.A1T0 RZ, [R3+URZ], RZ ;  /* 0x000000ff03ff89a7 */ /* 0x0005e2000810043f */
[----:B------:R-:W-:Y:S01]  /*3330*/  ISETP.GT.AND P3, PT, R90, 0x49, PT ;  /* 0x000000495a00780c */ /* 0x000fe20003f64270 */
[----:B------:R-:W-:Y:S01]  /*3340*/  MUFU.TANH R28, R28 ;  /* 0x0000001c001c7308 */ /* 0x000fe20000002400 */
[----:B------:R-:W-:Y:S01]  /*3350*/  FSEL R89, R78, -INF , P2 ;  /* 0xff8000004e597808 */ /* 0x000fe20001000000 */
[----:B---3--:R-:W-:Y:S01]  /*3360*/  FMUL.FTZ R53, R0, R25 ;  /* 0x0000001900357220 */ /* 0x008fe20000410000 */
[----:B------:R-:W-:-:S02]  /*3370*/  FMNMX.FTZ R92, R87, R92, !PT ;  /* 0x0000005c575c7209 */ /* 0x000fc40007810000 */
[C---:B------:R-:W-:Y:S02]  /*3380*/  ISETP.GT.AND P2, PT, R90.reuse, 0x50, PT ;  /* 0x000000505a00780c */ /* 0x040fe40003f44270 */
[----:B------:R-:W-:Y:S01]  /*3390*/  FSEL R81, R79, -INF , P3 ;  /* 0xff8000004f517808 */ /* 0x000fe20001800000 */
[----:B------:R-:W3:Y:S01]  /*33a0*/  MUFU.TANH R91, R53 ;  /* 0x00000035005b7308 */ /* 0x000ee20000002400 */
[----:B------:R-:W-:Y:S02]  /*33b0*/  FMNMX.FTZ R92, R89, R92, !PT ;  /* 0x0000005c595c7209 */ /* 0x000fe40007810000 */
[----:B------:R-:W-:Y:S02]  /*33c0*/  ISETP.GT.AND P3, PT, R90, 0x51, PT ;  /* 0x000000515a00780c */ /* 0x000fe40003f64270 */
[----:B------:R-:W-:Y:S02]  /*33d0*/  FSEL R71, R82, -INF , P2 ;  /* 0xff80000052477808 */ /* 0x000fe40001000000 */
[----:B------:R-:W-:Y:S01]  /*33e0*/  FMNMX.FTZ R92, R81, R92, !PT ;  /* 0x0000005c515c7209 */ /* 0x000fe20007810000 */
[----:B------:R4:W-:Y:S01]  /*33f0*/  MUFU.TANH R99, R32 ;  /* 0x0000002000637308 */ /* 0x0009e20000002400 */
[----:B------:R-:W-:-:S02]  /*3400*/  ISETP.GT.AND P2, PT, R90, 0x58, PT ;  /* 0x000000585a00780c */ /* 0x000fc40003f44270 */
[----:B------:R-:W-:Y:S02]  /*3410*/  FSEL R69, R65, -INF , P3 ;  /* 0xff80000041457808 */ /* 0x000fe40001800000 */
[----:B------:R-:W-:Y:S02]  /*3420*/  FMNMX.FTZ R92, R71, R92, !PT ;  /* 0x0000005c475c7209 */ /* 0x000fe40007810000 */
[----:B------:R-:W-:Y:S01]  /*3430*/  ISETP.GT.AND P3, PT, R90, 0x59, PT ;  /* 0x000000595a00780c */ /* 0x000fe20003f64270 */
[----:B------:R-:W-:Y:S01]  /*3440*/  MUFU.TANH R36, R36 ;  /* 0x0000002400247308 */ /* 0x000fe20000002400 */
[----:B-----5:R-:W-:Y:S01]  /*3450*/  FSEL R67, R67, -INF , P2 ;  /* 0xff80000043437808 */ /* 0x020fe20001000000 */
[C---:B----4-:R-:W-:Y:S01]  /*3460*/  FMUL.FTZ R32, R0.reuse, R46 ;  /* 0x0000002e00207220 */ /* 0x050fe20000410000 */
[----:B------:R-:W-:Y:S01]  /*3470*/  FMNMX.FTZ R92, R69, R92, !PT ;  /* 0x0000005c455c7209 */ /* 0x000fe20007810000 */
[----:B------:R-:W-:Y:S01]  /*3480*/  FMUL.FTZ R46, R0, R39 ;  /* 0x00000027002e7220 */ /* 0x000fe20000410000 */
[----:B------:R-:W-:-:S02]  /*3490*/  ISETP.GT.AND P2, PT, R90, 0x60, PT ;  /* 0x000000605a00780c */ /* 0x000fc40003f44270 */
[----:B------:R-:W-:Y:S01]  /*34a0*/  FSEL R49, R86, -INF , P3 ;  /* 0xff80000056317808 */ /* 0x000fe20001800000 */
[----:B------:R-:W-:Y:S01]  /*34b0*/  MUFU.TANH R4, R4 ;  /* 0x0000000400047308 */ /* 0x000fe20000002400 */
[----:B------:R-:W-:Y:S01]  /*34c0*/  FMNMX.FTZ R92, R67, R92, !PT ;  /* 0x0000005c435c7209 */ /* 0x000fe20007810000 */
[----:B------:R-:W-:Y:S01]  /*34d0*/  IMAD.MOV.U32 R86, RZ, RZ, R119 ;  /* 0x000000ffff567224 */ /* 0x000fe200078e0077 */
[----:B------:R-:W-:Y:S02]  /*34e0*/  ISETP.GT.AND P3, PT, R90, 0x61, PT ;  /* 0x000000615a00780c */ /* 0x000fe40003f64270 */
[----:B------:R-:W-:Y:S01]  /*34f0*/  FSEL R43, R70, -INF , P2 ;  /* 0xff800000462b7808 */ /* 0x000fe20001000000 */
[----:B------:R-:W-:Y:S01]  /*3500*/  FMUL.FTZ R70, R0, R29 ;  /* 0x0000001d00467220 */ /* 0x000fe20000410000 */
[----:B------:R-:W-:Y:S01]  /*3510*/  FMNMX.FTZ R92, R49, R92, !PT ;  /* 0x0000005c315c7209 */ /* 0x000fe20007810000 */
[----:B------:R-:W-:Y:S01]  /*3520*/  MUFU.TANH R7, R7 ;  /* 0x0000000700077308 */ /* 0x000fe20000002400 */
[----:B------:R-:W-:-:S02]  /*3530*/  ISETP.GT.AND P2, PT, R90, 0x68, PT ;  /* 0x000000685a00780c */ /* 0x000fc40003f44270 */
[----:B------:R-:W-:Y:S01]  /*3540*/  FSEL R25, R88, -INF , P3 ;  /* 0xff80000058197808 */ /* 0x000fe20001800000 */
[----:B------:R-:W-:Y:S01]  /*3550*/  IMAD.MOV.U32 R88, RZ, RZ, R119 ;  /* 0x000000ffff587224 */ /* 0x000fe200078e0077 */
[----:B------:R-:W-:Y:S02]  /*3560*/  FMNMX.FTZ R92, R43, R92, !PT ;  /* 0x0000005c2b5c7209 */ /* 0x000fe40007810000 */
[----:B------:R-:W-:Y:S01]  /*3570*/  ISETP.GT.AND P3, PT, R90, 0x69, PT ;  /* 0x000000695a00780c */ /* 0x000fe20003f64270 */
[----:B------:R-:W4:Y:S01]  /*3580*/  MUFU.TANH R70, R70 ;  /* 0x0000004600467308 */ /* 0x000f220000002400 */
[----:B------:R-:W-:Y:S01]  /*3590*/  FSEL R29, R44, -INF , P2 ;  /* 0xff8000002c1d7808 */ /* 0x000fe20001000000 */
[----:B------:R-:W-:Y:S01]  /*35a0*/  FMUL.FTZ R44, R0, R31 ;  /* 0x0000001f002c7220 */ /* 0x000fe20000410000 */
[----:B------:R-:W-:Y:S02]  /*35b0*/  FMNMX.FTZ R92, R25, R92, !PT ;  /* 0x0000005c195c7209 */ /* 0x000fe40007810000 */
[----:B------:R-:W-:-:S02]  /*35c0*/  ISETP.GT.AND P2, PT, R90, 0x70, PT ;  /* 0x000000705a00780c */ /* 0x000fc40003f44270 */
[----:B-1----:R-:W-:Y:S01]  /*35d0*/  FSEL R45, R45, -INF , P3 ;  /* 0xff8000002d2d7808 */ /* 0x002fe20001800000 */
[----:B------:R-:W-:Y:S01]  /*35e0*/  MUFU.TANH R143, R30 ;  /* 0x0000001e008f7308 */ /* 0x000fe20000002400 */
[----:B------:R-:W-:Y:S02]  /*35f0*/  FMNMX.FTZ R92, R29, R92, !PT ;  /* 0x0000005c1d5c7209 */ /* 0x000fe40007810000 */
[----:B------:R-:W-:Y:S02]  /*3600*/  ISETP.GT.AND P3, PT, R90, 0x71, PT ;  /* 0x000000715a00780c */ /* 0x000fe40003f64270 */
[----:B------:R-:W-:Y:S02]  /*3610*/  FSEL R53, R48, -INF , P2 ;  /* 0xff80000030357808 */ /* 0x000fe40001000000 */
[----:B------:R-:W-:Y:S01]  /*3620*/  FMNMX.FTZ R92, R45, R92, !PT ;  /* 0x0000005c2d5c7209 */ /* 0x000fe20007810000 */
[----:B------:R-:W-:Y:S01]  /*3630*/  MUFU.TANH R8, R8 ;  /* 0x0000000800087308 */ /* 0x000fe20000002400 */
[----:B------:R-:W-:-:S02]  /*3640*/  ISETP.GT.AND P2, PT, R90, 0x78, PT ;  /* 0x000000785a00780c */ /* 0x000fc40003f44270 */
[----:B------:R-:W-:Y:S01]  /*3650*/  FSEL R65, R42, -INF , P3 ;  /* 0xff8000002a417808 */ /* 0x000fe20001800000 */
[----:B------:R-:W-:Y:S01]  /*3660*/  FMUL.FTZ R42, R0, R33 ;  /* 0x00000021002a7220 */ /* 0x000fe20000410000 */
[----:B------:R-:W-:Y:S02]  /*3670*/  FMNMX.FTZ R92, R53, R92, !PT ;  /* 0x0000005c355c7209 */ /* 0x000fe40007810000 */
[----:B------:R-:W-:Y:S01]  /*3680*/  ISETP.GT.AND P3, PT, R90, 0x79, PT ;  /* 0x000000795a00780c */ /* 0x000fe20003f64270 */
[----:B------:R-:W-:Y:S01]  /*3690*/  MUFU.TANH R9, R9 ;  /* 0x0000000900097308 */ /* 0x000fe20000002400 */
[----:B--2---:R-:W-:Y:S02]  /*36a0*/  FSEL R33, R52, -INF , P2 ;  /* 0xff80000034217808 */ /* 0x004fe40001000000 */
[----:B------:R-:W-:Y:S02]  /*36b0*/  FMNMX.FTZ R92, R65, R92, !PT ;  /* 0x0000005c415c7209 */ /* 0x000fe40007810000 */
[----:B------:R-:W-:-:S02]  /*36c0*/  ISETP.GT.AND P2, PT, R90, 0x80, PT ;  /* 0x000000805a00780c */ /* 0x000fc40003f44270 */
[----:B------:R-:W-:Y:S01]  /*36d0*/  FSEL R75, R75, -INF , P3 ;  /* 0xff8000004b4b7808 */ /* 0x000fe20001800000 */
[----:B------:R-:W1:Y:S01]  /*36e0*/  MUFU.TANH R42, R42 ;  /* 0x0000002a002a7308 */ /* 0x000e620000002400 */
[----:B------:R-:W-:Y:S02]  /*36f0*/  FMNMX.FTZ R92, R33, R92, !PT ;  /* 0x0000005c215c7209 */ /* 0x000fe40007810000 */
[----:B------:R-:W-:Y:S02]  /*3700*/  ISETP.GT.AND P3, PT, R90, 0x81, PT ;  /* 0x000000815a00780c */ /* 0x000fe40003f64270 */
[----:B------:R-:W-:Y:S01]  /*3710*/  FSEL R79, R24, -INF , P2 ;  /* 0xff800000184f7808 */ /* 0x000fe20001000000 */
[----:B------:R-:W-:Y:S01]  /*3720*/  FMUL.FTZ R24, R0, R37 ;  /* 0x0000002500187220 */ /* 0x000fe20000410000 */
[----:B------:R-:W-:Y:S01]  /*3730*/  FMNMX.FTZ R92, R75, R92, !PT ;  /* 0x0000005c4b5c7209 */ /* 0x000fe20007810000 */
[----:B------:R-:W-:Y:S01]  /*3740*/  MUFU.TANH R10, R10 ;  /* 0x0000000a000a7308 */ /* 0x000fe20000002400 */
[----:B------:R-:W-:-:S02]  /*3750*/  ISETP.GT.AND P2, PT, R90, 0x88, PT ;  /* 0x000000885a00780c */ /* 0x000fc40003f44270 */
[----:B---3--:R-:W-:Y:S02]  /*3760*/  FSEL R91, R91, -INF , P3 ;  /* 0xff8000005b5b7808 */ /* 0x008fe40001800000 */
[----:B------:R-:W-:Y:S02]  /*3770*/  FMNMX.FTZ R92, R79, R92, !PT ;  /* 0x0000005c4f5c7209 */ /* 0x000fe40007810000 */
[----:B------:R-:W-:Y:S01]  /*3780*/  ISETP.GT.AND P3, PT, R90, 0x89, PT ;  /* 0x000000895a00780c */ /* 0x000fe20003f64270 */
[----:B------:R2:W3:Y:S01]  /*3790*/  MUFU.TANH R107, R24 ;  /* 0x00000018006b7308 */ /* 0x0004e20000002400 */
[----:B------:R-:W-:Y:S02]  /*37a0*/  FSEL R37, R28, -INF , P2 ;  /* 0xff8000001c257808 */ /* 0x000fe40001000000 */
[----:B------:R-:W-:Y:S02]  /*37b0*/  FMNMX.FTZ R92, R91, R92, !PT ;  /* 0x0000005c5b5c7209 */ /* 0x000fe40007810000 */
[----:B------:R-:W-:-:S02]  /*37c0*/  ISETP.GT.AND P2, PT, R90, 0x90, PT ;  /* 0x000000905a00780c */ /* 0x000fc40003f44270 */
[----:B----4-:R-:W-:Y:S01]  /*37d0*/  FSEL R95, R70, -INF , P3 ;  /* 0xff800000465f7808 */ /* 0x010fe20001800000 */
[----:B------:R-:W4:Y:S01]  /*37e0*/  MUFU.TANH R11, R11 ;  /* 0x0000000b000b7308 */ /* 0x000f220000002400 */
[----:B------:R-:W-:Y:S01]  /*37f0*/  FMNMX.FTZ R92, R37, R92, !PT ;  /* 0x0000005c255c7209 */ /* 0x000fe20007810000 */
[----:B--2---:R-:W-:Y:S01]  /*3800*/  FMUL.FTZ R24, R0, R47 ;  /* 0x0000002f00187220 */ /* 0x004fe20000410000 */
[C---:B------:R-:W-:Y:S02]  /*3810*/  ISETP.GT.AND P3, PT, R90.reuse, 0x91, PT ;  /* 0x000000915a00780c */ /* 0x040fe40003f64270 */
[----:B------:R-:W-:Y:S02]  /*3820*/  FSEL R99, R99, -INF , P2 ;  /* 0xff80000063637808 */ /* 0x000fe40001000000 */
[----:B------:R-:W-:Y:S01]  /*3830*/  FMNMX.FTZ R92, R95, R92, !PT ;  /* 0x0000005c5f5c7209 */ /* 0x000fe20007810000 */
[----:B------:R-:W-:Y:S01]  /*3840*/  MUFU.TANH R48, R24 ;  /* 0x0000001800307308 */ /* 0x000fe20000002400 */
[----:B------:R-:W-:-:S02]  /*3850*/  ISETP.GT.AND P2, PT, R90, 0x98, PT ;  /* 0x000000985a00780c */ /* 0x000fc40003f44270 */
[----:B-1----:R-:W-:Y:S01]  /*3860*/  FSEL R101, R42, -INF , P3 ;  /* 0xff8000002a657808 */ /* 0x002fe20001800000 */
[----:B------:R-:W-:Y:S01]  /*3870*/  FMUL.FTZ R42, R0, R35 ;  /* 0x00000023002a7220 */ /* 0x000fe20000410000 */
[----:B------:R-:W-:Y:S02]  /*3880*/  FMNMX.FTZ R92, R99, R92, !PT ;  /* 0x0000005c635c7209 */ /* 0x000fe40007810000 */
[----:B------:R-:W-:Y:S01]  /*3890*/  ISETP.GT.AND P3, PT, R90, 0x99, PT ;  /* 0x000000995a00780c */ /* 0x000fe20003f64270 */
[----:B------:R1:W-:Y:S01]  /*38a0*/  MUFU.TANH R52, R51 ;  /* 0x0000003300347308 */ /* 0x0003e20000002400 */
[----:B------:R-:W-:Y:S01]  /*38b0*/  FSEL R47, R36, -INF , P2 ;  /* 0xff800000242f7808 */ /* 0x000fe20001000000 */
[----:B------:R-:W-:Y:S01]  /*38c0*/  FMUL.FTZ R36, R0, R34 ;  /* 0x0000002200247220 */ /* 0x000fe20000410000 */
[----:B------:R-:W-:Y:S01]  /*38d0*/  FMNMX.FTZ R92, R101, R92, !PT ;  /* 0x0000005c655c7209 */ /* 0x000fe20007810000 */
[----:B------:R-:W-:Y:S01]  /*38e0*/  IMAD.MOV.U32 R90, RZ, RZ, R119 ;  /* 0x000000ffff5a7224 */ /* 0x000fe200078e0077 */
[----:B---3--:R-:W-:-:S02]  /*38f0*/  FSEL R107, R107, -INF , P3 ;  /* 0xff8000006b6b7808 */ /* 0x008fc40001800000 */
[----:B------:R-:W-:Y:S01]  /*3900*/  FMNMX.FTZ R92, R47, R92, !PT ;  /* 0x0000005c2f5c7209 */ /* 0x000fe20007810000 */
[----:B------:R-:W2:Y:S01]  /*3910*/  MUFU.TANH R12, R12 ;  /* 0x0000000c000c7308 */ /* 0x000ea20000002400 */
[----:B------:R-:W-:Y:S02]  /*3920*/  VIMNMX R64, R64, R77, PT ;  /* 0x0000004d40407248 */ /* 0x000fe40003fe0100 */
[----:B------:R-:W-:Y:S02]  /*3930*/  FMNMX.FTZ R92, R107, R92, !PT ;  /* 0x0000005c6b5c7209 */ /* 0x000fe40007810000 */
[C---:B------:R-:W-:Y:S02]  /*3940*/  ISETP.GT.AND P3, PT, R64.reuse, 0x1, PT ;  /* 0x000000014000780c */ /* 0x040fe40003f64270 */
[----:B------:R-:W-:Y:S01]  /*3950*/  ISETP.GT.AND P4, PT, R64, 0x8, PT ;  /* 0x000000084000780c */ /* 0x000fe20003f84270 */
[----:B------:R-:W3:Y:S01]  /*3960*/  SHFL.BFLY PT, R121, R92, 0x2, 0x1f ;  /* 0x0c401f005c797f89 */ /* 0x000ee200000e0000 */
[----:B------:R-:W-:Y:S01]  /*3970*/  FSEL R34, R4, -INF , P3 ;  /* 0xff80000004227808 */ /* 0x000fe20001800000 */
[----:B------:R-:W-:Y:S01]  /*3980*/  MUFU.TANH R139, R55 ;  /* 0x00000037008b7308 */ /* 0x000fe20000002400 */
[----:B-1----:R-:W-:-:S02]  /*3990*/  FSEL R51, R7, -INF , P4 ;  /* 0xff80000007337808 */ /* 0x002fc40002000000 */
[----:B------:R-:W-:Y:S02]  /*39a0*/  ISETP.GT.AND P3, PT, R64, 0x10, PT ;  /* 0x000000104000780c */ /* 0x000fe40003f64270 */
[----:B------:R-:W-:Y:S02]  /*39b0*/  R2UR UR45, R80 ;  /* 0x00000000502d72ca */ /* 0x000fe400000e0000 */
[----:B------:R-:W-:Y:S01]  /*39c0*/  FSEL R77, R9, -INF , P3 ;  /* 0xff800000094d7808 */ /* 0x000fe20001800000 */
[----:B------:R-:W1:Y:S01]  /*39d0*/  MUFU.TANH R13, R13 ;  /* 0x0000000d000d7308 */ /* 0x000e620000002400 */
[----:B------:R-:W-:-:S04]  /*39e0*/  ISETP.GT.AND P3, PT, R64, 0x18, PT ;  /* 0x000000184000780c */ /* 0x000fc80003f64270 */
[----:B----4-:R-:W-:Y:S02]  /*39f0*/  FSEL R11, R11, -INF , P3 ;  /* 0xff8000000b0b7808 */ /* 0x010fe40001800000 */
[----:B------:R-:W-:Y:S01]  /*3a00*/  ISETP.GT.AND P3, PT, R64, 0x20, PT ;  /* 0x000000204000780c */ /* 0x000fe20003f64270 */
[----:B------:R-:W4:Y:S01]  /*3a10*/  MUFU.TANH R14, R14 ;  /* 0x0000000e000e7308 */ /* 0x000f220000002400 */
[----:B---3--:R-:W-:Y:S01]  /*3a20*/  FMNMX.FTZ R24, R92, R121, !PT ;  /* 0x000000795c187209 */ /* 0x008fe20007810000 */
[----:B------:R-:W-:-:S06]  /*3a30*/  IMAD.MOV.U32 R92, RZ, RZ, R119 ;  /* 0x000000ffff5c7224 */ /* 0x000fcc00078e0077 */
[----:B------:R-:W3:Y:S01]  /*3a40*/  MUFU.TANH R15, R15 ;  /* 0x0000000f000f7308 */ /* 0x000ee20000002400 */
[----:B------:R-:W5:Y:S07]  /*3a50*/  SHFL.BFLY PT, R121, R24, 0x1, 0x1f ;  /* 0x0c201f0018797f89 */ /* 0x000f6e00000e0000 */
[----:B------:R-:W3:Y:S08]  /*3a60*/  MUFU.TANH R20, R20 ;  /* 0x0000001400147308 */ /* 0x000ef00000002400 */
[----:B------:R2:W-:Y:S08]  /*3a70*/  MUFU.TANH R141, R26 ;  /* 0x0000001a008d7308 */ /* 0x0005f00000002400 */
[----:B------:R-:W3:Y:S01]  /*3a80*/  MUFU.TANH R21, R21 ;  /* 0x0000001500157308 */ /* 0x000ee20000002400 */
[----:B-----5:R-:W-:-:S04]  /*3a90*/  FMNMX.FTZ R121, R24, R121, !PT ;  /* 0x0000007918797209 */ /* 0x020fc80007810000 */
[C---:B------:R-:W-:Y:S01]  /*3aa0*/  FSETP.NEU.FTZ.AND P2, PT, R121.reuse, -INF , PT ;  /* 0xff8000007900780b */ /* 0x040fe20003f5d000 */
[----:B------:R-:W-:-:S02]  /*3ab0*/  FFMA.FTZ R30, R121, R120, -8 ;  /* 0xc1000000791e7423 */ /* 0x000fc40000010078 */
[----:B------:R-:W5:Y:S03]  /*3ac0*/  MUFU.TANH R72, R72 ;  /* 0x0000004800487308 */ /* 0x000f660000002400 */
[----:B------:R-:W-:Y:S02]  /*3ad0*/  FSEL R30, R30, RZ, P2 ;  /* 0x000000ff1e1e7208 */ /* 0x000fe40001000000 */
[----:B------:R-:W-:-:S03]  /*3ae0*/  ISETP.GT.AND P2, PT, R64, RZ, PT ;  /* 0x000000ff4000720c */ /* 0x000fc60003f44270 */
[----:B------:R-:W5:Y:S01]  /*3af0*/  MUFU.TANH R73, R73 ;  /* 0x0000004900497308 */ /* 0x000f620000002400 */
[----:B------:R-:W-:-:S01]  /*3b00*/  FFMA.FTZ R24, R111, R120, -R30 ;  /* 0x000000786f187223 */ /* 0x000fc2000001081e */
[----:B------:R-:W-:Y:S01]  /*3b10*/  FSEL R39, R6, -INF , P2 ;  /* 0xff80000006277808 */ /* 0x000fe20001000000 */
[----:B------:R-:W-:-:S01]  /*3b20*/  FFMA.FTZ R9, R115, R120, -R30 ;  /* 0x0000007873097223 */ /* 0x000fc2000001081e */
[----:B------:R-:W-:Y:S01]  /*3b30*/  ISETP.GT.AND P2, PT, R64, 0x9, PT ;  /* 0x000000094000780c */ /* 0x000fe20003f44270 */
[----:B--2---:R-:W-:-:S01]  /*3b40*/  FFMA.FTZ R26, R117, R120, -R30 ;  /* 0x00000078751a7223 */ /* 0x004fc2000001081e */
[----:B------:R-:W-:Y:S01]  /*3b50*/  FMNMX.FTZ R4, R39, R34, !PT ;  /* 0x0000002227047209 */ /* 0x000fe20007810000 */
[----:B------:R-:W-:-:S01]  /*3b60*/  FFMA.FTZ R125, R125, R120, -R30 ;  /* 0x000000787d7d7223 */ /* 0x000fc2000001081e */
[----:B------:R-:W-:Y:S01]  /*3b70*/  FSEL R55, R8, -INF , P2 ;  /* 0xff80000008377808 */ /* 0x000fe20001000000 */
[----:B------:R-:W2:Y:S01]  /*3b80*/  MUFU.TANH R74, R74 ;  /* 0x0000004a004a7308 */ /* 0x000ea20000002400 */
[----:B------:R-:W-:Y:S01]  /*3b90*/  FMNMX.FTZ R4, R51, R4, !PT ;  /* 0x0000000433047209 */ /* 0x000fe20007810000 */
[-CC-:B------:R-:W-:Y:S01]  /*3ba0*/  FFMA.FTZ R28, R127, R120.reuse, -R30.reuse ;  /* 0x000000787f1c7223 */ /* 0x180fe2000001081e */
[----:B------:R-:W-:Y:S01]  /*3bb0*/  ISETP.GT.AND P2, PT, R64, 0x11, PT ;  /* 0x000000114000780c */ /* 0x000fe20003f44270 */
[--C-:B------:R-:W-:Y:S01]  /*3bc0*/  FFMA.FTZ R35, R129, R120, -R30.reuse ;  /* 0x0000007881237223 */ /* 0x100fe2000001081e */
[----:B------:R-:W-:Y:S01]  /*3bd0*/  FMNMX.FTZ R8, R55, R4, !PT ;  /* 0x0000000437087209 */ /* 0x000fe20007810000 */
[--C-:B------:R-:W-:Y:S01]  /*3be0*/  FFMA.FTZ R7, R131, R120, -R30.reuse ;  /* 0x0000007883077223 */ /* 0x100fe2000001081e */
[----:B------:R-:W-:Y:S01]  /*3bf0*/  FSEL R111, R10, -INF , P2 ;  /* 0xff8000000a6f7808 */ /* 0x000fe20001000000 */
[----:B------:R-:W2:Y:S01]  /*3c00*/  MUFU.TANH R56, R56 ;  /* 0x0000003800387308 */ /* 0x000ea20000002400 */
[----:B------:R-:W-:Y:S01]  /*3c10*/  FMNMX.FTZ R8, R77, R8, !PT ;  /* 0x000000084d087209 */ /* 0x000fe20007810000 */
[-CC-:B------:R-:W-:Y:S01]  /*3c20*/  FFMA.FTZ R133, R133, R120.reuse, -R30.reuse ;  /* 0x0000007885857223 */ /* 0x180fe2000001081e */
[----:B------:R-:W-:Y:S01]  /*3c30*/  ISETP.GT.AND P2, PT, R64, 0x19, PT ;  /* 0x000000194000780c */ /* 0x000fe20003f44270 */
[--C-:B------:R-:W-:Y:S01]  /*3c40*/  FFMA.FTZ R31, R123, R120, -R30.reuse ;  /* 0x000000787b1f7223 */ /* 0x100fe2000001081e */
[----:B------:R-:W-:Y:S01]  /*3c50*/  FMNMX.FTZ R8, R111, R8, !PT ;  /* 0x000000086f087209 */ /* 0x000fe20007810000 */
[-CC-:B------:R-:W-:Y:S01]  /*3c60*/  FFMA.FTZ R69, R69, R120.reuse, -R30.reuse ;  /* 0x0000007845457223 */ /* 0x180fe2000001081e */
[----:B------:R-:W-:Y:S01]  /*3c70*/  FSEL R115, R12, -INF , P2 ;  /* 0xff8000000c737808 */ /* 0x000fe20001000000 */
[--C-:B------:R-:W-:Y:S01]  /*3c80*/  FFMA.FTZ R12, R113, R120, -R30.reuse ;  /* 0x00000078710c7223 */ /* 0x100fe2000001081e */
[----:B------:R-:W-:Y:S01]  /*3c90*/  FMNMX.FTZ R8, R11, R8, !PT ;  /* 0x000000080b087209 */ /* 0x000fe20007810000 */
[----:B------:R5:W-:Y:S01]  /*3ca0*/  MUFU.EX2 R4, R125 ;  /* 0x0000007d00047308 */ /* 0x000be20000000800 */
[C---:B------:R-:W-:Y:S01]  /*3cb0*/  ISETP.GT.AND P2, PT, R64.reuse, 0x21, PT ;  /* 0x000000214000780c */ /* 0x040fe20003f44270 */
[-CC-:B------:R-:W-:Y:S01]  /*3cc0*/  FFMA.FTZ R49, R49, R120.reuse, -R30.reuse ;  /* 0x0000007831317223 */ /* 0x180fe2000001081e */
[----:B-1----:R-:W-:Y:S01]  /*3cd0*/  FSEL R117, R13, -INF , P3 ;  /* 0xff8000000d757808 */ /* 0x002fe20001800000 */
[--C-:B------:R-:W-:Y:S01]  /*3ce0*/  FFMA.FTZ R13, R109, R120, -R30.reuse ;  /* 0x000000786d0d7223 */ /* 0x100fe2000001081e */
[----:B------:R-:W-:Y:S01]  /*3cf0*/  FMNMX.FTZ R10, R115, R8, !PT ;  /* 0x00000008730a7209 */ /* 0x000fe20007810000 */
[-CC-:B------:R-:W-:Y:S01]  /*3d00*/  FFMA.FTZ R25, R25, R120.reuse, -R30.reuse ;  /* 0x0000007819197223 */ /* 0x180fe2000001081e */
[----:B------:R-:W-:Y:S01]  /*3d10*/  ISETP.GT.AND P3, PT, R64, 0x28, PT ;  /* 0x000000284000780c */ /* 0x000fe20003f64270 */
[----:B------:R1:W-:Y:S01]  /*3d20*/  MUFU.EX2 R8, R12 ;  /* 0x0000000c00087308 */ /* 0x0003e20000000800 */
[----:B----4-:R-:W-:Y:S01]  /*3d30*/  FSEL R113, R14, -INF , P2 ;  /* 0xff8000000e717808 */ /* 0x010fe20001000000 */
[--C-:B------:R-:W-:Y:S01]  /*3d40*/  FFMA.FTZ R14, R103, R120, -R30.reuse ;  /* 0x00000078670e7223 */ /* 0x100fe2000001081e */
[----:B------:R-:W-:Y:S01]  /*3d50*/  FMNMX.FTZ R10, R117, R10, !PT ;  /* 0x0000000a750a7209 */ /* 0x000fe20007810000 */
[-CC-:B------:R-:W-:Y:S01]  /*3d60*/  FFMA.FTZ R29, R29, R120.reuse, -R30.reuse ;  /* 0x000000781d1d7223 */ /* 0x180fe2000001081e */
[C---:B------:R-:W-:Y:S01]  /*3d70*/  ISETP.GT.AND P2, PT, R64.reuse, 0x29, PT ;  /* 0x000000294000780c */ /* 0x040fe20003f44270 */
[--C-:B------:R-:W-:Y:S01]  /*3d80*/  FFMA.FTZ R33, R33, R120, -R30.reuse ;  /* 0x0000007821217223 */ /* 0x100fe2000001081e */
[----:B---3--:R-:W-:Y:S01]  /*3d90*/  FSEL R15, R15, -INF , P3 ;  /* 0xff8000000f0f7808 */ /* 0x008fe20001800000 */
[----:B------:R-:W3:Y:S01]  /*3da0*/  MUFU.TANH R57, R57 ;  /* 0x0000003900397308 */ /* 0x000ee20000002400 */
[----:B------:R-:W-:Y:S01]  /*3db0*/  FMNMX.FTZ R10, R113, R10, !PT ;  /* 0x0000000a710a7209 */ /* 0x000fe20007810000 */
[-CC-:B------:R-:W-:Y:S01]  /*3dc0*/  FFMA.FTZ R37, R37, R120.reuse, -R30.reuse ;  /* 0x0000007825257223 */ /* 0x180fe2000001081e */
[----:B------:R-:W-:Y:S01]  /*3dd0*/  ISETP.GT.AND P3, PT, R64, 0x30, PT ;  /* 0x000000304000780c */ /* 0x000fe20003f64270 */
[-CC-:B------:R-:W-:Y:S01]  /*3de0*/  FFMA.FTZ R47, R47, R120.reuse, -R30.reuse ;  /* 0x000000782f2f7223 */ /* 0x180fe2000001081e */
[----:B------:R-:W-:Y:S01]  /*3df0*/  FSEL R109, R20, -INF , P2 ;  /* 0xff800000146d7808 */ /* 0x000fe20001000000 */
[----:B------:R-:W-:Y:S01]  /*3e00*/  FFMA.FTZ R20, R93, R120, -R30 ;  /* 0x000000785d147223 */ /* 0x000fe2000001081e */
[----:B------:R-:W-:Y:S01]  /*3e10*/  FMNMX.FTZ R10, R15, R10, !PT ;  /* 0x0000000a0f0a7209 */ /* 0x000fe20007810000 */
[----:B------:R-:W4:Y:S01]  /*3e20*/  MUFU.TANH R58, R58 ;  /* 0x0000003a003a7308 */ /* 0x000f220000002400 */
[----:B------:R-:W-:-:S02]  /*3e30*/  ISETP.GT.AND P2, PT, R64, 0x31, PT ;  /* 0x000000314000780c */ /* 0x000fc40003f44270 */
[----:B-----5:R-:W-:Y:S01]  /*3e40*/  FSEL R125, R21, -INF , P3 ;  /* 0xff800000157d7808 */ /* 0x020fe20001800000 */
[----:B------:R-:W-:-:S01]  /*3e50*/  FFMA.FTZ R21, R97, R120, -R30 ;  /* 0x0000007861157223 */ /* 0x000fc2000001081e */
[----:B-1----:R-:W-:Y:S02]  /*3e60*/  FMNMX.FTZ R12, R109, R10, !PT ;  /* 0x0000000a6d0c7209 */ /* 0x002fe40007810000 */
[----:B------:R-:W-:Y:S01]  /*3e70*/  ISETP.GT.AND P3, PT, R64, 0x38, PT ;  /* 0x000000384000780c */ /* 0x000fe20003f64270 */
[----:B------:R-:W1:Y:S01]  /*3e80*/  MUFU.TANH R59, R59 ;  /* 0x0000003b003b7308 */ /* 0x000e620000002400 */
[----:B------:R-:W-:Y:S02]  /*3e90*/  FSEL R103, R72, -INF , P2 ;  /* 0xff80000048677808 */ /* 0x000fe40001000000 */
[----:B------:R-:W-:Y:S02]  /*3ea0*/  FMNMX.FTZ R12, R125, R12, !PT ;  /* 0x0000000c7d0c7209 */ /* 0x000fe40007810000 */
[----:B------:R-:W-:-:S02]  /*3eb0*/  ISETP.GT.AND P2, PT, R64, 0x39, PT ;  /* 0x000000394000780c */ /* 0x000fc40003f44270 */
[----:B------:R-:W-:Y:S01]  /*3ec0*/  FSEL R73, R73, -INF , P3 ;  /* 0xff80000049497808 */ /* 0x000fe20001800000 */
[----:B------:R-:W5:Y:S01]  /*3ed0*/  MUFU.TANH R60, R60 ;  /* 0x0000003c003c7308 */ /* 0x000f620000002400 */
[----:B------:R-:W-:Y:S02]  /*3ee0*/  FMNMX.FTZ R12, R103, R12, !PT ;  /* 0x0000000c670c7209 */ /* 0x000fe40007810000 */
[----:B------:R-:W-:Y:S02]  /*3ef0*/  ISETP.GT.AND P3, PT, R64, 0x40, PT ;  /* 0x000000404000780c */ /* 0x000fe40003f64270 */
[----:B--2---:R-:W-:Y:S02]  /*3f00*/  FSEL R97, R74, -INF , P2 ;  /* 0xff8000004a617808 */ /* 0x004fe40001000000 */
[----:B------:R-:W-:Y:S01]  /*3f10*/  FMNMX.FTZ R12, R73, R12, !PT ;  /* 0x0000000c490c7209 */ /* 0x000fe20007810000 */
[----:B------:R2:W-:Y:S01]  /*3f20*/  MUFU.EX2 R10, R14 ;  /* 0x0000000e000a7308 */ /* 0x0005e20000000800 */
[----:B------:R-:W-:-:S02]  /*3f30*/  ISETP.GT.AND P2, PT, R64, 0x41, PT ;  /* 0x000000414000780c */ /* 0x000fc40003f44270 */
[----:B------:R-:W-:Y:S01]  /*3f40*/  FSEL R127, R56, -INF , P3 ;  /* 0xff800000387f7808 */ /* 0x000fe20001800000 */
[----:B------:R-:W-:-:S01]  /*3f50*/  FFMA.FTZ R56, R83, R120, -R30 ;  /* 0x0000007853387223 */ /* 0x000fc2000001081e */
[C---:B------:R-:W-:Y:S02]  /*3f60*/  ISETP.GT.AND P3, PT, R64.reuse, 0x48, PT ;  /* 0x000000484000780c */ /* 0x040fe40003f64270 */
[----:B---3--:R-:W-:Y:S01]  /*3f70*/  FSEL R57, R57, -INF , P2 ;  /* 0xff80000039397808 */ /* 0x008fe20001000000 */
[----:B------:R-:W3:Y:S01]  /*3f80*/  MUFU.TANH R61, R61 ;  /* 0x0000003d003d7308 */ /* 0x000ee20000002400 */
[----:B--2---:R-:W-:Y:S02]  /*3f90*/  FMNMX.FTZ R14, R97, R12, !PT ;  /* 0x0000000c610e7209 */ /* 0x004fe40007810000 */
[----:B------:R-:W-:Y:S02]  /*3fa0*/  ISETP.GT.AND P2, PT, R64, 0x49, PT ;  /* 0x000000494000780c */ /* 0x000fe40003f44270 */
[----:B------:R-:W-:-:S02]  /*3fb0*/  FMNMX.FTZ R14, R127, R14, !PT ;  /* 0x0000000e7f0e7209 */ /* 0x000fc40007810000 */
[----:B----4-:R-:W-:Y:S01]  /*3fc0*/  FSEL R93, R58, -INF , P3 ;  /* 0xff8000003a5d7808 */ /* 0x010fe20001800000 */
[----:B------:R-:W2:Y:S01]  /*3fd0*/  MUFU.TANH R62, R62 ;  /* 0x0000003e003e7308 */ /* 0x000ea20000002400 */
[----:B------:R-:W-:Y:S01]  /*3fe0*/  FMNMX.FTZ R14, R57, R14, !PT ;  /* 0x0000000e390e7209 */ /* 0x000fe20007810000 */
[----:B------:R-:W-:Y:S01]  /*3ff0*/  FFMA.FTZ R58, R85, R120, -R30 ;  /* 0x00000078553a7223 */ /* 0x000fe2000001081e */
[C---:B------:R-:W-:Y:S02]  /*4000*/  ISETP.GT.AND P3, PT, R64.reuse, 0x50, PT ;  /* 0x000000504000780c */ /* 0x040fe40003f64270 */
[----:B-1----:R-:W-:Y:S02]  /*4010*/  FSEL R83, R59, -INF , P2 ;  /* 0xff8000003b537808 */ /* 0x002fe40001000000 */
[----:B------:R-:W-:Y:S01]  /*4020*/  FMNMX.FTZ R14, R93, R14, !PT ;  /* 0x0000000e5d0e7209 */ /* 0x000fe20007810000 */
[----:B------:R-:W1:Y:S01]  /*4030*/  MUFU.TANH R63, R63 ;  /* 0x0000003f003f7308 */ /* 0x000e620000002400 */
[----:B------:R-:W-:-:S02]  /*4040*/  ISETP.GT.AND P2, PT, R64, 0x51, PT ;  /* 0x000000514000780c */ /* 0x000fc40003f44270 */
[----:B-----5:R-:W-:Y:S02]  /*4050*/  FSEL R129, R60, -INF , P3 ;  /* 0xff8000003c817808 */ /* 0x020fe40001800000 */
[C---:B------:R-:W-:Y:S02]  /*4060*/  ISETP.GT.AND P3, PT, R64.reuse, 0x58, PT ;  /* 0x000000584000780c */ /* 0x040fe40003f64270 */
[----:B---3--:R-:W-:Y:S01]  /*4070*/  FSEL R85, R61, -INF , P2 ;  /* 0xff8000003d557808 */ /* 0x008fe20001000000 */
[----:B------:R-:W3:Y:S01]  /*4080*/  MUFU.TANH R40, R40 ;  /* 0x0000002800287308 */ /* 0x000ee20000002400 */
[----:B------:R-:W-:Y:S01]  /*4090*/  ISETP.GT.AND P2, PT, R64, 0x59, PT ;  /* 0x000000594000780c */ /* 0x000fe20003f44270 */
[----:B------:R-:W-:Y:S01]  /*40a0*/  FFMA.FTZ R61, R87, R120, -R30 ;  /* 0x00000078573d7223 */ /* 0x000fe2000001081e */
[----:B--2---:R-:W-:Y:S02]  /*40b0*/  FSEL R131, R62, -INF , P3 ;  /* 0xff8000003e837808 */ /* 0x004fe40001800000 */
[----:B------:R-:W-:-:S02]  /*40c0*/  ISETP.GT.AND P3, PT, R64, 0x60, PT ;  /* 0x000000604000780c */ /* 0x000fc40003f64270 */
[----:B------:R-:W-:Y:S01]  /*40d0*/  SHF.R.U32.HI R74, RZ, 0x1f, R5 ;  /* 0x0000001fff4a7819 */ /* 0x000fe20000011605 */
[----:B------:R2:W-:Y:S01]  /*40e0*/  MUFU.EX2 R12, R20 ;  /* 0x00000014000c7308 */ /* 0x0005e20000000800 */
[----:B-1----:R-:W-:Y:S02]  /*40f0*/  FSEL R63, R63, -INF , P2 ;  /* 0xff8000003f3f7808 */ /* 0x002fe40001000000 */
[----:B------:R-:W-:-:S05]  /*4100*/  ISETP.GT.AND P2, PT, R64, 0x61, PT ;  /* 0x000000614000780c */ /* 0x000fca0003f44270 */
[----:B------:R-:W1:Y:S01]  /*4110*/  MUFU.TANH R41, R41 ;  /* 0x0000002900297308 */ /* 0x000e620000002400 */
[----:B--2---:R-:W-:Y:S02]  /*4120*/  FMNMX.FTZ R20, R83, R14, !PT ;  /* 0x0000000e53147209 */ /* 0x004fe40007810000 */
[----:B---3--:R-:W-:Y:S02]  /*4130*/  FSEL R87, R40, -INF , P3 ;  /* 0xff80000028577808 */ /* 0x008fe40001800000 */
[----:B------:R-:W-:Y:S02]  /*4140*/  FMNMX.FTZ R20, R129, R20, !PT ;  /* 0x0000001481147209 */ /* 0x000fe40007810000 */
[----:B------:R-:W-:Y:S01]  /*4150*/  ISETP.GT.AND P3, PT, R64, 0x68, PT ;  /* 0x000000684000780c */ /* 0x000fe20003f64270 */
[----:B------:R-:W2:Y:S01]  /*4160*/  MUFU.TANH R32, R32 ;  /* 0x0000002000207308 */ /* 0x000ea20000002400 */
[----:B------:R-:W-:-:S04]  /*4170*/  FMNMX.FTZ R20, R85, R20, !PT ;  /* 0x0000001455147209 */ /* 0x000fc80007810000 */
[----:B------:R-:W-:-:S03]  /*4180*/  FMNMX.FTZ R20, R131, R20, !PT ;  /* 0x0000001483147209 */ /* 0x000fc60007810000 */
[----:B------:R-:W3:Y:S01]  /*4190*/  MUFU.TANH R50, R50 ;  /* 0x0000003200327308 */ /* 0x000ee20000002400 */
[----:B------:R-:W-:Y:S02]  /*41a0*/  FMNMX.FTZ R40, R63, R20, !PT ;  /* 0x000000143f287209 */ /* 0x000fe40007810000 */
[----:B-1----:R-:W-:Y:S02]  /*41b0*/  FSEL R41, R41, -INF , P2 ;  /* 0xff80000029297808 */ /* 0x002fe40001000000 */
[----:B------:R-:W-:Y:S02]  /*41c0*/  FMNMX.FTZ R40, R87, R40, !PT ;  /* 0x0000002857287209 */ /* 0x000fe40007810000 */
[----:B------:R-:W-:Y:S01]  /*41d0*/  ISETP.GT.AND P2, PT, R64, 0x69, PT ;  /* 0x000000694000780c */ /* 0x000fe20003f44270 */
[----:B------:R1:W-:Y:S01]  /*41e0*/  MUFU.EX2 R59, R56 ;  /* 0x00000038003b7308 */ /* 0x0003e20000000800 */
[----:B------:R-:W-:-:S07]  /*41f0*/  FMNMX.FTZ R40, R41, R40, !PT ;  /* 0x0000002829287209 */ /* 0x000fce0007810000 */
[----:B------:R-:W4:Y:S01]  /*4200*/  MUFU.TANH R54, R54 ;  /* 0x0000003600367308 */ /* 0x000f220000002400 */
[----:B-1----:R-:W-:-:S01]  /*4210*/  FFMA.FTZ R56, R89, R120, -R30 ;  /* 0x0000007859387223 */ /* 0x002fc2000001081e */
[----:B--2---:R-:W-:Y:S01]  /*4220*/  FSEL R89, R32, -INF , P3 ;  /* 0xff80000020597808 */ /* 0x004fe20001800000 */
[----:B------:R-:W-:-:S01]  /*4230*/  FFMA.FTZ R32, R71, R120, -R30 ;  /* 0x0000007847207223 */ /* 0x000fc2000001081e */
[----:B------:R-:W-:Y:S02]  /*4240*/  ISETP.GT.AND P3, PT, R64, 0x70, PT ;  /* 0x000000704000780c */ /* 0x000fe40003f64270 */
[----:B------:R-:W-:Y:S02]  /*4250*/  FMNMX.FTZ R40, R89, R40, !PT ;  /* 0x0000002859287209 */ /* 0x000fe40007810000 */
[----:B------:R1:W-:Y:S01]  /*4260*/  MUFU.EX2 R6, R133 ;  /* 0x0000008500067308 */ /* 0x0003e20000000800 */
[----:B---3--:R-:W-:Y:S01]  /*4270*/  FSEL R135, R50, -INF , P3 ;  /* 0xff80000032877808 */ /* 0x008fe20001800000 */
[----:B------:R-:W-:Y:S01]  /*4280*/  FFMA.FTZ R50, R67, R120, -R30 ;  /* 0x0000007843327223 */ /* 0x000fe2000001081e */
[----:B------:R-:W-:-:S05]  /*4290*/  ISETP.GT.AND P3, PT, R64, 0x78, PT ;  /* 0x000000784000780c */ /* 0x000fca0003f64270 */
[----:B------:R2:W3:Y:S01]  /*42a0*/  MUFU.TANH R70, R27 ;  /* 0x0000001b00467308 */ /* 0x0004e20000002400 */
[----:B-1----:R-:W-:-:S01]  /*42b0*/  FFMA.FTZ R133, R81, R120, -R30 ;  /* 0x0000007851857223 */ /* 0x002fc2000001081e */
[----:B------:R-:W-:Y:S02]  /*42c0*/  FSEL R81, R48, -INF , P2 ;  /* 0xff80000030517808 */ /* 0x000fe40001000000 */
[----:B------:R-:W-:Y:S02]  /*42d0*/  ISETP.GT.AND P2, PT, R64, 0x71, PT ;  /* 0x000000714000780c */ /* 0x000fe40003f44270 */
[----:B------:R-:W-:Y:S02]  /*42e0*/  FMNMX.FTZ R40, R81, R40, !PT ;  /* 0x0000002851287209 */ /* 0x000fe40007810000 */
[----:B------:R-:W-:Y:S01]  /*42f0*/  FSEL R71, R52, -INF , P2 ;  /* 0xff80000034477808 */ /* 0x000fe20001000000 */
[----:B------:R-:W1:Y:S01]  /*4300*/  MUFU.TANH R44, R44 ;  /* 0x0000002c002c7308 */ /* 0x000e620000002400 */
[----:B------:R-:W-:Y:S01]  /*4310*/  FMNMX.FTZ R40, R135, R40, !PT ;  /* 0x0000002887287209 */ /* 0x000fe20007810000 */
[----:B--2---:R-:W-:Y:S01]  /*4320*/  FFMA.FTZ R27, R68, R120, -R30 ;  /* 0x00000078441b7223 */ /* 0x004fe2000001081e */
[----:B------:R-:W-:-:S02]  /*4330*/  ISETP.GT.AND P2, PT, R64, 0x79, PT ;  /* 0x000000794000780c */ /* 0x000fc40003f44270 */
[----:B----4-:R-:W-:Y:S02]  /*4340*/  FSEL R137, R54, -INF , P3 ;  /* 0xff80000036897808 */ /* 0x010fe40001800000 */
[----:B------:R-:W-:Y:S01]  /*4350*/  FMNMX.FTZ R40, R71, R40, !PT ;  /* 0x0000002847287209 */ /* 0x000fe20007810000 */
[----:B------:R-:W2:Y:S01]  /*4360*/  MUFU.TANH R36, R36 ;  /* 0x0000002400247308 */ /* 0x000ea20000002400 */
[C---:B------:R-:W-:Y:S02]  /*4370*/  ISETP.GT.AND P3, PT, R64.reuse, 0x80, PT ;  /* 0x000000804000780c */ /* 0x040fe40003f64270 */
[----:B------:R-:W-:Y:S02]  /*4380*/  FSEL R139, R139, -INF , P2 ;  /* 0xff8000008b8b7808 */ /* 0x000fe40001000000 */
[----:B------:R-:W-:Y:S02]  /*4390*/  FMNMX.FTZ R40, R137, R40, !PT ;  /* 0x0000002889287209 */ /* 0x000fe40007810000 */
[----:B------:R-:W-:Y:S01]  /*43a0*/  ISETP.GT.AND P2, PT, R64, 0x81, PT ;  /* 0x000000814000780c */ /* 0x000fe20003f44270 */
[----:B------:R-:W4:Y:S01]  /*43b0*/  MUFU.TANH R42, R42 ;  /* 0x0000002a002a7308 */ /* 0x000f220000002400 */
[----:B------:R-:W-:-:S02]  /*43c0*/  FSEL R141, R141, -INF , P3 ;  /* 0xff8000008d8d7808 */ /* 0x000fc40001800000 */
[----:B------:R-:W-:Y:S02]  /*43d0*/  FMNMX.FTZ R48, R139, R40, !PT ;  /* 0x000000288b307209 */ /* 0x000fe40007810000 */
[----:B------:R-:W-:Y:S02]  /*43e0*/  ISETP.GT.AND P3, PT, R64, 0x88, PT ;  /* 0x000000884000780c */ /* 0x000fe40003f64270 */
[----:B---3--:R-:W-:Y:S01]  /*43f0*/  FSEL R67, R70, -INF , P2 ;  /* 0xff80000046437808 */ /* 0x008fe20001000000 */
[----:B------:R-:W3:Y:S01]  /*4400*/  MUFU.TANH R38, R38 ;  /* 0x0000002600267308 */ /* 0x000ee20000002400 */
[----:B------:R-:W-:Y:S02]  /*4410*/  FMNMX.FTZ R48, R141, R48, !PT ;  /* 0x000000308d307209 */ /* 0x000fe40007810000 */
[----:B------:R-:W-:Y:S02]  /*4420*/  ISETP.GT.AND P2, PT, R64, 0x89, PT ;  /* 0x000000894000780c */ /* 0x000fe40003f44270 */
[----:B------:R-:W-:-:S02]  /*4430*/  FSEL R143, R143, -INF , P3 ;  /* 0xff8000008f8f7808 */ /* 0x000fc40001800000 */
[----:B------:R-:W-:Y:S01]  /*4440*/  FMNMX.FTZ R48, R67, R48, !PT ;  /* 0x0000003043307209 */ /* 0x000fe20007810000 */
[----:B------:R-:W5:Y:S01]  /*4450*/  MUFU.TANH R46, R46 ;  /* 0x0000002e002e7308 */ /* 0x000f620000002400 */
[----:B------:R-:W-:Y:S02]  /*4460*/  ISETP.GT.AND P3, PT, R64, 0x90, PT ;  /* 0x000000904000780c */ /* 0x000fe40003f64270 */
[----:B-1----:R-:W-:Y:S01]  /*4470*/  FSEL R145, R44, -INF , P2 ;  /* 0xff8000002c917808 */ /* 0x002fe20001000000 */
[----:B------:R-:W-:-:S01]  /*4480*/  FFMA.FTZ R44, R75, R120, -R30 ;  /* 0x000000784b2c7223 */ /* 0x000fc2000001081e */
[----:B------:R-:W-:Y:S01]  /*4490*/  FMNMX.FTZ R48, R143, R48, !PT ;  /* 0x000000308f307209 */ /* 0x000fe20007810000 */
[----:B------:R-:W-:Y:S01]  /*44a0*/  IMAD.MOV.U32 R75, RZ, RZ, R119 ;  /* 0x000000ffff4b7224 */ /* 0x000fe200078e0077 */
[----:B------:R-:W-:Y:S01]  /*44b0*/  ISETP.GT.AND P2, PT, R64, 0x91, PT ;  /* 0x000000914000780c */ /* 0x000fe20003f44270 */
[----:B------:R-:W-:Y:S01]  /*44c0*/  MUFU.EX2 R14, R58 ;  /* 0x0000003a000e7308 */ /* 0x000fe20000000800 */
[----:B--2---:R-:W-:Y:S01]  /*44d0*/  FSEL R147, R36, -INF , P3 ;  /* 0xff80000024937808 */ /* 0x004fe20001800000 */
[--C-:B------:R-:W-:Y:S01]  /*44e0*/  FFMA.FTZ R36, R43, R120, -R30.reuse ;  /* 0x000000782b247223 */ /* 0x100fe2000001081e */
[----:B------:R-:W-:Y:S01]  /*44f0*/  FMNMX.FTZ R48, R145, R48, !PT ;  /* 0x0000003091307209 */ /* 0x000fe20007810000 */
[----:B------:R-:W-:Y:S01]  /*4500*/  FFMA.FTZ R43, R65, R120, -R30 ;  /* 0x00000078412b7223 */ /* 0x000fe2000001081e */
[----:B------:R-:W-:-:S02]  /*4510*/  ISETP.GT.AND P3, PT, R64, 0x98, PT ;  /* 0x000000984000780c */ /* 0x000fc40003f64270 */
[----:B----4-:R-:W-:Y:S01]  /*4520*/  FSEL R149, R42, -INF , P2 ;  /* 0xff8000002a957808 */ /* 0x010fe20001000000 */
[----:B------:R-:W-:-:S01]  /*4530*/  FFMA.FTZ R42, R45, R120, -R30 ;  /* 0x000000782d2a7223 */ /* 0x000fc2000001081e */
[----:B------:R-:W-:Y:S01]  /*4540*/  FMNMX.FTZ R48, R147, R48, !PT ;  /* 0x0000003093307209 */ /* 0x000fe20007810000 */
[----:B------:R-:W-:Y:S01]  /*4550*/  MUFU.EX2 R24, R24 ;  /* 0x0000001800187308 */ /* 0x000fe20000000800 */
[----:B------:R-:W-:Y:S02]  /*4560*/  ISETP.GT.AND P2, PT, R64, 0x99, PT ;  /* 0x000000994000780c */ /* 0x000fe40003f44270 */
[----:B---3--:R-:W-:Y:S01]  /*4570*/  FSEL R151, R38, -INF , P3 ;  /* 0xff80000026977808 */ /* 0x008fe20001800000 */
[----:B------:R-:W-:-:S01]  /*4580*/  FFMA.FTZ R38, R53, R120, -R30 ;  /* 0x0000007835267223 */ /* 0x000fc2000001081e */
[----:B------:R-:W-:Y:S01]  /*4590*/  FMNMX.FTZ R48, R149, R48, !PT ;  /* 0x0000003095307209 */ /* 0x000fe20007810000 */
[----:B------:R-:W-:-:S01]  /*45a0*/  FFMA.FTZ R53, R101, R120, -R30 ;  /* 0x0000007865357223 */ /* 0x000fc2000001081e */
[----:B-----5:R-:W-:Y:S01]  /*45b0*/  FSEL R153, R46, -INF , P2 ;  /* 0xff8000002e997808 */ /* 0x020fe20001000000 */
[----:B------:R-:W1:Y:S01]  /*45c0*/  MUFU.EX2 R27, R27 ;  /* 0x0000001b001b7308 */ /* 0x000e620000000800 */
[----:B------:R-:W-:Y:S01]  /*45d0*/  FMNMX.FTZ R48, R151, R48, !PT ;  /* 0x0000003097307209 */ /* 0x000fe20007810000 */
[----:B------:R-:W-:Y:S01]  /*45e0*/  FFMA.FTZ R46, R91, R120, -R30 ;  /* 0x000000785b2e7223 */ /* 0x000fe2000001081e */
[----:B------:R-:W-:-:S02]  /*45f0*/  IMAD.MOV.U32 R101, RZ, RZ, R119 ;  /* 0x000000ffff657224 */ /* 0x000fc400078e0077 */
[----:B------:R-:W-:Y:S01]  /*4600*/  FMNMX.FTZ R48, R153, R48, !PT ;  /* 0x0000003099307209 */ /* 0x000fe20007810000 */
[----:B------:R-:W-:Y:S02]  /*4610*/  IMAD.MOV.U32 R91, RZ, RZ, R119 ;  /* 0x000000ffff5b7224 */ /* 0x000fe400078e0077 */
[----:B------:R-:W2:Y:S02]  /*4620*/  MUFU.EX2 R26, R26 ;  /* 0x0000001a001a7308 */ /* 0x000ea40000000800 */
[----:B------:R-:W3:Y:S06]  /*4630*/  SHFL.BFLY PT, R45, R48, 0x2, 0x1f ;  /* 0x0c401f00302d7f89 */ /* 0x000eec00000e0000 */
[----:B------:R-:W4:Y:S01]  /*4640*/  MUFU.EX2 R31, R31 ;  /* 0x0000001f001f7308 */ /* 0x000f220000000800 */
[----:B-1----:R-:W-:-:S07]  /*4650*/  FADD.FTZ R3, R24, R27 ;  /* 0x0000001b18037221 */ /* 0x002fce0000010000 */
[----:B------:R-:W1:Y:S01]  /*4660*/  MUFU.EX2 R28, R28 ;  /* 0x0000001c001c7308 */ /* 0x000e620000000800 */
[----:B--2---:R-:W-:-:S07]  /*4670*/  FADD.FTZ R76, R26, R3 ;  /* 0x000000031a4c7221 */ /* 0x004fce0000010000 */
[----:B------:R-:W2:Y:S01]  /*4680*/  MUFU.EX2 R35, R35 ;  /* 0x0000002300237308 */ /* 0x000ea20000000800 */
[----:B----4-:R-:W-:-:S01]  /*4690*/  FADD.FTZ R3, R31, R76 ;  /* 0x0000004c1f037221 */ /* 0x010fc20000010000 */
[----:B---3--:R-:W-:Y:S01]  /*46a0*/  FMNMX.FTZ R52, R48, R45, !PT ;  /* 0x0000002d30347209 */ /* 0x008fe20007810000 */
[----:B------:R-:W-:-:S01]  /*46b0*/  FFMA.FTZ R45, R79, R120, -R30 ;  /* 0x000000784f2d7223 */ /* 0x000fc2000001081e */
[----:B------:R-:W-:Y:S01]  /*46c0*/  F2FP.SATFINITE.E4M3.F32.PACK_AB_MERGE_C R216, R31, R26, RZ ;  /* 0x0000001a1fd8723e */ /* 0x000fe200048070ff */
[----:B------:R-:W-:-:S01]  /*46d0*/  FFMA.FTZ R48, R95, R120, -R30 ;  /* 0x000000785f307223 */ /* 0x000fc2000001081e */
[----:B------:R-:W-:Y:S01]  /*46e0*/  IMAD.MOV.U32 R95, RZ, RZ, R119 ;  /* 0x000000ffff5f7224 */ /* 0x000fe200078e0077 */
[----:B------:R-:W3:Y:S01]  /*46f0*/  SHFL.BFLY PT, R123, R52, 0x1, 0x1f ;  /* 0x0c201f00347b7f89 */ /* 0x000ee200000e0000 */
[----:B------:R-:W4:Y:S01]  /*4700*/  MUFU.EX2 R7, R7 ;  /* 0x0000000700077308 */ /* 0x000f220000000800 */
[----:B-1----:R-:W-:-:S01]  /*4710*/  FADD.FTZ R76, R28, R3 ;  /* 0x000000031c4c7221 */ /* 0x002fc20000010000 */
[----:B------:R-:W-:Y:S01]  /*4720*/  F2FP.SATFINITE.E4M3.F32.PACK_AB_MERGE_C R216, R27, R24, R216 ;  /* 0x000000181bd8723e */ /* 0x000fe200048070d8 */
[----:B------:R-:W-:-:S02]  /*4730*/  IMAD.MOV.U32 R79, RZ, RZ, R119 ;  /* 0x000000ffff4f7224 */ /* 0x000fc400078e0077 */
[--C-:B------:R-:W-:Y:S02]  /*4740*/  IMAD.MOV.U32 R27, RZ, RZ, R119.reuse ;  /* 0x000000ffff1b7224 */ /* 0x100fe400078e0077 */
[----:B------:R-:W-:Y:S01]  /*4750*/  IMAD.MOV.U32 R24, RZ, RZ, R119 ;  /* 0x000000ffff187224 */ /* 0x000fe200078e0077 */
[----:B------:R1:W-:Y:S01]  /*4760*/  MUFU.EX2 R20, R56 ;  /* 0x0000003800147308 */ /* 0x0003e20000000800 */
[----:B--2---:R-:W-:-:S07]  /*4770*/  FADD.FTZ R3, R35, R76 ;  /* 0x0000004c23037221 */ /* 0x004fce0000010000 */
[----:B------:R-:W-:Y:S01]  /*4780*/  MUFU.EX2 R9, R9 ;  /* 0x0000000900097308 */ /* 0x000fe20000000800 */
[----:B----4-:R-:W-:-:S04]  /*4790*/  F2FP.SATFINITE.E4M3.F32.PACK_AB_MERGE_C R218, R7, R6, RZ ;  /* 0x0000000607da723e */ /* 0x010fc800048070ff */
[----:B------:R-:W-:Y:S01]  /*47a0*/  F2FP.SATFINITE.E4M3.F32.PACK_AB_MERGE_C R218, R35, R28, R218 ;  /* 0x0000001c23da723e */ /* 0x000fe200048070da */
[--C-:B------:R-:W-:Y:S01]  /*47b0*/  IMAD.MOV.U32 R35, RZ, RZ, R119.reuse ;  /* 0x000000ffff237224 */ /* 0x100fe200078e0077 */
[----:B---3--:R-:W-:Y:S01]  /*47c0*/  FMNMX.FTZ R123, R52, R123, !PT ;  /* 0x0000007b347b7209 */ /* 0x008fe20007810000 */
[----:B------:R-:W2:Y:S01]  /*47d0*/  MUFU.EX2 R13, R13 ;  /* 0x0000000d000d7308 */ /* 0x000ea20000000800 */
[----:B------:R-:W-:Y:S02]  /*47e0*/  IMAD.MOV.U32 R28, RZ, RZ, R119 ;  /* 0x000000ffff1c7224 */ /* 0x000fe400078e0077 */
[C---:B------:R-:W-:Y:S01]  /*47f0*/  FSETP.NEU.FTZ.AND P2, PT, R123.reuse, -INF , PT ;  /* 0xff8000007b00780b */ /* 0x040fe20003f5d000 */
[----:B------:R-:W-:-:S04]  /*4800*/  FFMA.FTZ R52, R123, R120, -8 ;  /* 0xc10000007b347423 */ /* 0x000fc80000010078 */
[----:B------:R-:W-:Y:S01]  /*4810*/  MUFU.EX2 R21, R21 ;  /* 0x0000001500157308 */ /* 0x000fe20000000800 */
[----:B------:R-:W-:-:S05]  /*4820*/  FSEL R62, R52, RZ, P2 ;  /* 0x000000ff343e7208 */ /* 0x000fca0001000000 */
        /* <DEDUP_REMOVED lines=8> */
[--C-:B------:R-:W-:Y:S01]  /*48b0*/  FFMA.FTZ R11, R11, R120, -R62.reuse ;  /* 0x000000780b0b7223 */ /* 0x100fe2000001083e */
[----:B------:R-:W-:Y:S01]  /*48c0*/  LEA.HI.SX32 R57, R5, R74, 0x1a ;  /* 0x0000004a05397211 */ /* 0x000fe200078fd2ff */
[-CC-:B------:R-:W-:Y:S01]  /*48d0*/  FFMA.FTZ R115, R115, R120.reuse, -R62.reuse ;  /* 0x0000007873737223 */ /* 0x180fe2000001083e */
[----:B-1----:R-:W-:-:S01]  /*48e0*/  FFMA.FTZ R56, R113, R120, -R62 ;  /* 0x0000007871387223 */ /* 0x002fc2000001083e */
        /* <DEDUP_REMOVED lines=8> */
[-CC-:B------:R-:W-:Y:S01]  /*4970*/  FFMA.FTZ R93, R93, R120.reuse, -R62.reuse ;  /* 0x000000785d5d7223 */ /* 0x180fe2000001083e */
[----:B------:R-:W-:-:S01]  /*4980*/  FFMA.FTZ R83, R83, R120, -R62 ;  /* 0x0000007853537223 */ /* 0x000fc2000001083e */
[----:B------:R3:W4:Y:S01]  /*4990*/  MUFU.EX2 R64, R51 ;  /* 0x0000003300407308 */ /* 0x0007220000000800 */
[----:B------:R-:W-:-:S01]  /*49a0*/  FFMA.FTZ R60, R85, R120, -R62 ;  /* 0x00000078553c7223 */ /* 0x000fc2000001083e */
[--C-:B------:R-:W-:Y:S01]  /*49b0*/  FFMA.FTZ R131, R131, R120, -R62.reuse ;  /* 0x0000007883837223 */ /* 0x100fe2000001083e */
[----:B--2---:R-:W-:Y:S01]  /*49c0*/  F2FP.SATFINITE.E4M3.F32.PACK_AB_MERGE_C R212, R13, R8, RZ ;  /* 0x000000080dd4723e */ /* 0x004fe200048070ff */
[-CC-:B------:R-:W-:Y:S01]  /*49d0*/  FFMA.FTZ R63, R63, R120.reuse, -R62.reuse ;  /* 0x000000783f3f7223 */ /* 0x180fe2000001083e */
[----:B------:R-:W-:-:S01]  /*49e0*/  FFMA.FTZ R87, R87, R120, -R62 ;  /* 0x0000007857577223 */ /* 0x000fc2000001083e */
[-CC-:B------:R-:W-:Y:S01]  /*49f0*/  FFMA.FTZ R89, R89, R120.reuse, -R62.reuse ;  /* 0x0000007859597223 */ /* 0x180fe2000001083e */
[----:B------:R-:W-:-:S01]  /*4a00*/  FFMA.FTZ R81, R81, R120, -R62 ;  /* 0x0000007851517223 */ /* 0x000fc2000001083e */
[----:B------:R-:W2:Y:S01]  /*4a10*/  MUFU.EX2 R55, R55 ;  /* 0x0000003700377308 */ /* 0x000ea20000000800 */
[----:B-1----:R-:W-:-:S01]  /*4a20*/  FADD.FTZ R5, R217, R58 ;  /* 0x0000003ad9057221 */ /* 0x002fc20000010000 */
[-CC-:B---3--:R-:W-:Y:S01]  /*4a30*/  FFMA.FTZ R51, R117, R120.reuse, -R62.reuse ;  /* 0x0000007875337223 */ /* 0x188fe2000001083e */
[----:B------:R-:W-:-:S01]  /*4a40*/  FFMA.FTZ R135, R135, R120, -R62 ;  /* 0x0000007887877223 */ /* 0x000fc2000001083e */
[-CC-:B------:R-:W-:Y:S01]  /*4a50*/  FFMA.FTZ R71, R71, R120.reuse, -R62.reuse ;  /* 0x0000007847477223 */ /* 0x180fe2000001083e */
[----:B------:R-:W-:-:S01]  /*4a60*/  FFMA.FTZ R137, R137, R120, -R62 ;  /* 0x0000007889897223 */ /* 0x000fc2000001083e */
[-CC-:B------:R-:W-:Y:S01]  /*4a70*/  FFMA.FTZ R139, R139, R120.reuse, -R62.reuse ;  /* 0x000000788b8b7223 */ /* 0x180fe2000001083e */
[----:B------:R-:W-:-:S01]  /*4a80*/  FFMA.FTZ R141, R141, R120, -R62 ;  /* 0x000000788d8d7223 */ /* 0x000fc2000001083e */
[----:B------:R-:W1:Y:S01]  /*4a90*/  MUFU.EX2 R34, R34 ;  /* 0x0000002200227308 */ /* 0x000e620000000800 */
[----:B----4-:R-:W-:-:S01]  /*4aa0*/  FADD.FTZ R78, R64, R5 ;  /* 0x00000005404e7221 */ /* 0x010fc20000010000 */
[----:B------:R-:W-:Y:S01]  /*4ab0*/  VIMNMX R5, RZ, R57, !PT ;  /* 0x00000039ff057248 */ /* 0x000fe20007fe0100 */
[----:B------:R-:W-:-:S01]  /*4ac0*/  FFMA.FTZ R67, R67, R120, -R62 ;  /* 0x0000007843437223 */ /* 0x000fc2000001083e */
[-CC-:B------:R-:W-:Y:S01]  /*4ad0*/  FFMA.FTZ R143, R143, R120.reuse, -R62.reuse ;  /* 0x000000788f8f7223 */ /* 0x180fe2000001083e */
[----:B------:R-:W-:-:S01]  /*4ae0*/  FFMA.FTZ R145, R145, R120, -R62 ;  /* 0x0000007891917223 */ /* 0x000fc2000001083e */
[----:B------:R-:W-:Y:S01]  /*4af0*/  ISETP.GE.AND P2, PT, R80, R5, PT ;  /* 0x000000055000720c */ /* 0x000fe20003f46270 */
[----:B------:R-:W-:-:S01]  /*4b00*/  FADD.FTZ R80, R6, R3 ;  /* 0x0000000306507221 */ /* 0x000fc20000010000 */
[----:B------:R-:W3:Y:S01]  /*4b10*/  MUFU.EX2 R219, R219 ;  /* 0x000000db00db7308 */ /* 0x000ee20000000800 */
[----:B--2---:R-:W-:-:S01]  /*4b20*/  FADD.FTZ R57, R55, R78 ;  /* 0x0000004e37397221 */ /* 0x004fc20000010000 */
[----:B------:R-:W-:Y:S01]  /*4b30*/  F2FP.SATFINITE.E4M3.F32.PACK_AB_MERGE_C R55, R55, R64, RZ ;  /* 0x000000403737723e */ /* 0x000fe200048070ff */
[----:B------:R-:W-:-:S01]  /*4b40*/  FFMA.FTZ R147, R147, R120, -R62 ;  /* 0x0000007893937223 */ /* 0x000fc2000001083e */
[----:B------:R-:W-:Y:S01]  /*4b50*/  F2FP.SATFINITE.E4M3.F32.PACK_AB_MERGE_C R212, R9, R4, R212 ;  /* 0x0000000409d4723e */ /* 0x000fe200048070d4 */
[----:B------:R-:W-:-:S01]  /*4b60*/  FFMA.FTZ R149, R149, R120, -R62 ;  /* 0x0000007895957223 */ /* 0x000fc2000001083e */
[----:B------:R-:W-:Y:S01]  /*4b70*/  FFMA.FTZ R151, R151, R120, -R62 ;  /* 0x0000007897977223 */ /* 0x000fe2000001083e */
[----:B------:R-:W-:Y:S01]  /*4b80*/  F2FP.SATFINITE.E4M3.F32.PACK_AB_MERGE_C R217, R58, R217, R55 ;  /* 0x000000d93ad9723e */ /* 0x000fe20004807037 */
[----:B------:R2:W4:Y:S01]  /*4b90*/  MUFU.EX2 R65, R11 ;  /* 0x0000000b00417308 */ /* 0x0005220000000800 */
[----:B-1----:R-:W-:-:S01]  /*4ba0*/  FADD.FTZ R78, R34, R57 ;  /* 0x00000039224e7221 */ /* 0x002fc20000010000 */
[----:B------:R-:W-:Y:S01]  /*4bb0*/  FADD.FTZ R57, R7, R80 ;  /* 0x0000005007397221 */ /* 0x000fe20000010000 */
[----:B------:R-:W-:-:S02]  /*4bc0*/  IMAD.MOV.U32 R117, RZ, RZ, R119 ;  /* 0x000000ffff757224 */ /* 0x000fc400078e0077 */
[----:B------:R-:W-:Y:S02]  /*4bd0*/  IMAD.MOV.U32 R113, RZ, RZ, R119 ;  /* 0x000000ffff717224 */ /* 0x000fe400078e0077 */
[----:B------:R-:W-:-:S01]  /*4be0*/  FADD.FTZ R80, R4, R57 ;  /* 0x0000003904507221 */ /* 0x000fc20000010000 */
[----:B------:R-:W-:Y:S01]  /*4bf0*/  IMAD.MOV.U32 R111, RZ, RZ, R119 ;  /* 0x000000ffff6f7224 */ /* 0x000fe200078e0077 */
[----:B------:R1:W5:Y:S01]  /*4c00*/  MUFU.EX2 R66, R115 ;  /* 0x0000007300427308 */ /* 0x0003620000000800 */
[----:B---3--:R-:W-:-:S01]  /*4c10*/  FADD.FTZ R78, R219, R78 ;  /* 0x0000004edb4e7221 */ /* 0x008fc20000010000 */
[----:B--2---:R-:W-:Y:S01]  /*4c20*/  FFMA.FTZ R11, R125, R120, -R62 ;  /* 0x000000787d0b7223 */ /* 0x004fe2000001083e */
[--C-:B------:R-:W-:Y:S02]  /*4c30*/  IMAD.MOV.U32 R103, RZ, RZ, R119.reuse ;  /* 0x000000ffff677224 */ /* 0x100fe400078e0077 */
[--C-:B------:R-:W-:Y:S02]  /*4c40*/  IMAD.MOV.U32 R85, RZ, RZ, R119.reuse ;  /* 0x000000ffff557224 */ /* 0x100fe400078e0077 */
[----:B------:R-:W-:Y:S01]  /*4c50*/  IMAD.MOV.U32 R77, RZ, RZ, R119 ;  /* 0x000000ffff4d7224 */ /* 0x000fe200078e0077 */
[----:B------:R-:W2:Y:S01]  /*4c60*/  MUFU.EX2 R51, R51 ;  /* 0x0000003300337308 */ /* 0x000ea20000000800 */
[----:B----4-:R-:W-:-:S01]  /*4c70*/  FADD.FTZ R3, R65, R78 ;  /* 0x0000004e41037221 */ /* 0x010fc20000010000 */
[----:B-1----:R-:W-:-:S02]  /*4c80*/  IMAD.MOV.U32 R115, RZ, RZ, R119 ;  /* 0x000000ffff737224 */ /* 0x002fc400078e0077 */
[--C-:B------:R-:W-:Y:S02]  /*4c90*/  IMAD.MOV.U32 R58, RZ, RZ, R119.reuse ;  /* 0x000000ffff3a7224 */ /* 0x100fe400078e0077 */
[----:B------:R-:W-:Y:S02]  /*4ca0*/  IMAD.MOV.U32 R57, RZ, RZ, R119 ;  /* 0x000000ffff397224 */ /* 0x000fe400078e0077 */
[----:B------:R-:W1:Y:S01]  /*4cb0*/  MUFU.EX2 R56, R56 ;  /* 0x0000003800387308 */ /* 0x000e620000000800 */
[----:B-----5:R-:W-:-:S01]  /*4cc0*/  FADD.FTZ R78, R66, R3 ;  /* 0x00000003424e7221 */ /* 0x020fc20000010000 */
[----:B------:R-:W-:Y:S01]  /*4cd0*/  F2FP.SATFINITE.E4M3.F32.PACK_AB_MERGE_C R65, R66, R65, RZ ;  /* 0x000000414241723e */ /* 0x000fe200048070ff */
[--C-:B------:R-:W-:Y:S02]  /*4ce0*/  IMAD.MOV.U32 R66, RZ, RZ, R119.reuse ;  /* 0x000000ffff427224 */ /* 0x100fe400078e0077 */
[----:B------:R-:W-:Y:S01]  /*4cf0*/  IMAD.MOV.U32 R55, RZ, RZ, R119 ;  /* 0x000000ffff377224 */ /* 0x000fe200078e0077 */
[----:B------:R-:W-:Y:S01]  /*4d00*/  F2FP.SATFINITE.E4M3.F32.PACK_AB_MERGE_C R219, R219, R34, R65 ;  /* 0x00000022dbdb723e */ /* 0x000fe20004807041 */
[----:B------:R-:W-:Y:S01]  /*4d10*/  IMAD.MOV.U32 R65, RZ, RZ, R119 ;  /* 0x000000ffff417224 */ /* 0x000fe200078e0077 */
[----:B------:R3:W4:Y:S01]  /*4d20*/  MUFU.EX2 R68, R15 ;  /* 0x0000000f00447308 */ /* 0x0007220000000800 */
[----:B--2---:R-:W-:-:S01]  /*4d30*/  FADD.FTZ R3, R51, R78 ;  /* 0x0000004e33037221 */ /* 0x004fc20000010000 */
[----:B------:R-:W-:-:S06]  /*4d40*/  IMAD.MOV.U32 R34, RZ, RZ, R119 ;  /* 0x000000ffff227224 */ /* 0x000fcc00078e0077 */
[----:B------:R-:W2:Y:S01]  /*4d50*/  MUFU.EX2 R109, R109 ;  /* 0x0000006d006d7308 */ /* 0x000ea20000000800 */
[----:B-1----:R-:W-:-:S01]  /*4d60*/  FADD.FTZ R3, R56, R3 ;  /* 0x0000000338037221 */ /* 0x002fc20000010000 */
[-CC-:B---3--:R-:W-:Y:S01]  /*4d70*/  FFMA.FTZ R15, R129, R120.reuse, -R62.reuse ;  /* 0x00000078810f7223 */ /* 0x188fe2000001083e */
[----:B------:R-:W-:-:S05]  /*4d80*/  FFMA.FTZ R62, R153, R120, -R62 ;  /* 0x00000078993e7223 */ /* 0x000fca000001083e */
[----:B------:R-:W1:Y:S01]  /*4d90*/  MUFU.EX2 R11, R11 ;  /* 0x0000000b000b7308 */ /* 0x000e620000000800 */
[----:B----4-:R-:W-:-:S07]  /*4da0*/  FADD.FTZ R82, R68, R3 ;  /* 0x0000000344527221 */ /* 0x010fce0000010000 */
[----:B------:R3:W-:Y:S01]  /*4db0*/  MUFU.EX2 R76, R41 ;  /* 0x00000029004c7308 */ /* 0x0007e20000000800 */
[----:B--2---:R-:W-:-:S01]  /*4dc0*/  FADD.FTZ R82, R109, R82 ;  /* 0x000000526d527221 */ /* 0x004fc20000010000 */
[----:B------:R-:W-:Y:S01]  /*4dd0*/  F2FP.SATFINITE.E4M3.F32.PACK_AB_MERGE_C R68, R109, R68, RZ ;  /* 0x000000446d44723e */ /* 0x000fe200048070ff */
[----:B------:R-:W-:-:S03]  /*4de0*/  IMAD.MOV.U32 R109, RZ, RZ, R119 ;  /* 0x000000ffff6d7224 */ /* 0x000fc600078e0077 */
[----:B------:R-:W-:Y:S01]  /*4df0*/  F2FP.SATFINITE.E4M3.F32.PACK_AB_MERGE_C R213, R56, R51, R68 ;  /* 0x0000003338d5723e */ /* 0x000fe20004807044 */
[----:B------:R-:W-:Y:S01]  /*4e00*/  IMAD.MOV.U32 R68, RZ, RZ, R119 ;  /* 0x000000ffff447224 */ /* 0x000fe200078e0077 */
[----:B------:R-:W2:Y:S01]  /*4e10*/  MUFU.EX2 R52, R52 ;  /* 0x0000003400347308 */ /* 0x000ea20000000800 */
[----:B---3--:R-:W-:-:S01]  /*4e20*/  FADD.FTZ R41, R9, R80 ;  /* 0x0000005009297221 */ /* 0x008fc20000010000 */
[--C-:B------:R-:W-:Y:S02]  /*4e30*/  IMAD.MOV.U32 R56, RZ, RZ, R119.reuse ;  /* 0x000000ffff387224 */ /* 0x100fe400078e0077 */
[----:B------:R-:W-:Y:S02]  /*4e40*/  IMAD.MOV.U32 R51, RZ, RZ, R119 ;  /* 0x000000ffff337224 */ /* 0x000fe400078e0077 */
[----:B------:R-:W-:Y:S02]  /*4e50*/  FADD.FTZ R80, R8, R41 ;  /* 0x0000002908507221 */ /* 0x000fe40000010000 */
[----:B------:R-:W3:Y:S02]  /*4e60*/  MUFU.EX2 R73, R73 ;  /* 0x0000004900497308 */ /* 0x000ee40000000800 */
[----:B------:R-:W-:-:S04]  /*4e70*/  FADD.FTZ R3, R13, R80 ;  /* 0x000000500d037221 */ /* 0x000fc80000010000 */
[----:B------:R-:W-:Y:S01]  /*4e80*/  FADD.FTZ R80, R10, R3 ;  /* 0x000000030a507221 */ /* 0x000fe20000010000 */
[----:B-1----:R-:W-:-:S01]  /*4e90*/  FADD.FTZ R3, R11, R82 ;  /* 0x000000520b037221 */ /* 0x002fc20000010000 */
[----:B------:R1:W4:Y:S02]  /*4ea0*/  MUFU.EX2 R70, R97 ;  /* 0x0000006100467308 */ /* 0x0003240000000800 */
[----:B------:R-:W-:-:S01]  /*4eb0*/  FADD.FTZ R41, R21, R80 ;  /* 0x0000005015297221 */ /* 0x000fc20000010000 */
[----:B--2---:R-:W-:-:S03]  /*4ec0*/  FADD.FTZ R82, R52, R3 ;  /* 0x0000000334527221 */ /* 0x004fc60000010000 */
[----:B------:R-:W-:Y:S01]  /*4ed0*/  FADD.FTZ R84, R12, R41 ;  /* 0x000000290c547221 */ /* 0x000fe20000010000 */
[----:B------:R-:W-:Y:S01]  /*4ee0*/  IMAD.MOV.U32 R41, RZ, RZ, R119 ;  /* 0x000000ffff297224 */ /* 0x000fe200078e0077 */
[----:B------:R-:W2:Y:S01]  /*4ef0*/  MUFU.EX2 R39, R39 ;  /* 0x0000002700277308 */ /* 0x000ea20000000800 */
[----:B---3--:R-:W-:-:S01]  /*4f00*/  FADD.FTZ R3, R73, R82 ;  /* 0x0000005249037221 */ /* 0x008fc20000010000 */
[C---:B------:R-:W-:Y:S01]  /*4f10*/  FADD.FTZ R31, R59.reuse, R84 ;  /* 0x000000543b1f7221 */ /* 0x040fe20000010000 */
[----:B------:R-:W-:Y:S01]  /*4f20*/  F2FP.SATFINITE.E4M3.F32.PACK_AB_MERGE_C R59, R59, R12, RZ ;  /* 0x0000000c3b3b723e */ /* 0x000fe200048070ff */
[----:B-1----:R-:W-:Y:S02]  /*4f30*/  IMAD.MOV.U32 R97, RZ, RZ, R119 ;  /* 0x000000ffff617224 */ /* 0x002fe400078e0077 */
[----:B------:R-:W-:-:S01]  /*4f40*/  FADD.FTZ R64, R14, R31 ;  /* 0x0000001f0e407221 */ /* 0x000fc20000010000 */
[----:B------:R-:W-:Y:S01]  /*4f50*/  F2FP.SATFINITE.E4M3.F32.PACK_AB_MERGE_C R214, R21, R10, R59 ;  /* 0x0000000a15d6723e */ /* 0x000fe2000480703b */
[----:B------:R-:W1:Y:S01]  /*4f60*/  MUFU.EX2 R61, R61 ;  /* 0x0000003d003d7308 */ /* 0x000e620000000800 */
[----:B----4-:R-:W-:-:S01]  /*4f70*/  FADD.FTZ R26, R70, R3 ;  /* 0x00000003461a7221 */ /* 0x010fc20000010000 */
[----:B------:R-:W-:Y:S01]  /*4f80*/  F2FP.SATFINITE.E4M3.F32.PACK_AB_MERGE_C R70, R70, R73, RZ ;  /* 0x000000494646723e */ /* 0x000fe200048070ff */
[----:B------:R-:W-:-:S02]  /*4f90*/  IMAD.MOV.U32 R84, RZ, RZ, R119 ;  /* 0x000000ffff547224 */ /* 0x000fc400078e0077 */
[--C-:B------:R-:W-:Y:S01]  /*4fa0*/  IMAD.MOV.U32 R82, RZ, RZ, R119.reuse ;  /* 0x000000ffff527224 */ /* 0x100fe200078e0077 */
[----:B------:R-:W-:Y:S01]  /*4fb0*/  F2FP.SATFINITE.E4M3.F32.PACK_AB_MERGE_C R215, R52, R11, R70 ;  /* 0x0000000b34d7723e */ /* 0x000fe20004807046 */
[----:B------:R-:W-:Y:S01]  /*4fc0*/  IMAD.MOV.U32 R73, RZ, RZ, R119 ;  /* 0x000000ffff497224 */ /* 0x000fe200078e0077 */
[----:B------:R-:W3:Y:S01]  /*4fd0*/  MUFU.EX2 R54, R54 ;  /* 0x0000003600367308 */ /* 0x000ee20000000800 */
[----:B--2---:R-:W-:-:S01]  /*4fe0*/  FADD.FTZ R3, R39, R26 ;  /* 0x0000001a27037221 */ /* 0x004fc20000010000 */
[--C-:B------:R-:W-:Y:S02]  /*4ff0*/  IMAD.MOV.U32 R70, RZ, RZ, R119.reuse ;  /* 0x000000ffff467224 */ /* 0x100fe400078e0077 */
[--C-:B------:R-:W-:Y:S02]  /*5000*/  IMAD.MOV.U32 R59, RZ, RZ, R119.reuse ;  /* 0x000000ffff3b7224 */ /* 0x100fe400078e0077 */
[----:B------:R-:W-:Y:S02]  /*5010*/  IMAD.MOV.U32 R52, RZ, RZ, R119 ;  /* 0x000000ffff347224 */ /* 0x000fe400078e0077 */
[----:B------:R-:W2:Y:S01]  /*5020*/  MUFU.EX2 R93, R93 ;  /* 0x0000005d005d7308 */ /* 0x000ea20000000800 */
[----:B-1----:R-:W-:-:S01]  /*5030*/  FADD.FTZ R7, R61, R64 ;  /* 0x000000403d077221 */ /* 0x002fc20000010000 */
[----:B------:R-:W-:-:S02]  /*5040*/  IMAD.MOV.U32 R64, RZ, RZ, R119 ;  /* 0x000000ffff407224 */ /* 0x000fc400078e0077 */
[----:B------:R-:W-:Y:S02]  /*5050*/  IMAD.MOV.U32 R31, RZ, RZ, R119 ;  /* 0x000000ffff1f7224 */ /* 0x000fe400078e0077 */
[----:B------:R-:W-:Y:S02]  /*5060*/  FADD.FTZ R26, R20, R7 ;  /* 0x00000007141a7221 */ /* 0x000fe40000010000 */
[----:B------:R-:W1:Y:S01]  /*5070*/  MUFU.EX2 R133, R133 ;  /* 0x0000008500857308 */ /* 0x000e620000000800 */
[----:B---3--:R-:W-:-:S07]  /*5080*/  FADD.FTZ R8, R54, R3 ;  /* 0x0000000336087221 */ /* 0x008fce0000010000 */
[----:B------:R3:W4:Y:S01]  /*5090*/  MUFU.EX2 R72, R83 ;  /* 0x0000005300487308 */ /* 0x0007220000000800 */
[----:B--2---:R-:W-:-:S07]  /*50a0*/  FADD.FTZ R3, R93, R8 ;  /* 0x000000085d037221 */ /* 0x004fce0000010000 */
[----:B------:R-:W2:Y:S01]  /*50b0*/  MUFU.EX2 R32, R32 ;  /* 0x0000002000207308 */ /* 0x000ea20000000800 */
[----:B-1----:R-:W-:-:S01]  /*50c0*/  FADD.FTZ R7, R133, R26 ;  /* 0x0000001a85077221 */ /* 0x002fc20000010000 */
[----:B------:R-:W-:Y:S01]  /*50d0*/  F2FP.SATFINITE.E4M3.F32.PACK_AB_MERGE_C R133, R133, R20, RZ ;  /* 0x000000148585723e */ /* 0x000fe200048070ff */
[--C-:B---3--:R-:W-:Y:S02]  /*50e0*/  IMAD.MOV.U32 R83, RZ, RZ, R119.reuse ;  /* 0x000000ffff537224 */ /* 0x108fe400078e0077 */
[----:B------:R-:W-:Y:S01]  /*50f0*/  IMAD.MOV.U32 R26, RZ, RZ, R119 ;  /* 0x000000ffff1a7224 */ /* 0x000fe200078e0077 */
[----:B------:R-:W-:Y:S01]  /*5100*/  F2FP.SATFINITE.E4M3.F32.PACK_AB_MERGE_C R208, R61, R14, R133 ;  /* 0x0000000e3dd0723e */ /* 0x000fe20004807085 */
[----:B------:R-:W-:Y:S01]  /*5110*/  IMAD.MOV.U32 R61, RZ, RZ, R119 ;  /* 0x000000ffff3d7224 */ /* 0x000fe200078e0077 */
[----:B------:R-:W1:Y:S01]  /*5120*/  MUFU.EX2 R15, R15 ;  /* 0x0000000f000f7308 */ /* 0x000e620000000800 */
[----:B----4-:R-:W-:-:S01]  /*5130*/  FADD.FTZ R8, R72, R3 ;  /* 0x0000000348087221 */ /* 0x010fc20000010000 */
[----:B------:R-:W-:Y:S01]  /*5140*/  F2FP.SATFINITE.E4M3.F32.PACK_AB_MERGE_C R72, R72, R93, RZ ;  /* 0x0000005d4848723e */ /* 0x000fe200048070ff */
[----:B------:R-:W-:-:S03]  /*5150*/  IMAD.MOV.U32 R93, RZ, RZ, R119 ;  /* 0x000000ffff5d7224 */ /* 0x000fc600078e0077 */
[----:B------:R-:W-:Y:S01]  /*5160*/  F2FP.SATFINITE.E4M3.F32.PACK_AB_MERGE_C R209, R54, R39, R72 ;  /* 0x0000002736d1723e */ /* 0x000fe20004807048 */
[----:B------:R-:W-:Y:S01]  /*5170*/  IMAD.MOV.U32 R72, RZ, RZ, R119 ;  /* 0x000000ffff487224 */ /* 0x000fe200078e0077 */
[----:B------:R-:W3:Y:S01]  /*5180*/  MUFU.EX2 R69, R69 ;  /* 0x0000004500457308 */ /* 0x000ee20000000800 */
[----:B--2---:R-:W-:-:S01]  /*5190*/  FADD.FTZ R12, R32, R7 ;  /* 0x00000007200c7221 */ /* 0x004fc20000010000 */
[--C-:B------:R-:W-:Y:S02]  /*51a0*/  IMAD.MOV.U32 R54, RZ, RZ, R119.reuse ;  /* 0x000000ffff367224 */ /* 0x100fe400078e0077 */
[----:B------:R-:W-:-:S04]  /*51b0*/  IMAD.MOV.U32 R39, RZ, RZ, R119 ;  /* 0x000000ffff277224 */ /* 0x000fc800078e0077 */
[----:B------:R-:W2:Y:S01]  /*51c0*/  MUFU.EX2 R60, R60 ;  /* 0x0000003c003c7308 */ /* 0x000ea20000000800 */
[----:B-1----:R-:W-:-:S07]  /*51d0*/  FADD.FTZ R3, R15, R8 ;  /* 0x000000080f037221 */ /* 0x002fce0000010000 */
[----:B------:R1:W4:Y:S01]  /*51e0*/  MUFU.EX2 R40, R50 ;  /* 0x0000003200287308 */ /* 0x0003220000000800 */
[----:B---3--:R-:W-:-:S07]  /*51f0*/  FADD.FTZ R7, R69, R12 ;  /* 0x0000000c45077221 */ /* 0x008fce0000010000 */
[----:B------:R-:W3:Y:S01]  /*5200*/  MUFU.EX2 R131, R131 ;  /* 0x0000008300837308 */ /* 0x000ee20000000800 */
[----:B--2---:R-:W-:-:S01]  /*5210*/  FADD.FTZ R12, R60, R3 ;  /* 0x000000033c0c7221 */ /* 0x004fc20000010000 */
[-CC-:B-1----:R-:W-:Y:S01]  /*5220*/  FFMA.FTZ R50, R99, R120.reuse, -R30.reuse ;  /* 0x0000007863327223 */ /* 0x182fe2000001081e */
[----:B------:R-:W-:-:S01]  /*5230*/  FFMA.FTZ R30, R107, R120, -R30 ;  /* 0x000000786b1e7223 */ /* 0x000fc2000001081e */
[--C-:B------:R-:W-:Y:S02]  /*5240*/  IMAD.MOV.U32 R107, RZ, RZ, R119.reuse ;  /* 0x000000ffff6b7224 */ /* 0x100fe400078e0077 */
[----:B------:R-:W-:Y:S02]  /*5250*/  IMAD.MOV.U32 R99, RZ, RZ, R119 ;  /* 0x000000ffff637224 */ /* 0x000fe400078e0077 */
[----:B------:R-:W1:Y:S01]  /*5260*/  MUFU.EX2 R49, R49 ;  /* 0x0000003100317308 */ /* 0x000e620000000800 */
[----:B----4-:R-:W-:-:S07]  /*5270*/  FADD.FTZ R20, R40, R7 ;  /* 0x0000000728147221 */ /* 0x010fce0000010000 */
[----:B------:R2:W4:Y:S01]  /*5280*/  MUFU.EX2 R74, R63 ;  /* 0x0000003f004a7308 */ /* 0x0005220000000800 */
[----:B---3--:R-:W-:-:S07]  /*5290*/  FADD.FTZ R3, R131, R12 ;  /* 0x0000000c83037221 */ /* 0x008fce0000010000 */
[----:B------:R-:W3:Y:S01]  /*52a0*/  MUFU.EX2 R36, R36 ;  /* 0x0000002400247308 */ /* 0x000ee20000000800 */
[C---:B-1----:R-:W-:Y:S01]  /*52b0*/  F2FP.SATFINITE.E4M3.F32.PACK_AB_MERGE_C R40, R49.reuse, R40, RZ ;  /* 0x000000283128723e */ /* 0x042fe200048070ff */
[----:B------:R-:W-:Y:S01]  /*52c0*/  FADD.FTZ R49, R49, R20 ;  /* 0x0000001431317221 */ /* 0x000fe20000010000 */
[--C-:B--2---:R-:W-:Y:S02]  /*52d0*/  IMAD.MOV.U32 R63, RZ, RZ, R119.reuse ;  /* 0x000000ffff3f7224 */ /* 0x104fe400078e0077 */
[----:B------:R-:W-:Y:S01]  /*52e0*/  F2FP.SATFINITE.E4M3.F32.PACK_AB_MERGE_C R210, R69, R32, R40 ;  /* 0x0000002045d2723e */ /* 0x000fe20004807028 */
[----:B------:R-:W-:Y:S02]  /*52f0*/  IMAD.MOV.U32 R69, RZ, RZ, R119 ;  /* 0x000000ffff457224 */ /* 0x000fe400078e0077 */
[----:B------:R-:W1:Y:S01]  /*5300*/  MUFU.EX2 R87, R87 ;  /* 0x0000005700577308 */ /* 0x000e620000000800 */
[C---:B----4-:R-:W-:Y:S01]  /*5310*/  F2FP.SATFINITE.E4M3.F32.PACK_AB_MERGE_C R131, R74.reuse, R131, RZ ;  /* 0x000000834a83723e */ /* 0x050fe200048070ff */
[----:B------:R-:W-:Y:S01]  /*5320*/  FADD.FTZ R74, R74, R3 ;  /* 0x000000034a4a7221 */ /* 0x000fe20000010000 */
[----:B------:R-:W-:-:S02]  /*5330*/  IMAD.MOV.U32 R40, RZ, RZ, R119 ;  /* 0x000000ffff287224 */ /* 0x000fc400078e0077 */
[----:B------:R-:W-:Y:S01]  /*5340*/  F2FP.SATFINITE.E4M3.F32.PACK_AB_MERGE_C R211, R60, R15, R131 ;  /* 0x0000000f3cd3723e */ /* 0x000fe20004807083 */
[----:B------:R-:W-:Y:S02]  /*5350*/  IMAD.MOV.U32 R60, RZ, RZ, R119 ;  /* 0x000000ffff3c7224 */ /* 0x000fe400078e0077 */
[----:B------:R-:W2:Y:S01]  /*5360*/  MUFU.EX2 R25, R25 ;  /* 0x0000001900197308 */ /* 0x000ea20000000800 */
[----:B---3--:R-:W-:-:S01]  /*5370*/  FADD.FTZ R12, R36, R49 ;  /* 0x00000031240c7221 */ /* 0x008fc20000010000 */
[--C-:B------:R-:W-:Y:S02]  /*5380*/  IMAD.MOV.U32 R49, RZ, RZ, R119.reuse ;  /* 0x000000ffff317224 */ /* 0x100fe400078e0077 */
[----:B------:R-:W-:-:S04]  /*5390*/  IMAD.MOV.U32 R32, RZ, RZ, R119 ;  /* 0x000000ffff207224 */ /* 0x000fc800078e0077 */
[----:B------:R-:W3:Y:S01]  /*53a0*/  MUFU.EX2 R29, R29 ;  /* 0x0000001d001d7308 */ /* 0x000ee20000000800 */
[----:B-1----:R-:W-:-:S01]  /*53b0*/  FADD.FTZ R3, R87, R74 ;  /* 0x0000004a57037221 */ /* 0x002fc20000010000 */
[----:B------:R-:W-:-:S03]  /*53c0*/  IMAD.MOV.U32 R74, RZ, RZ, R119 ;  /* 0x000000ffff4a7224 */ /* 0x000fc600078e0077 */
[----:B------:R-:W-:-:S03]  /*53d0*/  FADD.FTZ R20, R76, R3 ;  /* 0x000000034c147221 */ /* 0x000fc60000010000 */
[----:B------:R-:W1:Y:S01]  /*53e0*/  MUFU.EX2 R89, R89 ;  /* 0x0000005900597308 */ /* 0x000e620000000800 */
[----:B--2---:R-:W-:-:S07]  /*53f0*/  FADD.FTZ R12, R25, R12 ;  /* 0x0000000c190c7221 */ /* 0x004fce0000010000 */
[----:B------:R-:W2:Y:S01]  /*5400*/  MUFU.EX2 R42, R42 ;  /* 0x0000002a002a7308 */ /* 0x000ea20000000800 */
[----:B---3--:R-:W-:-:S07]  /*5410*/  FADD.FTZ R3, R29, R12 ;  /* 0x0000000c1d037221 */ /* 0x008fce0000010000 */
[----:B------:R3:W4:Y:S01]  /*5420*/  MUFU.EX2 R78, R81 ;  /* 0x00000051004e7308 */ /* 0x0007220000000800 */
[----:B-1----:R-:W-:-:S07]  /*5430*/  FADD.FTZ R7, R89, R20 ;  /* 0x0000001459077221 */ /* 0x002fce0000010000 */
[----:B------:R-:W1:Y:S01]  /*5440*/  MUFU.EX2 R38, R38 ;  /* 0x0000002600267308 */ /* 0x000e620000000800 */
[----:B--2---:R-:W-:-:S01]  /*5450*/  FADD.FTZ R3, R42, R3 ;  /* 0x000000032a037221 */ /* 0x004fc20000010000 */
[----:B------:R-:W-:Y:S01]  /*5460*/  F2FP.SATFINITE.E4M3.F32.PACK_AB_MERGE_C R29, R42, R29, RZ ;  /* 0x0000001d2a1d723e */ /* 0x000fe200048070ff */
[--C-:B---3--:R-:W-:Y:S02]  /*5470*/  IMAD.MOV.U32 R81, RZ, RZ, R119.reuse ;  /* 0x000000ffff517224 */ /* 0x108fe400078e0077 */
[----:B------:R-:W-:Y:S01]  /*5480*/  IMAD.MOV.U32 R42, RZ, RZ, R119 ;  /* 0x000000ffff2a7224 */ /* 0x000fe200078e0077 */
[----:B------:R-:W-:Y:S01]  /*5490*/  F2FP.SATFINITE.E4M3.F32.PACK_AB_MERGE_C R204, R25, R36, R29 ;  /* 0x0000002419cc723e */ /* 0x000fe2000480701d */
[----:B------:R-:W-:Y:S01]  /*54a0*/  IMAD.MOV.U32 R36, RZ, RZ, R119 ;  /* 0x000000ffff247224 */ /* 0x000fe200078e0077 */
[----:B------:R-:W2:Y:S01]  /*54b0*/  MUFU.EX2 R135, R135 ;  /* 0x0000008700877308 */ /* 0x000ea20000000800 */
[C---:B----4-:R-:W-:Y:S01]  /*54c0*/  F2FP.SATFINITE.E4M3.F32.PACK_AB_MERGE_C R89, R78.reuse, R89, RZ ;  /* 0x000000594e59723e */ /* 0x050fe200048070ff */
[----:B------:R-:W-:Y:S01]  /*54d0*/  FADD.FTZ R78, R78, R7 ;  /* 0x000000074e4e7221 */ /* 0x000fe20000010000 */
[----:B------:R-:W-:-:S02]  /*54e0*/  IMAD.MOV.U32 R29, RZ, RZ, R119 ;  /* 0x000000ffff1d7224 */ /* 0x000fc400078e0077 */
[----:B------:R-:W-:Y:S01]  /*54f0*/  F2FP.SATFINITE.E4M3.F32.PACK_AB_MERGE_C R205, R76, R87, R89 ;  /* 0x000000574ccd723e */ /* 0x000fe20004807059 */
[----:B------:R-:W-:Y:S02]  /*5500*/  IMAD.MOV.U32 R89, RZ, RZ, R119 ;  /* 0x000000ffff597224 */ /* 0x000fe400078e0077 */
[----:B------:R-:W3:Y:S01]  /*5510*/  MUFU.EX2 R43, R43 ;  /* 0x0000002b002b7308 */ /* 0x000ee20000000800 */
[----:B-1----:R-:W-:-:S01]  /*5520*/  FADD.FTZ R12, R38, R3 ;  /* 0x00000003260c7221 */ /* 0x002fc20000010000 */
[--C-:B------:R-:W-:Y:S02]  /*5530*/  IMAD.MOV.U32 R87, RZ, RZ, R119.reuse ;  /* 0x000000ffff577224 */ /* 0x100fe400078e0077 */
        /* <DEDUP_REMOVED lines=28> */
[----:B------:R-:W-:-:S04]  /*5700*/  IMAD.MOV.U32 R33, RZ, RZ, R119 ;  /* 0x000000ffff217224 */ /* 0x000fc800078e0077 */
[----:B------:R1:W4:Y:S01]  /*5710*/  MUFU.EX2 R8, R67 ;  /* 0x0000004300087308 */ /* 0x0003220000000800 */
[----:B---3--:R-:W-:-:S07]  /*5720*/  FADD.FTZ R7, R141, R6 ;  /* 0x000000068d077221 */ /* 0x008fce0000010000 */
[----:B------:R-:W3:Y:S01]  /*5730*/  MUFU.EX2 R37, R37 ;  /* 0x0000002500257308 */ /* 0x000ee20000000800 */
[----:B--2---:R-:W-:-:S01]  /*5740*/  FADD.FTZ R6, R46, R3 ;  /* 0x000000032e067221 */ /* 0x004fc20000010000 */
[----:B-1----:R-:W-:-:S06]  /*5750*/  IMAD.MOV.U32 R67, RZ, RZ, R119 ;  /* 0x000000ffff437224 */ /* 0x002fcc00078e0077 */
[----:B------:R-:W1:Y:S01]  /*5760*/  MUFU.EX2 R143, R143 ;  /* 0x0000008f008f7308 */ /* 0x000e620000000800 */
[----:B----4-:R-:W-:-:S07]  /*5770*/  FADD.FTZ R12, R8, R7 ;  /* 0x00000007080c7221 */ /* 0x010fce0000010000 */
[----:B------:R-:W2:Y:S01]  /*5780*/  MUFU.EX2 R48, R48 ;  /* 0x0000003000307308 */ /* 0x000ea20000000800 */
[----:B---3--:R-:W-:-:S07]  /*5790*/  FADD.FTZ R3, R37, R6 ;  /* 0x0000000625037221 */ /* 0x008fce0000010000 */
[----:B------:R-:W3:Y:S01]  /*57a0*/  MUFU.EX2 R4, R145 ;  /* 0x0000009100047308 */ /* 0x000ee20000000800 */
[----:B-1----:R-:W-:-:S07]  /*57b0*/  FADD.FTZ R7, R143, R12 ;  /* 0x0000000c8f077221 */ /* 0x002fce0000010000 */
[----:B------:R-:W1:Y:S01]  /*57c0*/  MUFU.EX2 R50, R50 ;  /* 0x0000003200327308 */ /* 0x000e620000000800 */
[----:B--2---:R-:W-:-:S01]  /*57d0*/  FADD.FTZ R3, R48, R3 ;  /* 0x0000000330037221 */ /* 0x004fc20000010000 */
[----:B------:R-:W-:Y:S01]  /*57e0*/  F2FP.SATFINITE.E4M3.F32.PACK_AB_MERGE_C R37, R48, R37, RZ ;  /* 0x000000253025723e */ /* 0x000fe200048070ff */
[----:B------:R-:W-:-:S03]  /*57f0*/  IMAD.MOV.U32 R48, RZ, RZ, R119 ;  /* 0x000000ffff307224 */ /* 0x000fc600078e0077 */
[----:B------:R-:W-:Y:S01]  /*5800*/  F2FP.SATFINITE.E4M3.F32.PACK_AB_MERGE_C R200, R46, R45, R37 ;  /* 0x0000002d2ec8723e */ /* 0x000fe20004807025 */
[----:B------:R-:W-:Y:S01]  /*5810*/  IMAD.MOV.U32 R46, RZ, RZ, R119 ;  /* 0x000000ffff2e7224 */ /* 0x000fe200078e0077 */
[----:B------:R-:W2:Y:S01]  /*5820*/  MUFU.EX2 R147, R147 ;  /* 0x0000009300937308 */ /* 0x000ea20000000800 */
[C---:B---3--:R-:W-:Y:S01]  /*5830*/  F2FP.SATFINITE.E4M3.F32.PACK_AB_MERGE_C R143, R4.reuse, R143, RZ ;  /* 0x0000008f048f723e */ /* 0x048fe200048070ff */
[----:B------:R-:W-:Y:S01]  /*5840*/  FADD.FTZ R4, R4, R7 ;  /* 0x0000000704047221 */ /* 0x000fe20000010000 */
[----:B------:R-:W-:Y:S02]  /*5850*/  IMAD.MOV.U32 R45, RZ, RZ, R119 ;  /* 0x000000ffff2d7224 */ /* 0x000fe400078e0077 */
[----:B------:R-:W-:Y:S01]  /*5860*/  F2FP.SATFINITE.E4M3.F32.PACK_AB_MERGE_C R201, R8, R141, R143 ;  /* 0x0000008d08c9723e */ /* 0x000fe2000480708f */
[----:B------:R-:W-:Y:S02]  /*5870*/  IMAD.MOV.U32 R37, RZ, RZ, R119 ;  /* 0x000000ffff257224 */ /* 0x000fe400078e0077 */
[----:B------:R-:W3:Y:S01]  /*5880*/  MUFU.EX2 R53, R53 ;  /* 0x0000003500357308 */ /* 0x000ee20000000800 */
[----:B-1----:R-:W-:-:S07]  /*5890*/  FADD.FTZ R6, R50, R3 ;  /* 0x0000000332067221 */ /* 0x002fce0000010000 */
[----:B------:R-:W1:Y:S01]  /*58a0*/  MUFU.EX2 R10, R149 ;  /* 0x00000095000a7308 */ /* 0x000e620000000800 */
[----:B--2---:R-:W-:-:S07]  /*58b0*/  FADD.FTZ R3, R147, R4 ;  /* 0x0000000493037221 */ /* 0x004fce0000010000 */
[----:B------:R-:W-:Y:S01]  /*58c0*/  MUFU.EX2 R47, R47 ;  /* 0x0000002f002f7308 */ /* 0x000fe20000000800 */
[----:B---3--:R-:W-:-:S07]  /*58d0*/  FADD.FTZ R6, R53, R6 ;  /* 0x0000000635067221 */ /* 0x008fce0000010000 */
[----:B------:R-:W2:Y:S01]  /*58e0*/  MUFU.EX2 R30, R30 ;  /* 0x0000001e001e7308 */ /* 0x000ea20000000800 */
[----:B-1----:R-:W-:-:S07]  /*58f0*/  FADD.FTZ R4, R10, R3 ;  /* 0x000000030a047221 */ /* 0x002fce0000010000 */
[----:B------:R-:W1:Y:S08]  /*5900*/  MUFU.EX2 R151, R151 ;  /* 0x0000009700977308 */ /* 0x000e700000000800 */
[----:B------:R-:W3:Y:S01]  /*5910*/  MUFU.EX2 R62, R62 ;  /* 0x0000003e003e7308 */ /* 0x000ee20000000800 */
[----:B--2---:R-:W-:Y:S01]  /*5920*/  F2FP.SATFINITE.E4M3.F32.PACK_AB_MERGE_C R7, R30, R47, RZ ;  /* 0x0000002f1e07723e */ /* 0x004fe200048070ff */
[----:B------:R-:W-:-:S03]  /*5930*/  FADD.FTZ R47, R47, R6 ;  /* 0x000000062f2f7221 */ /* 0x000fc60000010000 */
[----:B------:R-:W-:Y:S01]  /*5940*/  F2FP.SATFINITE.E4M3.F32.PACK_AB_MERGE_C R202, R53, R50, R7 ;  /* 0x0000003235ca723e */ /* 0x000fe20004807007 */
[--C-:B------:R-:W-:Y:S02]  /*5950*/  IMAD.MOV.U32 R53, RZ, RZ, R119.reuse ;  /* 0x000000ffff357224 */ /* 0x100fe400078e0077 */
[----:B------:R-:W-:Y:S02]  /*5960*/  IMAD.MOV.U32 R50, RZ, RZ, R119 ;  /* 0x000000ffff327224 */ /* 0x000fe400078e0077 */
[----:B-1----:R-:W-:-:S01]  /*5970*/  FADD.FTZ R3, R151, R4 ;  /* 0x0000000497037221 */ /* 0x002fc20000010000 */
[----:B------:R-:W-:Y:S01]  /*5980*/  FADD.FTZ R4, R30, R47 ;  /* 0x0000002f1e047221 */ /* 0x000fe20000010000 */
[--C-:B------:R-:W-:Y:S02]  /*5990*/  IMAD.MOV.U32 R47, RZ, RZ, R119.reuse ;  /* 0x000000ffff2f7224 */ /* 0x100fe400078e0077 */
[----:B------:R-:W-:Y:S01]  /*59a0*/  IMAD.MOV.U32 R30, RZ, RZ, R119 ;  /* 0x000000ffff1e7224 */ /* 0x000fe200078e0077 */
[C---:B---3--:R-:W-:Y:S01]  /*59b0*/  F2FP.SATFINITE.E4M3.F32.PACK_AB_MERGE_C R8, R62.reuse, R151, RZ ;  /* 0x000000973e08723e */ /* 0x048fe200048070ff */
[----:B------:R-:W-:Y:S01]  /*59c0*/  FADD.FTZ R3, R62, R3 ;  /* 0x000000033e037221 */ /* 0x000fe20000010000 */
[----:B------:R-:W-:-:S02]  /*59d0*/  IMAD.MOV.U32 R62, RZ, RZ, R119 ;  /* 0x000000ffff3e7224 */ /* 0x000fc400078e0077 */
[----:B------:R-:W-:Y:S01]  /*59e0*/  F2FP.SATFINITE.E4M3.F32.PACK_AB_MERGE_C R203, R10, R147, R8 ;  /* 0x000000930acb723e */ /* 0x000fe20004807008 */
[----:B------:R-:W-:Y:S06]  /*59f0*/  @!P2 BRA `(.L_x_1882) ;  /* 0x0000004400e4a947 */ /* 0x000fec0003800000 */
[----:B------:R-:W-:Y:S01]  /*5a00*/  IMAD.MOV.U32 R7, RZ, RZ, R123 ;  /* 0x000000ffff077224 */ /* 0x000fe200078e007b */
[----:B------:R-:W-:Y:S01]  /*5a10*/  CS2R R118, SRZ ;  /* 0x0000000000767805 */ /* 0x000fe2000001ff00 */
[----:B------:R-:W-:Y:S01]  /*5a20*/  IMAD.MOV.U32 R6, RZ, RZ, R121 ;  /* 0x000000ffff067224 */ /* 0x000fe200078e0079 */
[----:B------:R-:W-:Y:S01]  /*5a30*/  CS2R R116, SRZ ;  /* 0x0000000000747805 */ /* 0x000fe2000001ff00 */
[----:B------:R-:W-:Y:S01]  /*5a40*/  IMAD.MOV.U32 R8, RZ, RZ, R2 ;  /* 0x000000ffff087224 */ /* 0x000fe200078e0002 */
        /* <DEDUP_REMOVED lines=47> */
[----:B------:R-:W-:Y:S01]  /*5d40*/  UMOV UR56, UR48 ;  /* 0x0000003000387c82 */ /* 0x000fe20008000000 */
[----:B------:R-:W-:Y:S01]  /*5d50*/  ULDC UR54, c[0x0][0x404] ;  /* 0x0001010000367ab9 */ /* 0x000fe20000000800 */
[----:B------:R-:W-:Y:S01]  /*5d60*/  ULDC UR45, c[0x0][0x2e0] ;  /* 0x0000b800002d7ab9 */ /* 0x000fe20000000800 */
[----:B------:R-:W-:-:S05]  /*5d70*/  ULDC.64 UR6, c[0x0][0x3f8] ;  /* 0x0000fe0000067ab9 */ /* 0x000fca0000000a00 */
.L_x_1892:
[----:B------:R-:W-:Y:S01]  /*5d80*/  ISETP.NE.AND P3, PT, RZ, UR38, PT ;  /* 0x00000026ff007c0c */ /* 0x000fe2000bf65270 */
[----:B------:R-:W-:-:S04]  /*5d90*/  UISETP.NE.AND UP0, UPT, UR56, 0x1, UPT ;  /* 0x000000013800788c */ /* 0x000fc8000bf05270 */
[----:B------:R-:W-:-:S06]  /*5da0*/  USEL UR10, URZ, 0x1, UP0 ;  /* 0x000000013f0a7887 */ /* 0x000fcc0008000000 */
[----:B------:R-:W-:Y:S02]  /*5db0*/  LOP3.LUT R2, R8, UR10, RZ, 0x3c, !PT ;  /* 0x0000000a08027c12 */ /* 0x000fe4000f8e3cff */
[----:B------:R-:W-:Y:S05]  /*5dc0*/  @P3 BRA `(.L_x_1883) ;  /* 0x0000000000343947 */ /* 0x000fea0003800000 */
[----:B------:R-:W-:Y:S05]  /*5dd0*/  @!P1 BRA `(.L_x_1884) ;  /* 0x0000000000049947 */ /* 0x000fea0003800000 */
[----:B------:R-:W-:Y:S01]  /*5de0*/  BPT.TRAP 0x1 ;  /* 0x000000040000795c */ /* 0x000fe20000300000 */
.L_x_1884:
[----:B------:R-:W-:Y:S01]  /*5df0*/  UIADD3 UR10, UR56, 0x1, URZ ;  /* 0x00000001380a7890 */ /* 0x000fe2000fffe03f */
[----:B------:R-:W-:-:S03]  /*5e00*/  SHF.L.U32 R9, R2, 0x1f, RZ ;  /* 0x0000001f02097819 */ /* 0x000fc600000006ff */
[----:B------:R-:W-:-:S04]  /*5e10*/  UISETP.NE.AND UP0, UPT, UR10, 0x2, UPT ;  /* 0x000000020a00788c */ /* 0x000fc8000bf05270 */
[----:B------:R-:W-:-:S04]  /*5e20*/  USEL UR10, UR10, URZ, UP0 ;  /* 0x0000003f0a0a7287 */ /* 0x000fc80008000000 */
[----:B------:R-:W-:-:S09]  /*5e30*/  ULEA UR10, UR10, UR37, 0x3 ;  /* 0x000000250a0a7291 */ /* 0x000fd2000f8e183f */
[----:B------:R1:W2:Y:S01]  /*5e40*/  SYNCS.PHASECHK.TRANS64.TRYWAIT P2, [UR10+0x33430], R9 ;  /* 0x03343009ff0075a7 */ /* 0x0002a2000804014a */
[----:B------:R-:W-:Y:S05]  /*5e50*/  @!P1 BRA `(.L_x_1885) ;  /* 0x0000000000049947 */ /* 0x000fea0003800000 */
[----:B------:R-:W-:Y:S01]  /*5e60*/  BPT.TRAP 0x1 ;  /* 0x000000040000795c */ /* 0x000fe20000300000 */
.L_x_1885:
[----:B--2---:R-:W-:Y:S05]  /*5e70*/  @P2 BRA `(.L_x_1883) ;  /* 0x0000000000082947 */ /* 0x004fea0003800000 */
[----:B------:R-:W2:Y:S02]  /*5e80*/  SYNCS.PHASECHK.TRANS64.TRYWAIT P2, [UR10+0x33430], R9 ;  /* 0x03343009ff0075a7 */ /* 0x000ea4000804014a */
[----:B--2---:R-:W-:Y:S05]  /*5e90*/  @!P2 BRA `(.L_x_1886) ;  /* 0x000000e000e4a947 */ /* 0x004fea0003800000 */
.L_x_1883:
[----:B--2---:R-:W2:Y:S01]  /*5ea0*/  S2R R10, SR_TID.X ;  /* 0x00000000000a7919 */ /* 0x004ea20000002100 */
[----:B------:R-:W-:Y:S01]  /*5eb0*/  UIADD3 UR55, UR56, 0x1, URZ ;  /* 0x0000000138377890 */ /* 0x000fe2000fffe03f */
[----:B------:R-:W-:Y:S01]  /*5ec0*/  UMOV UR27, 0x80000020 ;  /* 0x80000020001b7882 */ /* 0x000fe20000000000 */
[----:B------:R-:W-:Y:S02]  /*5ed0*/  UMOV UR28, UR24 ;  /* 0x00000018001c7c82 */ /* 0x000fe40008000000 */
[----:B------:R-:W-:Y:S01]  /*5ee0*/  UISETP.NE.AND UP0, UPT, UR55, 0x2, UPT ;  /* 0x000000023700788c */ /* 0x000fe2000bf05270 */
[----:B------:R-:W-:Y:S01]  /*5ef0*/  UMOV UR29, UR25 ;  /* 0x00000019001d7c82 */ /* 0x000fe20008000000 */
[----:B------:R-:W-:Y:S02]  /*5f00*/  UMOV UR31, 0x80000020 ;  /* 0x80000020001f7882 */ /* 0x000fe40000000000 */
[----:B------:R-:W-:Y:S01]  /*5f10*/  USEL UR55, UR55, URZ, UP0 ;  /* 0x0000003f37377287 */ /* 0x000fe20008000000 */
[----:B------:R-:W-:Y:S01]  /*5f20*/  UMOV UR32, UR24 ;  /* 0x0000001800207c82 */ /* 0x000fe20008000000 */
[----:B------:R-:W-:-:S02]  /*5f30*/  UMOV UR33, UR25 ;  /* 0x0000001900217c82 */ /* 0x000fc40008000000 */
[----:B------:R-:W-:Y:S01]  /*5f40*/  UIMAD UR57, UR55, 0x780, UR40 ;  /* 0x00000780373978a4 */ /* 0x000fe2000f8e0228 */
[----:B------:R-:W-:Y:S01]  /*5f50*/  UMOV UR35, 0x80000020 ;  /* 0x8000002000237882 */ /* 0x000fe20000000000 */
[----:B------:R-:W-:Y:S02]  /*5f60*/  UMOV UR48, UR4 ;  /* 0x0000000400307c82 */ /* 0x000fe40008000000 */
[----:B------:R-:W-:Y:S02]  /*5f70*/  UIADD3 UR30, UR57, 0x80, URZ ;  /* 0x00000080391e7890 */ /* 0x000fe4000fffe03f */
[----:B------:R-:W-:Y:S02]  /*5f80*/  UIADD3 UR34, UR57, 0x100, URZ ;  /* 0x0000010039227890 */ /* 0x000fe4000fffe03f */
[----:B------:R-:W-:Y:S01]  /*5f90*/  UMOV UR26, UR57 ;  /* 0x00000039001a7c82 */ /* 0x000fe20008000000 */
[----:B------:R-:W-:Y:S02]  /*5fa0*/  UIADD3 UR10, UR57, 0x200, URZ ;  /* 0x00000200390a7890 */ /* 0x000fe4000fffe03f */
[----:B------:R-:W-:Y:S01]  /*5fb0*/  UIADD3 UR50, UR57, 0x102, URZ ;  /* 0x0000010239327890 */ /* 0x000fe2000fffe03f */
[----:B------:R-:W-:Y:S01]  /*5fc0*/  UMOV UR49, UR5 ;  /* 0x0000000500317c82 */ /* 0x000fe20008000000 */
[----:B------:R-:W-:Y:S01]  /*5fd0*/  UMOV UR51, 0x80000020 ;  /* 0x8000002000337882 */ /* 0x000fe20000000000 */
[----:B------:R-:W-:Y:S01]  /*5fe0*/  UMOV UR11, 0x80000020 ;  /* 0x80000020000b7882 */ /* 0x000fe20000000000 */
[----:B------:R-:W-:Y:S01]  /*5ff0*/  UIADD3 UR14, UR57, 0x480, URZ ;  /* 0x00000480390e7890 */ /* 0x000fe2000fffe03f */
[----:B------:R-:W-:Y:S01]  /*6000*/  UMOV UR15, 0x80000020 ;  /* 0x80000020000f7882 */ /* 0x000fe20000000000 */
[----:B--2---:R-:W-:Y:S01]  /*6010*/  SHF.R.U32.HI R10, RZ, 0x7, R10 ;  /* 0x00000007ff0a7819 */ /* 0x004fe2000001160a */
[----:B------:R-:W-:Y:S01]  /*6020*/  UIADD3 UR18, UR57, 0x500, URZ ;  /* 0x0000050039127890 */ /* 0x000fe2000fffe03f */
[----:B------:R-:W-:Y:S01]  /*6030*/  UMOV UR19, 0x80000020 ;  /* 0x8000002000137882 */ /* 0x000fe20000000000 */
[----:B------:R-:W-:-:S02]  /*6040*/  UIADD3 UR22, UR57, 0x502, URZ ;  /* 0x0000050239167890 */ /* 0x000fc4000fffe03f */
[----:B-1----:R-:W-:Y:S01]  /*6050*/  VIADD R9, R10, 0x8 ;  /* 0x000000080a097836 */ /* 0x002fe20000000000 */
[----:B------:R-:W-:-:S04]  /*6060*/  UMOV UR23, 0x80000020 ;  /* 0x8000002000177882 */ /* 0x000fc80000000000 */
[----:B------:R1:W-:Y:S06]  /*6070*/  BAR.SYNC.DEFER_BLOCKING R9, 0x100 ;  /* 0x000400090000751d */ /* 0x0003ec0000010000 */
        /* <DEDUP_REMOVED lines=48> */
[----:B------:R-:W-:Y:S01]  /*6380*/  UMOV UR29, UR5 ;  /* 0x00000005001d7c82 */ /* 0x000fe20008000000 */
[----:B------:R-:W-:Y:S01]  /*6390*/  UMOV UR30, UR10 ;  /* 0x0000000a001e7c82 */ /* 0x000fe20008000000 */
[----:B------:R-:W-:Y:S01]  /*63a0*/  UMOV UR31, 0x80000020 ;  /* 0x80000020001f7882 */ /* 0x000fe20000000000 */
        /* <DEDUP_REMOVED lines=116> */
.L_x_1888:
[----:B------:R-:W-:Y:S01]  /*6af0*/  ULEA UR10, UR56, UR37, 0x3 ;  /* 0x00000025380a7291 */ /* 0x000fe2000f8e183f */
[----:B------:R-:W-:-:S08]  /*6b00*/  SHF.L.U32 R8, R8, 0x1f, RZ ;  /* 0x0000001f08087819 */ /* 0x000fd000000006ff */
[----:B------:R1:W2:Y:S01]  /*6b10*/  SYNCS.PHASECHK.TRANS64.TRYWAIT P2, [UR10+0x33450], R8 ;  /* 0x03345008ff0075a7 */ /* 0x0002a2000804014a */
[----:B------:R-:W-:Y:S05]  /*6b20*/  @!P1 BRA `(.L_x_1889) ;  /* 0x0000000000049947 */ /* 0x000fea0003800000 */
[----:B------:R-:W-:Y:S01]  /*6b30*/  BPT.TRAP 0x1 ;  /* 0x000000040000795c */ /* 0x000fe20000300000 */
.L_x_1889:
[----:B--2---:R-:W-:Y:S05]  /*6b40*/  @P2 BRA `(.L_x_1887) ;  /* 0x0000000000082947 */ /* 0x004fea0003800000 */
[----:B------:R-:W2:Y:S02]  /*6b50*/  SYNCS.PHASECHK.TRANS64.TRYWAIT P2, [UR10+0x33450], R8 ;  /* 0x03345008ff0075a7 */ /* 0x000ea4000804014a */
[----:B--2---:R-:W-:Y:S05]  /*6b60*/  @!P2 BRA `(.L_x_1890) ;  /* 0x000000d400c8a947 */ /* 0x004fea0003800000 */
.L_x_1887:
[----:B------:R-:W-:Y:S01]  /*6b70*/  UIADD3 UR10, UR37, 0x200, URZ ;  /* 0x00000200250a7890 */ /* 0x000fe2000fffe03f */
[----:B------:R-:W-:Y:S01]  /*6b80*/  WARPGROUP.ARRIVE ;  /* 0x00000000000079c5 */ /* 0x000fe20000000000 */
[----:B------:R-:W-:Y:S01]  /*6b90*/  UMOV UR11, 0xc0000010 ;  /* 0xc0000010000b7882 */ /* 0x000fe20000000000 */
[C---:B------:R-:W-:Y:S01]  /*6ba0*/  FMUL.FTZ R21, R0.reuse, R193 ;  /* 0x000000c100157220 */ /* 0x040fe20000410000 */
[----:B------:R-:W-:Y:S01]  /*6bb0*/  USHF.R.U32.HI UR10, URZ, 0x4, UR10 ;  /* 0x000000043f0a7899 */ /* 0x000fe2000801160a */
[----:B------:R-:W3:Y:S01]  /*6bc0*/  LDC R193, c[0x0][0x288] ;  /* 0x0000a200ffc17b82 */ /* 0x000ee20000000800 */
[----:B------:R-:W-:Y:S01]  /*6bd0*/  UISETP.NE.U32.AND UP0, UPT, UR6, URZ, UPT ;  /* 0x0000003f0600728c */ /* 0x000fe2000bf05070 */
[C---:B------:R-:W-:Y:S01]  /*6be0*/  FMUL.FTZ R14, R0.reuse, R190 ;  /* 0x000000be000e7220 */ /* 0x040fe20000410000 */
[----:B------:R-:W-:Y:S01]  /*6bf0*/  ULOP3.LUT UR10, UR10, 0x3fff, URZ, 0xc0, !UPT ;  /* 0x00003fff0a0a7892 */ /* 0x000fe2000f8ec03f */
[C---:B------:R-:W-:Y:S01]  /*6c00*/  FMUL.FTZ R190, R0.reuse, R157 ;  /* 0x0000009d00be7220 */ /* 0x040fe20000410000 */
[----:B------:R-:W-:Y:S01]  /*6c10*/  UISETP.NE.AND.EX UP0, UPT, UR7, URZ, UPT, UP0 ;  /* 0x0000003f0700728c */ /* 0x000fe2000bf05300 */
[C---:B------:R-:W-:Y:S01]  /*6c20*/  FMUL.FTZ R157, R0.reuse, R158 ;  /* 0x0000009e009d7220 */ /* 0x040fe20000410000 */
[----:B------:R-:W-:Y:S01]  /*6c30*/  ULOP3.LUT UR10, UR10, 0x10000, URZ, 0xfc, !UPT ;  /* 0x000100000a0a7892 */ /* 0x000fe2000f8efc3f */
[C---:B------:R-:W-:Y:S01]  /*6c40*/  FMUL.FTZ R158, R0.reuse, R159 ;  /* 0x0000009f009e7220 */ /* 0x040fe20000410000 */
[C---:B------:R-:W-:Y:S01]  /*6c50*/  FMUL.FTZ R159, R0.reuse, R160 ;  /* 0x000000a0009f7220 */ /* 0x040fe20000410000 */
[C---:B------:R-:W-:Y:S01]  /*6c60*/  FMUL.FTZ R160, R0.reuse, R162 ;  /* 0x000000a200a07220 */ /* 0x040fe20000410000 */
[----:B------:R-:W-:Y:S01]  /*6c70*/  UIMAD UR14, UR56, 0x780, UR10 ;  /* 0x00000780380e78a4 */ /* 0x000fe2000f8e020a */
[C---:B------:R-:W-:Y:S01]  /*6c80*/  FMUL.FTZ R162, R0.reuse, R164 ;  /* 0x000000a400a27220 */ /* 0x040fe20000410000 */
[C---:B-12---:R-:W-:Y:S01]  /*6c90*/  FMUL.FTZ R8, R0.reuse, R184 ;  /* 0x000000b800087220 */ /* 0x046fe20000410000 */
[C---:B------:R-:W-:Y:S01]  /*6ca0*/  FMUL.FTZ R9, R0.reuse, R185 ;  /* 0x000000b900097220 */ /* 0x040fe20000410000 */
[C---:B------:R-:W-:Y:S01]  /*6cb0*/  FMUL.FTZ R12, R0.reuse, R188 ;  /* 0x000000bc000c7220 */ /* 0x040fe20000410000 */
[C---:B------:R-:W-:Y:S01]  /*6cc0*/  FMUL.FTZ R13, R0.reuse, R189 ;  /* 0x000000bd000d7220 */ /* 0x040fe20000410000 */
[C---:B------:R-:W-:Y:S01]  /*6cd0*/  FMUL.FTZ R20, R0.reuse, R192 ;  /* 0x000000c000147220 */ /* 0x040fe20000410000 */
[----:B------:R-:W-:Y:S01]  /*6ce0*/  UMOV UR10, UR14 ;  /* 0x0000000e000a7c82 */ /* 0x000fe20008000000 */
[----:B------:R-:W1:Y:S01]  /*6cf0*/  MUFU.TANH R8, R8 ;  /* 0x0000000800087308 */ /* 0x000e620000002400 */
[----:B------:R-:W-:Y:S01]  /*6d00*/  QGMMA.64x192x32.F32.E4M3.E4M3 R24, R216, gdesc[UR8], R24, gsb0 ;  /* 0x02e00008d8187df3 */ /* 0x000fe20008000818 */
[----:B------:R-:W-:Y:S01]  /*6d10*/  UIMAD UR10, UR41, -0xa0, UR42 ;  /* 0xffffff60290a78a4 */ /* 0x000fe2000f8e022a */
[C---:B------:R-:W-:Y:S01]  /*6d20*/  FMUL.FTZ R192, R0.reuse, R165 ;  /* 0x000000a500c07220 */ /* 0x040fe20000410000 */
[----:B------:R-:W-:Y:S01]  /*6d30*/  USEL UR11, UR54, 0x1, UP0 ;  /* 0x00000001360b7887 */ /* 0x000fe20008000000 */
[C---:B------:R-:W-:Y:S01]  /*6d40*/  FMUL.FTZ R165, R0.reuse, R167 ;  /* 0x000000a700a57220 */ /* 0x040fe20000410000 */
[----:B------:R-:W-:Y:S01]  /*6d50*/  UIADD3 UR10, UR10, 0x1, URZ ;  /* 0x000000010a0a7890 */ /* 0x000fe2000fffe03f */
[C---:B------:R-:W-:Y:S01]  /*6d60*/  FMUL.FTZ R10, R0.reuse, R186 ;  /* 0x000000ba000a7220 */ /* 0x040fe20000410000 */
[----:B------:R-:W2:Y:S01]  /*6d70*/  MUFU.TANH R9, R9 ;  /* 0x0000000900097308 */ /* 0x000ea20000002400 */
[C---:B------:R-:W-:Y:S01]  /*6d80*/  FMUL.FTZ R15, R0.reuse, R191 ;  /* 0x000000bf000f7220 */ /* 0x040fe20000410000 */
[----:B------:R-:W-:Y:S01]  /*6d90*/  UIMAD UR10, UR11, UR45, UR10 ;  /* 0x0000002d0b0a72a4 */ /* 0x000fe2000f8e020a */
[C---:B------:R-:W-:Y:S01]  /*6da0*/  FMUL.FTZ R186, R0.reuse, R196 ;  /* 0x000000c400ba7220 */ /* 0x040fe20000410000 */
[C---:B------:R-:W-:Y:S01]  /*6db0*/  FMUL.FTZ R191, R0.reuse, R161 ;  /* 0x000000a100bf7220 */ /* 0x040fe20000410000 */
[----:B------:R-:W-:Y:S01]  /*6dc0*/  UMOV UR11, 0xc0000010 ;  /* 0xc0000010000b7882 */ /* 0x000fe20000000000 */
[C---:B------:R-:W-:Y:S01]  /*6dd0*/  FMUL.FTZ R161, R0.reuse, R163 ;  /* 0x000000a300a17220 */ /* 0x040fe20000410000 */
[C---:B------:R-:W-:Y:S01]  /*6de0*/  FMUL.FTZ R163, R0.reuse, R166 ;  /* 0x000000a600a37220 */ /* 0x040fe20000410000 */
[----:B---3--:R-:W-:Y:S01]  /*6df0*/  IADD3 R164, -R193, UR10, RZ ;  /* 0x0000000ac1a47c10 */ /* 0x008fe2000fffe1ff */
[----:B------:R-:W-:Y:S01]  /*6e00*/  UIADD3 UR10, UR14, 0x180, URZ ;  /* 0x000001800e0a7890 */ /* 0x000fe2000fffe03f */
[----:B------:R-:W3:Y:S01]  /*6e10*/  MUFU.TANH R12, R12 ;  /* 0x0000000c000c7308 */ /* 0x000ee20000002400 */
[C---:B------:R-:W-:Y:S01]  /*6e20*/  FMUL.FTZ R11, R0.reuse, R187 ;  /* 0x000000bb000b7220 */ /* 0x040fe20000410000 */
[----:B------:R-:W-:Y:S01]  /*6e30*/  FMUL.FTZ R187, R0, R197 ;  /* 0x000000c500bb7220 */ /* 0x000fe20000410000 */
[----:B------:R-:W-:-:S02]  /*6e40*/  IMAD R193, R19, -0x2, R164 ;  /* 0xfffffffe13c17824 */ /* 0x000fc400078e02a4 */
[C---:B------:R-:W-:Y:S01]  /*6e50*/  FMUL.FTZ R168, R0.reuse, R168 ;  /* 0x000000a800a87220 */ /* 0x040fe20000410000 */
[C---:B------:R-:W-:Y:S01]  /*6e60*/  FMUL.FTZ R169, R0.reuse, R169 ;  /* 0x000000a900a97220 */ /* 0x040fe20000410000 */
[----:B------:R-:W-:Y:S01]  /*6e70*/  FMUL.FTZ R172, R0, R172 ;  /* 0x000000ac00ac7220 */ /* 0x000fe20000410000 */
[----:B------:R-:W-:Y:S01]  /*6e80*/  IMAD.IADD R164, R220, 0x1, R193 ;  /* 0x00000001dca47824 */ /* 0x000fe200078e02c1 */
[----:B------:R-:W4:Y:S01]  /*6e90*/  MUFU.TANH R13, R13 ;  /* 0x0000000d000d7308 */ /* 0x000f220000002400 */
[C---:B------:R-:W-:Y:S01]  /*6ea0*/  FMUL.FTZ R173, R0.reuse, R173 ;  /* 0x000000ad00ad7220 */ /* 0x040fe20000410000 */
[C---:B------:R-:W-:Y:S01]  /*6eb0*/  FMUL.FTZ R176, R0.reuse, R176 ;  /* 0x000000b000b07220 */ /* 0x040fe20000410000 */
[----:B------:R-:W-:Y:S01]  /*6ec0*/  FMUL.FTZ R136, R0, R136 ;  /* 0x0000008800887220 */ /* 0x000fe20000410000 */
[----:B------:R-:W-:Y:S01]  /*6ed0*/  ISETP.GT.AND P2, PT, R164, RZ, PT ;  /* 0x000000ffa400720c */ /* 0x000fe20003f44270 */
[----:B------:R-:W-:Y:S01]  /*6ee0*/  FMUL.FTZ R177, R0, R177 ;  /* 0x000000b100b17220 */ /* 0x000fe20000410000 */
[----:B------:R-:W-:Y:S01]  /*6ef0*/  ISETP.GT.AND P3, PT, R164, 0x1, PT ;  /* 0x00000001a400780c */ /* 0x000fe20003f64270 */
[----:B------:R-:W-:Y:S01]  /*6f00*/  FMUL.FTZ R180, R0, R180 ;  /* 0x000000b400b47220 */ /* 0x000fe20000410000 */
[----:B------:R-:W5:Y:S01]  /*6f10*/  MUFU.TANH R20, R20 ;  /* 0x0000001400147308 */ /* 0x000f620000002400 */
[----:B-1----:R-:W-:Y:S01]  /*6f20*/  FSEL R167, R8, -INF , P2 ;  /* 0xff80000008a77808 */ /* 0x002fe20001000000 */
[----:B------:R-:W-:Y:S01]  /*6f30*/  FMUL.FTZ R181, R0, R181 ;  /* 0x000000b500b57220 */ /* 0x000fe20000410000 */
[----:B------:R-:W-:Y:S01]  /*6f40*/  ISETP.GT.AND P2, PT, R164, 0x8, PT ;  /* 0x00000008a400780c */ /* 0x000fe20003f44270 */
[C---:B------:R-:W-:Y:S01]  /*6f50*/  FMUL.FTZ R152, R0.reuse, R152 ;  /* 0x0000009800987220 */ /* 0x040fe20000410000 */
[----:B--2---:R-:W-:Y:S01]  /*6f60*/  FSEL R9, R9, -INF , P3 ;  /* 0xff80000009097808 */ /* 0x004fe20001800000 */
[----:B------:R-:W-:Y:S01]  /*6f70*/  FMUL.FTZ R153, R0, R153 ;  /* 0x0000009900997220 */ /* 0x000fe20000410000 */
[----:B------:R-:W-:Y:S01]  /*6f80*/  FMNMX.FTZ R166, R167, R6, !PT ;  /* 0x00000006a7a67209 */ /* 0x000fe20007810000 */
[----:B------:R-:W1:Y:S01]  /*6f90*/  MUFU.TANH R21, R21 ;  /* 0x0000001500157308 */ /* 0x000e620000002400 */
[----:B------:R-:W-:Y:S01]  /*6fa0*/  ISETP.GT.AND P3, PT, R164, 0x9, PT ;  /* 0x00000009a400780c */ /* 0x000fe20003f64270 */
[----:B------:R-:W-:Y:S01]  /*6fb0*/  FMUL.FTZ R156, R0, R156 ;  /* 0x0000009c009c7220 */ /* 0x000fe20000410000 */
[----:B---3--:R-:W-:Y:S01]  /*6fc0*/  FSEL R12, R12, -INF , P2 ;  /* 0xff8000000c0c7808 */ /* 0x008fe20001000000 */
[----:B------:R-:W-:Y:S01]  /*6fd0*/  FMUL.FTZ R231, R0, R145 ;  /* 0x0000009100e77220 */ /* 0x000fe20000410000 */
[----:B------:R-:W-:Y:S01]  /*6fe0*/  ISETP.GT.AND P2, PT, R164, 0x10, PT ;  /* 0x00000010a400780c */ /* 0x000fe20003f44270 */
[----:B------:R-:W-:Y:S01]  /*6ff0*/  FMUL.FTZ R185, R0, R195 ;  /* 0x000000c300b97220 */ /* 0x000fe20000410000 */
[----:B----4-:R-:W-:Y:S01]  /*7000*/  FSEL R13, R13, -INF , P3 ;  /* 0xff8000000d0d7808 */ /* 0x010fe20001800000 */
[----:B------:R-:W-:Y:S01]  /*7010*/  MUFU.TANH R186, R186 ;  /* 0x000000ba00ba7308 */ /* 0x000fe20000002400 */
[----:B------:R-:W-:Y:S01]  /*7020*/  ISETP.GT.AND P3, PT, R164, 0x11, PT ;  /* 0x00000011a400780c */ /* 0x000fe20003f64270 */
[----:B------:R-:W-:Y:S01]  /*7030*/  FMUL.FTZ R233, R0, R149 ;  /* 0x0000009500e97220 */ /* 0x000fe20000410000 */
[----:B-----5:R-:W-:Y:S01]  /*7040*/  FSEL R20, R20, -INF , P2 ;  /* 0xff80000014147808 */ /* 0x020fe20001000000 */
[----:B------:R-:W-:Y:S01]  /*7050*/  FMUL.FTZ R140, R0, R140 ;  /* 0x0000008c008c7220 */ /* 0x000fe20000410000 */
[----:B------:R-:W-:Y:S01]  /*7060*/  ISETP.GT.AND P2, PT, R164, 0x18, PT ;  /* 0x00000018a400780c */ /* 0x000fe20003f44270 */
[C---:B------:R-:W-:Y:S01]  /*7070*/  FMUL.FTZ R189, R0.reuse, R199 ;  /* 0x000000c700bd7220 */ /* 0x040fe20000410000 */
[C---:B------:R-:W-:Y:S01]  /*7080*/  FMUL.FTZ R229, R0.reuse, R144 ;  /* 0x0000009000e57220 */ /* 0x040fe20000410000 */
[----:B------:R-:W2:Y:S01]  /*7090*/  MUFU.TANH R187, R187 ;  /* 0x000000bb00bb7308 */ /* 0x000ea20000002400 */
[----:B-1----:R-:W-:Y:S01]  /*70a0*/  FSEL R21, R21, -INF , P3 ;  /* 0xff80000015157808 */ /* 0x002fe20001800000 */
[----:B------:R-:W-:Y:S01]  /*70b0*/  FMUL.FTZ R144, R0, R148 ;  /* 0x0000009400907220 */ /* 0x000fe20000410000 */
[----:B------:R-:W-:Y:S01]  /*70c0*/  ISETP.GT.AND P3, PT, R164, 0x19, PT ;  /* 0x00000019a400780c */ /* 0x000fe20003f64270 */
        /* <DEDUP_REMOVED lines=13> */
[----:B--2---:R-:W-:Y:S01]  /*71a0*/  FSEL R187, R187, -INF , P3 ;  /* 0xff800000bbbb7808 */ /* 0x004fe20001800000 */
        /* <DEDUP_REMOVED lines=21> */
[----:B------:R-:W1:Y:S01]  /*7300*/  S2R R230, SR_TID.X ;  /* 0x0000000000e67919 */ /* 0x000e620000002100 */
[----:B------:R3:W-:Y:S08]  /*7310*/  MUFU.TANH R8, R136 ;  /* 0x0000008800087308 */ /* 0x0007f00000002400 */
[----:B------:R-:W-:Y:S01]  /*7320*/  MUFU.TANH R176, R176 ;  /* 0x000000b000b07308 */ /* 0x000fe20000002400 */
[C---:B---3--:R-:W-:Y:S01]  /*7330*/  FMUL.FTZ R136, R0.reuse, R138 ;  /* 0x0000008a00887220 */ /* 0x048fe20000410000 */
[----:B------:R-:W-:Y:S01]  /*7340*/  FMUL.FTZ R138, R0, R139 ;  /* 0x0000008b008a7220 */ /* 0x000fe20000410000 */
[----:B--2---:R-:W-:-:S02]  /*7350*/  FSEL R173, R173, -INF , P3 ;  /* 0xff800000adad7808 */ /* 0x004fc40001800000 */
[----:B------:R-:W-:-:S03]  /*7360*/  ISETP.GT.AND P3, PT, R164, 0x31, PT ;  /* 0x00000031a400780c */ /* 0x000fc60003f64270 */
[----:B------:R-:W2:Y:S08]  /*7370*/  MUFU.TANH R177, R177 ;  /* 0x000000b100b17308 */ /* 0x000eb00000002400 */
[----:B------:R-:W-:Y:S01]  /*7380*/  MUFU.TANH R180, R180 ;  /* 0x000000b400b47308 */ /* 0x000fe20000002400 */
[----:B-1----:R-:W-:-:S07]  /*7390*/  SHF.R.U32.HI R230, RZ, 0x7, R230 ;  /* 0x00000007ffe67819 */ /* 0x002fce00000116e6 */
[----:B------:R-:W1:Y:S01]  /*73a0*/  MUFU.TANH R181, R181 ;  /* 0x000000b500b57308 */ /* 0x000e620000002400 */
[----:B--2---:R-:W-:Y:S02]  /*73b0*/  FSEL R177, R177, -INF , P3 ;  /* 0xff800000b1b17808 */ /* 0x004fe40001800000 */
[----:B------:R-:W-:-:S05]  /*73c0*/  ISETP.GT.AND P3, PT, R164, 0x39, PT ;  /* 0x00000039a400780c */ /* 0x000fca0003f64270 */
[----:B------:R-:W-:Y:S08]  /*73d0*/  MUFU.TANH R152, R152 ;  /* 0x0000009800987308 */ /* 0x000ff00000002400 */
[----:B------:R-:W2:Y:S01]  /*73e0*/  MUFU.TANH R153, R153 ;  /* 0x0000009900997308 */ /* 0x000ea20000002400 */
[----:B-1----:R-:W-:Y:S02]  /*73f0*/  FSEL R181, R181, -INF , P3 ;  /* 0xff800000b5b57808 */ /* 0x002fe40001800000 */
[----:B------:R-:W-:-:S05]  /*7400*/  ISETP.GT.AND P3, PT, R164, 0x41, PT ;  /* 0x00000041a400780c */ /* 0x000fca0003f64270 */
[----:B------:R-:W-:Y:S08]  /*7410*/  MUFU.TANH R156, R156 ;  /* 0x0000009c009c7308 */ /* 0x000ff00000002400 */
[----:B------:R-:W1:Y:S01]  /*7420*/  MUFU.TANH R190, R190 ;  /* 0x000000be00be7308 */ /* 0x000e620000002400 */
[----:B--2---:R-:W-:Y:S02]  /*7430*/  FSEL R153, R153, -INF , P3 ;  /* 0xff80000099997808 */ /* 0x004fe40001800000 */
[----:B------:R-:W-:-:S05]  /*7440*/  ISETP.GT.AND P3, PT, R164, 0x49, PT ;  /* 0x00000049a400780c */ /* 0x000fca0003f64270 */
[----:B------:R-:W-:Y:S08]  /*7450*/  MUFU.TANH R159, R159 ;  /* 0x0000009f009f7308 */ /* 0x000ff00000002400 */
[----:B------:R-:W2:Y:S01]  /*7460*/  MUFU.TANH R191, R191 ;  /* 0x000000bf00bf7308 */ /* 0x000ea20000002400 */
[----:B-1----:R-:W-:Y:S02]  /*7470*/  FSEL R197, R190, -INF , P3 ;  /* 0xff800000bec57808 */ /* 0x002fe40001800000 */
[----:B------:R-:W-:-:S05]  /*7480*/  ISETP.GT.AND P3, PT, R164, 0x51, PT ;  /* 0x00000051a400780c */ /* 0x000fca0003f64270 */
[----:B------:R-:W1:Y:S08]  /*7490*/  MUFU.TANH R162, R162 ;  /* 0x000000a200a27308 */ /* 0x000e700000002400 */
[----:B------:R-:W3:Y:S01]  /*74a0*/  MUFU.TANH R192, R192 ;  /* 0x000000c000c07308 */ /* 0x000ee20000002400 */
[----:B--2---:R-:W-:Y:S02]  /*74b0*/  FSEL R191, R191, -INF , P3 ;  /* 0xff800000bfbf7808 */ /* 0x004fe40001800000 */
[----:B------:R-:W-:-:S05]  /*74c0*/  ISETP.GT.AND P3, PT, R164, 0x59, PT ;  /* 0x00000059a400780c */ /* 0x000fca0003f64270 */
[----:B------:R-:W-:Y:S01]  /*74d0*/  MUFU.TANH R140, R140 ;  /* 0x0000008c008c7308 */ /* 0x000fe20000002400 */
[----:B------:R-:W-:Y:S02]  /*74e0*/  WARPGROUP.DEPBAR.LE gsb0, 0x0 ;  /* 0x00008000000079c5 */ /* 0x000fe40000010000 */
[----:B------:R-:W-:Y:S01]  /*74f0*/  WARPGROUP.ARRIVE ;  /* 0x00000000000079c5 */ /* 0x000fe20000000000 */
[C---:B------:R-:W-:Y:S01]  /*7500*/  FMUL.FTZ R217, R0.reuse, R137 ;  /* 0x0000008900d97220 */ /* 0x040fe20000410000 */
[----:B------:R-:W-:Y:S01]  /*7510*/  FMNMX.FTZ R137, R9, R166, !PT ;  /* 0x000000a609897209 */ /* 0x000fe20007810000 */
[----:B------:R-:W-:Y:S02]  /*7520*/  FMUL.FTZ R219, R0, R141 ;  /* 0x0000008d00db7220 */ /* 0x000fe40000410000 */
[----:B------:R-:W-:Y:S01]  /*7530*/  MUFU.TANH R229, R229 ;  /* 0x000000e500e57308 */ /* 0x000fe20000002400 */
[----:B------:R-:W-:Y:S01]  /*7540*/  QGMMA.64x192x32.F32.E4M3.E4M3 R24, R212, gdesc[UR8], R24, gsb0 ;  /* 0x02e00008d4187df3 */ /* 0x000fe20008000818 */
[----:B------:R-:W-:Y:S01]  /*7550*/  FMNMX.FTZ R166, R12, R137, !PT ;  /* 0x000000890ca67209 */ /* 0x000fe20007810000 */
[----:B------:R-:W-:Y:S01]  /*7560*/  UIADD3 UR10, UR14, 0x300, URZ ;  /* 0x000003000e0a7890 */ /* 0x000fe2000fffe03f */
[----:B------:R-:W-:-:S02]  /*7570*/  UMOV UR11, 0xc0000010 ;  /* 0xc0000010000b7882 */ /* 0x000fc40000000000 */
[----:B------:R-:W-:Y:S02]  /*7580*/  FMNMX.FTZ R137, R13, R166, !PT ;  /* 0x000000a60d897209 */ /* 0x000fe40007810000 */
[----:B------:R-:W2:Y:S02]  /*7590*/  MUFU.TANH R217, R217 ;  /* 0x000000d900d97308 */ /* 0x000ea40000002400 */
[----:B------:R-:W-:Y:S02]  /*75a0*/  FMNMX.FTZ R166, R20, R137, !PT ;  /* 0x0000008914a67209 */ /* 0x000fe40007810000 */
[----:B------:R-:W-:Y:S02]  /*75b0*/  FSEL R137, R186, -INF , P2 ;  /* 0xff800000ba897808 */ /* 0x000fe40001000000 */
[----:B------:R-:W-:Y:S02]  /*75c0*/  FMNMX.FTZ R166, R21, R166, !PT ;  /* 0x000000a615a67209 */ /* 0x000fe40007810000 */
[----:B------:R-:W4:Y:S01]  /*75d0*/  MUFU.TANH R219, R219 ;  /* 0x000000db00db7308 */ /* 0x000f220000002400 */
[----:B------:R-:W-:-:S02]  /*75e0*/  ISETP.GT.AND P2, PT, R164, 0x20, PT ;  /* 0x00000020a400780c */ /* 0x000fc40003f44270 */
[----:B------:R-:W-:Y:S02]  /*75f0*/  FMNMX.FTZ R166, R137, R166, !PT ;  /* 0x000000a689a67209 */ /* 0x000fe40007810000 */
[----:B------:R-:W-:Y:S02]  /*7600*/  FSEL R139, R168, -INF , P2 ;  /* 0xff800000a88b7808 */ /* 0x000fe40001000000 */
[----:B------:R-:W-:Y:S01]  /*7610*/  FMNMX.FTZ R166, R187, R166, !PT ;  /* 0x000000a6bba67209 */ /* 0x000fe20007810000 */
[----:B------:R-:W5:Y:S01]  /*7620*/  MUFU.TANH R231, R231 ;  /* 0x000000e700e77308 */ /* 0x000f620000002400 */
[----:B------:R-:W-:Y:S02]  /*7630*/  ISETP.GT.AND P2, PT, R164, 0x28, PT ;  /* 0x00000028a400780c */ /* 0x000fe40003f44270 */
[----:B------:R-:W-:Y:S02]  /*7640*/  FMNMX.FTZ R166, R139, R166, !PT ;  /* 0x000000a68ba67209 */ /* 0x000fe40007810000 */
[----:B------:R-:W-:-:S02]  /*7650*/  FSEL R141, R172, -INF , P2 ;  /* 0xff800000ac8d7808 */ /* 0x000fc40001000000 */
[----:B------:R-:W-:Y:S01]  /*7660*/  FMNMX.FTZ R166, R169, R166, !PT ;  /* 0x000000a6a9a67209 */ /* 0x000fe20007810000 */
[----:B------:R-:W5:Y:S01]  /*7670*/  MUFU.TANH R144, R144 ;  /* 0x0000009000907308 */ /* 0x000f620000002400 */
[----:B------:R-:W-:Y:S02]  /*7680*/  ISETP.GT.AND P2, PT, R164, 0x30, PT ;  /* 0x00000030a400780c */ /* 0x000fe40003f44270 */
[----:B------:R-:W-:Y:S02]  /*7690*/  FMNMX.FTZ R166, R141, R166, !PT ;  /* 0x000000a68da67209 */ /* 0x000fe40007810000 */
[----:B------:R-:W-:Y:S02]  /*76a0*/  FSEL R193, R176, -INF , P2 ;  /* 0xff800000b0c17808 */ /* 0x000fe40001000000 */
[----:B------:R-:W-:Y:S01]  /*76b0*/  FMNMX.FTZ R166, R173, R166, !PT ;  /* 0x000000a6ada67209 */ /* 0x000fe20007810000 */
[----:B------:R-:W5:Y:S01]  /*76c0*/  MUFU.TANH R233, R233 ;  /* 0x000000e900e97308 */ /* 0x000f620000002400 */
        /* <DEDUP_REMOVED lines=14> */
[----:B------:R-:W-:Y:S01]  /*77b0*/  MUFU.TANH R120, R120 ;  /* 0x0000007800787308 */ /* 0x000fe20000002400 */
[----:B------:R-:W-:-:S02]  /*77c0*/  ISETP.GT.AND P2, PT, R164, 0x50, PT ;  /* 0x00000050a400780c */ /* 0x000fc40003f44270 */
[----:B------:R-:W-:Y:S02]  /*77d0*/  FMNMX.FTZ R166, R149, R166, !PT ;  /* 0x000000a695a67209 */ /* 0x000fe40007810000 */
[----:B------:R-:W-:Y:S02]  /*77e0*/  FSEL R159, R159, -INF , P2 ;  /* 0xff8000009f9f7808 */ /* 0x000fe40001000000 */
[----:B------:R-:W-:Y:S01]  /*77f0*/  FMNMX.FTZ R166, R197, R166, !PT ;  /* 0x000000a6c5a67209 */ /* 0x000fe20007810000 */
[----:B------:R-:W-:Y:S01]  /*7800*/  MUFU.TANH R128, R128 ;  /* 0x0000008000807308 */ /* 0x000fe20000002400 */
[----:B------:R-:W-:Y:S02]  /*7810*/  ISETP.GT.AND P2, PT, R164, 0x58, PT ;  /* 0x00000058a400780c */ /* 0x000fe40003f44270 */
[----:B------:R-:W-:Y:S02]  /*7820*/  FMNMX.FTZ R166, R159, R166, !PT ;  /* 0x000000a69fa67209 */ /* 0x000fe40007810000 */
[----:B-1----:R-:W-:-:S02]  /*7830*/  FSEL R199, R162, -INF , P2 ;  /* 0xff800000a2c77808 */ /* 0x002fc40001000000 */
[----:B------:R-:W-:Y:S01]  /*7840*/  FMNMX.FTZ R166, R191, R166, !PT ;  /* 0x000000a6bfa67209 */ /* 0x000fe20007810000 */
[----:B------:R-:W-:Y:S01]  /*7850*/  MUFU.TANH R121, R121 ;  /* 0x0000007900797308 */ /* 0x000fe20000002400 */
[----:B------:R-:W-:Y:S02]  /*7860*/  ISETP.GT.AND P2, PT, R164, 0x60, PT ;  /* 0x00000060a400780c */ /* 0x000fe40003f44270 */
[----:B------:R-:W-:-:S05]  /*7870*/  FMNMX.FTZ R166, R199, R166, !PT ;  /* 0x000000a6c7a67209 */ /* 0x000fca0007810000 */
        /* <DEDUP_REMOVED lines=16> */
[----:B---3--:R-:W-:Y:S01]  /*7980*/  FSEL R213, R192, -INF , P3 ;  /* 0xff800000c0d57808 */ /* 0x008fe20001800000 */
[----:B------:R-:W-:Y:S01]  /*7990*/  WARPGROUP.ARRIVE ;  /* 0x00000000000079c5 */ /* 0x000fe20000000000 */
[----:B------:R-:W-:-:S03]  /*79a0*/  ISETP.GT.AND P3, PT, R164, 0x61, PT ;  /* 0x00000061a400780c */ /* 0x000fc60003f64270 */
[----:B------:R-:W-:Y:S01]  /*79b0*/  MUFU.TANH R183, R183 ;  /* 0x000000b700b77308 */ /* 0x000fe20000002400 */
[----:B------:R-:W-:Y:S02]  /*79c0*/  FSEL R215, R8, -INF , P2 ;  /* 0xff80000008d77808 */ /* 0x000fe40001000000 */
[----:B------:R-:W-:Y:S01]  /*79d0*/  FMNMX.FTZ R166, R213, R166, !PT ;  /* 0x000000a6d5a67209 */ /* 0x000fe20007810000 */
[----:B------:R-:W-:Y:S01]  /*79e0*/  QGMMA.64x192x32.F32.E4M3.E4M3 R24, R208, gdesc[UR8], R24, gsb0 ;  /* 0x02e00008d0187df3 */ /* 0x000fe20008000818 */
[C---:B------:R-:W-:Y:S01]  /*79f0*/  ISETP.GT.AND P2, PT, R164.reuse, 0x68, PT ;  /* 0x00000068a400780c */ /* 0x040fe20003f44270 */
[----:B------:R-:W-:Y:S01]  /*7a00*/  UIADD3 UR10, UR14, 0x480, URZ ;  /* 0x000004800e0a7890 */ /* 0x000fe2000fffe03f */
[----:B--2---:R-:W-:Y:S01]  /*7a10*/  FSEL R217, R217, -INF , P3 ;  /* 0xff800000d9d97808 */ /* 0x004fe20001800000 */
[----:B------:R1:W2:Y:S01]  /*7a20*/  MUFU.TANH R8, R124 ;  /* 0x0000007c00087308 */ /* 0x0002a20000002400 */
[----:B------:R-:W-:Y:S01]  /*7a30*/  FMNMX.FTZ R166, R215, R166, !PT ;  /* 0x000000a6d7a67209 */ /* 0x000fe20007810000 */
[----:B------:R-:W-:Y:S01]  /*7a40*/  UMOV UR11, 0xc0000010 ;  /* 0xc0000010000b7882 */ /* 0x000fe20000000000 */
[----:B------:R-:W-:-:S02]  /*7a50*/  ISETP.GT.AND P3, PT, R164, 0x69, PT ;  /* 0x00000069a400780c */ /* 0x000fc40003f64270 */
[----:B------:R-:W-:Y:S02]  /*7a60*/  FSEL R125, R140, -INF , P2 ;  /* 0xff8000008c7d7808 */ /* 0x000fe40001000000 */
[----:B------:R-:W-:Y:S01]  /*7a70*/  FMNMX.FTZ R166, R217, R166, !PT ;  /* 0x000000a6d9a67209 */ /* 0x000fe20007810000 */
[----:B------:R3:W3:Y:S01]  /*7a80*/  MUFU.TANH R140, R132 ;  /* 0x00000084008c7308 */ /* 0x0006e20000002400 */
[----:B------:R-:W-:Y:S01]  /*7a90*/  ISETP.GT.AND P2, PT, R164, 0x70, PT ;  /* 0x00000070a400780c */ /* 0x000fe20003f44270 */
[C---:B-1----:R-:W-:Y:S01]  /*7aa0*/  FMUL.FTZ R124, R0.reuse, R142 ;  /* 0x0000008e007c7220 */ /* 0x042fe20000410000 */
[----:B----4-:R-:W-:Y:S01]  /*7ab0*/  FSEL R219, R219, -INF , P3 ;  /* 0xff800000dbdb7808 */ /* 0x010fe20001800000 */
[----:B------:R-:W-:Y:S01]  /*7ac0*/  FMUL.FTZ R142, R0, R143 ;  /* 0x0000008f008e7220 */ /* 0x000fe20000410000 */
[----:B------:R-:W-:Y:S02]  /*7ad0*/  FMNMX.FTZ R166, R125, R166, !PT ;  /* 0x000000a67da67209 */ /* 0x000fe40007810000 */
[----:B------:R-:W-:Y:S01]  /*7ae0*/  ISETP.GT.AND P3, PT, R164, 0x71, PT ;  /* 0x00000071a400780c */ /* 0x000fe20003f64270 */
[----:B------:R-:W-:Y:S01]  /*7af0*/  MUFU.TANH R154, R154 ;  /* 0x0000009a009a7308 */ /* 0x000fe20000002400 */
[----:B------:R-:W-:-:S02]  /*7b00*/  FSEL R229, R229, -INF , P2 ;  /* 0xff800000e5e57808 */ /* 0x000fc40001000000 */
[----:B------:R-:W-:Y:S02]  /*7b10*/  FMNMX.FTZ R166, R219, R166, !PT ;  /* 0x000000a6dba67209 */ /* 0x000fe40007810000 */
[C---:B------:R-:W-:Y:S02]  /*7b20*/  ISETP.GT.AND P2, PT, R164.reuse, 0x78, PT ;  /* 0x00000078a400780c */ /* 0x040fe40003f44270 */
[----:B-----5:R-:W-:Y:S01]  /*7b30*/  FSEL R231, R231, -INF , P3 ;  /* 0xff800000e7e77808 */ /* 0x020fe20001800000 */
[----:B------:R-:W-:Y:S01]  /*7b40*/  MUFU.TANH R155, R155 ;  /* 0x0000009b009b7308 */ /* 0x000fe20000002400 */
[----:B------:R-:W-:Y:S02]  /*7b50*/  FMNMX.FTZ R166, R229, R166, !PT ;  /* 0x000000a6e5a67209 */ /* 0x000fe40007810000 */
[----:B------:R-:W-:Y:S02]  /*7b60*/  ISETP.GT.AND P3, PT, R164, 0x79, PT ;  /* 0x00000079a400780c */ /* 0x000fe40003f64270 */
[----:B------:R-:W-:Y:S01]  /*7b70*/  FSEL R129, R144, -INF , P2 ;  /* 0xff80000090817808 */ /* 0x000fe20001000000 */
[----:B------:R-:W-:Y:S01]  /*7b80*/  FMUL.FTZ R144, R0, R133 ;  /* 0x0000008500907220 */ /* 0x000fe20000410000 */
[----:B------:R-:W-:Y:S01]  /*7b90*/  FMNMX.FTZ R166, R231, R166, !PT ;  /* 0x000000a6e7a67209 */ /* 0x000fe20007810000 */
[----:B------:R-:W-:Y:S01]  /*7ba0*/  MUFU.TANH R157, R157 ;  /* 0x0000009d009d7308 */ /* 0x000fe20000002400 */
[----:B------:R-:W-:-:S02]  /*7bb0*/  ISETP.GT.AND P2, PT, R164, 0x80, PT ;  /* 0x00000080a400780c */ /* 0x000fc40003f44270 */
[----:B------:R-:W-:Y:S02]  /*7bc0*/  FSEL R233, R233, -INF , P3 ;  /* 0xff800000e9e97808 */ /* 0x000fe40001800000 */
[----:B------:R-:W-:Y:S02]  /*7bd0*/  FMNMX.FTZ R166, R129, R166, !PT ;  /* 0x000000a681a67209 */ /* 0x000fe40007810000 */
[C---:B------:R-:W-:Y:S01]  /*7be0*/  ISETP.GT.AND P3, PT, R164.reuse, 0x81, PT ;  /* 0x00000081a400780c */ /* 0x040fe20003f64270 */
[----:B------:R-:W1:Y:S01]  /*7bf0*/  MUFU.TANH R144, R144 ;  /* 0x0000009000907308 */ /* 0x000e620000002400 */
[----:B------:R-:W-:Y:S02]  /*7c00*/  FSEL R235, R235, -INF , P2 ;  /* 0xff800000ebeb7808 */ /* 0x000fe40001000000 */
[----:B------:R-:W-:Y:S02]  /*7c10*/  FMNMX.FTZ R166, R233, R166, !PT ;  /* 0x000000a6e9a67209 */ /* 0x000fe40007810000 */
[----:B------:R-:W-:-:S02]  /*7c20*/  ISETP.GT.AND P2, PT, R164, 0x88, PT ;  /* 0x00000088a400780c */ /* 0x000fc40003f44270 */
[----:B------:R-:W-:Y:S01]  /*7c30*/  FSEL R237, R237, -INF , P3 ;  /* 0xff800000eded7808 */ /* 0x000fe20001800000 */
[----:B------:R-:W4:Y:S01]  /*7c40*/  MUFU.TANH R158, R158 ;  /* 0x0000009e009e7308 */ /* 0x000f220000002400 */
[----:B------:R-:W-:Y:S02]  /*7c50*/  FMNMX.FTZ R166, R235, R166, !PT ;  /* 0x000000a6eba67209 */ /* 0x000fe40007810000 */
[----:B------:R-:W-:Y:S02]  /*7c60*/  ISETP.GT.AND P3, PT, R164, 0x89, PT ;  /* 0x00000089a400780c */ /* 0x000fe40003f64270 */
[----:B--2---:R-:W-:Y:S02]  /*7c70*/  FSEL R133, R8, -INF , P2 ;  /* 0xff80000008857808 */ /* 0x004fe40001000000 */
[----:B------:R-:W-:Y:S01]  /*7c80*/  FMNMX.FTZ R166, R237, R166, !PT ;  /* 0x000000a6eda67209 */ /* 0x000fe20007810000 */
[----:B------:R-:W2:Y:S01]  /*7c90*/  MUFU.TANH R160, R160 ;  /* 0x000000a000a07308 */ /* 0x000ea20000002400 */
[----:B------:R-:W-:-:S02]  /*7ca0*/  ISETP.GT.AND P2, PT, R164, 0x90, PT ;  /* 0x00000090a400780c */ /* 0x000fc40003f44270 */
[----:B------:R-:W-:Y:S02]  /*7cb0*/  FSEL R8, R120, -INF , P3 ;  /* 0xff80000078087808 */ /* 0x000fe40001800000 */
[----:B------:R-:W-:Y:S02]  /*7cc0*/  FMNMX.FTZ R166, R133, R166, !PT ;  /* 0x000000a685a67209 */ /* 0x000fe40007810000 */
[----:B------:R-:W-:Y:S01]  /*7cd0*/  ISETP.GT.AND P3, PT, R164, 0x91, PT ;  /* 0x00000091a400780c */ /* 0x000fe20003f64270 */
[----:B------:R-:W5:Y:S01]  /*7ce0*/  MUFU.TANH R161, R161 ;  /* 0x000000a100a17308 */ /* 0x000f620000002400 */
[----:B------:R-:W-:Y:S02]  /*7cf0*/  FSEL R128, R128, -INF , P2 ;  /* 0xff80000080807808 */ /* 0x000fe40001000000 */
[----:B------:R-:W-:Y:S02]  /*7d00*/  FMNMX.FTZ R166, R8, R166, !PT ;  /* 0x000000a608a67209 */ /* 0x000fe40007810000 */
[----:B---3--:R-:W-:-:S02]  /*7d10*/  FSEL R132, R121, -INF , P3 ;  /* 0xff80000079847808 */ /* 0x008fc40001800000 */
[----:B------:R-:W-:Y:S01]  /*7d20*/  ISETP.GT.AND P2, PT, R164, 0x98, PT ;  /* 0x00000098a400780c */ /* 0x000fe20003f44270 */
[----:B------:R-:W3:Y:S01]  /*7d30*/  MUFU.TANH R163, R163 ;  /* 0x000000a300a37308 */ /* 0x000ee20000002400 */
[----:B------:R-:W-:Y:S02]  /*7d40*/  FMNMX.FTZ R121, R128, R166, !PT ;  /* 0x000000a680797209 */ /* 0x000fe40007810000 */
[C---:B------:R-:W-:Y:S01]  /*7d50*/  ISETP.GT.AND P3, PT, R164.reuse, 0x99, PT ;  /* 0x00000099a400780c */ /* 0x040fe20003f64270 */
[----:B------:R-:W-:Y:S01]  /*7d60*/  VIADD R164, R164, 0x8 ;  /* 0x00000008a4a47836 */ /* 0x000fe20000000000 */
[----:B------:R-:W-:Y:S02]  /*7d70*/  FSEL R140, R140, -INF , P2 ;  /* 0xff8000008c8c7808 */ /* 0x000fe40001000000 */
[----:B------:R-:W-:Y:S01]  /*7d80*/  FMNMX.FTZ R121, R132, R121, !PT ;  /* 0x0000007984797209 */ /* 0x000fe20007810000 */
[----:B------:R-:W3:Y:S01]  /*7d90*/  MUFU.TANH R165, R165 ;  /* 0x000000a500a57308 */ /* 0x000ee20000002400 */
[----:B-1----:R-:W-:Y:S01]  /*7da0*/  FSEL R143, R144, -INF , P3 ;  /* 0xff800000908f7808 */ /* 0x002fe20001800000 */
[----:B------:R-:W-:Y:S01]  /*7db0*/  FMUL.FTZ R144, R0, R146 ;  /* 0x0000009200907220 */ /* 0x000fe20000410000 */
[----:B------:R-:W-:Y:S01]  /*7dc0*/  FMNMX.FTZ R120, R140, R121, !PT ;  /* 0x000000798c787209 */ /* 0x000fe20007810000 */
[C---:B------:R-:W-:Y:S01]  /*7dd0*/  FMUL.FTZ R146, R0.reuse, R147 ;  /* 0x0000009300927220 */ /* 0x040fe20000410000 */
[----:B------:R-:W-:Y:S01]  /*7de0*/  FMUL.FTZ R147, R0, R150 ;  /* 0x0000009600937220 */ /* 0x000fe20000410000 */
[----:B------:R-:W-:-:S02]  /*7df0*/  ISETP.GT.AND P3, PT, R164, RZ, PT ;  /* 0x000000ffa400720c */ /* 0x000fc40003f64270 */
[----:B------:R-:W-:Y:S01]  /*7e00*/  FMNMX.FTZ R120, R143, R120, !PT ;  /* 0x000000788f787209 */ /* 0x000fe20007810000 */
[----:B------:R-:W1:Y:S01]  /*7e10*/  MUFU.TANH R136, R136 ;  /* 0x0000008800887308 */ /* 0x000e620000002400 */
[----:B------:R-:W-:Y:S02]  /*7e20*/  ISETP.GT.AND P4, PT, R164, 0x1, PT ;  /* 0x00000001a400780c */ /* 0x000fe40003f84270 */
[----:B------:R-:W-:Y:S01]  /*7e30*/  FSEL R10, R10, -INF , P3 ;  /* 0xff8000000a0a7808 */ /* 0x000fe20001800000 */
[----:B------:R-:W4:Y:S01]  /*7e40*/  SHFL.BFLY PT, R121, R120, 0x2, 0x1f ;  /* 0x0c401f0078797f89 */ /* 0x000f2200000e0000 */
[----:B------:R-:W-:Y:S02]  /*7e50*/  ISETP.GT.AND P3, PT, R164, 0x8, PT ;  /* 0x00000008a400780c */ /* 0x000fe40003f64270 */
[----:B------:R-:W-:Y:S01]  /*7e60*/  FSEL R11, R11, -INF , P4 ;  /* 0xff8000000b0b7808 */ /* 0x000fe20002000000 */
[----:B------:R-:W1:Y:S01]  /*7e70*/  MUFU.TANH R138, R138 ;  /* 0x0000008a008a7308 */ /* 0x000e620000002400 */
[----:B------:R-:W-:-:S02]  /*7e80*/  FMNMX.FTZ R162, R10, R7, !PT ;  /* 0x000000070aa27209 */ /* 0x000fc40007810000 */
[C---:B------:R-:W-:Y:S02]  /*7e90*/  ISETP.GT.AND P4, PT, R164.reuse, 0x9, PT ;  /* 0x00000009a400780c */ /* 0x040fe40003f84270 */
[----:B------:R-:W-:Y:S02]  /*7ea0*/  FMNMX.FTZ R162, R11, R162, !PT ;  /* 0x000000a20ba27209 */ /* 0x000fe40007810000 */
[----:B------:R-:W-:Y:S01]  /*7eb0*/  FSEL R15, R15, -INF , P4 ;  /* 0xff8000000f0f7808 */ /* 0x000fe20002000000 */
[----:B------:R-:W1:Y:S01]  /*7ec0*/  MUFU.TANH R124, R124 ;  /* 0x0000007c007c7308 */ /* 0x000e620000002400 */
[----:B------:R-:W-:-:S04]  /*7ed0*/  ISETP.GT.AND P4, PT, R164, 0x11, PT ;  /* 0x00000011a400780c */ /* 0x000fc80003f84270 */
[----:B------:R-:W-:Y:S02]  /*7ee0*/  FSEL R185, R185, -INF , P4 ;  /* 0xff800000b9b97808 */ /* 0x000fe40002000000 */
[----:B------:R-:W-:Y:S01]  /*7ef0*/  ISETP.GT.AND P4, PT, R164, 0x19, PT ;  /* 0x00000019a400780c */ /* 0x000fe20003f84270 */
[----:B------:R-:W1:Y:S03]  /*7f00*/  MUFU.TANH R142, R142 ;  /* 0x0000008e008e7308 */ /* 0x000e660000002400 */
[----:B------:R-:W-:Y:S02]  /*7f10*/  FSEL R189, R189, -INF , P4 ;  /* 0xff800000bdbd7808 */ /* 0x000fe40002000000 */
[----:B----4-:R-:W-:Y:S02]  /*7f20*/  FMNMX.FTZ R150, R120, R121, !PT ;  /* 0x0000007978967209 */ /* 0x010fe40007810000 */
[----:B------:R-:W4:Y:S01]  /*7f30*/  LDC R120, c[0x0][0x988] ;  /* 0x00026200ff787b82 */ /* 0x000f220000000800 */
[----:B------:R-:W-:Y:S01]  /*7f40*/  ISETP.GT.AND P4, PT, R164, 0x21, PT ;  /* 0x00000021a400780c */ /* 0x000fe20003f84270 */
[----:B------:R-:W1:Y:S01]  /*7f50*/  MUFU.TANH R144, R144 ;  /* 0x0000009000907308 */ /* 0x000e620000002400 */
[----:B------:R-:W2:Y:S02]  /*7f60*/  SHFL.BFLY PT, R121, R150, 0x1, 0x1f ;  /* 0x0c201f0096797f89 */ /* 0x000ea400000e0000 */
[----:B------:R-:W-:-:S02]  /*7f70*/  FSEL R171, R171, -INF , P4 ;  /* 0xff800000abab7808 */ /* 0x000fc40002000000 */
[----:B------:R-:W-:-:S03]  /*7f80*/  ISETP.GT.AND P4, PT, R164, 0x29, PT ;  /* 0x00000029a400780c */ /* 0x000fc60003f84270 */
[----:B------:R-:W1:Y:S01]  /*7f90*/  MUFU.TANH R146, R146 ;  /* 0x0000009200927308 */ /* 0x000e620000002400 */
[----:B------:R-:W-:Y:S02]  /*7fa0*/  FSEL R175, R175, -INF , P4 ;  /* 0xff800000afaf7808 */ /* 0x000fe40002000000 */
[----:B------:R-:W-:-:S04]  /*7fb0*/  ISETP.GT.AND P4, PT, R164, 0x31, PT ;  /* 0x00000031a400780c */ /* 0x000fc80003f84270 */
[----:B------:R-:W-:Y:S01]  /*7fc0*/  FSEL R179, R179, -INF , P4 ;  /* 0xff800000b3b37808 */ /* 0x000fe20002000000 */
[----:B------:R-:W1:Y:S01]  /*7fd0*/  MUFU.TANH R147, R147 ;  /* 0x0000009300937308 */ /* 0x000e620000002400 */
[----:B------:R-:W-:-:S04]  /*7fe0*/  ISETP.GT.AND P4, PT, R164, 0x39, PT ;  /* 0x00000039a400780c */ /* 0x000fc80003f84270 */
[----:B------:R-:W-:Y:S02]  /*7ff0*/  FSEL R183, R183, -INF , P4 ;  /* 0xff800000b7b77808 */ /* 0x000fe40002000000 */
[----:B------:R-:W-:Y:S01]  /*8000*/  ISETP.GT.AND P4, PT, R164, 0x41, PT ;  /* 0x00000041a400780c */ /* 0x000fe20003f84270 */
[----:B------:R-:W1:Y:S01]  /*8010*/  MUFU.TANH R148, R148 ;  /* 0x0000009400947308 */ /* 0x000e620000002400 */
[----:B--2---:R-:W-:Y:S01]  /*8020*/  FMNMX.FTZ R121, R150, R121, !PT ;  /* 0x0000007996797209 */ /* 0x004fe20007810000 */
[----:B------:R-:W-:Y:S01]  /*8030*/  FMUL.FTZ R150, R0, R134 ;  /* 0x0000008600967220 */ /* 0x000fe20000410000 */
[----:B------:R-:W-:Y:S02]  /*8040*/  FSEL R155, R155, -INF , P4 ;  /* 0xff8000009b9b7808 */ /* 0x000fe40002000000 */
[C---:B------:R-:W-:Y:S01]  /*8050*/  FSETP.NEU.FTZ.AND P2, PT, R121.reuse, -INF , PT ;  /* 0xff8000007900780b */ /* 0x040fe20003f5d000 */
[----:B----4-:R-:W-:-:S01]  /*8060*/  FFMA.FTZ R134, R121, R120, -8 ;  /* 0xc100000079867423 */ /* 0x010fc20000010078 */
[----:B------:R-:W-:Y:S01]  /*8070*/  ISETP.GT.AND P4, PT, R164, 0x49, PT ;  /* 0x00000049a400780c */ /* 0x000fe20003f84270 */
[----:B------:R-:W2:Y:S03]  /*8080*/  MUFU.TANH R122, R122 ;  /* 0x0000007a007a7308 */ /* 0x000ea60000002400 */
[----:B------:R-:W-:-:S05]  /*8090*/  FSEL R134, R134, RZ, P2 ;  /* 0x000000ff86867208 */ /* 0x000fca0001000000 */
[-CC-:B------:R-:W-:Y:S01]  /*80a0*/  FFMA.FTZ R152, R9, R120.reuse, -R134.reuse ;  /* 0x0000007809987223 */ /* 0x180fe20000010886 */
[----:B------:R-:W-:-:S01]  /*80b0*/  FFMA.FTZ R9, R12, R120, -R134 ;  /* 0x000000780c097223 */ /* 0x000fc20000010886 */
[-CC-:B------:R-:W-:Y:S01]  /*80c0*/  FFMA.FTZ R12, R13, R120.reuse, -R134.reuse ;  /* 0x000000780d0c7223 */ /* 0x180fe20000010886 */
[----:B------:R-:W-:-:S01]  /*80d0*/  FFMA.FTZ R13, R20, R120, -R134 ;  /* 0x00000078140d7223 */ /* 0x000fc20000010886 */
[-CC-:B------:R-:W-:Y:S01]  /*80e0*/  FFMA.FTZ R20, R21, R120.reuse, -R134.reuse ;  /* 0x0000007815147223 */ /* 0x180fe20000010886 */
[----:B------:R-:W-:-:S01]  /*80f0*/  FFMA.FTZ R21, R137, R120, -R134 ;  /* 0x0000007889157223 */ /* 0x000fc20000010886 */
[----:B------:R-:W-:Y:S01]  /*8100*/  FSEL R137, R14, -INF , P3 ;  /* 0xff8000000e897808 */ /* 0x000fe20001800000 */
[----:B------:R-:W-:-:S01]  /*8110*/  FFMA.FTZ R14, R139, R120, -R134 ;  /* 0x000000788b0e7223 */ /* 0x000fc20000010886 */
[----:B------:R-:W-:Y:S01]  /*8120*/  ISETP.GT.AND P3, PT, R164, 0x10, PT ;  /* 0x00000010a400780c */ /* 0x000fe20003f64270 */
[----:B------:R-:W-:-:S01]  /*8130*/  FFMA.FTZ R135, R167, R120, -R134 ;  /* 0x00000078a7877223 */ /* 0x000fc20000010886 */
[----:B------:R-:W-:Y:S01]  /*8140*/  FMNMX.FTZ R162, R137, R162, !PT ;  /* 0x000000a289a27209 */ /* 0x000fe20007810000 */
[----:B------:R-:W-:-:S01]  /*8150*/  FFMA.FTZ R167, R169, R120, -R134 ;  /* 0x00000078a9a77223 */ /* 0x000fc20000010886 */
[----:B------:R-:W-:Y:S01]  /*8160*/  FSEL R139, R184, -INF , P3 ;  /* 0xff800000b88b7808 */ /* 0x000fe20001800000 */
[----:B------:R-:W-:-:S01]  /*8170*/  FFMA.FTZ R156, R187, R120, -R134 ;  /* 0x00000078bb9c7223 */ /* 0x000fc20000010886 */
[----:B------:R-:W-:Y:S01]  /*8180*/  FMNMX.FTZ R162, R15, R162, !PT ;  /* 0x000000a20fa27209 */ /* 0x000fe20007810000 */
[----:B------:R-:W-:-:S01]  /*8190*/  FFMA.FTZ R172, R193, R120, -R134 ;  /* 0x00000078c1ac7223 */ /* 0x000fc20000010886 */
[----:B------:R-:W-:Y:S01]  /*81a0*/  ISETP.GT.AND P3, PT, R164, 0x18, PT ;  /* 0x00000018a400780c */ /* 0x000fe20003f64270 */
[----:B------:R-:W4:Y:S01]  /*81b0*/  MUFU.TANH R123, R123 ;  /* 0x0000007b007b7308 */ /* 0x000f220000002400 */
[----:B------:R-:W-:Y:S01]  /*81c0*/  FMNMX.FTZ R162, R139, R162, !PT ;  /* 0x000000a28ba27209 */ /* 0x000fe20007810000 */
[-CC-:B------:R-:W-:Y:S01]  /*81d0*/  FFMA.FTZ R141, R141, R120.reuse, -R134.reuse ;  /* 0x000000788d8d7223 */ /* 0x180fe20000010886 */
[----:B------:R-:W-:Y:S01]  /*81e0*/  FSEL R169, R188, -INF , P3 ;  /* 0xff800000bca97808 */ /* 0x000fe20001800000 */
[--C-:B------:R-:W-:Y:S01]  /*81f0*/  FFMA.FTZ R177, R177, R120, -R134.reuse ;  /* 0x00000078b1b17223 */ /* 0x100fe20000010886 */
[----:B------:R-:W-:Y:S01]  /*8200*/  FMNMX.FTZ R162, R185, R162, !PT ;  /* 0x000000a2b9a27209 */ /* 0x000fe20007810000 */
[--C-:B------:R-:W-:Y:S01]  /*8210*/  FFMA.FTZ R145, R145, R120, -R134.reuse ;  /* 0x0000007891917223 */ /* 0x100fe20000010886 */
        /* <DEDUP_REMOVED lines=9> */
[----:B------:R5:W-:Y:S01]  /*82b0*/  MUFU.EX2 R162, R170 ;  /* 0x000000aa00a27308 */ /* 0x000be20000000800 */
[----:B------:R-:W-:Y:S01]  /*82c0*/  FMNMX.FTZ R166, R187, R166, !PT ;  /* 0x000000a6bba67209 */ /* 0x000fe20007810000 */
[-CC-:B------:R-:W-:Y:S01]  /*82d0*/  FFMA.FTZ R191, R191, R120.reuse, -R134.reuse ;  /* 0x00000078bfbf7223 */ /* 0x180fe20000010886 */
[----:B------:R-:W-:Y:S01]  /*82e0*/  FSEL R173, R174, -INF , P3 ;  /* 0xff800000aead7808 */ /* 0x000fe20001800000 */
[--C-:B------:R-:W-:Y:S01]  /*82f0*/  FFMA.FTZ R174, R217, R120, -R134.reuse ;  /* 0x00000078d9ae7223 */ /* 0x100fe20000010886 */
[----:B------:R-:W-:Y:S01]  /*8300*/  FMNMX.FTZ R168, R171, R166, !PT ;  /* 0x000000a6aba87209 */ /* 0x000fe20007810000 */
[----:B------:R-:W-:Y:S01]  /*8310*/  FFMA.FTZ R213, R213, R120, -R134 ;  /* 0x00000078d5d57223 */ /* 0x000fe20000010886 */
[----:B------:R-:W-:Y:S01]  /*8320*/  ISETP.GT.AND P3, PT, R164, 0x30, PT ;  /* 0x00000030a400780c */ /* 0x000fe20003f64270 */
[----:B------:R-:W-:-:S02]  /*8330*/  WARPGROUP.DEPBAR.LE gsb0, 0x0 ;  /* 0x00008000000079c5 */ /* 0x000fc40000010000 */
[----:B------:R-:W-:Y:S01]  /*8340*/  FMNMX.FTZ R168, R173, R168, !PT ;  /* 0x000000a8ada87209 */ /* 0x000fe20007810000 */
[--C-:B-----5:R-:W-:Y:S01]  /*8350*/  FFMA.FTZ R170, R195, R120, -R134.reuse ;  /* 0x00000078c3aa7223 */ /* 0x120fe20000010886 */
[----:B------:R-:W-:Y:S01]  /*8360*/  FSEL R193, R178, -INF , P3 ;  /* 0xff800000b2c17808 */ /* 0x000fe20001800000 */
[----:B------:R-:W-:Y:S01]  /*8370*/  WARPGROUP.ARRIVE ;  /* 0x00000000000079c5 */ /* 0x000fe20000000000 */
[----:B------:R-:W-:Y:S01]  /*8380*/  FMNMX.FTZ R168, R175, R168, !PT ;  /* 0x000000a8afa87209 */ /* 0x000fe20007810000 */
[----:B------:R-:W5:Y:S01]  /*8390*/  MUFU.TANH R127, R127 ;  /* 0x0000007f007f7308 */ /* 0x000f620000002400 */
[----:B------:R-:W-:Y:S01]  /*83a0*/  ISETP.GT.AND P3, PT, R164, 0x38, PT ;  /* 0x00000038a400780c */ /* 0x000fe20003f64270 */
[--C-:B------:R-:W-:Y:S01]  /*83b0*/  FFMA.FTZ R125, R125, R120, -R134.reuse ;  /* 0x000000787d7d7223 */ /* 0x100fe20000010886 */
[----:B------:R-:W-:Y:S01]  /*83c0*/  FMNMX.FTZ R168, R193, R168, !PT ;  /* 0x000000a8c1a87209 */ /* 0x000fe20007810000 */
[----:B------:R-:W-:Y:S01]  /*83d0*/  QGMMA.64x192x32.F32.E4M3.E4M3 R24, R204, gdesc[UR8], R24, gsb0 ;  /* 0x02e00008cc187df3 */ /* 0x000fe20008000818 */
[----:B------:R-:W-:Y:S01]  /*83e0*/  FSEL R209, R182, -INF , P3 ;  /* 0xff800000b6d17808 */ /* 0x000fe20001800000 */
[--C-:B------:R-:W-:Y:S01]  /*83f0*/  FFMA.FTZ R129, R129, R120, -R134.reuse ;  /* 0x0000007881817223 */ /* 0x100fe20000010886 */
[----:B------:R-:W-:Y:S01]  /*8400*/  FMNMX.FTZ R168, R179, R168, !PT ;  /* 0x000000a8b3a87209 */ /* 0x000fe20007810000 */
[----:B------:R-:W5:Y:S01]  /*8410*/  MUFU.TANH R130, R130 ;  /* 0x0000008200827308 */ /* 0x000f620000002400 */
[----:B------:R-:W-:Y:S01]  /*8420*/  ISETP.GT.AND P3, PT, R164, 0x40, PT ;  /* 0x00000040a400780c */ /* 0x000fe20003f64270 */
[--C-:B------:R-:W-:Y:S01]  /*8430*/  FFMA.FTZ R133, R133, R120, -R134.reuse ;  /* 0x0000007885857223 */ /* 0x100fe20000010886 */
[----:B------:R-:W-:Y:S01]  /*8440*/  FMNMX.FTZ R168, R209, R168, !PT ;  /* 0x000000a8d1a87209 */ /* 0x000fe20007810000 */
[-CC-:B------:R-:W-:Y:S01]  /*8450*/  FFMA.FTZ R8, R8, R120.reuse, -R134.reuse ;  /* 0x0000007808087223 */ /* 0x180fe20000010886 */
[----:B------:R-:W-:Y:S01]  /*8460*/  FSEL R211, R154, -INF , P3 ;  /* 0xff8000009ad37808 */ /* 0x000fe20001800000 */
[--C-:B------:R-:W-:Y:S01]  /*8470*/  FFMA.FTZ R154, R181, R120, -R134.reuse ;  /* 0x00000078b59a7223 */ /* 0x100fe20000010886 */
[----:B------:R-:W-:Y:S01]  /*8480*/  FMNMX.FTZ R168, R183, R168, !PT ;  /* 0x000000a8b7a87209 */ /* 0x000fe20007810000 */
[----:B------:R-:W5:Y:S01]  /*8490*/  MUFU.TANH R131, R131 ;  /* 0x0000008300837308 */ /* 0x000f620000002400 */
[----:B------:R-:W-:Y:S01]  /*84a0*/  ISETP.GT.AND P3, PT, R164, 0x48, PT ;  /* 0x00000048a400780c */ /* 0x000fe20003f64270 */
[--C-:B------:R-:W-:Y:S01]  /*84b0*/  FFMA.FTZ R128, R128, R120, -R134.reuse ;  /* 0x0000007880807223 */ /* 0x100fe20000010886 */
[----:B------:R-:W-:Y:S01]  /*84c0*/  FMNMX.FTZ R168, R211, R168, !PT ;  /* 0x000000a8d3a87209 */ /* 0x000fe20007810000 */
[----:B------:R-:W-:Y:S01]  /*84d0*/  FFMA.FTZ R143, R143, R120, -R134 ;  /* 0x000000788f8f7223 */ /* 0x000fe20000010886 */
[----:B------:R-:W-:Y:S01]  /*84e0*/  FSEL R157, R157, -INF , P3 ;  /* 0xff8000009d9d7808 */ /* 0x000fe20001800000 */
[----:B------:R-:W-:Y:S01]  /*84f0*/  UIADD3 UR10, UR14, 0x600, URZ ;  /* 0x000006000e0a7890 */ /* 0x000fe2000fffe03f */
[----:B------:R-:W-:Y:S01]  /*8500*/  FMNMX.FTZ R168, R155, R168, !PT ;  /* 0x000000a89ba87209 */ /* 0x000fe20007810000 */
[----:B------:R-:W5:Y:S01]  /*8510*/  MUFU.TANH R150, R150 ;  /* 0x0000009600967308 */ /* 0x000f620000002400 */
[----:B------:R-:W-:Y:S01]  /*8520*/  ISETP.GT.AND P3, PT, R164, 0x50, PT ;  /* 0x00000050a400780c */ /* 0x000fe20003f64270 */
[----:B------:R-:W-:Y:S01]  /*8530*/  UMOV UR11, 0xc0000010 ;  /* 0xc0000010000b7882 */ /* 0x000fe20000000000 */
[----:B------:R-:W-:-:S02]  /*8540*/  FSEL R181, R158, -INF , P4 ;  /* 0xff8000009eb57808 */ /* 0x000fc40002000000 */
[----:B------:R-:W-:Y:S02]  /*8550*/  FMNMX.FTZ R168, R157, R168, !PT ;  /* 0x000000a89da87209 */ /* 0x000fe40007810000 */
[----:B------:R-:W-:Y:S01]  /*8560*/  ISETP.GT.AND P4, PT, R164, 0x51, PT ;  /* 0x00000051a400780c */ /* 0x000fe20003f84270 */
[----:B------:R3:W-:Y:S01]  /*8570*/  MUFU.EX2 R158, R170 ;  /* 0x000000aa009e7308 */ /* 0x0007e20000000800 */
[----:B------:R-:W-:Y:S01]  /*8580*/  FSEL R195, R160, -INF , P3 ;  /* 0xff800000a0c37808 */ /* 0x000fe20001800000 */
[--C-:B------:R-:W-:Y:S01]  /*8590*/  FFMA.FTZ R160, R197, R120, -R134.reuse ;  /* 0x00000078c5a07223 */ /* 0x100fe20000010886 */
[----:B------:R-:W-:Y:S02]  /*85a0*/  FMNMX.FTZ R168, R181, R168, !PT ;  /* 0x000000a8b5a87209 */ /* 0x000fe40007810000 */
[C---:B------:R-:W-:Y:S02]  /*85b0*/  ISETP.GT.AND P3, PT, R164.reuse, 0x58, PT ;  /* 0x00000058a400780c */ /* 0x040fe40003f64270 */
[----:B------:R-:W-:Y:S01]  /*85c0*/  FSEL R161, R161, -INF , P4 ;  /* 0xff800000a1a17808 */ /* 0x000fe20002000000 */
[----:B------:R1:W-:Y:S01]  /*85d0*/  MUFU.EX2 R166, R172 ;  /* 0x000000ac00a67308 */ /* 0x0003e20000000800 */
[----:B------:R-:W-:Y:S01]  /*85e0*/  FMNMX.FTZ R168, R195, R168, !PT ;  /* 0x000000a8c3a87209 */ /* 0x000fe20007810000 */
[----:B---3--:R-:W-:Y:S01]  /*85f0*/  FFMA.FTZ R170, R159, R120, -R134 ;  /* 0x000000789faa7223 */ /* 0x008fe20000010886 */
[----:B------:R-:W-:-:S02]  /*8600*/  ISETP.GT.AND P4, PT, R164, 0x59, PT ;  /* 0x00000059a400780c */ /* 0x000fc40003f84270 */
[----:B------:R-:W-:Y:S02]  /*8610*/  FSEL R163, R163, -INF , P3 ;  /* 0xff800000a3a37808 */ /* 0x000fe40001800000 */
[----:B------:R-:W-:Y:S01]  /*8620*/  FMNMX.FTZ R168, R161, R168, !PT ;  /* 0x000000a8a1a87209 */ /* 0x000fe20007810000 */
[----:B------:R-:W3:Y:S01]  /*8630*/  MUFU.TANH R151, R151 ;  /* 0x0000009700977308 */ /* 0x000ee20000002400 */
[C---:B------:R-:W-:Y:S01]  /*8640*/  ISETP.GT.AND P3, PT, R164.reuse, 0x60, PT ;  /* 0x00000060a400780c */ /* 0x040fe20003f64270 */
[----:B-1----:R-:W-:Y:S01]  /*8650*/  FFMA.FTZ R172, R215, R120, -R134 ;  /* 0x00000078d7ac7223 */ /* 0x002fe20000010886 */
[----:B------:R-:W-:Y:S02]  /*8660*/  FSEL R165, R165, -INF , P4 ;  /* 0xff800000a5a57808 */ /* 0x000fe40002000000 */
[----:B------:R-:W-:Y:S02]  /*8670*/  FMNMX.FTZ R168, R163, R168, !PT ;  /* 0x000000a8a3a87209 */ /* 0x000fe40007810000 */
[----:B------:R-:W-:Y:S01]  /*8680*/  ISETP.GT.AND P4, PT, R164, 0x61, PT ;  /* 0x00000061a400780c */ /* 0x000fe20003f84270 */
[----:B------:R-:W-:Y:S01]  /*8690*/  MUFU.EX2 R135, R135 ;  /* 0x0000008700877308 */ /* 0x000fe20000000800 */
[----:B------:R-:W-:-:S02]  /*86a0*/  FSEL R136, R136, -INF , P3 ;  /* 0xff80000088887808 */ /* 0x000fc40001800000 */
[----:B------:R-:W-:Y:S02]  /*86b0*/  FMNMX.FTZ R168, R165, R168, !PT ;  /* 0x000000a8a5a87209 */ /* 0x000fe40007810000 */
[----:B------:R-:W-:Y:S02]  /*86c0*/  ISETP.GT.AND P3, PT, R164, 0x68, PT ;  /* 0x00000068a400780c */ /* 0x000fe40003f64270 */
[----:B------:R-:W-:Y:S01]  /*86d0*/  FSEL R197, R138, -INF , P4 ;  /* 0xff8000008ac57808 */ /* 0x000fe20002000000 */
[----:B------:R-:W-:Y:S01]  /*86e0*/  MUFU.EX2 R152, R152 ;  /* 0x0000009800987308 */ /* 0x000fe20000000800 */
[----:B------:R-:W-:Y:S02]  /*86f0*/  FMNMX.FTZ R168, R136, R168, !PT ;  /* 0x000000a888a87209 */ /* 0x000fe40007810000 */
[----:B------:R-:W-:Y:S02]  /*8700*/  ISETP.GT.AND P4, PT, R164, 0x69, PT ;  /* 0x00000069a400780c */ /* 0x000fe40003f84270 */
[----:B------:R-:W-:-:S02]  /*8710*/  FSEL R124, R124, -INF , P3 ;  /* 0xff8000007c7c7808 */ /* 0x000fc40001800000 */
[----:B------:R-:W-:Y:S01]  /*8720*/  FMNMX.FTZ R168, R197, R168, !PT ;  /* 0x000000a8c5a87209 */ /* 0x000fe20007810000 */
[----:B------:R-:W-:Y:S01]  /*8730*/  MUFU.EX2 R138, R160 ;  /* 0x000000a0008a7308 */ /* 0x000fe20000000800 */
[----:B------:R-:W-:Y:S02]  /*8740*/  ISETP.GT.AND P3, PT, R164, 0x70, PT ;  /* 0x00000070a400780c */ /* 0x000fe40003f64270 */
[----:B------:R-:W-:Y:S02]  /*8750*/  FSEL R159, R142, -INF , P4 ;  /* 0xff8000008e9f7808 */ /* 0x000fe40002000000 */
[----:B------:R-:W-:Y:S02]  /*8760*/  FMNMX.FTZ R168, R124, R168, !PT ;  /* 0x000000a87ca87209 */ /* 0x000fe40007810000 */
[----:B------:R-:W-:Y:S01]  /*8770*/  ISETP.GT.AND P4, PT, R164, 0x71, PT ;  /* 0x00000071a400780c */ /* 0x000fe20003f84270 */
[----:B------:R1:W-:Y:S01]  /*8780*/  MUFU.EX2 R142, R170 ;  /* 0x000000aa008e7308 */ /* 0x0003e20000000800 */
[----:B------:R-:W-:-:S02]  /*8790*/  FSEL R144, R144, -INF , P3 ;  /* 0xff80000090907808 */ /* 0x000fc40001800000 */
[----:B------:R-:W-:Y:S02]  /*87a0*/  FMNMX.FTZ R168, R159, R168, !PT ;  /* 0x000000a89fa87209 */ /* 0x000fe40007810000 */
[----:B------:R-:W-:Y:S02]  /*87b0*/  ISETP.GT.AND P3, PT, R164, 0x78, PT ;  /* 0x00000078a400780c */ /* 0x000fe40003f64270 */
[----:B------:R-:W-:Y:S01]  /*87c0*/  FSEL R146, R146, -INF , P4 ;  /* 0xff80000092927808 */ /* 0x000fe20002000000 */
[----:B------:R-:W-:Y:S01]  /*87d0*/  MUFU.EX2 R9, R9 ;  /* 0x0000000900097308 */ /* 0x000fe20000000800 */
[----:B------:R-:W-:Y:S01]  /*87e0*/  FMNMX.FTZ R168, R144, R168, !PT ;  /* 0x000000a890a87209 */ /* 0x000fe20007810000 */
[----:B-1----:R-:W-:Y:S01]  /*87f0*/  FFMA.FTZ R170, R199, R120, -R134 ;  /* 0x00000078c7aa7223 */ /* 0x002fe20000010886 */
        /* <DEDUP_REMOVED lines=9> */
[----:B--2---:R-:W-:-:S02]  /*8890*/  FSEL R122, R122, -INF , P3 ;  /* 0xff8000007a7a7808 */ /* 0x004fc40001800000 */
[----:B------:R-:W-:Y:S02]  /*88a0*/  FMNMX.FTZ R168, R199, R168, !PT ;  /* 0x000000a8c7a87209 */ /* 0x000fe40007810000 */
[----:B----4-:R-:W-:Y:S02]  /*88b0*/  FSEL R160, R123, -INF , P4 ;  /* 0xff8000007ba07808 */ /* 0x010fe40002000000 */
[----:B------:R-:W-:Y:S01]  /*88c0*/  ISETP.GT.AND P3, PT, R164, 0x88, PT ;  /* 0x00000088a400780c */ /* 0x000fe20003f64270 */
[----:B------:R-:W-:Y:S01]  /*88d0*/  MUFU.EX2 R13, R13 ;  /* 0x0000000d000d7308 */ /* 0x000fe20000000800 */
[----:B------:R-:W-:Y:S02]  /*88e0*/  FMNMX.FTZ R123, R122, R168, !PT ;  /* 0x000000a87a7b7209 */ /* 0x000fe40007810000 */
[----:B------:R-:W-:Y:S02]  /*88f0*/  ISETP.GT.AND P4, PT, R164, 0x89, PT ;  /* 0x00000089a400780c */ /* 0x000fe40003f84270 */
[----:B------:R-:W-:-:S02]  /*8900*/  FSEL R126, R126, -INF , P3 ;  /* 0xff8000007e7e7808 */ /* 0x000fc40001800000 */
[----:B------:R-:W-:Y:S01]  /*8910*/  FMNMX.FTZ R123, R160, R123, !PT ;  /* 0x0000007ba07b7209 */ /* 0x000fe20007810000 */
[----:B------:R-:W-:Y:S01]  /*8920*/  MUFU.EX2 R20, R20 ;  /* 0x0000001400147308 */ /* 0x000fe20000000800 */
[----:B------:R-:W-:Y:S02]  /*8930*/  ISETP.GT.AND P3, PT, R164, 0x90, PT ;  /* 0x00000090a400780c */ /* 0x000fe40003f64270 */
[----:B-----5:R-:W-:Y:S02]  /*8940*/  FSEL R215, R127, -INF , P4 ;  /* 0xff8000007fd77808 */ /* 0x020fe40002000000 */
[----:B------:R-:W-:Y:S02]  /*8950*/  FMNMX.FTZ R168, R126, R123, !PT ;  /* 0x0000007b7ea87209 */ /* 0x000fe40007810000 */
[----:B------:R-:W-:Y:S01]  /*8960*/  ISETP.GT.AND P4, PT, R164, 0x91, PT ;  /* 0x00000091a400780c */ /* 0x000fe20003f84270 */
[----:B------:R2:W-:Y:S01]  /*8970*/  MUFU.EX2 R127, R172 ;  /* 0x000000ac007f7308 */ /* 0x0005e20000000800 */
[----:B------:R-:W-:-:S02]  /*8980*/  FSEL R130, R130, -INF , P3 ;  /* 0xff80000082827808 */ /* 0x000fc40001800000 */
[----:B------:R-:W-:Y:S02]  /*8990*/  FMNMX.FTZ R123, R215, R168, !PT ;  /* 0x000000a8d77b7209 */ /* 0x000fe40007810000 */
[----:B------:R-:W-:Y:S02]  /*89a0*/  ISETP.GT.AND P3, PT, R164, 0x98, PT ;  /* 0x00000098a400780c */ /* 0x000fe40003f64270 */
[----:B------:R-:W-:Y:S01]  /*89b0*/  FSEL R131, R131, -INF , P4 ;  /* 0xff80000083837808 */ /* 0x000fe20002000000 */
[----:B------:R4:W-:Y:S01]  /*89c0*/  MUFU.EX2 R168, R174 ;  /* 0x000000ae00a87308 */ /* 0x0009e20000000800 */
[----:B-1----:R-:W-:Y:S01]  /*89d0*/  FMNMX.FTZ R170, R130, R123, !PT ;  /* 0x0000007b82aa7209 */ /* 0x002fe20007810000 */
[-CC-:B--2---:R-:W-:Y:S01]  /*89e0*/  FFMA.FTZ R172, R235, R120.reuse, -R134.reuse ;  /* 0x00000078ebac7223 */ /* 0x184fe20000010886 */
[----:B------:R-:W-:Y:S01]  /*89f0*/  ISETP.GT.AND P4, PT, R164, 0x99, PT ;  /* 0x00000099a400780c */ /* 0x000fe20003f84270 */
[-CC-:B------:R-:W-:Y:S01]  /*8a00*/  FFMA.FTZ R164, R229, R120.reuse, -R134.reuse ;  /* 0x00000078e5a47223 */ /* 0x180fe20000010886 */
[----:B------:R-:W-:Y:S01]  /*8a10*/  FSEL R217, R150, -INF , P3 ;  /* 0xff80000096d97808 */ /* 0x000fe20001800000 */
[--C-:B------:R-:W-:Y:S01]  /*8a20*/  FFMA.FTZ R150, R219, R120, -R134.reuse ;  /* 0x00000078db967223 */ /* 0x100fe20000010886 */
[----:B------:R-:W-:Y:S01]  /*8a30*/  FMNMX.FTZ R170, R131, R170, !PT ;  /* 0x000000aa83aa7209 */ /* 0x000fe20007810000 */
[-CC-:B------:R-:W-:Y:S01]  /*8a40*/  FFMA.FTZ R219, R231, R120.reuse, -R134.reuse ;  /* 0x00000078e7db7223 */ /* 0x180fe20000010886 */
[----:B---3--:R-:W-:Y:S01]  /*8a50*/  FSEL R151, R151, -INF , P4 ;  /* 0xff80000097977808 */ /* 0x008fe20002000000 */
[--C-:B------:R-:W-:Y:S01]  /*8a60*/  FFMA.FTZ R231, R132, R120, -R134.reuse ;  /* 0x0000007884e77223 */ /* 0x100fe20000010886 */
[----:B------:R-:W-:Y:S01]  /*8a70*/  FMNMX.FTZ R170, R217, R170, !PT ;  /* 0x000000aad9aa7209 */ /* 0x000fe20007810000 */
[-CC-:B------:R-:W-:Y:S01]  /*8a80*/  FFMA.FTZ R229, R237, R120.reuse, -R134.reuse ;  /* 0x00000078ede57223 */ /* 0x180fe20000010886 */
[----:B------:R-:W-:-:S01]  /*8a90*/  FFMA.FTZ R132, R140, R120, -R134 ;  /* 0x000000788c847223 */ /* 0x000fc20000010886 */
[----:B------:R-:W-:Y:S01]  /*8aa0*/  MUFU.EX2 R21, R21 ;  /* 0x0000001500157308 */ /* 0x000fe20000000800 */
[----:B------:R-:W-:Y:S01]  /*8ab0*/  FMNMX.FTZ R123, R151, R170, !PT ;  /* 0x000000aa977b7209 */ /* 0x000fe20007810000 */
[----:B------:R-:W-:Y:S01]  /*8ac0*/  FFMA.FTZ R170, R233, R120, -R134 ;  /* 0x00000078e9aa7223 */ /* 0x000fe20000010886 */
[----:B------:R-:W-:-:S03]  /*8ad0*/  FSEL R233, R121, RZ, P2 ;  /* 0x000000ff79e97208 */ /* 0x000fc60001000000 */
[----:B----4-:R-:W1:Y:S02]  /*8ae0*/  SHFL.BFLY PT, R174, R123, 0x2, 0x1f ;  /* 0x0c401f007bae7f89 */ /* 0x010e6400000e0000 */
[----:B------:R-:W-:-:S01]  /*8af0*/  FADD.FTZ R233, -R233, R6 ;  /* 0x00000006e9e97221 */ /* 0x000fc20000010100 */
[----:B------:R-:W-:Y:S03]  /*8b00*/  MUFU.EX2 R156, R156 ;  /* 0x0000009c009c7308 */ /* 0x000fe60000000800 */
[----:B------:R-:W-:-:S05]  /*8b10*/  FMUL.FTZ R6, R233, R120 ;  /* 0x00000078e9067220 */ /* 0x000fca0000410000 */
[----:B------:R-:W-:Y:S08]  /*8b20*/  MUFU.EX2 R14, R14 ;  /* 0x0000000e000e7308 */ /* 0x000ff00000000800 */
[----:B------:R-:W2:Y:S01]  /*8b30*/  MUFU.EX2 R6, R6 ;  /* 0x0000000600067308 */ /* 0x000ea20000000800 */
[----:B-1----:R-:W-:-:S07]  /*8b40*/  FMNMX.FTZ R174, R123, R174, !PT ;  /* 0x000000ae7bae7209 */ /* 0x002fce0007810000 */
[----:B------:R-:W-:Y:S01]  /*8b50*/  MUFU.EX2 R167, R167 ;  /* 0x000000a700a77308 */ /* 0x000fe20000000800 */
[----:B------:R-:W1:Y:S07]  /*8b60*/  SHFL.BFLY PT, R123, R174, 0x1, 0x1f ;  /* 0x0c201f00ae7b7f89 */ /* 0x000e6e00000e0000 */
[----:B------:R-:W-:Y:S08]  /*8b70*/  MUFU.EX2 R141, R141 ;  /* 0x0000008d008d7308 */ /* 0x000ff00000000800 */
[----:B------:R-:W-:Y:S08]  /*8b80*/  MUFU.EX2 R177, R177 ;  /* 0x000000b100b17308 */ /* 0x000ff00000000800 */
[----:B------:R-:W-:Y:S01]  /*8b90*/  MUFU.EX2 R145, R145 ;  /* 0x0000009100917308 */ /* 0x000fe20000000800 */
[----:B-1----:R-:W-:Y:S01]  /*8ba0*/  FMNMX.FTZ R123, R174, R123, !PT ;  /* 0x0000007bae7b7209 */ /* 0x002fe20007810000 */
[----:B------:R-:W-:-:S02]  /*8bb0*/  WARPGROUP.DEPBAR.LE gsb0, 0x0 ;  /* 0x00008000000079c5 */ /* 0x000fc40000010000 */
[----:B------:R-:W-:Y:S01]  /*8bc0*/  WARPGROUP.ARRIVE ;  /* 0x00000000000079c5 */ /* 0x000fe20000000000 */
[C---:B------:R-:W-:Y:S01]  /*8bd0*/  FSETP.NEU.FTZ.AND P2, PT, R123.reuse, -INF , PT ;  /* 0xff8000007b00780b */ /* 0x040fe20003f5d000 */
[----:B------:R-:W-:-:S02]  /*8be0*/  FFMA.FTZ R134, R123, R120, -8 ;  /* 0xc10000007b867423 */ /* 0x000fc40000010078 */
[----:B------:R-:W-:Y:S01]  /*8bf0*/  MUFU.EX2 R154, R154 ;  /* 0x0000009a009a7308 */ /* 0x000fe20000000800 */
[----:B------:R-:W-:Y:S01]  /*8c00*/  FSEL R188, R123, RZ, P2 ;  /* 0x000000ff7bbc7208 */ /* 0x000fe20001000000 */
[----:B------:R-:W-:Y:S01]  /*8c10*/  QGMMA.64x192x32.F32.E4M3.E4M3 R24, R200, gdesc[UR8], R24, gsb0 ;  /* 0x02e00008c8187df3 */ /* 0x000fe20008000818 */
[----:B------:R-:W-:-:S05]  /*8c20*/  FSEL R134, R134, RZ, P2 ;  /* 0x000000ff86867208 */ /* 0x000fca0001000000 */
[----:B------:R-:W-:Y:S01]  /*8c30*/  MUFU.EX2 R153, R153 ;  /* 0x0000009900997308 */ /* 0x000fe20000000800 */
[----:B------:R-:W-:-:S01]  /*8c40*/  FFMA.FTZ R186, R155, R120, -R134 ;  /* 0x000000789bba7223 */ /* 0x000fc20000010886 */
[----:B------:R-:W-:Y:S01]  /*8c50*/  FADD.FTZ R155, -R188, R7 ;  /* 0x00000007bc9b7221 */ /* 0x000fe20000010100 */
        /* <DEDUP_REMOVED lines=10> */
[----:B--2---:R-:W-:Y:S01]  /*8d00*/  FFMA.FTZ R163, R6, R4, R135 ;  /* 0x0000000406a37223 */ /* 0x004fe20000010087 */
[----:B------:R-:W-:-:S01]  /*8d10*/  FFMA.FTZ R139, R169, R120, -R134 ;  /* 0x00000078a98b7223 */ /* 0x000fc20000010886 */
[-CC-:B------:R-:W-:Y:S01]  /*8d20*/  FFMA.FTZ R176, R189, R120.reuse, -R134.reuse ;  /* 0x00000078bdb07223 */ /* 0x180fe20000010886 */
[----:B------:R-:W-:-:S01]  /*8d30*/  FFMA.FTZ R169, R187, R120, -R134 ;  /* 0x00000078bba97223 */ /* 0x000fc20000010886 */
[----:B------:R-:W1:Y:S01]  /*8d40*/  MUFU.EX2 R155, R155 ;  /* 0x0000009b009b7308 */ /* 0x000e620000000800 */
[----:B------:R-:W-:-:S01]  /*8d50*/  FADD.FTZ R194, R152, R163 ;  /* 0x000000a398c27221 */ /* 0x000fc20000010000 */
[-CC-:B------:R-:W-:Y:S01]  /*8d60*/  FFMA.FTZ R178, R171, R120.reuse, -R134.reuse ;  /* 0x00000078abb27223 */ /* 0x180fe20000010886 */
[----:B------:R-:W-:-:S01]  /*8d70*/  FFMA.FTZ R171, R173, R120, -R134 ;  /* 0x00000078adab7223 */ /* 0x000fc20000010886 */
[-CC-:B------:R-:W-:Y:S01]  /*8d80*/  FFMA.FTZ R180, R175, R120.reuse, -R134.reuse ;  /* 0x00000078afb47223 */ /* 0x180fe20000010886 */
[----:B------:R-:W-:-:S01]  /*8d90*/  FFMA.FTZ R192, R165, R120, -R134 ;  /* 0x00000078a5c07223 */ /* 0x000fc20000010886 */
[-CC-:B------:R-:W-:Y:S01]  /*8da0*/  FFMA.FTZ R173, R193, R120.reuse, -R134.reuse ;  /* 0x00000078c1ad7223 */ /* 0x180fe20000010886 */
[----:B------:R-:W-:-:S01]  /*8db0*/  FFMA.FTZ R182, R179, R120, -R134 ;  /* 0x00000078b3b67223 */ /* 0x000fc20000010886 */
[----:B------:R-:W2:Y:S01]  /*8dc0*/  MUFU.EX2 R11, R11 ;  /* 0x0000000b000b7308 */ /* 0x000ea20000000800 */
[----:B------:R-:W-:-:S01]  /*8dd0*/  FFMA.FTZ R175, R209, R120, -R134 ;  /* 0x00000078d1af7223 */ /* 0x000fc20000010886 */
[-CC-:B------:R-:W-:Y:S01]  /*8de0*/  FFMA.FTZ R184, R183, R120.reuse, -R134.reuse ;  /* 0x00000078b7b87223 */ /* 0x180fe20000010886 */
[----:B------:R-:W-:-:S01]  /*8df0*/  FFMA.FTZ R179, R211, R120, -R134 ;  /* 0x00000078d3b37223 */ /* 0x000fc20000010886 */
[-CC-:B------:R-:W-:Y:S01]  /*8e00*/  FFMA.FTZ R183, R157, R120.reuse, -R134.reuse ;  /* 0x000000789db77223 */ /* 0x180fe20000010886 */
[----:B------:R-:W-:-:S01]  /*8e10*/  FFMA.FTZ R188, R181, R120, -R134 ;  /* 0x00000078b5bc7223 */ /* 0x000fc20000010886 */
[-CC-:B------:R-:W-:Y:S01]  /*8e20*/  FFMA.FTZ R157, R195, R120.reuse, -R134.reuse ;  /* 0x00000078c39d7223 */ /* 0x180fe20000010886 */
[----:B------:R-:W-:-:S01]  /*8e30*/  FFMA.FTZ R136, R136, R120, -R134 ;  /* 0x0000007888887223 */ /* 0x000fc20000010886 */
[----:B------:R-:W3:Y:S01]  /*8e40*/  MUFU.EX2 R137, R137 ;  /* 0x0000008900897308 */ /* 0x000ee20000000800 */
[----:B-1----:R-:W-:-:S01]  /*8e50*/  FFMA.FTZ R4, R155, R3, R10 ;  /* 0x000000039b047223 */ /* 0x002fc2000001000a */
[----:B------:R-:W-:Y:S01]  /*8e60*/  FADD.FTZ R3, R9, R194 ;  /* 0x000000c209037221 */ /* 0x000fe20000010000 */
[----:B------:R-:W-:-:S01]  /*8e70*/  FFMA.FTZ R124, R124, R120, -R134 ;  /* 0x000000787c7c7223 */ /* 0x000fc20000010886 */
[-CC-:B------:R-:W-:Y:S01]  /*8e80*/  FFMA.FTZ R159, R159, R120.reuse, -R134.reuse ;  /* 0x000000789f9f7223 */ /* 0x180fe20000010886 */
[----:B------:R-:W-:-:S01]  /*8e90*/  FFMA.FTZ R144, R144, R120, -R134 ;  /* 0x0000007890907223 */ /* 0x000fc20000010886 */
[-CC-:B------:R-:W-:Y:S01]  /*8ea0*/  FFMA.FTZ R122, R122, R120.reuse, -R134.reuse ;  /* 0x000000787a7a7223 */ /* 0x180fe20000010886 */
[----:B------:R-:W-:-:S01]  /*8eb0*/  FFMA.FTZ R126, R126, R120, -R134 ;  /* 0x000000787e7e7223 */ /* 0x000fc20000010886 */
[----:B------:R-:W1:Y:S01]  /*8ec0*/  MUFU.EX2 R140, R140 ;  /* 0x0000008c008c7308 */ /* 0x000e620000000800 */
[----:B--2---:R-:W-:-:S01]  /*8ed0*/  FADD.FTZ R4, R11, R4 ;  /* 0x000000040b047221 */ /* 0x004fc20000010000 */
[----:B------:R-:W-:-:S02]  /*8ee0*/  IMAD.U32 R189, RZ, RZ, UR55 ;  /* 0x00000037ffbd7e24 */ /* 0x000fc4000f8e00ff */
[----:B------:R-:W-:-:S01]  /*8ef0*/  FFMA.FTZ R130, R130, R120, -R134 ;  /* 0x0000007882827223 */ /* 0x000fc20000010886 */
[----:B------:R-:W-:Y:S02]  /*8f00*/  FFMA.FTZ R131, R131, R120, -R134 ;  /* 0x0000007883837223 */ /* 0x000fe40000010886 */
[----:B------:R-:W-:Y:S01]  /*8f10*/  @!P0 LEA R189, R189, UR37, 0x3 ;  /* 0x00000025bdbd8c11 */ /* 0x000fe2000f8e18ff */
[----:B------:R-:W2:Y:S01]  /*8f20*/  MUFU.EX2 R15, R15 ;  /* 0x0000000f000f7308 */ /* 0x000ea20000000800 */
[----:B---3--:R-:W-:-:S01]  /*8f30*/  FADD.FTZ R163, R137, R4 ;  /* 0x0000000489a37221 */ /* 0x008fc20000010000 */
[----:B------:R-:W-:-:S04]  /*8f40*/  FADD.FTZ R4, R12, R3 ;  /* 0x000000030c047221 */ /* 0x000fc80000010000 */
[----:B------:R-:W-:Y:S02]  /*8f50*/  FADD.FTZ R3, R13, R4 ;  /* 0x000000040d037221 */ /* 0x000fe40000010000 */
[----:B------:R-:W3:Y:S01]  /*8f60*/  MUFU.EX2 R174, R174 ;  /* 0x000000ae00ae7308 */ /* 0x000ee20000000800 */
[----:B-1----:R-:W-:-:S01]  /*8f70*/  FADD.FTZ R194, R140, R163 ;  /* 0x000000a38cc27221 */ /* 0x002fc20000010000 */
[----:B------:R-:W-:-:S04]  /*8f80*/  FADD.FTZ R4, R20, R3 ;  /* 0x0000000314047221 */ /* 0x000fc80000010000 */
[----:B------:R-:W-:Y:S02]  /*8f90*/  FADD.FTZ R3, R21, R4 ;  /* 0x0000000415037221 */ /* 0x000fe40000010000 */
[----:B------:R-:W1:Y:S01]  /*8fa0*/  MUFU.EX2 R139, R139 ;  /* 0x0000008b008b7308 */ /* 0x000e620000000800 */
[----:B--2---:R-:W-:-:S01]  /*8fb0*/  FADD.FTZ R163, R15, R194 ;  /* 0x000000c20fa37221 */ /* 0x004fc20000010000 */
[----:B------:R-:W-:-:S06]  /*8fc0*/  FADD.FTZ R3, R156, R3 ;  /* 0x000000039c037221 */ /* 0x000fcc0000010000 */
[----:B------:R-:W2:Y:S01]  /*8fd0*/  MUFU.EX2 R176, R176 ;  /* 0x000000b000b07308 */ /* 0x000ea20000000800 */
[----:B---3--:R-:W-:-:S01]  /*8fe0*/  FADD.FTZ R194, R174, R163 ;  /* 0x000000a3aec27221 */ /* 0x008fc20000010000 */
[----:B------:R-:W-:-:S06]  /*8ff0*/  FFMA.FTZ R163, R197, R120, -R134 ;  /* 0x00000078c5a37223 */ /* 0x000fcc0000010886 */
[----:B------:R-:W3:Y:S01]  /*9000*/  MUFU.EX2 R169, R169 ;  /* 0x000000a900a97308 */ /* 0x000ee20000000800 */
[----:B-1----:R-:W-:-:S01]  /*9010*/  FADD.FTZ R165, R139, R194 ;  /* 0x000000c28ba57221 */ /* 0x002fc20000010000 */
[----:B------:R-:W-:-:S04]  /*9020*/  FADD.FTZ R194, R14, R3 ;  /* 0x000000030ec27221 */ /* 0x000fc80000010000 */
[----:B------:R-:W-:Y:S02]  /*9030*/  FADD.FTZ R194, R167, R194 ;  /* 0x000000c2a7c27221 */ /* 0x000fe40000010000 */
[----:B------:R-:W1:Y:S01]  /*9040*/  MUFU.EX2 R178, R178 ;  /* 0x000000b200b27308 */ /* 0x000e620000000800 */
[----:B--2---:R-:W-:-:S07]  /*9050*/  FADD.FTZ R4, R176, R165 ;  /* 0x000000a5b0047221 */ /* 0x004fce0000010000 */
[----:B------:R-:W2:Y:S01]  /*9060*/  MUFU.EX2 R171, R171 ;  /* 0x000000ab00ab7308 */ /* 0x000ea20000000800 */
[----:B---3--:R-:W-:-:S07]  /*9070*/  FADD.FTZ R3, R169, R4 ;  /* 0x00000004a9037221 */ /* 0x008fce0000010000 */
        /* <DEDUP_REMOVED lines=10> */
[-CC-:B------:R-:W-:Y:S01]  /*9120*/  FFMA.FTZ R165, R146, R120.reuse, -R134.reuse ;  /* 0x0000007892a57223 */ /* 0x180fe20000010886 */
[----:B------:R-:W-:-:S01]  /*9130*/  FFMA.FTZ R146, R147, R120, -R134 ;  /* 0x0000007893927223 */ /* 0x000fc20000010886 */
[----:B------:R-:W-:-:S04]  /*9140*/  FFMA.FTZ R147, R199, R120, -R134 ;  /* 0x00000078c7937223 */ /* 0x000fc80000010886 */
[----:B------:R-:W3:Y:S01]  /*9150*/  MUFU.EX2 R175, R175 ;  /* 0x000000af00af7308 */ /* 0x000ee20000000800 */
[----:B-1----:R-:W-:-:S07]  /*9160*/  FADD.FTZ R3, R173, R4 ;  /* 0x00000004ad037221 */ /* 0x002fce0000010000 */
        /* <DEDUP_REMOVED lines=16> */
[----:B------:R-:W-:-:S03]  /*9270*/  FADD.FTZ R3, R138, R3 ;  /* 0x000000038a037221 */ /* 0x000fc60000010000 */
        /* <DEDUP_REMOVED lines=8> */
[----:B------:R-:W-:-:S06]  /*9300*/  WARPGROUP.DEPBAR.LE gsb0, 0x0 ;  /* 0x00008000000079c5 */ /* 0x000fcc0000010000 */
[----:B------:R-:W1:Y:S01]  /*9310*/  MUFU.EX2 R161, R161 ;  /* 0x000000a100a17308 */ /* 0x000e620000000800 */
[----:B--2---:R-:W-:-:S04]  /*9320*/  FADD.FTZ R183, R191, R194 ;  /* 0x000000c2bfb77221 */ /* 0x004fc80000010000 */
[----:B------:R-:W-:-:S03]  /*9330*/  FADD.FTZ R160, R148, R183 ;  /* 0x000000b794a07221 */ /* 0x000fc60000010000 */
[----:B------:R-:W2:Y:S01]  /*9340*/  MUFU.EX2 R213, R213 ;  /* 0x000000d500d57308 */ /* 0x000ea20000000800 */
[----:B---3--:R-:W-:-:S07]  /*9350*/  FADD.FTZ R4, R190, R3 ;  /* 0x00000003be047221 */ /* 0x008fce0000010000 */
[----:B------:R-:W3:Y:S01]  /*9360*/  MUFU.EX2 R192, R192 ;  /* 0x000000c000c07308 */ /* 0x000ee20000000800 */
[----:B-1----:R-:W-:-:S07]  /*9370*/  FADD.FTZ R3, R161, R4 ;  /* 0x00000004a1037221 */ /* 0x002fce0000010000 */
[----:B------:R-:W1:Y:S01]  /*9380*/  MUFU.EX2 R136, R136 ;  /* 0x0000008800887308 */ /* 0x000e620000000800 */
[----:B--2---:R-:W-:-:S04]  /*9390*/  FADD.FTZ R160, R213, R160 ;  /* 0x000000a0d5a07221 */ /* 0x004fc80000010000 */
[----:B------:R-:W-:-:S03]  /*93a0*/  FADD.FTZ R183, R127, R160 ;  /* 0x000000a07fb77221 */ /* 0x000fc60000010000 */
[----:B------:R-:W2:Y:S01]  /*93b0*/  MUFU.EX2 R163, R163 ;  /* 0x000000a300a37308 */ /* 0x000ea20000000800 */
[----:B---3--:R-:W-:-:S01]  /*93c0*/  FADD.FTZ R3, R192, R3 ;  /* 0x00000003c0037221 */ /* 0x008fc20000010000 */
[----:B------:R-:W-:Y:S01]  /*93d0*/  FADD.FTZ R160, R168, R183 ;  /* 0x000000b7a8a07221 */ /* 0x000fe20000010000 */
[----:B------:R-:W-:-:S05]  /*93e0*/  FFMA.FTZ R183, R215, R120, -R134 ;  /* 0x00000078d7b77223 */ /* 0x000fca0000010886 */
        /* <DEDUP_REMOVED lines=16> */
[----:B------:R-:W-:-:S05]  /*94f0*/  IADD3 R3, -R230, 0xb, RZ ;  /* 0x0000000be6037810 */ /* 0x000fca0007ffe1ff */
[----:B------:R2:W-:Y:S06]  /*9500*/  BAR.ARV R3, 0x100 ;  /* 0x000400030000751d */ /* 0x0005ec0000002000 */
[----:B------:R-:W4:Y:S01]  /*9510*/  MUFU.EX2 R129, R129 ;  /* 0x0000008100817308 */ /* 0x000f220000000800 */
[----:B---3--:R-:W-:-:S01]  /*9520*/  FADD.FTZ R4, R219, R4 ;  /* 0x00000004db047221 */ /* 0x008fc20000010000 */
[----:B--2---:R-:W-:Y:S02]  /*9530*/  @!P0 VIADD R3, R189, 0x33440 ;  /* 0x00033440bd038836 */ /* 0x004fe40000000000 */
[----:B-1----:R-:W-:-:S01]  /*9540*/  FADD.FTZ R185, R165, R160 ;  /* 0x000000a0a5b97221 */ /* 0x002fc20000010000 */
[-CC-:B------:R-:W-:Y:S01]  /*9550*/  FFMA.FTZ R160, R217, R120.reuse, -R134.reuse ;  /* 0x00000078d9a07223 */ /* 0x180fe20000010886 */
[----:B------:R-:W-:-:S01]  /*9560*/  FFMA.FTZ R134, R151, R120, -R134 ;  /* 0x0000007897867223 */ /* 0x000fc20000010886 */
[----:B------:R-:W-:Y:S01]  /*9570*/  @!P0 PRMT R3, RZ, 0x654, R3 ;  /* 0x00000654ff038816 */ /* 0x000fe20000000003 */
[----:B------:R-:W1:Y:S03]  /*9580*/  MUFU.EX2 R146, R146 ;  /* 0x0000009200927308 */ /* 0x000e660000000800 */
        /* <DEDUP_REMOVED lines=19> */
[----:B------:R-:W2:Y:S01]  /*96c0*/  MUFU.EX2 R183, R183 ;  /* 0x000000b700b77308 */ /* 0x000ea20000000800 */
[----:B----4-:R-:W-:-:S07]  /*96d0*/  FADD.FTZ R4, R126, R185 ;  /* 0x000000b97e047221 */ /* 0x010fce0000010000 */
        /* <DEDUP_REMOVED lines=16> */
[----:B---3--:R-:W-:-:S03]  /*97e0*/  FADD.FTZ R4, R143, R4 ;  /* 0x000000048f047221 */ /* 0x008fc60000010000 */
[----:B-1----:R-:W-:Y:S01]  /*97f0*/  FADD.FTZ R3, R134, R151 ;  /* 0x0000009786037221 */ /* 0x002fe20000010000 */
[----:B------:R-:W-:Y:S06]  /*9800*/  @!P1 BRA `(.L_x_1891) ;  /* 0x0000000000049947 */ /* 0x000fec0003800000 */
[----:B------:R-:W-:Y:S01]  /*9810*/  BPT.TRAP 0x1 ;  /* 0x000000040000795c */ /* 0x000fe20000300000 */
.L_x_1891:
[----:B------:R-:W-:Y:S01]  /*9820*/  ULEA UR10, UR56, UR37, 0x3 ;  /* 0x00000025380a7291 */ /* 0x000fe2000f8e183f */
[----:B------:R-:W-:Y:S01]  /*9830*/  ISETP.LT.AND P2, PT, R5, UR41, PT ;  /* 0x0000002905007c0c */ /* 0x000fe2000bf41270 */
        /* <DEDUP_REMOVED lines=9> */
[----:B------:R-:W-:Y:S01]  /*98d0*/  F2FP.SATFINITE.E4M3.F32.PACK_AB_MERGE_C R139, R174, R15, R139 ;  /* 0x0000000fae8b723e */ /* 0x000fe2000480708b */
        /* <DEDUP_REMOVED lines=33> */
[----:B------:R-:W-:Y:S01]  /*9af0*/  F2FP.SATFINITE.E4M3.F32.PACK_AB_MERGE_C R209, R186, R179, R7 ;  /* 0x000000b3bad1723e */ /* 0x000fe20004807007 */
        /* <DEDUP_REMOVED lines=98> */
[----:B------:R-:W-:-:S02]  /*a120*/  IMAD.MOV.U32 R7, RZ, RZ, R123 ;  /* 0x000000ffff077224 */ /* 0x000fc400078e007b */
[----:B------:R-:W-:Y:S02]  /*a130*/  IMAD.MOV.U32 R6, RZ, RZ, R121 ;  /* 0x000000ffff067224 */ /* 0x000fe400078e0079 */
[----:B------:R-:W-:Y:S02]  /*a140*/  IMAD.MOV.U32 R8, RZ, RZ, R2 ;  /* 0x000000ffff087224 */ /* 0x000fe400078e0002 */
[----:B------:R-:W-:Y:S01]  /*a150*/  IMAD.MOV.U32 R219, RZ, RZ, R139 ;  /* 0x000000ffffdb7224 */ /* 0x000fe200078e008b */
[----:B------:R-:W-:Y:S06]  /*a160*/  @P2 BRA `(.L_x_1892) ;  /* 0xffffffbc00042947 */ /* 0x000fec000383ffff */
[----:B------:R-:W-:Y:S01]  /*a170*/  UMOV UR48, UR55 ;  /* 0x0000003700307c82 */ /* 0x000fe20008000000 */
[----:B------:R-:W-:-:S05]  /*a180*/  UMOV UR45, UR11 ;  /* 0x0000000b002d7c82 */ /* 0x000fca0008000000 */
.L_x_1882:
[----:B------:R-:W-:-:S13]  /*a190*/  ISETP.LE.AND P2, PT, RZ, UR45, PT ;  /* 0x0000002dff007c0c */ /* 0x000fda000bf43270 */
[----:B------:R-:W-:Y:S05]  /*a1a0*/  @!P2 BRA `(.L_x_1893) ;  /* 0x000000380018a947 */ /* 0x000fea0003800000 */
[----:B------:R-:W-:Y:S01]  /*a1b0*/  IMAD.MOV.U32 R6, RZ, RZ, R123 ;  /* 0x000000ffff067224 */ /* 0x000fe200078e007b */
[----:B------:R-:W-:Y:S01]  /*a1c0*/  UMOV UR41, UR48 ;  /* 0x0000003000297c82 */ /* 0x000fe20008000000 */
[----:B------:R-:W-:Y:S02]  /*a1d0*/  IMAD.MOV.U32 R5, RZ, RZ, R121 ;  /* 0x000000ffff057224 */ /* 0x000fe400078e0079 */
[----:B------:R-:W-:-:S07]  /*a1e0*/  IMAD.MOV.U32 R7, RZ, RZ, R2 ;  /* 0x000000ffff077224 */ /* 0x000fce00078e0002 */
.L_x_1903:
[----:B------:R-:W-:Y:S01]  /*a1f0*/  UIADD3 UR48, UR41, 0x1, URZ ;  /* 0x0000000129307890 */ /* 0x000fe2000fffe03f */
[----:B------:R-:W-:-:S03]  /*a200*/  ISETP.NE.AND P3, PT, RZ, UR38, PT ;  /* 0x00000026ff007c0c */ /* 0x000fc6000bf65270 */
[----:B------:R-:W-:-:S04]  /*a210*/  UISETP.NE.AND UP0, UPT, UR48, 0x2, UPT ;  /* 0x000000023000788c */ /* 0x000fc8000bf05270 */
[----:B------:R-:W-:Y:S02]  /*a220*/  USEL UR6, URZ, 0x1, UP0 ;  /* 0x000000013f067887 */ /* 0x000fe40008000000 */
[----:B------:R-:W-:-:S04]  /*a230*/  USEL UR48, UR48, URZ, UP0 ;  /* 0x0000003f30307287 */ /* 0x000fc80008000000 */
[----:B------:R-:W-:Y:S01]  /*a240*/  LOP3.LUT R2, R7, UR6, RZ, 0x3c, !PT ;  /* 0x0000000607027c12 */ /* 0x000fe2000f8e3cff */
[----:B------:R-:W-:Y:S07]  /*a250*/  @P3 BRA `(.L_x_1894) ;  /* 0x0000000000283947 */ /* 0x000fee0003800000 */
[----:B------:R-:W-:Y:S05]  /*a260*/  @!P1 BRA `(.L_x_1895) ;  /* 0x0000000000049947 */ /* 0x000fea0003800000 */
[----:B------:R-:W-:Y:S01]  /*a270*/  BPT.TRAP 0x1 ;  /* 0x000000040000795c */ /* 0x000fe20000300000 */
.L_x_1895:
[----:B------:R-:W-:Y:S01]  /*a280*/  ULEA UR6, UR48, UR37, 0x3 ;  /* 0x0000002530067291 */ /* 0x000fe2000f8e183f */
[----:B------:R-:W-:-:S08]  /*a290*/  SHF.L.U32 R8, R2, 0x1f, RZ ;  /* 0x0000001f02087819 */ /* 0x000fd000000006ff */
[----:B------:R1:W2:Y:S01]  /*a2a0*/  SYNCS.PHASECHK.TRANS64.TRYWAIT P2, [UR6+0x33430], R8 ;  /* 0x03343008ff0075a7 */ /* 0x0002a20008040146 */
[----:B------:R-:W-:Y:S05]  /*a2b0*/  @!P1 BRA `(.L_x_1896) ;  /* 0x0000000000049947 */ /* 0x000fea0003800000 */
[----:B------:R-:W-:Y:S01]  /*a2c0*/  BPT.TRAP 0x1 ;  /* 0x000000040000795c */ /* 0x000fe20000300000 */
.L_x_1896:
[----:B--2---:R-:W-:Y:S05]  /*a2d0*/  @P2 BRA `(.L_x_1894) ;  /* 0x0000000000082947 */ /* 0x004fea0003800000 */
[----:B------:R-:W2:Y:S02]  /*a2e0*/  SYNCS.PHASECHK.TRANS64.TRYWAIT P2, [UR6+0x33430], R8 ;  /* 0x03343008ff0075a7 */ /* 0x000ea40008040146 */
[----:B--2---:R-:W-:Y:S05]  /*a2f0*/  @!P2 BRA `(.L_x_1897) ;  /* 0x0000009c00fca947 */ /* 0x004fea0003800000 */
.L_x_1894:
[----:B--2---:R-:W2:Y:S01]  /*a300*/  S2R R9, SR_TID.X ;  /* 0x0000000000097919 */ /* 0x004ea20000002100 */
[----:B------:R-:W-:Y:S01]  /*a310*/  UIMAD UR49, UR48, 0x780, UR40 ;  /* 0x00000780303178a4 */ /* 0x000fe2000f8e0228 */
[----:B------:R-:W-:Y:S01]  /*a320*/  UMOV UR27, 0x80000020 ;  /* 0x80000020001b7882 */ /* 0x000fe20000000000 */
[----:B------:R-:W-:Y:S02]  /*a330*/  UMOV UR28, UR24 ;  /* 0x00000018001c7c82 */ /* 0x000fe40008000000 */
[----:B------:R-:W-:Y:S01]  /*a340*/  UIADD3 UR30, UR49, 0x80, URZ ;  /* 0x00000080311e7890 */ /* 0x000fe2000fffe03f */
[----:B------:R-:W-:Y:S02]  /*a350*/  UMOV UR29, UR25 ;  /* 0x00000019001d7c82 */ /* 0x000fe40008000000 */
[----:B------:R-:W-:Y:S01]  /*a360*/  UMOV UR26, UR49 ;  /* 0x00000031001a7c82 */ /* 0x000fe20008000000 */
[----:B------:R-:W-:Y:S01]  /*a370*/  UMOV UR31, 0x80000020 ;  /* 0x80000020001f7882 */ /* 0x000fe20000000000 */
[----:B------:R-:W-:Y:S01]  /*a380*/  UIADD3 UR34, UR49, 0x100, URZ ;  /* 0x0000010031227890 */ /* 0x000fe2000fffe03f */
[----:B------:R-:W-:Y:S01]  /*a390*/  UMOV UR32, UR24 ;  /* 0x0000001800207c82 */ /* 0x000fe20008000000 */
[----:B------:R-:W-:Y:S01]  /*a3a0*/  UMOV UR33, UR25 ;  /* 0x0000001900217c82 */ /* 0x000fe20008000000 */
[----:B------:R-:W-:Y:S01]  /*a3b0*/  UMOV UR35, 0x80000020 ;  /* 0x8000002000237882 */ /* 0x000fe20000000000 */
        /* <DEDUP_REMOVED lines=176> */
.L_x_1899:
[----:B------:R-:W-:Y:S01]  /*aec0*/  ULEA UR6, UR41, UR37, 0x3 ;  /* 0x0000002529067291 */ /* 0x000fe2000f8e183f */
[----:B------:R-:W-:-:S08]  /*aed0*/  SHF.L.U32 R7, R7, 0x1f, RZ ;  /* 0x0000001f07077819 */ /* 0x000fd000000006ff */
[----:B------:R1:W2:Y:S01]  /*aee0*/  SYNCS.PHASECHK.TRANS64.TRYWAIT P2, [UR6+0x33450], R7 ;  /* 0x03345007ff0075a7 */ /* 0x0002a20008040146 */
[----:B------:R-:W-:Y:S05]  /*aef0*/  @!P1 BRA `(.L_x_1900) ;  /* 0x0000000000049947 */ /* 0x000fea0003800000 */
[----:B------:R-:W-:Y:S01]  /*af00*/  BPT.TRAP 0x1 ;  /* 0x000000040000795c */ /* 0x000fe20000300000 */
.L_x_1900:
[----:B--2---:R-:W-:Y:S05]  /*af10*/  @P2 BRA `(.L_x_1898) ;  /* 0x0000000000082947 */ /* 0x004fea0003800000 */
[----:B------:R-:W2:Y:S02]  /*af20*/  SYNCS.PHASECHK.TRANS64.TRYWAIT P2, [UR6+0x33450], R7 ;  /* 0x03345007ff0075a7 */ /* 0x000ea40008040146 */
[----:B--2---:R-:W-:Y:S05]  /*af30*/  @!P2 BRA `(.L_x_1901) ;  /* 0x000000940004a947 */ /* 0x004fea0003800000 */
.L_x_1898:
[----:B------:R-:W-:Y:S01]  /*af40*/  UIADD3 UR6, UR37, 0x200, URZ ;  /* 0x0000020025067890 */ /* 0x000fe2000fffe03f */
[----:B------:R-:W-:Y:S01]  /*af50*/  WARPGROUP.ARRIVE ;  /* 0x00000000000079c5 */ /* 0x000fe20000000000 */
[----:B------:R-:W-:Y:S01]  /*af60*/  UMOV UR7, 0xc0000010 ;  /* 0xc000001000077882 */ /* 0x000fe20000000000 */
[----:B------:R-:W-:Y:S01]  /*af70*/  UMOV UR11, 0xc0000010 ;  /* 0xc0000010000b7882 */ /* 0x000fe20000000000 */
[----:B------:R-:W-:Y:S01]  /*af80*/  USHF.R.U32.HI UR6, URZ, 0x4, UR6 ;  /* 0x000000043f067899 */ /* 0x000fe20008011606 */
[C---:B------:R-:W-:Y:S01]  /*af90*/  FMUL.FTZ R9, R0.reuse, R186 ;  /* 0x000000ba00097220 */ /* 0x040fe20000410000 */
[C---:B--2---:R-:W-:Y:S01]  /*afa0*/  FMUL.FTZ R8, R0.reuse, R184 ;  /* 0x000000b800087220 */ /* 0x044fe20000410000 */
[C---:B------:R-:W-:Y:S01]  /*afb0*/  FMUL.FTZ R10, R0.reuse, R187 ;  /* 0x000000bb000a7220 */ /* 0x040fe20000410000 */
[----:B------:R-:W-:Y:S01]  /*afc0*/  ULOP3.LUT UR6, UR6, 0x3fff, URZ, 0xc0, !UPT ;  /* 0x00003fff06067892 */ /* 0x000fe2000f8ec03f */
[C---:B-1----:R-:W-:Y:S01]  /*afd0*/  FMUL.FTZ R7, R0.reuse, R185 ;  /* 0x000000b900077220 */ /* 0x042fe20000410000 */
[C---:B------:R-:W-:Y:S01]  /*afe0*/  FMUL.FTZ R13, R0.reuse, R190 ;  /* 0x000000be000d7220 */ /* 0x040fe20000410000 */
[----:B------:R-:W1:Y:S01]  /*aff0*/  MUFU.TANH R9, R9 ;  /* 0x0000000900097308 */ /* 0x000e620000002400 */
[----:B------:R-:W-:Y:S01]  /*b000*/  ULOP3.LUT UR6, UR6, 0x10000, URZ, 0xfc, !UPT ;  /* 0x0001000006067892 */ /* 0x000fe2000f8efc3f */
[C---:B------:R-:W-:Y:S01]  /*b010*/  FMUL.FTZ R11, R0.reuse, R188 ;  /* 0x000000bc000b7220 */ /* 0x040fe20000410000 */
[C---:B------:R-:W-:Y:S01]  /*b020*/  FMUL.FTZ R14, R0.reuse, R191 ;  /* 0x000000bf000e7220 */ /* 0x040fe20000410000 */
[C---:B------:R-:W-:Y:S01]  /*b030*/  FMUL.FTZ R12, R0.reuse, R189 ;  /* 0x000000bd000c7220 */ /* 0x040fe20000410000 */
[----:B------:R-:W-:Y:S01]  /*b040*/  UIMAD UR6, UR41, 0x780, UR6 ;  /* 0x00000780290678a4 */ /* 0x000fe2000f8e0206 */
[C---:B------:R-:W-:Y:S01]  /*b050*/  FMUL.FTZ R21, R0.reuse, R194 ;  /* 0x000000c200157220 */ /* 0x040fe20000410000 */
[C---:B------:R-:W-:Y:S01]  /*b060*/  FMUL.FTZ R15, R0.reuse, R192 ;  /* 0x000000c0000f7220 */ /* 0x040fe20000410000 */
[----:B------:R-:W2:Y:S01]  /*b070*/  MUFU.TANH R8, R8 ;  /* 0x0000000800087308 */ /* 0x000ea20000002400 */
[----:B------:R-:W-:Y:S01]  /*b080*/  UIADD3 UR10, UR6, 0x180, URZ ;  /* 0x00000180060a7890 */ /* 0x000fe2000fffe03f */
[C---:B------:R-:W-:Y:S01]  /*b090*/  FMUL.FTZ R237, R0.reuse, R154 ;  /* 0x0000009a00ed7220 */ /* 0x040fe20000410000 */
[C---:B------:R-:W-:Y:S01]  /*b0a0*/  FMUL.FTZ R184, R0.reuse, R195 ;  /* 0x000000c300b87220 */ /* 0x040fe20000410000 */
[C---:B------:R-:W-:Y:S01]  /*b0b0*/  FMUL.FTZ R154, R0.reuse, R158 ;  /* 0x0000009e009a7220 */ /* 0x040fe20000410000 */
[C---:B------:R-:W-:Y:S01]  /*b0c0*/  FMUL.FTZ R235, R0.reuse, R152 ;  /* 0x0000009800eb7220 */ /* 0x040fe20000410000 */
[----:B------:R-:W-:Y:S01]  /*b0d0*/  QGMMA.64x192x32.F32.E4M3.E4M3 R24, R216, gdesc[UR4], R24, gsb0 ;  /* 0x02e00004d8187df3 */ /* 0x000fe20008000818 */
[C---:B------:R-:W-:Y:S01]  /*b0e0*/  FMUL.FTZ R158, R0.reuse, R162 ;  /* 0x000000a2009e7220 */ /* 0x040fe20000410000 */
[----:B------:R-:W3:Y:S01]  /*b0f0*/  MUFU.TANH R10, R10 ;  /* 0x0000000a000a7308 */ /* 0x000ee20000002400 */
[C---:B------:R-:W-:Y:S01]  /*b100*/  FMUL.FTZ R152, R0.reuse, R156 ;  /* 0x0000009c00987220 */ /* 0x040fe20000410000 */
[C---:B------:R-:W-:Y:S01]  /*b110*/  FMUL.FTZ R162, R0.reuse, R166 ;  /* 0x000000a600a27220 */ /* 0x040fe20000410000 */
[C---:B------:R-:W-:Y:S01]  /*b120*/  FMUL.FTZ R20, R0.reuse, R193 ;  /* 0x000000c100147220 */ /* 0x040fe20000410000 */
[C---:B------:R-:W-:Y:S01]  /*b130*/  FMUL.FTZ R156, R0.reuse, R160 ;  /* 0x000000a0009c7220 */ /* 0x040fe20000410000 */
[----:B-1----:R-:W-:Y:S01]  /*b140*/  FMNMX.FTZ R166, R9, R6, !PT ;  /* 0x0000000609a67209 */ /* 0x002fe20007810000 */
        /* <DEDUP_REMOVED lines=72> */
[----:B------:R-:W-:Y:S01]  /*b5d0*/  FMUL.FTZ R133, R0, R133 ;  /* 0x0000008500857220 */ /* 0x000fe20000410000 */
[----:B------:R-:W-:Y:S01]  /*b5e0*/  UMOV UR7, 0xc0000010 ;  /* 0xc000001000077882 */ /* 0x000fe20000000000 */
[----:B------:R-:W1:Y:S01]  /*b5f0*/  MUFU.TANH R187, R187 ;  /* 0x000000bb00bb7308 */ /* 0x000e620000002400 */
[----:B--2---:R-:W-:Y:S01]  /*b600*/  FMNMX.FTZ R120, R184, R166, !PT ;  /* 0x000000a6b8787209 */ /* 0x004fe20007810000 */
[----:B------:R-:W-:Y:S01]  /*b610*/  FMUL.FTZ R166, R0, R121 ;  /* 0x0000007900a67220 */ /* 0x000fe20000410000 */
[----:B------:R-:W2:Y:S05]  /*b620*/  S2R R230, SR_TID.X ;  /* 0x0000000000e67919 */ /* 0x000eaa0000002100 */
        /* <DEDUP_REMOVED lines=8> */
[----:B--2---:R-:W-:-:S04]  /*b6b0*/  SHF.R.U32.HI R230, RZ, 0x7, R230 ;  /* 0x00000007ffe67819 */ /* 0x004fc800000116e6 */
[----:B------:R-:W-:Y:S01]  /*b6c0*/  IADD3 R194, -R230, 0xb, RZ ;  /* 0x0000000be6c27810 */ /* 0x000fe20007ffe1ff */
        /* <DEDUP_REMOVED lines=13> */
[----:B-1----:R-:W-:Y:S01]  /*b7a0*/  FMNMX.FTZ R170, R195, R168, !PT ;  /* 0x000000a8c3aa7209 */ /* 0x002fe20007810000 */
[----:B------:R-:W-:-:S06]  /*b7b0*/  FMUL.FTZ R168, R0, R123 ;  /* 0x0000007b00a87220 */ /* 0x000fcc0000410000 */
        /* <DEDUP_REMOVED lines=9> */
[----:B------:R-:W-:Y:S01]  /*b850*/  WARPGROUP.ARRIVE ;  /* 0x00000000000079c5 */ /* 0x000fe20000000000 */
[----:B------:R-:W-:-:S03]  /*b860*/  FMUL.FTZ R219, R0, R128 ;  /* 0x0000008000db7220 */ /* 0x000fc60000410000 */
        /* <DEDUP_REMOVED lines=35> */
[----:B------:R-:W-:Y:S01]  /*baa0*/  MUFU.TANH R162, R162 ;  /* 0x000000a200a27308 */ /* 0x000fe20000002400 */
[----:B-1----:R-:W-:-:S07]  /*bab0*/  FMNMX.FTZ R123, R163, R128, !PT ;  /* 0x00000080a37b7209 */ /* 0x002fce0007810000 */
[----:B------:R-:W1:Y:S01]  /*bac0*/  MUFU.TANH R160, R160 ;  /* 0x000000a000a07308 */ /* 0x000e620000002400 */
[----:B---3--:R-:W-:-:S07]  /*bad0*/  FMNMX.FTZ R121, R161, R120, !PT ;  /* 0x00000078a1797209 */ /* 0x008fce0007810000 */
[----:B------:R-:W-:Y:S08]  /*bae0*/  MUFU.TANH R167, R167 ;  /* 0x000000a700a77308 */ /* 0x000ff00000002400 */
[----:B------:R-:W2:Y:S01]  /*baf0*/  MUFU.TANH R165, R165 ;  /* 0x000000a500a57308 */ /* 0x000ea20000002400 */
[----:B-1----:R-:W-:-:S07]  /*bb00*/  FMNMX.FTZ R120, R160, R121, !PT ;  /* 0x00000079a0787209 */ /* 0x002fce0007810000 */
[----:B------:R-:W-:Y:S08]  /*bb10*/  MUFU.TANH R138, R138 ;  /* 0x0000008a008a7308 */ /* 0x000ff00000002400 */
[----:B------:R-:W1:Y:S01]  /*bb20*/  MUFU.TANH R136, R136 ;  /* 0x0000008800887308 */ /* 0x000e620000002400 */
[----:B--2---:R-:W-:-:S07]  /*bb30*/  FMNMX.FTZ R121, R165, R120, !PT ;  /* 0x00000078a5797209 */ /* 0x004fce0007810000 */
[----:B------:R-:W-:Y:S08]  /*bb40*/  MUFU.TANH R139, R139 ;  /* 0x0000008b008b7308 */ /* 0x000ff00000002400 */
[----:B------:R-:W2:Y:S01]  /*bb50*/  MUFU.TANH R137, R137 ;  /* 0x0000008900897308 */ /* 0x000ea20000002400 */
[----:B-1----:R-:W-:-:S07]  /*bb60*/  FMNMX.FTZ R120, R136, R121, !PT ;  /* 0x0000007988787209 */ /* 0x002fce0007810000 */
[----:B------:R-:W1:Y:S08]  /*bb70*/  MUFU.TANH R142, R142 ;  /* 0x0000008e008e7308 */ /* 0x000e700000002400 */
[----:B------:R3:W-:Y:S01]  /*bb80*/  MUFU.TANH R217, R126 ;  /* 0x0000007e00d97308 */ /* 0x0007e20000002400 */
[----:B--2---:R-:W-:-:S07]  /*bb90*/  FMNMX.FTZ R121, R137, R120, !PT ;  /* 0x0000007889797209 */ /* 0x004fce0007810000 */
[----:B------:R-:W2:Y:S01]  /*bba0*/  MUFU.TANH R140, R140 ;  /* 0x0000008c008c7308 */ /* 0x000ea20000002400 */
[----:B---3--:R-:W-:Y:S01]  /*bbb0*/  FMNMX.FTZ R126, R162, R123, !PT ;  /* 0x0000007ba27e7209 */ /* 0x008fe20007810000 */
[----:B------:R-:W-:Y:S02]  /*bbc0*/  WARPGROUP.DEPBAR.LE gsb0, 0x0 ;  /* 0x00008000000079c5 */ /* 0x000fe40000010000 */
[----:B------:R-:W-:Y:S01]  /*bbd0*/  WARPGROUP.ARRIVE ;  /* 0x00000000000079c5 */ /* 0x000fe20000000000 */
[----:B------:R-:W-:Y:S01]  /*bbe0*/  FMNMX.FTZ R123, R167, R126, !PT ;  /* 0x0000007ea77b7209 */ /* 0x000fe20007810000 */
[----:B------:R-:W-:Y:S02]  /*bbf0*/  FMUL.FTZ R126, R0, R130 ;  /* 0x00000082007e7220 */ /* 0x000fe40000410000 */
[----:B------:R-:W3:Y:S01]  /*bc00*/  MUFU.TANH R143, R143 ;  /* 0x0000008f008f7308 */ /* 0x000ee20000002400 */
[----:B------:R-:W-:Y:S01]  /*bc10*/  FMNMX.FTZ R128, R138, R123, !PT ;  /* 0x0000007b8a807209 */ /* 0x000fe20007810000 */
[----:B------:R-:W-:Y:S01]  /*bc20*/  QGMMA.64x192x32.F32.E4M3.E4M3 R24, R208, gdesc[UR8], R24, gsb0 ;  /* 0x02e00008d0187df3 */ /* 0x000fe20008000818 */
[----:B------:R-:W-:-:S02]  /*bc30*/  UIADD3 UR10, UR6, 0x480, URZ ;  /* 0x00000480060a7890 */ /* 0x000fc4000fffe03f */
[----:B------:R-:W-:Y:S01]  /*bc40*/  FMNMX.FTZ R123, R139, R128, !PT ;  /* 0x000000808b7b7209 */ /* 0x000fe20007810000 */
[----:B------:R-:W-:Y:S01]  /*bc50*/  UMOV UR11, 0xc0000010 ;  /* 0xc0000010000b7882 */ /* 0x000fe20000000000 */
[----:B------:R-:W-:Y:S01]  /*bc60*/  UIADD3 UR6, UR6, 0x600, URZ ;  /* 0x0000060006067890 */ /* 0x000fe2000fffe03f */
[----:B------:R-:W4:Y:S01]  /*bc70*/  MUFU.TANH R141, R141 ;  /* 0x0000008d008d7308 */ /* 0x000f220000002400 */
[----:B-1----:R-:W-:Y:S02]  /*bc80*/  FMNMX.FTZ R128, R142, R123, !PT ;  /* 0x0000007b8e807209 */ /* 0x002fe40007810000 */
[----:B--2---:R-:W-:-:S05]  /*bc90*/  FMNMX.FTZ R120, R140, R121, !PT ;  /* 0x000000798c787209 */ /* 0x004fca0007810000 */
[----:B------:R-:W1:Y:S01]  /*bca0*/  MUFU.TANH R146, R146 ;  /* 0x0000009200927308 */ /* 0x000e620000002400 */
[----:B---3--:R-:W-:Y:S01]  /*bcb0*/  FMNMX.FTZ R123, R143, R128, !PT ;  /* 0x000000808f7b7209 */ /* 0x008fe20007810000 */
[----:B------:R-:W-:-:S06]  /*bcc0*/  FMUL.FTZ R128, R0, R132 ;  /* 0x0000008400807220 */ /* 0x000fcc0000410000 */
[----:B------:R-:W2:Y:S01]  /*bcd0*/  MUFU.TANH R144, R144 ;  /* 0x0000009000907308 */ /* 0x000ea20000002400 */
[----:B----4-:R-:W-:-:S07]  /*bce0*/  FMNMX.FTZ R121, R141, R120, !PT ;  /* 0x000000788d797209 */ /* 0x010fce0007810000 */
        /* <DEDUP_REMOVED lines=22> */
[----:B--2---:R-:W-:-:S04]  /*be50*/  FMNMX.FTZ R120, R168, R123, !PT ;  /* 0x0000007ba8787209 */ /* 0x004fc80007810000 */
[----:B------:R-:W-:-:S03]  /*be60*/  FMNMX.FTZ R120, R217, R120, !PT ;  /* 0x00000078d9787209 */ /* 0x000fc60007810000 */
        /* <DEDUP_REMOVED lines=20> */
[----:B-1----:R-:W-:-:S03]  /*bfb0*/  FMNMX.FTZ R120, R128, R121, !PT ;  /* 0x0000007980787209 */ /* 0x002fc60007810000 */
[----:B------:R-:W1:Y:S01]  /*bfc0*/  SHFL.BFLY PT, R121, R132, 0x2, 0x1f ;  /* 0x0c401f0084797f89 */ /* 0x000e6200000e0000 */
[----:B------:R-:W-:Y:S02]  /*bfd0*/  WARPGROUP.DEPBAR.LE gsb0, 0x0 ;  /* 0x00008000000079c5 */ /* 0x000fe40000010000 */
[----:B------:R-:W-:Y:S01]  /*bfe0*/  WARPGROUP.ARRIVE ;  /* 0x00000000000079c5 */ /* 0x000fe20000000000 */
[----:B--2---:R-:W-:-:S05]  /*bff0*/  FMNMX.FTZ R123, R133, R120, !PT ;  /* 0x00000078857b7209 */ /* 0x004fca0007810000 */
[----:B------:R-:W-:Y:S01]  /*c000*/  QGMMA.64x192x32.F32.E4M3.E4M3 R24, R204, gdesc[UR8], R24, gsb0 ;  /* 0x02e00008cc187df3 */ /* 0x000fe20008000818 */
[----:B------:R-:W2:Y:S01]  /*c010*/  SHFL.BFLY PT, R120, R123, 0x2, 0x1f ;  /* 0x0c401f007b787f89 */ /* 0x000ea200000e0000 */
[----:B-1----:R-:W-:-:S05]  /*c020*/  FMNMX.FTZ R170, R132, R121, !PT ;  /* 0x0000007984aa7209 */ /* 0x002fca0007810000 */
[----:B------:R-:W1:Y:S01]  /*c030*/  SHFL.BFLY PT, R172, R170, 0x1, 0x1f ;  /* 0x0c201f00aaac7f89 */ /* 0x000e6200000e0000 */
[----:B--2---:R-:W-:Y:S02]  /*c040*/  FMNMX.FTZ R134, R123, R120, !PT ;  /* 0x000000787b867209 */ /* 0x004fe40007810000 */
[----:B------:R-:W2:Y:S03]  /*c050*/  LDC R120, c[0x0][0x988] ;  /* 0x00026200ff787b82 */ /* 0x000ea60000000800 */
[----:B------:R-:W3:Y:S01]  /*c060*/  SHFL.BFLY PT, R121, R134, 0x1, 0x1f ;  /* 0x0c201f0086797f89 */ /* 0x000ee200000e0000 */
[----:B-1----:R-:W-:-:S05]  /*c070*/  FMNMX.FTZ R123, R170, R172, !PT ;  /* 0x000000acaa7b7209 */ /* 0x002fca0007810000 */
[----:B------:R-:W-:-:S04]  /*c080*/  FADD.FTZ R213, -R123, R6 ;  /* 0x000000067bd57221 */ /* 0x000fc80000010100 */
[----:B--2---:R-:W-:Y:S01]  /*c090*/  FMUL.FTZ R6, R213, R120 ;  /* 0x00000078d5067220 */ /* 0x004fe20000410000 */
[----:B---3--:R-:W-:-:S05]  /*c0a0*/  FMNMX.FTZ R121, R134, R121, !PT ;  /* 0x0000007986797209 */ /* 0x008fca0007810000 */
[----:B------:R-:W-:Y:S01]  /*c0b0*/  MUFU.EX2 R6, R6 ;  /* 0x0000000600067308 */ /* 0x000fe20000000800 */
[----:B------:R-:W-:-:S01]  /*c0c0*/  FFMA.FTZ R213, R121, R120, -8 ;  /* 0xc100000079d57423 */ /* 0x000fc20000010078 */
[----:B------:R-:W-:-:S03]  /*c0d0*/  FADD.FTZ R5, -R121, R5 ;  /* 0x0000000579057221 */ /* 0x000fc60000010100 */
[-C--:B------:R-:W-:Y:S01]  /*c0e0*/  FFMA.FTZ R170, R195, R120.reuse, -R213 ;  /* 0x00000078c3aa7223 */ /* 0x080fe200000108d5 */
[----:B------:R-:W-:-:S01]  /*c0f0*/  FFMA.FTZ R195, R123, R120, -8 ;  /* 0xc10000007bc37423 */ /* 0x000fc20000010078 */
[-C--:B------:R-:W-:Y:S01]  /*c100*/  FMUL.FTZ R5, R5, R120.reuse ;  /* 0x0000007805057220 */ /* 0x080fe20000410000 */
[----:B------:R-:W-:-:S01]  /*c110*/  FFMA.FTZ R8, R8, R120, -R213 ;  /* 0x0000007808087223 */ /* 0x000fc200000108d5 */
[-C--:B------:R-:W-:Y:S01]  /*c120*/  FFMA.FTZ R7, R7, R120.reuse, -R213 ;  /* 0x0000007807077223 */ /* 0x080fe200000108d5 */
[----:B------:R-:W-:-:S01]  /*c130*/  FFMA.FTZ R9, R9, R120, -R195 ;  /* 0x0000007809097223 */ /* 0x000fc200000108c3 */
[-C--:B------:R-:W-:Y:S01]  /*c140*/  FFMA.FTZ R10, R10, R120.reuse, -R195 ;  /* 0x000000780a0a7223 */ /* 0x080fe200000108c3 */
[----:B------:R-:W-:-:S01]  /*c150*/  FFMA.FTZ R11, R11, R120, -R213 ;  /* 0x000000780b0b7223 */ /* 0x000fc200000108d5 */
[----:B------:R-:W-:Y:S01]  /*c160*/  MUFU.EX2 R5, R5 ;  /* 0x0000000500057308 */ /* 0x000fe20000000800 */
[----:B------:R-:W-:-:S01]  /*c170*/  FFMA.FTZ R13, R13, R120, -R195 ;  /* 0x000000780d0d7223 */ /* 0x000fc200000108c3 */
[-C--:B------:R-:W-:Y:S01]  /*c180*/  FFMA.FTZ R12, R12, R120.reuse, -R213 ;  /* 0x000000780c0c7223 */ /* 0x080fe200000108d5 */
[----:B------:R-:W-:-:S01]  /*c190*/  FFMA.FTZ R14, R14, R120, -R195 ;  /* 0x000000780e0e7223 */ /* 0x000fc200000108c3 */
[-C--:B------:R-:W-:Y:S01]  /*c1a0*/  FFMA.FTZ R15, R15, R120.reuse, -R213 ;  /* 0x000000780f0f7223 */ /* 0x080fe200000108d5 */
[----:B------:R-:W-:-:S01]  /*c1b0*/  FFMA.FTZ R21, R21, R120, -R195 ;  /* 0x0000007815157223 */ /* 0x000fc200000108c3 */
[-C--:B------:R-:W-:Y:S01]  /*c1c0*/  FFMA.FTZ R20, R20, R120.reuse, -R213 ;  /* 0x0000007814147223 */ /* 0x080fe200000108d5 */
[----:B------:R-:W-:-:S01]  /*c1d0*/  FFMA.FTZ R178, R184, R120, -R195 ;  /* 0x00000078b8b27223 */ /* 0x000fc200000108c3 */
[----:B------:R-:W1:Y:S01]  /*c1e0*/  MUFU.EX2 R8, R8 ;  /* 0x0000000800087308 */ /* 0x000e620000000800 */
[----:B------:R-:W-:-:S01]  /*c1f0*/  FFMA.FTZ R132, R185, R120, -R213 ;  /* 0x00000078b9847223 */ /* 0x000fc200000108d5 */
[-C--:B------:R-:W-:Y:S01]  /*c200*/  FFMA.FTZ R180, R187, R120.reuse, -R195 ;  /* 0x00000078bbb47223 */ /* 0x080fe200000108c3 */
[----:B------:R-:W-:-:S01]  /*c210*/  FFMA.FTZ R185, R186, R120, -R213 ;  /* 0x00000078bab97223 */ /* 0x000fc200000108d5 */
[-CC-:B------:R-:W-:Y:S01]  /*c220*/  FFMA.FTZ R190, R155, R120.reuse, -R195.reuse ;  /* 0x000000789bbe7223 */ /* 0x180fe200000108c3 */
[----:B------:R-:W-:-:S01]  /*c230*/  FFMA.FTZ R187, R189, R120, -R195 ;  /* 0x00000078bdbb7223 */ /* 0x000fc200000108c3 */
[-CC-:B------:R-:W-:Y:S01]  /*c240*/  FFMA.FTZ R155, R159, R120.reuse, -R195.reuse ;  /* 0x000000789f9b7223 */ /* 0x180fe200000108c3 */
[----:B------:R-:W-:-:S01]  /*c250*/  FFMA.FTZ R159, R163, R120, -R195 ;  /* 0x00000078a39f7223 */ /* 0x000fc200000108c3 */
[----:B------:R-:W2:Y:S01]  /*c260*/  MUFU.EX2 R9, R9 ;  /* 0x0000000900097308 */ /* 0x000ea20000000800 */
[----:B------:R-:W-:-:S01]  /*c270*/  FFMA.FTZ R163, R167, R120, -R195 ;  /* 0x00000078a7a37223 */ /* 0x000fc200000108c3 */
[-C--:B------:R-:W-:Y:S01]  /*c280*/  FFMA.FTZ R134, R191, R120.reuse, -R213 ;  /* 0x00000078bf867223 */ /* 0x080fe200000108d5 */
[----:B------:R-:W-:-:S01]  /*c290*/  FFMA.FTZ R182, R193, R120, -R195 ;  /* 0x00000078c1b67223 */ /* 0x000fc200000108c3 */
[-C--:B------:R-:W-:Y:S01]  /*c2a0*/  FFMA.FTZ R169, R169, R120.reuse, -R213 ;  /* 0x00000078a9a97223 */ /* 0x080fe200000108d5 */
[----:B------:R-:W-:-:S01]  /*c2b0*/  FFMA.FTZ R171, R171, R120, -R195 ;  /* 0x00000078abab7223 */ /* 0x000fc200000108c3 */
[-C--:B------:R-:W-:Y:S01]  /*c2c0*/  FFMA.FTZ R184, R197, R120.reuse, -R195 ;  /* 0x00000078c5b87223 */ /* 0x080fe200000108c3 */
[----:B------:R-:W-:-:S01]  /*c2d0*/  FFMA.FTZ R173, R173, R120, -R213 ;  /* 0x00000078adad7223 */ /* 0x000fc200000108d5 */
[----:B------:R-:W3:Y:S01]  /*c2e0*/  MUFU.EX2 R7, R7 ;  /* 0x0000000700077308 */ /* 0x000ee20000000800 */
[----:B-1----:R-:W-:-:S01]  /*c2f0*/  FFMA.FTZ R4, R5, R4, R8 ;  /* 0x0000000405047223 */ /* 0x002fc20000010008 */
[-C--:B------:R-:W-:Y:S01]  /*c300*/  FFMA.FTZ R175, R175, R120.reuse, -R195 ;  /* 0x00000078afaf7223 */ /* 0x080fe200000108c3 */
[----:B------:R-:W-:-:S01]  /*c310*/  FFMA.FTZ R172, R199, R120, -R213 ;  /* 0x00000078c7ac7223 */ /* 0x000fc200000108d5 */
[-C--:B------:R-:W-:Y:S01]  /*c320*/  FFMA.FTZ R186, R229, R120.reuse, -R195 ;  /* 0x00000078e5ba7223 */ /* 0x080fe200000108c3 */
[----:B------:R-:W-:-:S01]  /*c330*/  FFMA.FTZ R177, R177, R120, -R213 ;  /* 0x00000078b1b17223 */ /* 0x000fc200000108d5 */
[-C--:B------:R-:W-:Y:S01]  /*c340*/  FFMA.FTZ R179, R179, R120.reuse, -R195 ;  /* 0x00000078b3b37223 */ /* 0x080fe200000108c3 */
[----:B------:R-:W-:-:S01]  /*c350*/  FFMA.FTZ R174, R231, R120, -R213 ;  /* 0x00000078e7ae7223 */ /* 0x000fc200000108d5 */
[----:B------:R-:W1:Y:S01]  /*c360*/  MUFU.EX2 R10, R10 ;  /* 0x0000000a000a7308 */ /* 0x000e620000000800 */
[----:B--2---:R-:W-:-:S01]  /*c370*/  FFMA.FTZ R3, R6, R3, R9 ;  /* 0x0000000306037223 */ /* 0x004fc20000010009 */
[-C--:B------:R-:W-:Y:S01]  /*c380*/  FFMA.FTZ R188, R233, R120.reuse, -R195 ;  /* 0x00000078e9bc7223 */ /* 0x080fe200000108c3 */
[----:B------:R-:W-:-:S01]  /*c390*/  FFMA.FTZ R181, R181, R120, -R213 ;  /* 0x00000078b5b57223 */ /* 0x000fc200000108d5 */
[-C--:B------:R-:W-:Y:S01]  /*c3a0*/  FFMA.FTZ R183, R183, R120.reuse, -R195 ;  /* 0x00000078b7b77223 */ /* 0x080fe200000108c3 */
[----:B------:R-:W-:-:S01]  /*c3b0*/  FFMA.FTZ R176, R235, R120, -R213 ;  /* 0x00000078ebb07223 */ /* 0x000fc200000108d5 */
[-C--:B------:R-:W-:Y:S01]  /*c3c0*/  FFMA.FTZ R189, R237, R120.reuse, -R195 ;  /* 0x00000078edbd7223 */ /* 0x080fe200000108c3 */
[----:B------:R-:W-:-:S01]  /*c3d0*/  FFMA.FTZ R153, R153, R120, -R213 ;  /* 0x0000007899997223 */ /* 0x000fc200000108d5 */
[----:B------:R-:W2:Y:S01]  /*c3e0*/  MUFU.EX2 R11, R11 ;  /* 0x0000000b000b7308 */ /* 0x000ea20000000800 */
[----:B---3--:R-:W-:-:S01]  /*c3f0*/  FADD.FTZ R4, R7, R4 ;  /* 0x0000000407047221 */ /* 0x008fc20000010000 */
[-C--:B------:R-:W-:Y:S01]  /*c400*/  FFMA.FTZ R152, R152, R120.reuse, -R213 ;  /* 0x0000007898987223 */ /* 0x080fe200000108d5 */
[----:B------:R-:W-:-:S01]  /*c410*/  FFMA.FTZ R154, R154, R120, -R195 ;  /* 0x000000789a9a7223 */ /* 0x000fc200000108c3 */
[-CC-:B------:R-:W-:Y:S01]  /*c420*/  FFMA.FTZ R157, R157, R120.reuse, -R213.reuse ;  /* 0x000000789d9d7223 */ /* 0x180fe200000108d5 */
[----:B------:R-:W-:-:S01]  /*c430*/  FFMA.FTZ R156, R156, R120, -R213 ;  /* 0x000000789c9c7223 */ /* 0x000fc200000108d5 */
[-C--:B------:R-:W-:Y:S01]  /*c440*/  FFMA.FTZ R158, R158, R120.reuse, -R195 ;  /* 0x000000789e9e7223 */ /* 0x080fe200000108c3 */
[----:B------:R-:W-:-:S01]  /*c450*/  FFMA.FTZ R161, R161, R120, -R213 ;  /* 0x00000078a1a17223 */ /* 0x000fc200000108d5 */
[----:B------:R-:W3:Y:S01]  /*c460*/  MUFU.EX2 R13, R13 ;  /* 0x0000000d000d7308 */ /* 0x000ee20000000800 */
[----:B-1----:R-:W-:-:S01]  /*c470*/  FADD.FTZ R192, R10, R3 ;  /* 0x000000030ac07221 */ /* 0x002fc20000010000 */
[-C--:B------:R-:W-:Y:S01]  /*c480*/  FFMA.FTZ R160, R160, R120.reuse, -R213 ;  /* 0x00000078a0a07223 */ /* 0x080fe200000108d5 */
[----:B------:R-:W-:-:S01]  /*c490*/  FFMA.FTZ R162, R162, R120, -R195 ;  /* 0x00000078a2a27223 */ /* 0x000fc200000108c3 */
[-CC-:B------:R-:W-:Y:S01]  /*c4a0*/  FFMA.FTZ R165, R165, R120.reuse, -R213.reuse ;  /* 0x00000078a5a57223 */ /* 0x180fe200000108d5 */
[----:B------:R-:W-:-:S01]  /*c4b0*/  FFMA.FTZ R136, R136, R120, -R213 ;  /* 0x0000007888887223 */ /* 0x000fc200000108d5 */
[-C--:B------:R-:W-:Y:S01]  /*c4c0*/  FFMA.FTZ R138, R138, R120.reuse, -R195 ;  /* 0x000000788a8a7223 */ /* 0x080fe200000108c3 */
[----:B------:R-:W-:-:S01]  /*c4d0*/  FFMA.FTZ R137, R137, R120, -R213 ;  /* 0x0000007889897223 */ /* 0x000fc200000108d5 */
[----:B------:R-:W1:Y:S01]  /*c4e0*/  MUFU.EX2 R12, R12 ;  /* 0x0000000c000c7308 */ /* 0x000e620000000800 */
[----:B--2---:R-:W-:-:S01]  /*c4f0*/  FADD.FTZ R3, R11, R4 ;  /* 0x000000040b037221 */ /* 0x004fc20000010000 */
        /* <DEDUP_REMOVED lines=10> */
[-C--:B------:R-:W-:Y:S01]  /*c5a0*/  FFMA.FTZ R147, R147, R120.reuse, -R195 ;  /* 0x0000007893937223 */ /* 0x080fe200000108c3 */
[----:B------:R-:W-:-:S01]  /*c5b0*/  FFMA.FTZ R148, R148, R120, -R213 ;  /* 0x0000007894947223 */ /* 0x000fc200000108d5 */
[-C--:B------:R-:W-:Y:S01]  /*c5c0*/  FFMA.FTZ R150, R150, R120.reuse, -R195 ;  /* 0x0000007896967223 */ /* 0x080fe200000108c3 */
[----:B------:R-:W-:-:S01]  /*c5d0*/  FFMA.FTZ R149, R149, R120, -R213 ;  /* 0x0000007895957223 */ /* 0x000fc200000108d5 */
[----:B------:R-:W3:Y:S01]  /*c5e0*/  MUFU.EX2 R15, R15 ;  /* 0x0000000f000f7308 */ /* 0x000ee20000000800 */
[----:B-1----:R-:W-:-:S01]  /*c5f0*/  FADD.FTZ R4, R12, R3 ;  /* 0x000000030c047221 */ /* 0x002fc20000010000 */
[-C--:B------:R-:W-:Y:S01]  /*c600*/  FFMA.FTZ R151, R151, R120.reuse, -R195 ;  /* 0x0000007897977223 */ /* 0x080fe200000108c3 */
[----:B------:R-:W-:-:S01]  /*c610*/  FFMA.FTZ R164, R164, R120, -R213 ;  /* 0x00000078a4a47223 */ /* 0x000fc200000108d5 */
[-C--:B------:R-:W-:Y:S01]  /*c620*/  FFMA.FTZ R122, R122, R120.reuse, -R195 ;  /* 0x000000787a7a7223 */ /* 0x080fe200000108c3 */
[----:B------:R-:W-:-:S01]  /*c630*/  FFMA.FTZ R191, R166, R120, -R213 ;  /* 0x00000078a6bf7223 */ /* 0x000fc200000108d5 */
[-CC-:B------:R-:W-:Y:S01]  /*c640*/  FFMA.FTZ R124, R124, R120.reuse, -R213.reuse ;  /* 0x000000787c7c7223 */ /* 0x180fe200000108d5 */
        /* <DEDUP_REMOVED lines=13> */
[----:B------:R-:W-:-:S04]  /*c720*/  FFMA.FTZ R135, R135, R120, -R195 ;  /* 0x0000007887877223 */ /* 0x000fc800000108c3 */
        /* <DEDUP_REMOVED lines=10> */
[----:B------:R-:W-:Y:S02]  /*c7d0*/  WARPGROUP.DEPBAR.LE gsb0, 0x0 ;  /* 0x00008000000079c5 */ /* 0x000fe40000010000 */
[----:B------:R-:W-:-:S04]  /*c7e0*/  WARPGROUP.ARRIVE ;  /* 0x00000000000079c5 */ /* 0x000fc80000000000 */
[----:B------:R-:W2:Y:S01]  /*c7f0*/  MUFU.EX2 R134, R134 ;  /* 0x0000008600867308 */ /* 0x000ea20000000800 */
[----:B---3--:R-:W-:-:S01]  /*c800*/  FADD.FTZ R3, R185, R4 ;  /* 0x00000004b9037221 */ /* 0x008fc20000010000 */
[----:B------:R-:W-:Y:S01]  /*c810*/  QGMMA.64x192x32.F32.E4M3.E4M3 R24, R200, gdesc[UR4], R24, gsb0 ;  /* 0x02e00004c8187df3 */ /* 0x000fe20008000818 */
[----:B-1----:R-:W-:-:S05]  /*c820*/  FADD.FTZ R167, R187, R192 ;  /* 0x000000c0bba77221 */ /* 0x002fca0000010000 */
[----:B------:R-:W1:Y:S08]  /*c830*/  MUFU.EX2 R182, R182 ;  /* 0x000000b600b67308 */ /* 0x000e700000000800 */
        /* <DEDUP_REMOVED lines=50> */
[----:B------:R-:W-:-:S06]  /*cb60*/  WARPGROUP.DEPBAR.LE gsb0, 0x0 ;  /* 0x00008000000079c5 */ /* 0x000fcc0000010000 */
[----:B------:R-:W2:Y:S01]  /*cb70*/  MUFU.EX2 R159, R159 ;  /* 0x0000009f009f7308 */ /* 0x000ea20000000800 */
[----:B-1----:R-:W-:-:S01]  /*cb80*/  FADD.FTZ R192, R158, R167 ;  /* 0x000000a79ec07221 */ /* 0x002fc20000010000 */
[----:B------:R-:W-:-:S06]  /*cb90*/  FFMA.FTZ R167, R168, R120, -R195 ;  /* 0x00000078a8a77223 */ /* 0x000fcc00000108c3 */
        /* <DEDUP_REMOVED lines=39> */
[----:B------:R-:W-:-:S05]  /*ce10*/  IMAD.U32 R3, RZ, RZ, UR48 ;  /* 0x00000030ff037e24 */ /* 0x000fca000f8e00ff */
[----:B------:R-:W-:Y:S01]  /*ce20*/  @!P0 LEA R3, R3, UR37, 0x3 ;  /* 0x0000002503038c11 */ /* 0x000fe2000f8e18ff */
[----:B------:R-:W3:Y:S01]  /*ce30*/  MUFU.EX2 R151, R151 ;  /* 0x0000009700977308 */ /* 0x000ee20000000800 */
[----:B--2---:R-:W-:-:S03]  /*ce40*/  FADD.FTZ R192, R150, R193 ;  /* 0x000000c196c07221 */ /* 0x004fc60000010000 */
[----:B------:R-:W-:-:S04]  /*ce50*/  @!P0 VIADD R3, R3, 0x33440 ;  /* 0x0003344003038836 */ /* 0x000fc80000000000 */
[----:B------:R-:W2:Y:S01]  /*ce60*/  MUFU.EX2 R164, R164 ;  /* 0x000000a400a47308 */ /* 0x000ea20000000800 */
[----:B-1----:R-:W-:-:S01]  /*ce70*/  FADD.FTZ R193, R149, R4 ;  /* 0x0000000495c17221 */ /* 0x002fc20000010000 */
[----:B------:R-:W-:Y:S01]  /*ce80*/  @!P0 PRMT R3, RZ, 0x654, R3 ;  /* 0x00000654ff038816 */ /* 0x000fe20000000003 */
[----:B------:R1:W-:Y:S06]  /*ce90*/  BAR.ARV R194, 0x100 ;  /* 0x000400c20000751d */ /* 0x0003ec0000002000 */
[----:B------:R-:W4:Y:S01]  /*cea0*/  MUFU.EX2 R122, R122 ;  /* 0x0000007a007a7308 */ /* 0x000f220000000800 */
[----:B---3--:R-:W-:-:S01]  /*ceb0*/  FADD.FTZ R197, R151, R192 ;  /* 0x000000c097c57221 */ /* 0x008fc20000010000 */
[----:B------:R3:W-:Y:S06]  /*cec0*/  @!P0 SYNCS.ARRIVE.TRANS64.RED.A1T0 RZ, [R3+URZ], RZ ;  /* 0x000000ff03ff89a7 */ /* 0x0007ec000810043f */
[----:B------:R-:W5:Y:S01]  /*ced0*/  MUFU.EX2 R191, R191 ;  /* 0x000000bf00bf7308 */ /* 0x000f620000000800 */
[----:B--2---:R-:W-:-:S07]  /*cee0*/  FADD.FTZ R4, R164, R193 ;  /* 0x000000c1a4047221 */ /* 0x004fce0000010000 */
[----:B------:R-:W2:Y:S01]  /*cef0*/  MUFU.EX2 R167, R167 ;  /* 0x000000a700a77308 */ /* 0x000ea20000000800 */
[----:B----4-:R-:W-:-:S07]  /*cf00*/  FADD.FTZ R192, R122, R197 ;  /* 0x000000c57ac07221 */ /* 0x010fce0000010000 */
[----:B------:R-:W4:Y:S01]  /*cf10*/  MUFU.EX2 R124, R124 ;  /* 0x0000007c007c7308 */ /* 0x000f220000000800 */
[----:B-----5:R-:W-:-:S07]  /*cf20*/  FADD.FTZ R193, R191, R4 ;  /* 0x00000004bfc17221 */ /* 0x020fce0000010000 */
[----:B------:R-:W5:Y:S01]  /*cf30*/  MUFU.EX2 R168, R168 ;  /* 0x000000a800a87308 */ /* 0x000f620000000800 */
[----:B--2---:R-:W-:-:S07]  /*cf40*/  FADD.FTZ R197, R167, R192 ;  /* 0x000000c0a7c57221 */ /* 0x004fce0000010000 */
[----:B------:R-:W3:Y:S01]  /*cf50*/  MUFU.EX2 R125, R125 ;  /* 0x0000007d007d7308 */ /* 0x000ee20000000800 */
[----:B----4-:R-:W-:-:S07]  /*cf60*/  FADD.FTZ R4, R124, R193 ;  /* 0x000000c17c047221 */ /* 0x010fce0000010000 */
[----:B------:R-:W2:Y:S01]  /*cf70*/  MUFU.EX2 R127, R127 ;  /* 0x0000007f007f7308 */ /* 0x000ea20000000800 */
[----:B-----5:R-:W-:-:S07]  /*cf80*/  FADD.FTZ R192, R168, R197 ;  /* 0x000000c5a8c07221 */ /* 0x020fce0000010000 */
        /* <DEDUP_REMOVED lines=15> */
[----:B--2---:R-:W-:-:S01]  /*d080*/  FADD.FTZ R193, R130, R193 ;  /* 0x000000c182c17221 */ /* 0x004fc20000010000 */
[----:B----4-:R-:W-:-:S03]  /*d090*/  FADD.FTZ R4, R133, R4 ;  /* 0x0000000485047221 */ /* 0x010fc60000010000 */
[----:B---3--:R-:W-:Y:S01]  /*d0a0*/  FADD.FTZ R3, R135, R193 ;  /* 0x000000c187037221 */ /* 0x008fe20000010000 */
[----:B-1----:R-:W-:Y:S06]  /*d0b0*/  @!P1 BRA `(.L_x_1902) ;  /* 0x0000000000049947 */ /* 0x002fec0003800000 */
[----:B------:R-:W-:Y:S01]  /*d0c0*/  BPT.TRAP 0x1 ;  /* 0x000000040000795c */ /* 0x000fe20000300000 */
.L_x_1902:
        /* <DEDUP_REMOVED lines=146> */
[----:B------:R-:W-:Y:S01]  /*d9f0*/  F2FP.SATFINITE.E4M3.F32.PACK_AB_MERGE_C R203, R131, R126, R130 ;  /* 0x0000007e83cb723e */ /* 0x000fe20004807082 */
[----:B------:R-:W-:Y:S06]  /*da00*/  @P2 BRA `(.L_x_1903) ;  /* 0xffffffc400f82947 */ /* 0x000fec000383ffff */
.L_x_1893:
[----:B------:R-:W-:Y:S06]  /*da10*/  BAR.ARV 0x8, 0x120 ;  /* 0x0204800000007b1d */ /* 0x000fec0000002000 */
[----:B------:R-:W-:Y:S05]  /*da20*/  @!P1 BRA `(.L_x_1904) ;  /* 0x0000000000049947 */ /* 0x000fea0003800000 */
[----:B------:R-:W-:Y:S01]  /*da30*/  BPT.TRAP 0x1 ;  /* 0x000000040000795c */ /* 0x000fe20000300000 */
.L_x_1904:
[----:B------:R-:W-:Y:S01]  /*da40*/  ULEA UR5, UR48, UR37, 0x3 ;  /* 0x0000002530057291 */ /* 0x000fe2000f8e183f */
[----:B------:R-:W-:-:S08]  /*da50*/  SHF.L.U32 R0, R2, 0x1f, RZ ;  /* 0x0000001f02007819 */ /* 0x000fd000000006ff */
[----:B------:R1:W2:Y:S01]  /*da60*/  SYNCS.PHASECHK.TRANS64.TRYWAIT P0, [UR5+0x33450], R0 ;  /* 0x03345000ff0075a7 */ /* 0x0002a20008000145 */
[----:B------:R-:W-:Y:S05]  /*da70*/  @!P1 BRA `(.L_x_1905) ;  /* 0x0000000000049947 */ /* 0x000fea0003800000 */
[----:B------:R-:W-:Y:S01]  /*da80*/  BPT.TRAP 0x1 ;  /* 0x000000040000795c */ /* 0x000fe20000300000 */
.L_x_1905:
[----:B--2---:R-:W-:Y:S05]  /*da90*/  @P0 BRA `(.L_x_1906) ;  /* 0x0000000000080947 */ /* 0x004fea0003800000 */
[----:B------:R-:W2:Y:S02]  /*daa0*/  SYNCS.PHASECHK.TRANS64.TRYWAIT P0, [UR5+0x33450], R0 ;  /* 0x03345000ff0075a7 */ /* 0x000ea40008000145 */
[----:B--2---:R-:W-:Y:S05]  /*dab0*/  @!P0 BRA `(.L_x_1907) ;  /* 0x00000068003c8947 */ /* 0x004fea0003800000 */
.L_x_1906:
[----:B------:R-:W-:Y:S01]  /*dac0*/  UIADD3 UR37, UR37, 0x200, URZ ;  /* 0x0000020025257890 */ /* 0x000fe2000fffe03f */
[----:B------:R-:W-:Y:S01]  /*dad0*/  WARPGROUP.ARRIVE ;  /* 0x00000000000079c5 */ /* 0x000fe20000000000 */
[----:B------:R-:W-:Y:S01]  /*dae0*/  UMOV UR7, 0xc0000010 ;  /* 0xc000001000077882 */ /* 0x000fe20000000000 */
[----:B------:R-:W3:Y:S01]  /*daf0*/  LDC.64 R8, c[0x0][0x9a0] ;  /* 0x00026800ff087b82 */ /* 0x000ee20000000a00 */
[----:B------:R-:W-:Y:S01]  /*db00*/  USHF.R.U32.HI UR37, URZ, 0x4, UR37 ;  /* 0x000000043f257899 */ /* 0x000fe20008011625 */
[----:B--2---:R-:W-:-:S03]  /*db10*/  IMAD.U32 R5, RZ, RZ, UR44 ;  /* 0x0000002cff057e24 */ /* 0x004fc6000f8e00ff */
[----:B------:R-:W-:-:S04]  /*db20*/  ULOP3.LUT UR37, UR37, 0x3fff, URZ, 0xc0, !UPT ;  /* 0x00003fff25257892 */ /* 0x000fc8000f8ec03f */
[----:B------:R-:W-:-:S04]  /*db30*/  ULOP3.LUT UR4, UR37, 0x10000, URZ, 0xfc, !UPT ;  /* 0x0001000025047892 */ /* 0x000fc8000f8efc3f */
[----:B------:R-:W-:-:S07]  /*db40*/  UIMAD UR4, UR48, 0x780, UR4 ;  /* 0x00000780300478a4 */ /* 0x000fce000f8e0204 */
[----:B------:R-:W-:Y:S02]  /*db50*/  UMOV UR6, UR4 ;  /* 0x0000000400067c82 */ /* 0x000fe40008000000 */
[----:B------:R-:W-:Y:S01]  /*db60*/  QGMMA.64x192x32.F32.E4M3.E4M3 R24, R216, gdesc[UR4], R24, gsb0 ;  /* 0x02e00004d8187df3 */ /* 0x000fe20008000818 */
[----:B------:R-:W-:Y:S01]  /*db70*/  UIADD3 UR6, UR4, 0x180, URZ ;  /* 0x0000018004067890 */ /* 0x000fe2000fffe03f */
[----:B---3--:R-:W-:Y:S01]  /*db80*/  ISETP.NE.U32.AND P0, PT, R8, RZ, PT ;  /* 0x000000ff0800720c */ /* 0x008fe20003f05070 */
[----:B------:R-:W-:-:S03]  /*db90*/  UMOV UR7, 0xc0000010 ;  /* 0xc000001000077882 */ /* 0x000fc60000000000 */
[----:B------:R-:W-:-:S13]  /*dba0*/  ISETP.NE.AND.EX P0, PT, R9, RZ, PT, P0 ;  /* 0x000000ff0900720c */ /* 0x000fda0003f05300 */
[----:B------:R-:W1:Y:S01]  /*dbb0*/  @P0 LDC.64 R6, c[0x0][0x9c8] ;  /* 0x00027200ff060b82 */ /* 0x000e620000000a00 */
[----:B------:R-:W-:Y:S02]  /*dbc0*/  @P0 SHF.R.S32.HI R5, RZ, 0x1f, R5 ;  /* 0x0000001fff050819 */ /* 0x000fe40000011405 */
[----:B------:R-:W-:-:S05]  /*dbd0*/  @P0 SHF.R.S32.HI R13, RZ, 0x1f, R221 ;  /* 0x0000001fff0d0819 */ /* 0x000fca00000114dd */
[----:B------:R-:W2:Y:S01]  /*dbe0*/  @P0 LDC.64 R10, c[0x0][0x9d0] ;  /* 0x00027400ff0a0b82 */ /* 0x000ea20000000a00 */
[----:B-1----:R-:W-:-:S04]  /*dbf0*/  @P0 IMAD R0, R5, R6, RZ ;  /* 0x0000000605000224 */ /* 0x002fc800078e02ff */
[----:B------:R-:W-:Y:S02]  /*dc00*/  @P0 IMAD R5, R7, UR44, R0 ;  /* 0x0000002c07050c24 */ /* 0x000fe4000f8e0200 */
[----:B------:R-:W-:-:S04]  /*dc10*/  @P0 IMAD.WIDE.U32 R6, R6, UR44, RZ ;  /* 0x0000002c06060c25 */ /* 0x000fc8000f8e00ff */
[-C--:B--2---:R-:W-:Y:S02]  /*dc20*/  @P0 IMAD R0, R13, R10.reuse, RZ ;  /* 0x0000000a0d000224 */ /* 0x084fe400078e02ff */
[----:B------:R-:W-:Y:S02]  /*dc30*/  @P0 IMAD.IADD R7, R7, 0x1, R5 ;  /* 0x0000000107070824 */ /* 0x000fe400078e0205 */
[C---:B------:R-:W-:Y:S02]  /*dc40*/  @P0 IMAD R5, R221.reuse, R11, R0 ;  /* 0x0000000bdd050224 */ /* 0x040fe400078e0200 */
[----:B------:R-:W-:-:S04]  /*dc50*/  @P0 IMAD.WIDE.U32 R6, R221, R10, R6 ;  /* 0x0000000add060225 */ /* 0x000fc800078e0006 */
[----:B------:R-:W-:Y:S01]  /*dc60*/  @P0 IMAD.IADD R0, R7, 0x1, R5 ;  /* 0x0000000107000824 */ /* 0x000fe200078e0205 */
[----:B------:R-:W-:Y:S01]  /*dc70*/  @P0 LEA R8, P2, R6, R8, 0x2 ;  /* 0x0000000806080211 */ /* 0x000fe200078410ff */
[----:B------:R-:W-:-:S03]  /*dc80*/  IMAD.MOV.U32 R5, RZ, RZ, 0x3f800000 ;  /* 0x3f800000ff057424 */ /* 0x000fc600078e00ff */
[----:B------:R-:W-:-:S05]  /*dc90*/  @P0 LEA.HI.X R9, R6, R9, R0, 0x2, P2 ;  /* 0x0000000906090211 */ /* 0x000fca00010f1400 */
[----:B------:R1:W2:Y:S01]  /*dca0*/  @P0 LDG.E R5, desc[UR46][R8.64] ;  /* 0x0000002e08050981 */ /* 0x0002a2000c1e1900 */
[----:B------:R-:W-:Y:S02]  /*dcb0*/  WARPGROUP.DEPBAR.LE gsb0, 0x0 ;  /* 0x00008000000079c5 */ /* 0x000fe40000010000 */
[----:B------:R-:W-:-:S06]  /*dcc0*/  WARPGROUP.ARRIVE ;  /* 0x00000000000079c5 */ /* 0x000fcc0000000000 */
        /* <DEDUP_REMOVED lines=8> */
[----:B------:R-:W-:Y:S01]  /*dd50*/  UIADD3 UR4, UR4, 0x600, URZ ;  /* 0x0000060004047890 */ /* 0x000fe2000fffe03f */
[----:B------:R-:W3:Y:S04]  /*dd60*/  SHFL.BFLY PT, R7, R4, 0x2, 0x1f ;  /* 0x0c401f0004077f89 */ /* 0x000ee800000e0000 */
[----:B------:R-:W4:Y:S01]  /*dd70*/  SHFL.BFLY PT, R6, R3, 0x2, 0x1f ;  /* 0x0c401f0003067f89 */ /* 0x000f2200000e0000 */
[----:B------:R-:W-:Y:S02]  /*dd80*/  WARPGROUP.DEPBAR.LE gsb0, 0x0 ;  /* 0x00008000000079c5 */ /* 0x000fe40000010000 */
[----:B------:R-:W-:-:S09]  /*dd90*/  WARPGROUP.ARRIVE ;  /* 0x00000000000079c5 */ /* 0x000fd20000000000 */
[----:B------:R-:W-:Y:S01]  /*dda0*/  QGMMA.64x192x32.F32.E4M3.E4M3 R24, R204, gdesc[UR4], R24, gsb0 ;  /* 0x02e00004cc187df3 */ /* 0x000fe20008000818 */
[----:B------:R-:W-:Y:S01]  /*ddb0*/  UMOV UR6, UR4 ;  /* 0x0000000400067c82 */ /* 0x000fe20008000000 */
[----:B------:R-:W-:Y:S01]  /*ddc0*/  UMOV UR7, 0xc0000010 ;  /* 0xc000001000077882 */ /* 0x000fe20000000000 */
[----:B---3--:R-:W-:-:S01]  /*ddd0*/  FADD.FTZ R7, R7, R4 ;  /* 0x0000000407077221 */ /* 0x008fc20000010000 */
[----:B----4-:R-:W-:-:S04]  /*dde0*/  FADD.FTZ R6, R6, R3 ;  /* 0x0000000306067221 */ /* 0x010fc80000010000 */
[----:B------:R-:W3:Y:S04]  /*ddf0*/  SHFL.BFLY PT, R0, R7, 0x1, 0x1f ;  /* 0x0c201f0007007f89 */ /* 0x000ee800000e0000 */
[----:B-1----:R-:W1:Y:S01]  /*de00*/  SHFL.BFLY PT, R9, R6, 0x1, 0x1f ;  /* 0x0c201f0006097f89 */ /* 0x002e6200000e0000 */
[----:B------:R-:W-:Y:S02]  /*de10*/  IMAD.MOV.U32 R4, RZ, RZ, RZ ;  /* 0x000000ffff047224 */ /* 0x000fe400078e00ff */
[----:B---3--:R-:W-:Y:S01]  /*de20*/  FADD.FTZ R10, R7, R0 ;  /* 0x00000000070a7221 */ /* 0x008fe20000010000 */
[----:B-1----:R-:W-:-:S04]  /*de30*/  FADD.FTZ R11, R6, R9 ;  /* 0x00000009060b7221 */ /* 0x002fc80000010000 */
        /* <DEDUP_REMOVED lines=8> */
[----:B------:R-:W1:Y:S08]  /*dec0*/  @P2 MUFU.LG2 R7, R12 ;  /* 0x0000000c00072308 */ /* 0x000e700000000c00 */
[----:B------:R-:W3:Y:S08]  /*ded0*/  @P3 MUFU.LG2 R9, R9 ;  /* 0x0000000900093308 */ /* 0x000ef00000000c00 */
[----:B------:R-:W4:Y:S01]  /*dee0*/  @P0 MUFU.RCP R8, R11 ;  /* 0x0000000b00080308 */ /* 0x000f220000001000 */
[----:B------:R-:W-:-:S02]  /*def0*/  WARPGROUP.DEPBAR.LE gsb0, 0x0 ;  /* 0x00008000000079c5 */ /* 0x000fc40000010000 */
[----:B------:R-:W-:-:S06]  /*df00*/  WARPGROUP.ARRIVE ;  /* 0x00000000000079c5 */ /* 0x000fcc0000000000 */
[----:B------:R-:W-:Y:S01]  /*df10*/  QGMMA.64x192x32.F32.E4M3.E4M3 R24, R200, gdesc[UR4], R24, gsb0 ;  /* 0x02e00004c8187df3 */ /* 0x000fe20008000818 */
[C---:B------:R-:W-:Y:S01]  /*df20*/  @P2 FMUL.FTZ R6, R120.reuse, 0.69314718246459960938 ;  /* 0x3f31721878062820 */ /* 0x040fe20000410000 */
[----:B------:R-:W-:Y:S01]  /*df30*/  @P3 FMUL.FTZ R13, R120, 0.69314718246459960938 ;  /* 0x3f317218780d3820 */ /* 0x000fe20000410000 */
[----:B-1----:R-:W-:Y:S01]  /*df40*/  @P2 FMUL.FTZ R7, R7, 0.69314718246459960938 ;  /* 0x3f31721807072820 */ /* 0x002fe20000410000 */
[----:B---3--:R-:W-:Y:S01]  /*df50*/  @P3 FMUL.FTZ R10, R9, 0.69314718246459960938 ;  /* 0x3f317218090a3820 */ /* 0x008fe20000410000 */
[----:B------:R-:W-:Y:S02]  /*df60*/  IMAD.MOV.U32 R0, RZ, RZ, -0x800000 ;  /* 0xff800000ff007424 */ /* 0x000fe400078e00ff */
[----:B--2---:R-:W-:Y:S01]  /*df70*/  FMUL.FTZ R4, R4, R5 ;  /* 0x0000000504047220 */ /* 0x004fe20000410000 */
[----:B------:R-:W-:Y:S02]  /*df80*/  IMAD.MOV.U32 R3, RZ, RZ, -0x800000 ;  /* 0xff800000ff037424 */ /* 0x000fe400078e00ff */
[----:B------:R-:W-:Y:S01]  /*df90*/  @P2 FFMA.FTZ R0, R6, R121, R7 ;  /* 0x0000007906002223 */ /* 0x000fe20000010007 */
[----:B------:R-:W-:-:S01]  /*dfa0*/  @P3 FFMA.FTZ R3, R13, R123, R10 ;  /* 0x0000007b0d033223 */ /* 0x000fc2000001000a */
[----:B----4-:R-:W-:Y:S01]  /*dfb0*/  FMUL.FTZ R5, R8, R5 ;  /* 0x0000000508057220 */ /* 0x010fe20000410000 */
[----:B------:R-:W-:-:S02]  /*dfc0*/  WARPGROUP.DEPBAR.LE gsb0, 0x0 ;  /* 0x00008000000079c5 */ /* 0x000fc40000010000 */
[----:B------:R-:W-:Y:S05]  /*dfd0*/  @!P1 BRA `(.L_x_1908) ;  /* 0x0000000000049947 */ /* 0x000fea0003800000 */
[----:B------:R-:W-:Y:S01]  /*dfe0*/  BPT.TRAP 0x1 ;  /* 0x000000040000795c */ /* 0x000fe20000300000 */
.L_x_1908:
        /* <DEDUP_REMOVED lines=13> */
[----:B------:R-:W-:Y:S01]  /*e0c0*/  SYNCS.ARRIVE.TRANS64.RED.A1T0 RZ, [UR4], RZ ;  /* 0x000000ffffff79a7 */ /* 0x000fe20008100404 */
        /* <DEDUP_REMOVED lines=89> */
[----:B------:R-:W-:Y:S01]  /*e660*/  VIADD R224, R224, 0x1 ;  /* 0x00000001e0e07836 */ /* 0x000fe20000000000 */
[----:B------:R-:W-:Y:S01]  /*e670*/  LOP3.LUT R2, R2, UR4, RZ, 0x3c, !PT ;  /* 0x0000000402027c12 */ /* 0x000fe2000f8e3cff */
[----:B------:R-:W-:-:S12]  /*e680*/  USEL UR48, UR48, URZ, UP0 ;  /* 0x0000003f30307287 */ /* 0x000fd80008000000 */
.L_x_1875:
        /* <DEDUP_REMOVED lines=10> */
[----:B------:R-:W-:Y:S01]  /*e730*/  F2FP.BF16.F32.PACK_AB R57, R57, R60 ;  /* 0x0000003c3939723e */ /* 0x000fe200000010ff */
[----:B------:R-:W-:Y:S01]  /*e740*/  ULDC UR10, c[0x0][0xa88] ;  /* 0x0002a200000a7ab9 */ /* 0x000fe20000000800 */
[----:B-1----:R-:W-:-:S05]  /*e750*/  IMAD.SHL.U32 R4, R66, 0x4, RZ ;  /* 0x0000000442047824 */ /* 0x002fca00078e00ff */
[----:B------:R-:W-:-:S04]  /*e760*/  LOP3.LUT R4, R4, 0xc, RZ, 0xc0, !PT ;  /* 0x0000000c04047812 */ /* 0x000fc800078ec0ff */
[----:B------:R-:W-:-:S05]  /*e770*/  IADD3 R4, P0, R4, UR6, RZ ;  /* 0x0000000604047c10 */ /* 0x000fca000ff1e0ff */
[----:B------:R-:W-:Y:S01]  /*e780*/  IMAD.X R5, RZ, RZ, UR7, P0 ;  /* 0x00000007ff057e24 */ /* 0x000fe200080e06ff */
[----:B------:R-:W-:Y:S02]  /*e790*/  F2FP.BF16.F32.PACK_AB R56, R53, R56 ;  /* 0x000000383538723e */ /* 0x000fe400000010ff */
[----:B------:R-:W-:Y:S02]  /*e7a0*/  F2FP.BF16.F32.PACK_AB R49, R49, R52 ;  /* 0x000000343131723e */ /* 0x000fe400000010ff */
[----:B------:R-:W-:Y:S01]  /*e7b0*/  F2FP.BF16.F32.PACK_AB R48, R45, R48 ;  /* 0x000000302d30723e */ /* 0x000fe200000010ff */
[----:B------:R1:W2:Y:S01]  /*e7c0*/  LDG.E.CONSTANT R4, desc[UR46][R4.64] ;  /* 0x0000002e04047981 */ /* 0x0002a2000c1e9900 */
[----:B------:R-:W-:Y:S01]  /*e7d0*/  F2FP.BF16.F32.PACK_AB R64, R61, R64 ;  /* 0x000000403d40723e */ /* 0x000fe200000010ff */
[----:B------:R-:W-:Y:S01]  /*e7e0*/  VIADD R87, R220, UR42 ;  /* 0x0000002adc577c36 */ /* 0x000fe20008000000 */
[----:B------:R-:W-:Y:S01]  /*e7f0*/  F2FP.BF16.F32.PACK_AB R41, R41, R44 ;  /* 0x0000002c2929723e */ /* 0x000fe200000010ff */
[----:B------:R-:W-:Y:S01]  /*e800*/  USHF.R.S32.HI UR5, URZ, 0x1f, UR43 ;  /* 0x0000001f3f057899 */ /* 0x000fe2000801142b */
[----:B------:R-:W-:Y:S01]  /*e810*/  F2FP.BF16.F32.PACK_AB R40, R37, R40 ;  /* 0x000000282528723e */ /* 0x000fe200000010ff */
[----:B------:R-:W-:Y:S01]  /*e820*/  ULDC.64 UR6, c[0x0][0xb70] ;  /* 0x0002dc0000067ab9 */ /* 0x000fe20000000a00 */
[----:B------:R-:W-:Y:S01]  /*e830*/  F2FP.BF16.F32.PACK_AB R30, R30, R31 ;  /* 0x0000001f1e1e723e */ /* 0x000fe200000010ff */
[----:B------:R-:W-:Y:S01]  /*e840*/  UIMAD UR5, UR5, UR6, URZ ;  /* 0x00000006050572a4 */ /* 0x000fe2000f8e023f */
[----:B------:R-:W-:Y:S01]  /*e850*/  F2FP.BF16.F32.PACK_AB R32, R29, R32 ;  /* 0x000000201d20723e */ /* 0x000fe200000010ff */
[----:B------:R-:W-:Y:S01]  /*e860*/  UIMAD.WIDE.U32 UR8, UR43, UR6, URZ ;  /* 0x000000062b0872a5 */ /* 0x000fe2000f8e003f */
[----:B-1----:R-:W-:Y:S01]  /*e870*/  LOP3.LUT P0, R5, R66, 0x3, RZ, 0xc0, !PT ;  /* 0x0000000342057812 */ /* 0x002fe2000780c0ff */
[----:B------:R-:W-:Y:S01]  /*e880*/  UIMAD UR5, UR43, UR7, UR5 ;  /* 0x000000072b0572a4 */ /* 0x000fe2000f8e0205 */
[----:B------:R-:W-:-:S02]  /*e890*/  F2FP.BF16.F32.PACK_AB R27, R26, R27 ;  /* 0x0000001b1a1b723e */ /* 0x000fc400000010ff */
[----:B------:R-:W-:Y:S01]  /*e8a0*/  ISETP.EQ.OR P0, PT, R5, 0x3, !P0 ;  /* 0x000000030500780c */ /* 0x000fe20004702670 */
[----:B------:R-:W-:Y:S01]  /*e8b0*/  VIADD R5, R87, 0x8 ;  /* 0x0000000857057836 */ /* 0x000fe20000000000 */
[----:B------:R-:W-:Y:S01]  /*e8c0*/  IADD3 R31, P4, R16, 0x40, RZ ;  /* 0x00000040101f7810 */ /* 0x000fe20007f9e0ff */
[----:B------:R-:W-:Y:S01]  /*e8d0*/  UIADD3 UR5, UR9, UR5, URZ ;  /* 0x0000000509057290 */ /* 0x000fe2000fffe03f */
[----:B------:R-:W-:Y:S01]  /*e8e0*/  SEL R61, R57, R56, P0 ;  /* 0x00000038393d7207 */ /* 0x000fe20000000000 */
[----:B------:R-:W-:Y:S01]  /*e8f0*/  ULDC.64 UR6, c[0x0][0xb40] ;  /* 0x0002d00000067ab9 */ /* 0x000fe20000000a00 */
[----:B------:R-:W-:Y:S02]  /*e900*/  SEL R56, R56, R57, P0 ;  /* 0x0000003938387207 */ /* 0x000fe40000000000 */
[----:B------:R-:W-:Y:S02]  /*e910*/  IADD3 R29, P5, R16, 0x60, RZ ;  /* 0x00000060101d7810 */ /* 0x000fe40007fbe0ff */
[----:B------:R-:W-:-:S02]  /*e920*/  F2FP.BF16.F32.PACK_AB R33, R33, R36 ;  /* 0x000000242121723e */ /* 0x000fc400000010ff */
[----:B------:R-:W-:Y:S02]  /*e930*/  SEL R57, R49, R48, P0 ;  /* 0x0000003031397207 */ /* 0x000fe40000000000 */
[----:B------:R-:W-:Y:S02]  /*e940*/  F2FP.BF16.F32.PACK_AB R51, R50, R51 ;  /* 0x000000333233723e */ /* 0x000fe400000010ff */
[----:B------:R-:W-:Y:S02]  /*e950*/  SEL R48, R48, R49, P0 ;  /* 0x0000003130307207 */ /* 0x000fe40000000000 */
[----:B------:R-:W-:Y:S02]  /*e960*/  F2FP.BF16.F32.PACK_AB R25, R25, R28 ;  /* 0x0000001c1919723e */ /* 0x000fe400000010ff */
[----:B------:R-:W-:Y:S02]  /*e970*/  SEL R49, R41, R40, P0 ;  /* 0x0000002829317207 */ /* 0x000fe40000000000 */
[----:B------:R-:W-:-:S02]  /*e980*/  SEL R79, R30, R27, P0 ;  /* 0x0000001b1e4f7207 */ /* 0x000fc40000000000 */
[----:B------:R-:W-:Y:S02]  /*e990*/  SEL R50, R27, R30, P0 ;  /* 0x0000001e1b327207 */ /* 0x000fe40000000000 */
[----:B------:R-:W-:Y:S02]  /*e9a0*/  SEL R40, R40, R41, P0 ;  /* 0x0000002928287207 */ /* 0x000fe40000000000 */
[----:B------:R-:W-:Y:S02]  /*e9b0*/  LOP3.LUT R30, R31, 0x380, RZ, 0xc0, !PT ;  /* 0x000003801f1e7812 */ /* 0x000fe400078ec0ff */
[----:B------:R-:W-:Y:S02]  /*e9c0*/  LOP3.LUT R28, R29, 0x380, RZ, 0xc0, !PT ;  /* 0x000003801d1c7812 */ /* 0x000fe400078ec0ff */
[----:B------:R-:W-:Y:S02]  /*e9d0*/  SEL R41, R33, R32, P0 ;  /* 0x0000002021297207 */ /* 0x000fe40000000000 */
[----:B------:R-:W-:-:S02]  /*e9e0*/  SEL R36, R32, R33, P0 ;  /* 0x0000002120247207 */ /* 0x000fc40000000000 */
[----:B------:R-:W-:Y:S02]  /*e9f0*/  IADD3 R33, P3, R16, 0x20, RZ ;  /* 0x0000002010217810 */ /* 0x000fe40007f7e0ff */
[----:B------:R-:W-:Y:S02]  /*ea00*/  SHF.R.U64 R30, R30, 0x3, RZ ;  /* 0x000000031e1e7819 */ /* 0x000fe400000012ff */
[----:B------:R-:W-:Y:S02]  /*ea10*/  SHF.R.U64 R28, R28, 0x3, RZ ;  /* 0x000000031c1c7819 */ /* 0x000fe400000012ff */
[----:B------:R-:W-:Y:S02]  /*ea20*/  F2FP.BF16.F32.PACK_AB R21, R21, R24 ;  /* 0x000000181515723e */ /* 0x000fe400000010ff */
[----:B------:R-:W-:Y:S02]  /*ea30*/  F2FP.BF16.F32.PACK_AB R14, R13, R14 ;  /* 0x0000000e0d0e723e */ /* 0x000fe400000010ff */
[----:B------:R-:W-:-:S02]  /*ea40*/  LOP3.LUT R32, R33, 0x380, RZ, 0xc0, !PT ;  /* 0x0000038021207812 */ /* 0x000fc400078ec0ff */
[----:B------:R-:W-:Y:S02]  /*ea50*/  F2FP.BF16.F32.PACK_AB R139, R139, R140 ;  /* 0x0000008c8b8b723e */ /* 0x000fe400000010ff */
[----:B------:R-:W-:Y:S02]  /*ea60*/  F2FP.BF16.F32.PACK_AB R108, R108, R109 ;  /* 0x0000006d6c6c723e */ /* 0x000fe400000010ff */
[----:B------:R-:W-:Y:S02]  /*ea70*/  F2FP.BF16.F32.PACK_AB R138, R137, R138 ;  /* 0x0000008a898a723e */ /* 0x000fe400000010ff */
[----:B------:R-:W-:Y:S02]  /*ea80*/  F2FP.BF16.F32.PACK_AB R101, R100, R101 ;  /* 0x000000656465723e */ /* 0x000fe400000010ff */
[----:B------:R-:W-:Y:S02]  /*ea90*/  F2FP.BF16.F32.PACK_AB R80, R80, R81 ;  /* 0x000000515050723e */ /* 0x000fe400000010ff */
[----:B------:R-:W-:Y:S01]  /*eaa0*/  LOP3.LUT R30, R30, R31, RZ, 0x3c, !PT ;  /* 0x0000001f1e1e7212 */ /* 0x000fe200078e3cff */
[--C-:B------:R-:W-:Y:S01]  /*eab0*/  IMAD.X R31, RZ, RZ, R17.reuse, P4 ;  /* 0x000000ffff1f7224 */ /* 0x100fe200020e0611 */
[----:B------:R-:W-:Y:S01]  /*eac0*/  LOP3.LUT R28, R28, R29, RZ, 0x3c, !PT ;  /* 0x0000001d1c1c7212 */ /* 0x000fe200078e3cff */
[----:B------:R-:W-:Y:S01]  /*ead0*/  IMAD.X R29, RZ, RZ, R17, P5 ;  /* 0x000000ffff1d7224 */ /* 0x000fe200028e0611 */
[----:B------:R-:W-:-:S02]  /*eae0*/  F2FP.BF16.F32.PACK_AB R135, R135, R136 ;  /* 0x000000888787723e */ /* 0x000fc400000010ff */
[----:B------:R-:W-:Y:S02]  /*eaf0*/  F2FP.BF16.F32.PACK_AB R96, R96, R97 ;  /* 0x000000616060723e */ /* 0x000fe400000010ff */
[----:B------:R-:W-:Y:S02]  /*eb00*/  F2FP.BF16.F32.PACK_AB R134, R133, R134 ;  /* 0x000000868586723e */ /* 0x000fe400000010ff */
[----:B------:R-:W-:Y:S02]  /*eb10*/  F2FP.BF16.F32.PACK_AB R93, R92, R93 ;  /* 0x0000005d5c5d723e */ /* 0x000fe400000010ff */
[----:B------:R-:W-:Y:S02]  /*eb20*/  F2FP.BF16.F32.PACK_AB R20, R15, R20 ;  /* 0x000000140f14723e */ /* 0x000fe400000010ff */
[----:B------:R-:W-:Y:S02]  /*eb30*/  SEL R81, R21, R14, P0 ;  /* 0x0000000e15517207 */ /* 0x000fe40000000000 */
[----:B------:R-:W-:-:S02]  /*eb40*/  SEL R52, R14, R21, P0 ;  /* 0x000000150e347207 */ /* 0x000fc40000000000 */
[----:B------:R-:W-:Y:S02]  /*eb50*/  LOP3.LUT P1, RZ, R225, 0x3, RZ, 0xc0, !PT ;  /* 0x00000003e1ff7812 */ /* 0x000fe4000782c0ff */
[----:B------:R-:W-:Y:S02]  /*eb60*/  SHF.R.U64 R32, R32, 0x3, RZ ;  /* 0x0000000320207819 */ /* 0x000fe400000012ff */
[C---:B------:R-:W-:Y:S02]  /*eb70*/  IADD3 R21, P4, R16.reuse, 0x4040, RZ ;  /* 0x0000404010157810 */ /* 0x040fe40007f9e0ff */
[C---:B------:R-:W-:Y:S02]  /*eb80*/  IADD3 R15, P5, R16.reuse, 0x4060, RZ ;  /* 0x00004060100f7810 */ /* 0x040fe40007fbe0ff */
[----:B------:R-:W-:Y:S02]  /*eb90*/  IADD3 R27, P6, R16, 0x4000, RZ ;  /* 0x00004000101b7810 */ /* 0x000fe40007fde0ff */
[----:B------:R-:W-:-:S02]  /*eba0*/  F2FP.BF16.F32.PACK_AB R77, R76, R77 ;  /* 0x0000004d4c4d723e */ /* 0x000fc400000010ff */
[----:B------:R-:W-:Y:S02]  /*ebb0*/  F2FP.BF16.F32.PACK_AB R62, R62, R63 ;  /* 0x0000003f3e3e723e */ /* 0x000fe400000010ff */
[----:B------:R-:W-:Y:S02]  /*ebc0*/  F2FP.BF16.F32.PACK_AB R43, R42, R43 ;  /* 0x0000002b2a2b723e */ /* 0x000fe400000010ff */
[----:B------:R-:W-:Y:S02]  /*ebd0*/  F2FP.BF16.F32.PACK_AB R38, R38, R39 ;  /* 0x000000272626723e */ /* 0x000fe400000010ff */
[----:B------:R-:W-:Y:S02]  /*ebe0*/  SEL R37, R139, R138, P0 ;  /* 0x0000008a8b257207 */ /* 0x000fe40000000000 */
[----:B------:R-:W-:Y:S02]  /*ebf0*/  SEL R67, R108, R101, P0 ;  /* 0x000000656c437207 */ /* 0x000fe40000000000 */
[----:B------:R-:W-:-:S02]  /*ec00*/  F2FP.BF16.F32.PACK_AB R131, R131, R132 ;  /* 0x000000848383723e */ /* 0x000fc400000010ff */
[----:B------:R-:W-:Y:S02]  /*ec10*/  F2FP.BF16.F32.PACK_AB R88, R88, R89 ;  /* 0x000000595858723e */ /* 0x000fe400000010ff */
[----:B------:R-:W-:Y:S02]  /*ec20*/  F2FP.BF16.F32.PACK_AB R130, R129, R130 ;  /* 0x000000828182723e */ /* 0x000fe400000010ff */
[----:B------:R-:W-:Y:S02]  /*ec30*/  F2FP.BF16.F32.PACK_AB R85, R84, R85 ;  /* 0x000000555455723e */ /* 0x000fe400000010ff */
[----:B------:R-:W-:Y:S02]  /*ec40*/  SEL R138, R138, R139, P0 ;  /* 0x0000008b8a8a7207 */ /* 0x000fe40000000000 */
[----:B------:R-:W-:Y:S02]  /*ec50*/  SEL R39, R135, R134, P0 ;  /* 0x0000008687277207 */ /* 0x000fe40000000000 */
[----:B------:R-:W-:-:S02]  /*ec60*/  SEL R63, R25, R20, P0 ;  /* 0x00000014193f7207 */ /* 0x000fc40000000000 */
[----:B------:R-:W-:Y:S02]  /*ec70*/  SEL R42, R20, R25, P0 ;  /* 0x00000019142a7207 */ /* 0x000fe40000000000 */
[----:B------:R-:W-:Y:S02]  /*ec80*/  SEL R108, R101, R108, P0 ;  /* 0x0000006c656c7207 */ /* 0x000fe40000000000 */
[----:B------:R-:W-:Y:S02]  /*ec90*/  SEL R71, R96, R93, P0 ;  /* 0x0000005d60477207 */ /* 0x000fe40000000000 */
[----:B------:R-:W-:Y:S02]  /*eca0*/  ISETP.GE.OR P2, PT, R5, UR10, P1 ;  /* 0x0000000a05007c0c */ /* 0x000fe40008f46670 */
[----:B------:R-:W-:Y:S02]  /*ecb0*/  F2FP.BF16.F32.PACK_AB R127, R127, R128 ;  /* 0x000000807f7f723e */ /* 0x000fe400000010ff */
[----:B------:R-:W-:-:S02]  /*ecc0*/  F2FP.BF16.F32.PACK_AB R126, R125, R126 ;  /* 0x0000007e7d7e723e */ /* 0x000fc400000010ff */
[----:B------:R-:W-:Y:S02]  /*ecd0*/  F2FP.BF16.F32.PACK_AB R72, R72, R73 ;  /* 0x000000494848723e */ /* 0x000fe400000010ff */
[----:B------:R-:W-:Y:S02]  /*ece0*/  F2FP.BF16.F32.PACK_AB R69, R68, R69 ;  /* 0x000000454445723e */ /* 0x000fe400000010ff */
[----:B------:R-:W-:Y:S02]  /*ecf0*/  SEL R134, R134, R135, P0 ;  /* 0x0000008786867207 */ /* 0x000fe40000000000 */
[----:B------:R-:W-:Y:S02]  /*ed00*/  SEL R96, R93, R96, P0 ;  /* 0x000000605d607207 */ /* 0x000fe40000000000 */
[----:B------:R-:W-:Y:S01]  /*ed10*/  LOP3.LUT R32, R32, R33, RZ, 0x3c, !PT ;  /* 0x0000002120207212 */ /* 0x000fe200078e3cff */
[----:B------:R-:W-:Y:S01]  /*ed20*/  IMAD.X R33, RZ, RZ, R17, P3 ;  /* 0x000000ffff217224 */ /* 0x000fe200018e0611 */
[----:B------:R-:W-:-:S02]  /*ed30*/  LOP3.LUT R20, R21, 0x380, RZ, 0xc0, !PT ;  /* 0x0000038015147812 */ /* 0x000fc400078ec0ff */
[----:B------:R-:W-:Y:S02]  /*ed40*/  LOP3.LUT R14, R15, 0x380, RZ, 0xc0, !PT ;  /* 0x000003800f0e7812 */ /* 0x000fe400078ec0ff */
[----:B------:R-:W-:Y:S02]  /*ed50*/  F2FP.BF16.F32.PACK_AB R123, R123, R124 ;  /* 0x0000007c7b7b723e */ /* 0x000fe400000010ff */
[----:B------:R-:W-:Y:S02]  /*ed60*/  F2FP.BF16.F32.PACK_AB R122, R121, R122 ;  /* 0x0000007a797a723e */ /* 0x000fe400000010ff */
[----:B------:R-:W-:Y:S02]  /*ed70*/  LOP3.LUT R26, R27, 0x380, RZ, 0xc0, !PT ;  /* 0x000003801b1a7812 */ /* 0x000fe400078ec0ff */
[----:B------:R-:W-:Y:S02]  /*ed80*/  F2FP.BF16.F32.PACK_AB R65, R65, R120 ;  /* 0x000000784141723e */ /* 0x000fe400000010ff */
[----:B------:R-:W-:-:S02]  /*ed90*/  F2FP.BF16.F32.PACK_AB R59, R58, R59 ;  /* 0x0000003b3a3b723e */ /* 0x000fc400000010ff */
[----:B------:R-:W-:Y:S02]  /*eda0*/  SEL R75, R80, R77, P0 ;  /* 0x0000004d504b7207 */ /* 0x000fe40000000000 */
[----:B------:R-:W-:Y:S02]  /*edb0*/  IADD3 R25, P3, R16, 0x4020, RZ ;  /* 0x0000402010197810 */ /* 0x000fe40007f7e0ff */
[----:B------:R-:W-:Y:S02]  /*edc0*/  F2FP.BF16.F32.PACK_AB R46, R46, R47 ;  /* 0x0000002f2e2e723e */ /* 0x000fe400000010ff */
[----:B------:R-:W-:Y:S02]  /*edd0*/  SEL R45, R131, R130, P0 ;  /* 0x00000082832d7207 */ /* 0x000fe40000000000 */
[----:B------:R-:W-:Y:S02]  /*ede0*/  SEL R73, R88, R85, P0 ;  /* 0x0000005558497207 */ /* 0x000fe40000000000 */
[----:B------:R-:W-:-:S02]  /*edf0*/  SEL R80, R77, R80, P0 ;  /* 0x000000504d507207 */ /* 0x000fc40000000000 */
[----:B------:R-:W-:Y:S02]  /*ee00*/  F2FP.BF16.F32.PACK_AB R54, R54, R55 ;  /* 0x000000373636723e */ /* 0x000fe400000010ff */
[----:B------:R-:W-:Y:S02]  /*ee10*/  SEL R130, R130, R131, P0 ;  /* 0x0000008382827207 */ /* 0x000fe40000000000 */
[----:B------:R-:W-:Y:S02]  /*ee20*/  SEL R47, R127, R126, P0 ;  /* 0x0000007e7f2f7207 */ /* 0x000fe40000000000 */
[----:B------:R-:W-:Y:S02]  /*ee30*/  SEL R88, R85, R88, P0 ;  /* 0x0000005855587207 */ /* 0x000fe40000000000 */
[----:B------:R-:W-:Y:S01]  /*ee40*/  SEL R77, R72, R69, P0 ;  /* 0x00000045484d7207 */ /* 0x000fe20000000000 */
[----:B------:R-:W1:Y:S01]  /*ee50*/  LDC.64 R84, c[0x0][0xb78] ;  /* 0x0002de00ff547b82 */ /* 0x000e620000000a00 */
[----:B------:R-:W-:-:S02]  /*ee60*/  SHF.R.U64 R20, R20, 0x3, RZ ;  /* 0x0000000314147819 */ /* 0x000fc400000012ff */
[----:B------:R-:W-:Y:S02]  /*ee70*/  SHF.R.U64 R14, R14, 0x3, RZ ;  /* 0x000000030e0e7819 */ /* 0x000fe400000012ff */
[----:B------:R-:W-:Y:S02]  /*ee80*/  F2FP.BF16.F32.PACK_AB R11, R11, R12 ;  /* 0x0000000c0b0b723e */ /* 0x000fe400000010ff */
[----:B------:R-:W-:Y:S02]  /*ee90*/  F2FP.BF16.F32.PACK_AB R9, R9, R10 ;  /* 0x0000000a0909723e */ /* 0x000fe400000010ff */
[----:B------:R-:W-:Y:S02]  /*eea0*/  F2FP.BF16.F32.PACK_AB R8, R7, R8 ;  /* 0x000000080708723e */ /* 0x000fe400000010ff */
[----:B------:R-:W-:Y:S02]  /*eeb0*/  F2FP.BF16.F32.PACK_AB R6, R119, R6 ;  /* 0x000000067706723e */ /* 0x000fe400000010ff */
[----:B------:R-:W-:-:S02]  /*eec0*/  SEL R126, R126, R127, P0 ;  /* 0x0000007f7e7e7207 */ /* 0x000fc40000000000 */
[----:B------:R-:W-:Y:S02]  /*eed0*/  SEL R53, R123, R122, P0 ;  /* 0x0000007a7b357207 */ /* 0x000fe40000000000 */
[----:B------:R-:W-:Y:S02]  /*eee0*/  SEL R72, R69, R72, P0 ;  /* 0x0000004845487207 */ /* 0x000fe40000000000 */
[----:B------:R-:W-:Y:S02]  /*eef0*/  SHF.R.U64 R26, R26, 0x3, RZ ;  /* 0x000000031a1a7819 */ /* 0x000fe400000012ff */
[----:B------:R-:W-:Y:S02]  /*ef00*/  SEL R122, R122, R123, P0 ;  /* 0x0000007b7a7a7207 */ /* 0x000fe40000000000 */
[----:B------:R-:W-:Y:S02]  /*ef10*/  SEL R55, R65, R64, P0 ;  /* 0x0000004041377207 */ /* 0x000fe40000000000 */
[----:B------:R-:W-:-:S02]  /*ef20*/  SEL R69, R62, R59, P0 ;  /* 0x0000003b3e457207 */ /* 0x000fc40000000000 */
[----:B------:R-:W-:Y:S02]  /*ef30*/  LOP3.LUT R24, R25, 0x380, RZ, 0xc0, !PT ;  /* 0x0000038019187812 */ /* 0x000fe400078ec0ff */
[----:B------:R-:W-:Y:S02]  /*ef40*/  SEL R64, R64, R65, P0 ;  /* 0x0000004140407207 */ /* 0x000fe40000000000 */
[----:B------:R-:W-:Y:S02]  /*ef50*/  SEL R62, R59, R62, P0 ;  /* 0x0000003e3b3e7207 */ /* 0x000fe40000000000 */
[----:B------:R-:W-:Y:S02]  /*ef60*/  F2FP.BF16.F32.PACK_AB R35, R34, R35 ;  /* 0x000000232223723e */ /* 0x000fe400000010ff */
[----:B------:R-:W-:Y:S02]  /*ef70*/  SEL R59, R54, R51, P0 ;  /* 0x00000033363b7207 */ /* 0x000fe40000000000 */
[----:B------:R-:W-:Y:S01]  /*ef80*/  LOP3.LUT R20, R20, R21, RZ, 0x3c, !PT ;  /* 0x0000001514147212 */ /* 0x000fe200078e3cff */
[--C-:B------:R-:W-:Y:S01]  /*ef90*/  IMAD.X R21, RZ, RZ, R17.reuse, P4 ;  /* 0x000000ffff157224 */ /* 0x100fe200020e0611 */
[----:B------:R-:W-:Y:S01]  /*efa0*/  LOP3.LUT R14, R14, R15, RZ, 0x3c, !PT ;  /* 0x0000000f0e0e7212 */ /* 0x000fe200078e3cff */
[----:B------:R-:W-:Y:S01]  /*efb0*/  IMAD.X R15, RZ, RZ, R17, P5 ;  /* 0x000000ffff0f7224 */ /* 0x000fe200028e0611 */
[----:B------:R-:W-:-:S02]  /*efc0*/  SEL R65, R11, R8, P0 ;  /* 0x000000080b417207 */ /* 0x000fc40000000000 */
[----:B------:R-:W-:Y:S02]  /*efd0*/  SEL R44, R8, R11, P0 ;  /* 0x0000000b082c7207 */ /* 0x000fe40000000000 */
[----:B------:R-:W-:Y:S02]  /*efe0*/  SEL R54, R51, R54, P0 ;  /* 0x0000003633367207 */ /* 0x000fe40000000000 */
[----:B------:R-:W-:Y:S02]  /*eff0*/  SEL R83, R9, R6, P0 ;  /* 0x0000000609537207 */ /* 0x000fe40000000000 */
[----:B------:R-:W-:Y:S02]  /*f000*/  SEL R58, R6, R9, P0 ;  /* 0x00000009063a7207 */ /* 0x000fe40000000000 */
[----:B------:R-:W-:Y:S01]  /*f010*/  LOP3.LUT R26, R26, R27, RZ, 0x3c, !PT ;  /* 0x0000001b1a1a7212 */ /* 0x000fe200078e3cff */
[----:B------:R-:W-:Y:S01]  /*f020*/  IMAD.X R27, RZ, RZ, R17, P6 ;  /* 0x000000ffff1b7224 */ /* 0x000fe200030e0611 */
[----:B------:R-:W-:-:S02]  /*f030*/  SEL R51, R46, R43, P0 ;  /* 0x0000002b2e337207 */ /* 0x000fc40000000000 */
[----:B------:R-:W-:Y:S02]  /*f040*/  SHF.R.U64 R24, R24, 0x3, RZ ;  /* 0x0000000318187819 */ /* 0x000fe400000012ff */
[C---:B------:R-:W-:Y:S02]  /*f050*/  IADD3 R11, P4, R16.reuse, 0x8040, RZ ;  /* 0x00008040100b7810 */ /* 0x040fe40007f9e0ff */
[C---:B------:R-:W-:Y:S02]  /*f060*/  IADD3 R9, P5, R16.reuse, 0x8060, RZ ;  /* 0x0000806010097810 */ /* 0x040fe40007fbe0ff */
[----:B------:R-:W-:Y:S02]  /*f070*/  SEL R46, R43, R46, P0 ;  /* 0x0000002e2b2e7207 */ /* 0x000fe40000000000 */
[----:B------:R-:W-:Y:S02]  /*f080*/  IADD3 R13, P6, R16, 0x8000, RZ ;  /* 0x00008000100d7810 */ /* 0x000fe40007fde0ff */
[----:B------:R-:W-:-:S02]  /*f090*/  SEL R43, R38, R35, P0 ;  /* 0x00000023262b7207 */ /* 0x000fc40000000000 */
[----:B------:R-:W-:Y:S02]  /*f0a0*/  SEL R38, R35, R38, P0 ;  /* 0x0000002623267207 */ /* 0x000fe40000000000 */
[----:B------:R-:W-:Y:S01]  /*f0b0*/  LOP3.LUT R24, R24, R25, RZ, 0x3c, !PT ;  /* 0x0000001918187212 */ /* 0x000fe200078e3cff */
[----:B------:R-:W-:Y:S01]  /*f0c0*/  IMAD.X R25, RZ, RZ, R17, P3 ;  /* 0x000000ffff197224 */ /* 0x000fe200018e0611 */
[----:B------:R-:W-:Y:S02]  /*f0d0*/  LOP3.LUT R10, R11, 0x380, RZ, 0xc0, !PT ;  /* 0x000003800b0a7812 */ /* 0x000fe400078ec0ff */
[----:B------:R-:W-:Y:S02]  /*f0e0*/  LOP3.LUT R8, R9, 0x380, RZ, 0xc0, !PT ;  /* 0x0000038009087812 */ /* 0x000fe400078ec0ff */
[----:B------:R-:W-:Y:S02]  /*f0f0*/  LOP3.LUT R35, R16, 0x380, RZ, 0xc0, !PT ;  /* 0x0000038010237812 */ /* 0x000fe400078ec0ff */
[----:B------:R-:W-:-:S02]  /*f100*/  LOP3.LUT R12, R13, 0x380, RZ, 0xc0, !PT ;  /* 0x000003800d0c7812 */ /* 0x000fc400078ec0ff */
[----:B------:R-:W-:Y:S02]  /*f110*/  IADD3 R7, P3, R16, 0x8020, RZ ;  /* 0x0000802010077810 */ /* 0x000fe40007f7e0ff */
[----:B------:R-:W-:Y:S02]  /*f120*/  SHF.R.U64 R10, R10, 0x3, RZ ;  /* 0x000000030a0a7819 */ /* 0x000fe400000012ff */
[----:B------:R-:W-:Y:S02]  /*f130*/  SHF.R.U64 R8, R8, 0x3, RZ ;  /* 0x0000000308087819 */ /* 0x000fe400000012ff */
[----:B------:R-:W-:Y:S02]  /*f140*/  SHF.R.U64 R35, R35, 0x3, RZ ;  /* 0x0000000323237819 */ /* 0x000fe400000012ff */
[----:B------:R-:W-:Y:S02]  /*f150*/  SHF.R.U64 R12, R12, 0x3, RZ ;  /* 0x000000030c0c7819 */ /* 0x000fe400000012ff */
[----:B------:R-:W-:-:S02]  /*f160*/  LOP3.LUT R6, R7, 0x380, RZ, 0xc0, !PT ;  /* 0x0000038007067812 */ /* 0x000fc400078ec0ff */
[----:B------:R-:W-:Y:S01]  /*f170*/  LOP3.LUT R10, R10, R11, RZ, 0x3c, !PT ;  /* 0x0000000b0a0a7212 */ /* 0x000fe200078e3cff */
[--C-:B------:R-:W-:Y:S01]  /*f180*/  IMAD.X R11, RZ, RZ, R17.reuse, P4 ;  /* 0x000000ffff0b7224 */ /* 0x100fe200020e0611 */
[----:B------:R-:W-:Y:S01]  /*f190*/  LOP3.LUT R8, R8, R9, RZ, 0x3c, !PT ;  /* 0x0000000908087212 */ /* 0x000fe200078e3cff */
[--C-:B------:R-:W-:Y:S01]  /*f1a0*/  IMAD.X R9, RZ, RZ, R17.reuse, P5 ;  /* 0x000000ffff097224 */ /* 0x100fe200028e0611 */
[----:B------:R-:W-:Y:S01]  /*f1b0*/  LOP3.LUT R34, R35, R16, RZ, 0x3c, !PT ;  /* 0x0000001023227212 */ /* 0x000fe200078e3cff */
[--C-:B------:R-:W-:Y:S01]  /*f1c0*/  IMAD.MOV.U32 R35, RZ, RZ, R17.reuse ;  /* 0x000000ffff237224 */ /* 0x100fe200078e0011 */
[----:B------:R-:W-:Y:S01]  /*f1d0*/  LOP3.LUT R12, R12, R13, RZ, 0x3c, !PT ;  /* 0x0000000d0c0c7212 */ /* 0x000fe200078e3cff */
[----:B------:R-:W-:Y:S01]  /*f1e0*/  IMAD.X R13, RZ, RZ, R17, P6 ;  /* 0x000000ffff0d7224 */ /* 0x000fe200030e0611 */
[----:B------:R-:W-:Y:S02]  /*f1f0*/  SHF.R.U64 R6, R6, 0x3, RZ ;  /* 0x0000000306067819 */ /* 0x000fe400000012ff */
[----:B------:R-:W-:-:S02]  /*f200*/  MOV R70, R20 ;  /* 0x0000001400467202 */ /* 0x000fc40000000f00 */
[----:B------:R-:W-:Y:S01]  /*f210*/  LOP3.LUT R6, R6, R7, RZ, 0x3c, !PT ;  /* 0x0000000706067212 */ /* 0x000fe200078e3cff */
[----:B------:R-:W-:Y:S01]  /*f220*/  IMAD.X R7, RZ, RZ, R17, P3 ;  /* 0x000000ffff077224 */ /* 0x000fe200018e0611 */
[----:B------:R-:W-:Y:S02]  /*f230*/  MOV R21, R10 ;  /* 0x0000000a00157202 */ /* 0x000fe40000000f00 */
[----:B------:R-:W-:Y:S02]  /*f240*/  MOV R20, R8 ;  /* 0x0000000800147202 */ /* 0x000fe40000000f00 */
[----:B------:R-:W-:Y:S02]  /*f250*/  MOV R34, R34 ;  /* 0x0000002200227202 */ /* 0x000fe40000000f00 */
[----:B------:R-:W-:Y:S02]  /*f260*/  MOV R68, R14 ;  /* 0x0000000e00447202 */ /* 0x000fe40000000f00 */
[----:B------:R-:W-:-:S02]  /*f270*/  MOV R66, R12 ;  /* 0x0000000c00427202 */ /* 0x000fc40000000f00 */
[----:B------:R-:W-:Y:S01]  /*f280*/  MOV R33, R32 ;  /* 0x0000002000217202 */ /* 0x000fe20000000f00 */
[----:B--2---:R-:W-:Y:S01]  /*f290*/  SHFL.IDX PT, R37, R37, R4, 0x1c1f ;  /* 0x001c1f0425257589 */ /* 0x004fe200000e0000 */
[----:B------:R-:W-:Y:S02]  /*f2a0*/  LOP3.LUT R5, R4, 0x2, RZ, 0x3c, !PT ;  /* 0x0000000204057812 */ /* 0x000fe400078e3cff */
[----:B------:R-:W-:Y:S01]  /*f2b0*/  MOV R76, R26 ;  /* 0x0000001a004c7202 */ /* 0x000fe20000000f00 */
[----:B------:R-:W-:Y:S01]  /*f2c0*/  SHFL.IDX PT, R67, R67, R4, 0x1c1f ;  /* 0x001c1f0443437589 */ /* 0x000fe200000e0000 */
[----:B------:R-:W-:Y:S02]  /*f2d0*/  MOV R74, R24 ;  /* 0x00000018004a7202 */ /* 0x000fe40000000f00 */
[----:B------:R-:W-:Y:S01]  /*f2e0*/  MOV R82, R30 ;  /* 0x0000001e00527202 */ /* 0x000fe20000000f00 */
[----:B------:R-:W2:Y:S01]  /*f2f0*/  SHFL.IDX PT, R138, R138, R5, 0x1c1f ;  /* 0x001c1f058a8a7589 */ /* 0x000ea200000e0000 */
[----:B------:R-:W-:-:S02]  /*f300*/  MOV R78, R28 ;  /* 0x0000001c004e7202 */ /* 0x000fc40000000f00 */
[----:B------:R-:W-:Y:S01]  /*f310*/  MOV R60, R6 ;  /* 0x00000006003c7202 */ /* 0x000fe20000000f00 */
[----:B------:R-:W3:Y:S01]  /*f320*/  SHFL.IDX PT, R108, R108, R5, 0x1c1f ;  /* 0x001c1f056c6c7589 */ /* 0x000ee200000e0000 */
[----:B------:R-:W-:Y:S01]  /*f330*/  IMAD.U32 R7, RZ, RZ, UR9 ;  /* 0x00000009ff077e24 */ /* 0x000fe2000f8e00ff */
[----:B------:R-:W-:Y:S01]  /*f340*/  ISETP.GE.OR P1, PT, R87, UR10, P1 ;  /* 0x0000000a57007c0c */ /* 0x000fe20008f26670 */
[----:B------:R-:W-:Y:S01]  /*f350*/  IMAD.U32 R7, RZ, RZ, UR5 ;  /* 0x00000005ff077e24 */ /* 0x000fe2000f8e00ff */
[----:B------:R-:W-:Y:S01]  /*f360*/  SHFL.IDX PT, R39, R39, R4, 0x1c1f ;  /* 0x001c1f0427277589 */ /* 0x000fe200000e0000 */
[----:B------:R-:W-:Y:S01]  /*f370*/  USHF.R.S32.HI UR5, URZ, 0x1f, UR44 ;  /* 0x0000001f3f057899 */ /* 0x000fe2000801142c */
[----:B------:R-:W-:Y:S02]  /*f380*/  IMAD.U32 R6, RZ, RZ, UR8 ;  /* 0x00000008ff067e24 */ /* 0x000fe4000f8e00ff */
[----:B------:R-:W4:Y:S02]  /*f390*/  SHFL.IDX PT, R134, R134, R5, 0x1c1f ;  /* 0x001c1f0586867589 */ /* 0x000f2400000e0000 */
[----:B-1----:R-:W-:-:S02]  /*f3a0*/  IMAD.WIDE.U32 R6, R84, UR44, R6 ;  /* 0x0000002c54067c25 */ /* 0x002fc4000f8e0006 */
[----:B------:R-:W-:Y:S01]  /*f3b0*/  SHFL.IDX PT, R71, R71, R4, 0x1c1f ;  /* 0x001c1f0447477589 */ /* 0x000fe200000e0000 */
[----:B------:R-:W-:-:S03]  /*f3c0*/  IADD3 R6, P3, R87, R6, RZ ;  /* 0x0000000657067210 */ /* 0x000fc60007f7e0ff */
[----:B------:R-:W1:Y:S04]  /*f3d0*/  SHFL.IDX PT, R96, R96, R5, 0x1c1f ;  /* 0x001c1f0560607589 */ /* 0x000e6800000e0000 */
[----:B------:R-:W-:Y:S01]  /*f3e0*/  SHFL.IDX PT, R45, R45, R4, 0x1c1f ;  /* 0x001c1f042d2d7589 */ /* 0x000fe200000e0000 */
[----:B--2---:R-:W-:Y:S02]  /*f3f0*/  SEL R8, R37, R138, P0 ;  /* 0x0000008a25087207 */ /* 0x004fe40000000000 */
[----:B------:R-:W-:Y:S01]  /*f400*/  SEL R10, R138, R37, P0 ;  /* 0x000000258a0a7207 */ /* 0x000fe20000000000 */
[----:B------:R-:W-:Y:S01]  /*f410*/  SHFL.IDX PT, R73, R73, R4, 0x1c1f ;  /* 0x001c1f0449497589 */ /* 0x000fe200000e0000 */
[----:B---3--:R-:W-:Y:S02]  /*f420*/  SEL R9, R67, R108, P0 ;  /* 0x0000006c43097207 */ /* 0x008fe40000000000 */
[----:B------:R-:W-:Y:S01]  /*f430*/  SEL R11, R108, R67, P0 ;  /* 0x000000436c0b7207 */ /* 0x000fe20000000000 */
[----:B------:R-:W2:Y:S04]  /*f440*/  SHFL.IDX PT, R130, R130, R5, 0x1c1f ;  /* 0x001c1f0582827589 */ /* 0x000ea800000e0000 */
[----:B------:R-:W3:Y:S01]  /*f450*/  SHFL.IDX PT, R88, R88, R5, 0x1c1f ;  /* 0x001c1f0558587589 */ /* 0x000ee200000e0000 */
[----:B----4-:R-:W-:-:S02]  /*f460*/  SEL R12, R39, R134, P0 ;  /* 0x00000086270c7207 */ /* 0x010fc40000000000 */
[----:B------:R-:W-:Y:S01]  /*f470*/  SEL R14, R134, R39, P0 ;  /* 0x00000027860e7207 */ /* 0x000fe20000000000 */
[----:B------:R-:W-:Y:S01]  /*f480*/  BAR.SYNC.DEFER_BLOCKING 0x1, 0x100 ;  /* 0x0044000000007b1d */ /* 0x000fe20000010000 */
[----:B-1----:R-:W-:Y:S02]  /*f490*/  SEL R13, R71, R96, P0 ;  /* 0x00000060470d7207 */ /* 0x002fe40000000000 */
[----:B------:R-:W-:-:S03]  /*f4a0*/  SEL R15, R96, R71, P0 ;  /* 0x00000047600f7207 */ /* 0x000fc60000000000 */
[----:B------:R-:W-:Y:S04]  /*f4b0*/  SHFL.IDX PT, R47, R47, R4, 0x1c1f ;  /* 0x001c1f042f2f7589 */ /* 0x000fe800000e0000 */
[----:B------:R-:W-:Y:S04]  /*f4c0*/  SHFL.IDX PT, R75, R75, R4, 0x1c1f ;  /* 0x001c1f044b4b7589 */ /* 0x000fe800000e0000 */
[----:B------:R-:W1:Y:S01]  /*f4d0*/  SHFL.IDX PT, R126, R126, R5, 0x1c1f ;  /* 0x001c1f057e7e7589 */ /* 0x000e6200000e0000 */
[----:B--2---:R-:W-:Y:S02]  /*f4e0*/  SEL R24, R45, R130, P0 ;  /* 0x000000822d187207 */ /* 0x004fe40000000000 */
[----:B------:R-:W-:Y:S01]  /*f4f0*/  SEL R26, R130, R45, P0 ;  /* 0x0000002d821a7207 */ /* 0x000fe20000000000 */
[----:B------:R-:W2:Y:S01]  /*f500*/  SHFL.IDX PT, R80, R80, R5, 0x1c1f ;  /* 0x001c1f0550507589 */ /* 0x000ea200000e0000 */
[----:B---3--:R-:W-:-:S02]  /*f510*/  SEL R25, R73, R88, P0 ;  /* 0x0000005849197207 */ /* 0x008fc40000000000 */
        /* <DEDUP_REMOVED lines=29> */
[----:B------:R-:W-:Y:S04]  /*f6f0*/  SHFL.IDX PT, R79, R79, R4, 0x1c1f ;  /* 0x001c1f044f4f7589 */ /* 0x000fe800000e0000 */
[----:B------:R-:W5:Y:S04]  /*f700*/  SHFL.IDX PT, R36, R36, R5, 0x1c1f ;  /* 0x001c1f0524247589 */ /* 0x000f6800000e0000 */
[----:B------:R-:W-:Y:S04]  /*f710*/  SHFL.IDX PT, R42, R42, R5, 0x1c1f ;  /* 0x001c1f052a2a7589 */ /* 0x000fe800000e0000 */
[----:B------:R-:W5:Y:S04]  /*f720*/  SHFL.IDX PT, R50, R50, R5, 0x1c1f ;  /* 0x001c1f0532327589 */ /* 0x000f6800000e0000 */
[----:B------:R-:W-:Y:S04]  /*f730*/  SHFL.IDX PT, R81, R81, R4, 0x1c1f ;  /* 0x001c1f0451517589 */ /* 0x000fe800000e0000 */
[----:B------:R-:W5:Y:S04]  /*f740*/  SHFL.IDX PT, R52, R52, R5, 0x1c1f ;  /* 0x001c1f0534347589 */ /* 0x000f6800000e0000 */
[----:B------:R-:W-:Y:S04]  /*f750*/  SHFL.IDX PT, R65, R65, R4, 0x1c1f ;  /* 0x001c1f0441417589 */ /* 0x000fe800000e0000 */
[----:B------:R1:W-:Y:S04]  /*f760*/  SHFL.IDX PT, R83, R83, R4, 0x1c1f ;  /* 0x001c1f0453537589 */ /* 0x0003e800000e0000 */
[----:B------:R-:W-:Y:S04]  /*f770*/  SHFL.IDX PT, R44, R44, R5, 0x1c1f ;  /* 0x001c1f052c2c7589 */ /* 0x000fe800000e0000 */
[----:B------:R2:W5:Y:S01]  /*f780*/  SHFL.IDX PT, R58, R58, R5, 0x1c1f ;  /* 0x001c1f053a3a7589 */ /* 0x00056200000e0000 */
[----:B-1----:R-:W-:-:S03]  /*f790*/  IMAD R4, R84, UR5, RZ ;  /* 0x0000000554047c24 */ /* 0x002fc6000f8e02ff */
[----:B------:R1:W-:Y:S01]  /*f7a0*/  STSM.16.M88.4 [R34], R8 ;  /* 0x0000000822007844 */ /* 0x0003e20000000200 */
[----:B------:R-:W-:-:S03]  /*f7b0*/  IMAD R4, R85, UR44, R4 ;  /* 0x0000002c55047c24 */ /* 0x000fc6000f8e0204 */
[----:B------:R3:W-:Y:S01]  /*f7c0*/  STSM.16.M88.4 [R33], R12 ;  /* 0x0000000c21007844 */ /* 0x0007e20000000200 */
[----:B--2---:R-:W-:-:S03]  /*f7d0*/  SHF.R.S32.HI R5, RZ, 0x1f, R87 ;  /* 0x0000001fff057819 */ /* 0x004fc60000011457 */
[----:B------:R5:W-:Y:S01]  /*f7e0*/  STSM.16.M88.4 [R82], R24 ;  /* 0x0000001852007844 */ /* 0x000be20000000200 */
[----:B------:R-:W-:-:S03]  /*f7f0*/  IADD3.X R5, R5, R7, R4, P3, !PT ;  /* 0x0000000705057210 */ /* 0x000fc60001ffe404 */
[----:B------:R2:W-:Y:S01]  /*f800*/  STSM.16.M88.4 [R78], R28 ;  /* 0x0000001c4e007844 */ /* 0x0005e20000000200 */
[----:B------:R-:W-:Y:S02]  /*f810*/  LEA R4, P3, R6, UR6, 0x2 ;  /* 0x0000000606047c11 */ /* 0x000fe4000f8610ff */
[----:B-1----:R-:W-:Y:S02]  /*f820*/  SEL R34, R122, R53, P0 ;  /* 0x000000357a227207 */ /* 0x002fe40000000000 */
        /* <DEDUP_REMOVED lines=13> */
[----:B------:R-:W-:Y:S01]  /*f900*/  STSM.16.M88.4 [R70], R12 ;  /* 0x0000000c46007844 */ /* 0x000fe20000000200 */
        /* <DEDUP_REMOVED lines=12> */
[----:B------:R-:W-:Y:S02]  /*f9d0*/  SEL R40, R63, R42, P0 ;  /* 0x0000002a3f287207 */ /* 0x000fe40000000000 */
        /* <DEDUP_REMOVED lines=44> */
.L_x_1912:
[----:B------:R-:W-:Y:S05]  /*fca0*/  BSYNC B0 ;  /* 0x0000000000007941 */ /* 0x000fea0003800000 */
.L_x_1911:
[----:B------:R-:W-:Y:S05]  /*fcb0*/  BRA `(.L_x_1910) ;  /* 0x00000008004c7947 */ /* 0x000fea0003800000 */
.L_x_1909:
        /* <DEDUP_REMOVED lines=31> */
.L_x_1914:
[----:B------:R-:W-:Y:S05]  /*feb0*/  BSYNC B0 ;  /* 0x0000000000007941 */ /* 0x000fea0003800000 */
.L_x_1913:
[----:B------:R-:W-:Y:S01]  /*fec0*/  ULDC UR5, c[0x0][0xa88] ;  /* 0x0002a20000057ab9 */ /* 0x000fe20000000800 */
[C---:B--2---:R-:W-:Y:S01]  /*fed0*/  IMAD R0, R8.reuse, UR6, RZ ;  /* 0x0000000608007c24 */ /* 0x044fe2000f8e02ff */
[----:B------:R-:W-:Y:S01]  /*fee0*/  UIADD3 UR42, -UR42, UR5, URZ ;  /* 0x000000052a2a7290 */ /* 0x000fe2000fffe13f */
[----:B------:R-:W-:Y:S01]  /*fef0*/  IMAD.WIDE.U32 R4, R8, UR43, R22 ;  /* 0x0000002b08047c25 */ /* 0x000fe2000f8e0016 */
[----:B------:R-:W-:Y:S01]  /*ff00*/  ULOP3.LUT UR39, URZ, UR39, URZ, 0x33, !UPT ;  /* 0x000000273f277292 */ /* 0x000fe2000f8e333f */
[----:B------:R-:W-:Y:S01]  /*ff10*/  SHF.R.S32.HI R223, RZ, 0x1f, R222 ;  /* 0x0000001fffdf7819 */ /* 0x000fe200000114de */
[----:B------:R-:W-:Y:S01]  /*ff20*/  BSSY B0, `(.L_x_1915) ;  /* 0x0000024000007945 */ /* 0x000fe20003800000 */
[----:B----4-:R-:W-:Y:S01]  /*ff30*/  IMAD R3, R9, UR43, R0 ;  /* 0x0000002b09037c24 */ /* 0x010fe2000f8e0200 */
        /* <DEDUP_REMOVED lines=34> */
.L_x_1916:
[----:B------:R-:W-:Y:S05]  /*10160*/  BSYNC B0 ;  /* 0x0000000000007941 */ /* 0x000fea0003800000 */
.L_x_1915:
        /* <DEDUP_REMOVED lines=17> */
[----:B-1----:R-:W-:Y:S01]  /*10280*/  LEA R12, P0, R4, UR6, 0x1 ;  /* 0x00000006040c7c11 */ /* 0x002fe2000f8008ff */
[----:B------:R-:W-:-:S05]  /*10290*/  IMAD.IADD R3, R5, 0x1, R3 ;  /* 0x0000000105037824 */ /* 0x000fca00078e0203 */
[----:B------:R-:W-:-:S05]  /*102a0*/  LEA.HI.X R13, R4, UR7, R3, 0x1, P0 ;  /* 0x00000007040d7c11 */ /* 0x000fca00080f0c03 */
[----:B------:R2:W-:Y:S04]  /*102b0*/  @!P3 STG.E.128 desc[UR46][R12.64], RZ ;  /* 0x000000ff0c00b986 */ /* 0x0005e8000c101d2e */
[----:B------:R2:W-:Y:S04]  /*102c0*/  @!P4 STG.E.128 desc[UR46][R12.64+0x80], RZ ;  /* 0x000080ff0c00c986 */ /* 0x0005e8000c101d2e */
[----:B------:R2:W-:Y:S02]  /*102d0*/  @!P5 STG.E.128 desc[UR46][R12.64+0x100], RZ ;  /* 0x000100ff0c00d986 */ /* 0x0005e4000c101d2e */
.L_x_1918:
[----:B------:R-:W-:Y:S05]  /*102e0*/  BSYNC B0 ;  /* 0x0000000000007941 */ /* 0x000fea0003800000 */
.L_x_1917:
        /* <DEDUP_REMOVED lines=17> */
[----:B-12---:R-:W-:Y:S01]  /*10400*/  LEA R12, P0, R4, UR6, 0x1 ;  /* 0x00000006040c7c11 */ /* 0x006fe2000f8008ff */
[----:B------:R-:W-:-:S05]  /*10410*/  IMAD.IADD R3, R5, 0x1, R3 ;  /* 0x0000000105037824 */ /* 0x000fca00078e0203 */
[----:B------:R-:W-:-:S05]  /*10420*/  LEA.HI.X R13, R4, UR7, R3, 0x1, P0 ;  /* 0x00000007040d7c11 */ /* 0x000fca00080f0c03 */
[----:B------:R3:W-:Y:S04]  /*10430*/  @!P1 STG.E.128 desc[UR46][R12.64], RZ ;  /* 0x000000ff0c009986 */ /* 0x0007e8000c101d2e */
[----:B------:R3:W-:Y:S04]  /*10440*/  @!P3 STG.E.128 desc[UR46][R12.64+0x80], RZ ;  /* 0x000080ff0c00b986 */ /* 0x0007e8000c101d2e */
[----:B------:R3:W-:Y:S02]  /*10450*/  @!P4 STG.E.128 desc[UR46][R12.64+0x100], RZ ;  /* 0x000100ff0c00c986 */ /* 0x0007e4000c101d2e */
.L_x_1920:
[----:B------:R-:W-:Y:S05]  /*10460*/  BSYNC B0 ;  /* 0x0000000000007941 */ /* 0x000fea0003800000 */
.L_x_1919:
        /* <DEDUP_REMOVED lines=23> */
.L_x_1921:
[----:B------:R-:W-:Y:S05]  /*105e0*/  BSYNC B0 ;  /* 0x0000000000007941 */ /* 0x000fea0003800000 */
.L_x_1910:
[----:B--2---:R-:W2:Y:S02]  /*105f0*/  LDC R0, c[0x0][0xda8] ;  /* 0x00036a00ff007b82 */ /* 0x004ea40000000800 */
[----:B--2---:R-:W-:-:S13]  /*10600*/  ISETP.LE.AND P0, PT, R0, UR4, PT ;  /* 0x0000000400007c0c */ /* 0x004fda000bf03270 */
[----:B------:R-:W-:Y:S05]  /*10610*/  @!P0 BRA `(.L_x_1922) ;  /* 0xffffff0400ec8947 */ /* 0x000fea000383ffff */
[----:B------:R-:W-:Y:S05]  /*10620*/  EXIT ;  /* 0x000000000000794d */ /* 0x000fea0003800000 */
.L_x_1871:
[----:B------:R-:W-:-:S08]  /*10630*/  NOP ;  /* 0x0000000000007918 */ /* 0x000fd00000000000 */
[----:B---3--:R-:W1:-:S00]  /*10640*/  USETMAXREG.DEALLOC.CTAPOOL 0x18 ;  /* 0x00000018000079c8 */ /* 0x008e4000080e0500 */
[----:B-1----:R-:W-:-:S06]  /*10650*/  LOP3.LUT R0, R0, 0x3, RZ, 0xc0, !PT ;  /* 0x0000000300007812 */ /* 0x002fcc00078ec0ff */
[----:B------:R-:W1:Y:S01]  /*10660*/  S2UR UR4, SR_CTAID.X ;  /* 0x00000000000479c3 */ /* 0x000e620000002500 */
[----:B------:R-:W-:Y:S02]  /*10670*/  IMAD.MOV.U32 R18, RZ, RZ, 0x1 ;  /* 0x00000001ff127424 */ /* 0x000fe400078e00ff */
[----:B------:R-:W-:Y:S01]  /*10680*/  IMAD.MOV.U32 R17, RZ, RZ, RZ ;  /* 0x000000ffff117224 */ /* 0x000fe200078e00ff */
[----:B------:R-:W2:Y:S02]  /*10690*/  SHFL.IDX PT, R0, R0, RZ, 0x1f ;  /* 0x00001fff00007589 */ /* 0x000ea400000e0000 */
[----:B--2---:R-:W-:Y:S02]  /*106a0*/  ISETP.NE.AND P0, PT, R0, RZ, PT ;  /* 0x000000ff0000720c */ /* 0x004fe40003f05270 */
[----:B------:R-:W1:Y:S02]  /*106b0*/  LDC R0, c[0x0][0xda8] ;  /* 0x00036a00ff007b82 */ /* 0x000e640000000800 */
[----:B------:R-:W-:-:S05]  /*106c0*/  P2R R2, PR, RZ, 0x1 ;  /* 0x00000001ff027803 */ /* 0x000fca0000000000 */
[----:B------:R2:W-:Y:S04]  /*106d0*/  STL [R1+0x1c], R2 ;  /* 0x00001c0201007387 */ /* 0x0005e80000100800 */
[----:B------:R2:W-:Y:S01]  /*106e0*/  STL [R1+0x14], RZ ;  /* 0x000014ff01007387 */ /* 0x0005e20000100800 */
[----:B------:R-:W-:Y:S06]  /*106f0*/  @P0 BAR.ARV 0x4, 0x180 ;  /* 0x0106000000000b1d */ /* 0x000fec0000002000 */
[----:B-1----:R-:W-:-:S13]  /*10700*/  ISETP.LE.AND P0, PT, R0, UR4, PT ;  /* 0x0000000400007c0c */ /* 0x002fda000bf03270 */
[----:B--2---:R-:W-:Y:S05]  /*10710*/  @P0 BRA `(.L_x_1923) ;  /* 0x0000003400940947 */ /* 0x004fea0003800000 */
[----:B------:R-:W2:Y:S01]  /*10720*/  LDL R6, [R1+0x10] ;  /* 0x0000100001067983 */ /* 0x000ea20000100800 */
[----:B------:R-:W1:Y:S01]  /*10730*/  S2R R2, SR_TID.X ;  /* 0x0000000000027919 */ /* 0x000e620000002100 */
[----:B------:R-:W3:Y:S01]  /*10740*/  S2R R7, SR_TID.X ;  /* 0x0000000000077919 */ /* 0x000ee20000002100 */
[----:B-1----:R-:W-:-:S05]  /*10750*/  LOP3.LUT R2, R2, 0x7f, RZ, 0xc0, !PT ;  /* 0x0000007f02027812 */ /* 0x002fca00078ec0ff */
[----:B------:R-:W-:Y:S02]  /*10760*/  IMAD.SHL.U32 R0, R2, 0x10, RZ ;  /* 0x0000001002007824 */ /* 0x000fe400078e00ff */
[----:B---3--:R-:W-:-:S03]  /*10770*/  IMAD.SHL.U32 R2, R7, 0x20, RZ ;  /* 0x0000002007027824 */ /* 0x008fc600078e00ff */
[----:B------:R-:W-:Y:S01]  /*10780*/  LOP3.LUT R3, R0, 0x600, RZ, 0xc0, !PT ;  /* 0x0000060000037812 */ /* 0x000fe200078ec0ff */
[----:B------:R-:W-:-:S03]  /*10790*/  IMAD.SHL.U32 R0, R7, 0x40, RZ ;  /* 0x0000004007007824 */ /* 0x000fc600078e00ff */
[--C-:B------:R-:W-:Y:S02]  /*107a0*/  LOP3.LUT R3, R3, 0x60, R2.reuse, 0xf8, !PT ;  /* 0x0000006003037812 */ /* 0x100fe400078ef802 */
[----:B------:R-:W-:Y:S02]  /*107b0*/  LOP3.LUT R4, R2, 0x80, RZ, 0xc0, !PT ;  /* 0x0000008002047812 */ /* 0x000fe400078ec0ff */
[----:B------:R-:W-:Y:S02]  /*107c0*/  LOP3.LUT R5, R3, 0x100, R2, 0xf8, !PT ;  /* 0x0000010003057812 */ /* 0x000fe400078ef802 */
[--C-:B------:R-:W-:Y:S02]  /*107d0*/  SHF.R.U32.HI R3, RZ, 0x1, R7.reuse ;  /* 0x00000001ff037819 */ /* 0x100fe40000011607 */
[----:B------:R-:W-:Y:S02]  /*107e0*/  LOP3.LUT R2, R0, 0x180, RZ, 0xc0, !PT ;  /* 0x0000018000027812 */ /* 0x000fe400078ec0ff */
[----:B------:R-:W-:-:S02]  /*107f0*/  LOP3.LUT R4, R4, 0x10, R7, 0xf8, !PT ;  /* 0x0000001004047812 */ /* 0x000fc400078ef807 */
[----:B------:R-:W-:Y:S01]  /*10800*/  LOP3.LUT R2, R2, 0x30, R3, 0xf8, !PT ;  /* 0x0000003002027812 */ /* 0x000fe200078ef803 */
[----:B------:R-:W-:-:S05]  /*10810*/  IMAD.SHL.U32 R3, R7, 0x4, RZ ;  /* 0x0000000407037824 */ /* 0x000fca00078e00ff */
[----:B------:R-:W-:Y:S01]  /*10820*/  LOP3.LUT R4, R4, 0x10, R3, 0x78, !PT ;  /* 0x0000001004047812 */ /* 0x000fe200078e7803 */
[----:B------:R-:W-:-:S05]  /*10830*/  IMAD.SHL.U32 R3, R7, 0x8, RZ ;  /* 0x0000000807037824 */ /* 0x000fca00078e00ff */
[----:B------:R-:W-:Y:S02]  /*10840*/  LOP3.LUT R3, R2, 0x30, R3, 0x78, !PT ;  /* 0x0000003002037812 */ /* 0x000fe400078e7803 */
[----:B------:R-:W-:Y:S02]  /*10850*/  LOP3.LUT R2, R5, R4, RZ, 0xfc, !PT ;  /* 0x0000000405027212 */ /* 0x000fe400078efcff */
[----:B------:R-:W-:Y:S01]  /*10860*/  LOP3.LUT R0, R3, 0x640, R0, 0xf8, !PT ;  /* 0x0000064003007812 */ /* 0x000fe200078ef800 */
[----:B------:R-:W-:Y:S02]  /*10870*/  IMAD.U32 R3, RZ, RZ, UR4 ;  /* 0x00000004ff037e24 */ /* 0x000fe4000f8e00ff */
[----:B------:R2:W-:Y:S04]  /*10880*/  STL [R1], R2 ;  /* 0x0000000201007387 */ /* 0x0005e80000100800 */
[----:B------:R1:W-:Y:S04]  /*10890*/  STL [R1+0x4], R0 ;  /* 0x0000040001007387 */ /* 0x0003e80000100800 */
[----:B------:R3:W-:Y:S01]  /*108a0*/  STL [R1+0x8], R3 ;  /* 0x0000080301007387 */ /* 0x0007e20000100800 */
[----:B------:R-:W-:-:S02]  /*108b0*/  IMAD.MOV.U32 R18, RZ, RZ, 0x1 ;  /* 0x00000001ff127424 */ /* 0x000fc400078e00ff */
[----:B------:R-:W-:Y:S01]  /*108c0*/  IMAD.MOV.U32 R17, RZ, RZ, RZ ;  /* 0x000000ffff117224 */ /* 0x000fe200078e00ff */
[----:B------:R-:W-:Y:S01]  /*108d0*/  ULDC UR42, c[0x0][0xc] ;  /* 0x00000300002a7ab9 */ /* 0x000fe20000000800 */
[----:B------:R-:W-:Y:S01]  /*108e0*/  ULDC.64 UR44, c[0x0][0x198] ;  /* 0x00006600002c7ab9 */ /* 0x000fe20000000a00 */
[C---:B--2---:R-:W-:Y:S02]  /*108f0*/  LOP3.LUT R2, R6.reuse, 0x1, RZ, 0xfc, !PT ;  /* 0x0000000106027812 */ /* 0x044fe400078efcff */
[----:B-1----:R-:W-:-:S03]  /*10900*/  LOP3.LUT R0, R6, 0x2, RZ, 0xfc, !PT ;  /* 0x0000000206007812 */ /* 0x002fc600078efcff */
[----:B------:R3:W-:Y:S04]  /*10910*/  STL [R1+0x18], R2 ;  /* 0x0000180201007387 */ /* 0x0007e80000100800 */
[----:B------:R3:W-:Y:S04]  /*10920*/  STL [R1+0xc], R0 ;  /* 0x00000c0001007387 */ /* 0x0007e80000100800 */
[----:B------:R3:W-:Y:S02]  /*10930*/  STL [R1+0x14], RZ ;  /* 0x000014ff01007387 */ /* 0x0007e40000100800 */
.L_x_1979:
[----:B-123--:R-:W2:Y:S01]  /*10940*/  LDL R2, [R1+0x8] ;  /* 0x0000080001027983 */ /* 0x00eea20000100800 */
        /* <DEDUP_REMOVED lines=21> */
.L_x_1924:
[----:B------:R-:W-:Y:S01]  /*10aa0*/  ULDC UR9, c[0x0][0xdc4] ;  /* 0x0003710000097ab9 */ /* 0x000fe20000000800 */
[----:B------:R-:W-:Y:S01]  /*10ab0*/  UMOV UR6, UR7 ;  /* 0x0000000700067c82 */ /* 0x000fe20008000000 */
[----:B------:R-:W-:-:S11]  /*10ac0*/  UISETP.NE.AND UP0, UPT, UR9, 0x1, UPT ;  /* 0x000000010900788c */ /* 0x000fd6000bf05270 */
[----:B------:R-:W-:Y:S02]  /*10ad0*/  @UP0 ULDC.64 UR10, c[0x0][0xdc8] ;  /* 0x00037200000a0ab9 */ /* 0x000fe40000000a00 */
[----:B------:R-:W-:-:S04]  /*10ae0*/  UIMAD.WIDE.U32 UR4, UR7, UR10, URZ ;  /* 0x0000000a070472a5 */ /* 0x000fc8000f8e003f */
[----:B------:R-:W-:-:S04]  /*10af0*/  @UP0 USHF.R.U32.HI UR6, URZ, UR11, UR5 ;  /* 0x0000000b3f060299 */ /* 0x000fc80008011605 */
[----:B------:R-:W-:-:S12]  /*10b00*/  UIMAD UR4, UR6, UR9, URZ ;  /* 0x00000009060472a4 */ /* 0x000fd8000f8e023f */
.L_x_1925:
[----:B------:R-:W-:Y:S01]  /*10b10*/  ULDC.64 UR10, c[0x0][0x3f8] ;  /* 0x0000fe00000a7ab9 */ /* 0x000fe20000000a00 */
[----:B------:R-:W-:Y:S01]  /*10b20*/  ULOP3.LUT UR6, URZ, UR6, URZ, 0x33, !UPT ;  /* 0x000000063f067292 */ /* 0x000fe2000f8e333f */
[----:B------:R-:W-:Y:S01]  /*10b30*/  BSSY B6, `(.L_x_1926) ;  /* 0x0000308000067945 */ /* 0x000fe20003800000 */
[----:B------:R-:W-:Y:S02]  /*10b40*/  UISETP.NE.U32.AND UP0, UPT, UR10, URZ, UPT ;  /* 0x0000003f0a00728c */ /* 0x000fe4000bf05070 */
[----:B------:R-:W-:Y:S02]  /*10b50*/  UIADD3 UR9, UR7, -UR4, URZ ;  /* 0x8000000407097290 */ /* 0x000fe4000fffe03f */
[----:B------:R-:W-:Y:S01]  /*10b60*/  UISETP.NE.AND.EX UP0, UPT, UR11, URZ, UPT, UP0 ;  /* 0x0000003f0b00728c */ /* 0x000fe2000bf05300 */
[----:B------:R-:W-:Y:S01]  /*10b70*/  ULDC UR4, c[0x0][0xdac] ;  /* 0x00036b0000047ab9 */ /* 0x000fe20000000800 */
[----:B------:R-:W-:Y:S01]  /*10b80*/  ULDC UR5, c[0x0][0x404] ;  /* 0x0001010000057ab9 */ /* 0x000fe20000000800 */
[----:B------:R-:W-:Y:S01]  /*10b90*/  UIADD3 UR6, UR6, UR4, URZ ;  /* 0x0000000406067290 */ /* 0x000fe2000fffe03f */
[----:B------:R-:W-:-:S02]  /*10ba0*/  ULDC UR7, c[0x0][0x2e0] ;  /* 0x0000b80000077ab9 */ /* 0x000fc40000000800 */
[----:B------:R-:W-:Y:S01]  /*10bb0*/  ULDC UR4, c[0x0][0x288] ;  /* 0x0000a20000047ab9 */ /* 0x000fe20000000800 */
[----:B------:R-:W-:Y:S02]  /*10bc0*/  USHF.L.U32 UR37, UR6, 0x7, URZ ;  /* 0x0000000706257899 */ /* 0x000fe4000800063f */
[----:B------:R-:W-:Y:S02]  /*10bd0*/  USEL UR6, UR5, 0x1, UP0 ;  /* 0x0000000105067887 */ /* 0x000fe40008000000 */
[----:B------:R-:W-:Y:S02]  /*10be0*/  UIADD3 UR5, UR37, 0x11f, -UR4 ;  /* 0x0000011f25057890 */ /* 0x000fe4000fffe804 */
[----:B------:R-:W-:Y:S02]  /*10bf0*/  UIMAD UR4, UR6, UR7, 0x9f ;  /* 0x0000009f060474a4 */ /* 0x000fe4000f8e0207 */
[----:B------:R-:W-:Y:S02]  /*10c00*/  UIMAD UR6, UR6, UR7, UR5 ;  /* 0x00000007060672a4 */ /* 0x000fe4000f8e0205 */
[----:B------:R-:W-:Y:S01]  /*10c10*/  UIMAD.WIDE UR4, UR4, 0x66666667, URZ ;  /* 0x66666667040478a5 */ /* 0x000fe2000f8e023f */
[----:B------:R-:W-:Y:S01]  /*10c20*/  ULDC UR10, c[0x0][0xdc4] ;  /* 0x00037100000a7ab9 */ /* 0x000fe20000000800 */
[----:B------:R-:W-:-:S02]  /*10c30*/  UIMAD.WIDE UR6, UR6, 0x66666667, URZ ;  /* 0x66666667060678a5 */ /* 0x000fc4000f8e023f */
[----:B------:R-:W-:Y:S02]  /*10c40*/  UIMAD UR10, UR8, UR10, UR9 ;  /* 0x0000000a080a72a4 */ /* 0x000fe4000f8e0209 */
[----:B------:R-:W-:Y:S01]  /*10c50*/  USHF.R.U32.HI UR6, URZ, 0x1f, UR7 ;  /* 0x0000001f3f067899 */ /* 0x000fe20008011607 */
[----:B------:R-:W-:Y:S01]  /*10c60*/  UMOV UR8, UR5 ;  /* 0x0000000500087c82 */ /* 0x000fe20008000000 */
[----:B------:R-:W-:Y:S01]  /*10c70*/  ULDC UR11, c[0x0][0xdb8] ;  /* 0x00036e00000b7ab9 */ /* 0x000fe20000000800 */
[----:B------:R-:W-:Y:S02]  /*10c80*/  USHF.R.U32.HI UR9, URZ, 0x1f, UR8 ;  /* 0x0000001f3f097899 */ /* 0x000fe40008011608 */
[----:B------:R-:W-:Y:S02]  /*10c90*/  ULEA.HI.SX32 UR6, UR7, UR6, 0x1a ;  /* 0x0000000607067291 */ /* 0x000fe4000f8fd23f */
[----:B------:R-:W-:Y:S02]  /*10ca0*/  ULEA.HI.SX32 UR9, UR8, UR9, 0x1a ;  /* 0x0000000908097291 */ /* 0x000fe4000f8fd23f */
[----:B------:R-:W-:-:S02]  /*10cb0*/  UISETP.NE.AND UP1, UPT, UR11, 0x1, UPT ;  /* 0x000000010b00788c */ /* 0x000fc4000bf25270 */
[----:B------:R-:W-:Y:S01]  /*10cc0*/  UISETP.LT.AND UP0, UPT, UR9, UR6, UPT ;  /* 0x000000060900728c */ /* 0x000fe2000bf01270 */
[----:B------:R-:W-:-:S03]  /*10cd0*/  UMOV UR39, UR10 ;  /* 0x0000000a00277c82 */ /* 0x000fc60008000000 */
[----:B------:R-:W-:-:S05]  /*10ce0*/  USEL UR41, UR9, UR6, UP0 ;  /* 0x0000000609297287 */ /* 0x000fca0008000000 */
[----:B------:R-:W-:Y:S01]  /*10cf0*/  @UP1 ULDC UR12, c[0x0][0xdbc] ;  /* 0x00036f00000c1ab9 */ /* 0x000fe20000000800 */
[----:B------:R-:W-:Y:S01]  /*10d00*/  ISETP.LT.AND P0, PT, RZ, UR41, PT ;  /* 0x00000029ff007c0c */ /* 0x000fe2000bf01270 */
[----:B------:R-:W-:Y:S01]  /*10d10*/  UIMAD.WIDE.U32 UR4, UR10, UR12, URZ ;  /* 0x0000000c0a0472a5 */ /* 0x000fe2000f8e003f */
[----:B------:R-:W-:-:S03]  /*10d20*/  @UP1 ULDC UR7, c[0x0][0xdc0] ;  /* 0x0003700000071ab9 */ /* 0x000fc60000000800 */
[----:B------:R-:W-:-:S04]  /*10d30*/  @UP1 USHF.R.U32.HI UR39, URZ, UR7, UR5 ;  /* 0x000000073f271299 */ /* 0x000fc80008011605 */
[----:B------:R-:W-:-:S04]  /*10d40*/  UIADD3 UR38, -UR39, URZ, URZ ;  /* 0x0000003f27267290 */ /* 0x000fc8000fffe13f */
[----:B------:R-:W-:Y:S01]  /*10d50*/  UIMAD UR38, UR11, UR38, UR10 ;  /* 0x000000260b2672a4 */ /* 0x000fe2000f8e020a */
[----:B------:R-:W-:Y:S11]  /*10d60*/  @P0 BRA `(.L_x_1927) ;  /* 0x0000000000480947 */ /* 0x000ff60003800000 */
        /* <DEDUP_REMOVED lines=16> */
[----:B------:R4:W-:Y:S01]  /*10e70*/  STL [R1+0x8], R0 ;  /* 0x0000080001007387 */ /* 0x0009e20000100800 */
[----:B------:R-:W-:Y:S05]  /*10e80*/  BRA `(.L_x_1928) ;  /* 0x0000002c00487947 */ /* 0x000fea0003800000 */
.L_x_1927:
        /* <DEDUP_REMOVED lines=23> */
.L_x_1929:
        /* <DEDUP_REMOVED lines=20> */
.L_x_1930:
        /* <DEDUP_REMOVED lines=20> */
.L_x_1931:
        /* <DEDUP_REMOVED lines=18> */
.L_x_1932:
[----:B------:R-:W-:Y:S01]  /*113a0*/  ULDC.64 UR4, c[0x0][0x9f8] ;  /* 0x00027e0000047ab9 */ /* 0x000fe20000000a00 */
[----:B------:R-:W-:Y:S01]  /*113b0*/  IMAD.U32 R5, RZ, RZ, UR39 ;  /* 0x00000027ff057e24 */ /* 0x000fe2000f8e00ff */
[----:B------:R-:W-:Y:S01]  /*113c0*/  ISETP.NE.U32.AND P0, PT, RZ, UR4, PT ;  /* 0x00000004ff007c0c */ /* 0x000fe2000bf05070 */
[----:B------:R-:W-:Y:S01]  /*113d0*/  IMAD.U32 R19, RZ, RZ, UR39 ;  /* 0x00000027ff137e24 */ /* 0x000fe2000f8e00ff */
[----:B------:R-:W1:Y:S01]  /*113e0*/  S2R R4, SR_TID.X ;  /* 0x0000000000047919 */ /* 0x000e620000002100 */
[----:B------:R-:W2:Y:S01]  /*113f0*/  LDC R0, c[0x0][0x428] ;  /* 0x00010a00ff007b82 */ /* 0x000ea20000000800 */
[----:B------:R-:W-:-:S13]  /*11400*/  ISETP.NE.AND.EX P0, PT, RZ, UR5, PT, P0 ;  /* 0x00000005ff007c0c */ /* 0x000fda000bf05300 */
[----:B------:R-:W3:Y:S01]  /*11410*/  @P0 LDC.64 R2, c[0x0][0x9f8] ;  /* 0x00027e00ff020b82 */ /* 0x000ee20000000a00 */
[----:B-1----:R-:W-:Y:S01]  /*11420*/  LOP3.LUT R8, R4, 0x7f, RZ, 0xc0, !PT ;  /* 0x0000007f04087812 */ /* 0x002fe200078ec0ff */
[----:B---3--:R-:W-:-:S05]  /*11430*/  @P0 IMAD.WIDE R2, R5, 0x4, R2 ;  /* 0x0000000405020825 */ /* 0x008fca00078e0202 */
[----:B------:R1:W3:Y:S01]  /*11440*/  @P0 LDG.E R19, desc[UR46][R2.64] ;  /* 0x0000002e02130981 */ /* 0x0002e2000c1e1900 */
[----:B--2---:R-:W-:Y:S01]  /*11450*/  ISETP.NE.AND P0, PT, R0, 0x1, PT ;  /* 0x000000010000780c */ /* 0x004fe20003f05270 */
        /* <DEDUP_REMOVED lines=15> */
[----:B------:R-:W2:Y:S01]  /*11550*/  @P0 LDC R0, c[0x0][0x42c] ;  /* 0x00010b00ff000b82 */ /* 0x000ea20000000800 */
[----:B------:R-:W-:Y:S02]  /*11560*/  LOP3.LUT R4, R4, 0x3, RZ, 0xc0, !PT ;  /* 0x0000000304047812 */ /* 0x000fe400078ec0ff */
[----:B------:R-:W-:-:S04]  /*11570*/  @!UP1 UIADD3 UR4, UP0, UR44, 0x270, URZ ;  /* 0x000002702c049890 */ /* 0x000fc8000ff1e03f */
[----:B------:R-:W-:Y:S01]  /*11580*/  @!UP1 UIADD3.X UR5, URZ, UR45, URZ, UP0, !UPT ;  /* 0x0000002d3f059290 */ /* 0x000fe200087fe43f */
[----:B------:R-:W4:Y:S01]  /*11590*/  @P0 LDC R5, c[0x0][0x430] ;  /* 0x00010c00ff050b82 */ /* 0x000f220000000800 */
[----:B-1----:R-:W-:-:S07]  /*115a0*/  ISETP.NE.U32.AND P1, PT, R2, RZ, PT ;  /* 0x000000ff0200720c */ /* 0x002fce0003f25070 */
[----:B------:R1:W-:Y:S01]  /*115b0*/  @!UP1 UTMAPF.L2.4D [UR36], [UR4] ;  /* 0x00000024040095b8 */ /* 0x0003e20008018000 */
[----:B------:R-:W-:Y:S01]  /*115c0*/  ISETP.NE.AND.EX P1, PT, R3, RZ, PT, P1 ;  /* 0x000000ff0300720c */ /* 0x000fe20003f25310 */
[----:B--2---:R-:W-:Y:S01]  /*115d0*/  @P0 IMAD.HI.U32 R0, R0, UR38, RZ ;  /* 0x0000002600000c27 */ /* 0x004fe2000f8e00ff */
[----:B------:R1:W-:Y:S04]  /*115e0*/  @!UP1 UTMAPF.L2.4D [UR8], [UR4] ;  /* 0x00000008040095b8 */ /* 0x0003e80008018000 */
[----:B----4-:R-:W-:Y:S01]  /*115f0*/  @P0 SHF.R.U32.HI R16, RZ, R5, R0 ;  /* 0x00000005ff100219 */ /* 0x010fe20000011600 */
[----:B------:R1:W-:Y:S01]  /*11600*/  @!UP1 UTMAPF.L2.4D [UR12], [UR4] ;  /* 0x0000000c040095b8 */ /* 0x0003e20008018000 */
[----:B---3--:R-:W-:Y:S02]  /*11610*/  SHF.R.S32.HI R20, RZ, 0x1f, R19 ;  /* 0x0000001fff147819 */ /* 0x008fe40000011413 */
[----:B------:R-:W-:Y:S01]  /*11620*/  SEL R0, R19, RZ, !P1 ;  /* 0x000000ff13007207 */ /* 0x000fe20004800000 */
[----:B-1----:R-:W-:Y:S06]  /*11630*/  BRA.DIV UR6, `(.L_x_1933) ;  /* 0x0000002e06747947 */ /* 0x002fec000b800000 */
[----:B------:R1:W2:Y:S02]  /*11640*/  SHFL.IDX PT, R14, R4, RZ, 0x1f ;  /* 0x00001fff040e7589 */ /* 0x0002a400000e0000 */
.L_x_1998:
        /* <DEDUP_REMOVED lines=8> */
.L_x_2001:
        /* <DEDUP_REMOVED lines=20> */
.L_x_1937:
[----:B-1----:R-:W-:Y:S02]  /*11810*/  LEA R4, R17, UR40, 0x3 ;  /* 0x0000002811047c11 */ /* 0x002fe4000f8e18ff */
[----:B--2---:R-:W-:Y:S02]  /*11820*/  SHF.L.U32 R3, R18, 0x1f, RZ ;  /* 0x0000001f12037819 */ /* 0x004fe400000006ff */
[----:B------:R-:W-:Y:S02]  /*11830*/  ISETP.NE.AND P0, PT, R8, RZ, PT ;  /* 0x000000ff0800720c */ /* 0x000fe40003f05270 */
[----:B------:R-:W1:Y:S02]  /*11840*/  SYNCS.PHASECHK.TRANS64.TRYWAIT P3, [R4+URZ+0x33480], R3 ;  /* 0x03348003040075a7 */ /* 0x000e64000806017f */
[----:B-1----:R-:W-:Y:S09]  /*11850*/  @!P3 BRA `(.L_x_1938) ;  /* 0x0000002c002cb947 */ /* 0x002ff20003800000 */
.L_x_2002:
        /* <DEDUP_REMOVED lines=8> */
.L_x_1939:
[----:B------:R-:W-:Y:S01]  /*118e0*/  IMAD.U32 R2, RZ, RZ, UR40 ;  /* 0x00000028ff027e24 */ /* 0x000fe2000f8e00ff */
        /* <DEDUP_REMOVED lines=27> */
.L_x_2003:
        /* <DEDUP_REMOVED lines=8> */
.L_x_1941:
        /* <DEDUP_REMOVED lines=24> */
.L_x_1936:
        /* <DEDUP_REMOVED lines=31> */
.L_x_1934:
[----:B-12---:R-:W2:Y:S01]  /*11e90*/  LDL.LU R3, [R1+0x14] ;  /* 0x0000140001037983 */ /* 0x006ea20000300800 */
[----:B------:R-:W-:Y:S01]  /*11ea0*/  BSSY B0, `(.L_x_1942) ;  /* 0x0000009000007945 */ /* 0x000fe20003800000 */
[----:B--2---:R-:W-:-:S05]  /*11eb0*/  VIADD R3, R3, 0x1 ;  /* 0x0000000103037836 */ /* 0x004fca0000000000 */
[----:B------:R-:W-:Y:S01]  /*11ec0*/  LEA.HI R2, R3, R3, RZ, 0x1 ;  /* 0x0000000303027211 */ /* 0x000fe200078f08ff */
[----:B------:R1:W-:Y:S03]  /*11ed0*/  STL [R1+0x14], R3 ;  /* 0x0000140301007387 */ /* 0x0003e60000100800 */
[----:B------:R-:W-:-:S05]  /*11ee0*/  LOP3.LUT R2, R2, 0xfffffffe, RZ, 0xc0, !PT ;  /* 0xfffffffe02027812 */ /* 0x000fca00078ec0ff */
[----:B------:R-:W-:-:S05]  /*11ef0*/  IMAD.IADD R2, R3, 0x1, -R2 ;  /* 0x0000000103027824 */ /* 0x000fca00078e0a02 */
[----:B------:R-:W-:-:S04]  /*11f00*/  SHF.L.U32 R2, R2, 0x1f, RZ ;  /* 0x0000001f02027819 */ /* 0x000fc800000006ff */
[----:B------:R-:W2:Y:S02]  /*11f10*/  SYNCS.PHASECHK.TRANS64.TRYWAIT P0, [UR40+0x33420], R2 ;  /* 0x03342002ff0075a7 */ /* 0x000ea40008000168 */
[----:B-12---:R-:W-:Y:S05]  /*11f20*/  @!P0 BRA `(.L_x_1943) ;  /* 0x0000002400a08947 */ /* 0x006fea0003800000 */
.L_x_2004:
[----:B------:R-:W-:Y:S05]  /*11f30*/  BSYNC B0 ;  /* 0x0000000000007941 */ /* 0x000fea0003800000 */
.L_x_1942:
[----:B------:R-:W-:-:S06]  /*11f40*/  UISETP.GE.AND UP0, UPT, UR41, 0x2, UPT ;  /* 0x000000022900788c */ /* 0x000fcc000bf06270 */
[----:B------:R-:W-:-:S13]  /*11f50*/  PLOP3.LUT P0, PT, PT, PT, UP0, 0x80, 0x0 ;  /* 0x000000000000781c */ /* 0x000fda0003f0f008 */
[----:B------:R-:W-:Y:S05]  /*11f60*/  @!P0 BRA `(.L_x_1944) ;  /* 0x0000001000bc8947 */ /* 0x000fea0003800000 */
[----:B------:R-:W-:Y:S01]  /*11f70*/  UIADD3 UR4, UR41, -0x2, URZ ;  /* 0xfffffffe29047890 */ /* 0x000fe2000fffe03f */
[----:B-1----:R-:W-:Y:S02]  /*11f80*/  IMAD.MOV.U32 R2, RZ, RZ, R18 ;  /* 0x000000ffff027224 */ /* 0x002fe400078e0012 */
[----:B------:R-:W-:-:S03]  /*11f90*/  IMAD.MOV.U32 R8, RZ, RZ, R17 ;  /* 0x000000ffff087224 */ /* 0x000fc600078e0011 */
[----:B------:R-:W-:-:S07]  /*11fa0*/  IMAD.U32 R3, RZ, RZ, UR4 ;  /* 0x00000004ff037e24 */ /* 0x000fce000f8e00ff */
.L_x_1968:
[----:B------:R-:W-:Y:S01]  /*11fb0*/  VIADD R17, R8, 0x1 ;  /* 0x0000000108117836 */ /* 0x000fe20000000000 */
[----:B------:R-:W-:Y:S05]  /*11fc0*/  YIELD ;  /* 0x0000000000007946 */ /* 0x000fea0003800000 */
[----:B------:R-:W-:Y:S01]  /*11fd0*/  ISETP.NE.AND P0, PT, R17, 0x2, PT ;  /* 0x000000021100780c */ /* 0x000fe20003f05270 */
[----:B------:R-:W-:Y:S03]  /*11fe0*/  BSSY B0, `(.L_x_1945) ;  /* 0x00000a2000007945 */ /* 0x000fe60003800000 */
[----:B------:R-:W-:-:S02]  /*11ff0*/  SEL R5, RZ, 0x1, P0 ;  /* 0x00000001ff057807 */ /* 0x000fc40000000000 */
        /* <DEDUP_REMOVED lines=23> */
.L_x_1947:
        /* <DEDUP_REMOVED lines=8> */
.L_x_2005:
[----:B------:R-:W-:Y:S05]  /*121f0*/  BSYNC B1 ;  /* 0x0000000000017941 */ /* 0x000fea0003800000 */
.L_x_1948:
        /* <DEDUP_REMOVED lines=9> */
.L_x_1951:
[----:B------:R-:W-:Y:S05]  /*12290*/  BSYNC B1 ;  /* 0x0000000000017941 */ /* 0x000fea0003800000 */
.L_x_1950:
        /* <DEDUP_REMOVED lines=13> */
.L_x_1952:
        /* <DEDUP_REMOVED lines=16> */
.L_x_1953:
        /* <DEDUP_REMOVED lines=16> */
.L_x_1954:
        /* <DEDUP_REMOVED lines=12> */
.L_x_2006:
[----:B------:R-:W-:Y:S05]  /*12630*/  BSYNC B1 ;  /* 0x0000000000017941 */ /* 0x000fea0003800000 */
.L_x_1955:
        /* <DEDUP_REMOVED lines=11> */
.L_x_1958:
[----:B------:R-:W-:Y:S05]  /*126f0*/  BSYNC B1 ;  /* 0x0000000000017941 */ /* 0x000fea0003800000 */
.L_x_1957:
        /* <DEDUP_REMOVED lines=9> */
.L_x_1959:
        /* <DEDUP_REMOVED lines=15> */
.L_x_1960:
        /* <DEDUP_REMOVED lines=15> */
.L_x_1961:
        /* <DEDUP_REMOVED lines=9> */
.L_x_1946:
[----:B------:R-:W-:Y:S05]  /*12a00*/  BSYNC B0 ;  /* 0x0000000000007941 */ /* 0x000fea0003800000 */
.L_x_1945:
[----:B------:R-:W2:Y:S02]  /*12a10*/  LDL R5, [R1+0x18] ;  /* 0x0000180001057983 */ /* 0x000ea40000100800 */
[----:B--2---:R-:W-:-:S13]  /*12a20*/  ISETP.NE.AND P0, PT, R5, 0x3, PT ;  /* 0x000000030500780c */ /* 0x004fda0003f05270 */
[----:B------:R-:W-:Y:S05]  /*12a30*/  @!P0 BRA `(.L_x_1962) ;  /* 0x0000000000048947 */ /* 0x000fea0003800000 */
[----:B------:R-:W-:Y:S01]  /*12a40*/  BPT.TRAP 0x1 ;  /* 0x000000040000795c */ /* 0x000fe20000300000 */
.L_x_1962:
[----:B------:R-:W2:Y:S01]  /*12a50*/  LDL R5, [R1+0xc] ;  /* 0x00000c0001057983 */ /* 0x000ea20000100800 */
[----:B------:R-:W-:Y:S01]  /*12a60*/  LOP3.LUT R4, R2, 0x1, RZ, 0x3c, !PT ;  /* 0x0000000102047812 */ /* 0x000fe200078e3cff */
[----:B------:R-:W-:Y:S01]  /*12a70*/  BSSY B0, `(.L_x_1963) ;  /* 0x0000006000007945 */ /* 0x000fe20003800000 */
[----:B------:R-:W-:Y:S02]  /*12a80*/  LEA R13, R8, UR40, 0x3 ;  /* 0x00000028080d7c11 */ /* 0x000fe4000f8e18ff */
[----:B------:R-:W-:-:S04]  /*12a90*/  SHF.L.U32 R4, R4, 0x1f, RZ ;  /* 0x0000001f04047819 */ /* 0x000fc800000006ff */
[----:B------:R-:W1:Y:S01]  /*12aa0*/  SYNCS.PHASECHK.TRANS64.TRYWAIT P3, [R13+URZ+0x33470], R4 ;  /* 0x033470040d0075a7 */ /* 0x000e62000806017f */
[----:B--2---:R-:W-:Y:S01]  /*12ab0*/  ISETP.NE.AND P0, PT, R5, 0x3, PT ;  /* 0x000000030500780c */ /* 0x004fe20003f05270 */
[----:B-1----:R-:W-:-:S12]  /*12ac0*/  @!P3 BRA `(.L_x_1964) ;  /* 0x0000001800f8b947 */ /* 0x002fd80003800000 */
.L_x_2007:
[----:B------:R-:W-:Y:S05]  /*12ad0*/  BSYNC B0 ;  /* 0x0000000000007941 */ /* 0x000fea0003800000 */
.L_x_1963:
[----:B------:R-:W-:Y:S05]  /*12ae0*/  @!P0 BRA `(.L_x_1965) ;  /* 0x0000000000048947 */ /* 0x000fea0003800000 */
[----:B------:R-:W-:Y:S01]  /*12af0*/  BPT.TRAP 0x1 ;  /* 0x000000040000795c */ /* 0x000fe20000300000 */
.L_x_1965:
[----:B------:R-:W-:Y:S01]  /*12b00*/  SHF.L.U32 R2, R2, 0x1f, RZ ;  /* 0x0000001f02027819 */ /* 0x000fe200000006ff */
[----:B------:R-:W-:-:S03]  /*12b10*/  IMAD R10, R8, 0x7800, RZ ;  /* 0x00007800080a7824 */ /* 0x000fc600078e02ff */
[----:B------:R-:W2:Y:S02]  /*12b20*/  SYNCS.PHASECHK.TRANS64.TRYWAIT P3, [R13+URZ+0x33460], R2 ;  /* 0x033460020d0075a7 */ /* 0x000ea4000806017f */
[----:B--2---:R-:W-:Y:S05]  /*12b30*/  @!P3 BRA `(.L_x_1966) ;  /* 0x0000001800f0b947 */ /* 0x004fea0003800000 */
.L_x_2008:
[----:B-1----:R-:W2:Y:S04]  /*12b40*/  LDL R4, [R1+0x4] ;  /* 0x0000040001047983 */ /* 0x002ea80000100800 */
[----:B------:R-:W3:Y:S01]  /*12b50*/  LDL R11, [R1] ;  /* 0x00000000010b7983 */ /* 0x000ee20000100800 */
        /* <DEDUP_REMOVED lines=102> */
.L_x_1967:
[----:B--2---:R2:W-:Y:S01]  /*131c0*/  SYNCS.ARRIVE.TRANS64.A1T0 RZ, [R13+URZ+0x33450], RZ ;  /* 0x033450ff0dff79a7 */ /* 0x0045e2000810003f */
[----:B------:R-:W-:Y:S01]  /*131d0*/  BAR.SYNC.DEFER_BLOCKING 0x2, 0x80 ;  /* 0x0082000000007b1d */ /* 0x000fe20000010000 */
[C---:B------:R-:W-:Y:S01]  /*131e0*/  ISETP.GT.AND P0, PT, R3.reuse, RZ, PT ;  /* 0x000000ff0300720c */ /* 0x040fe20003f04270 */
[----:B------:R-:W-:Y:S02]  /*131f0*/  VIADD R3, R3, 0xffffffff ;  /* 0xffffffff03037836 */ /* 0x000fe40000000000 */
[----:B------:R-:W-:Y:S02]  /*13200*/  IMAD.MOV.U32 R2, RZ, RZ, R18 ;  /* 0x000000ffff027224 */ /* 0x000fe400078e0012 */
[----:B-1----:R-:W-:Y:S02]  /*13210*/  IMAD.MOV.U32 R8, RZ, RZ, R17 ;  /* 0x000000ffff087224 */ /* 0x002fe400078e0011 */
[----:B--2---:R-:W-:-:S05]  /*13220*/  @!P2 VIADD R13, R13, 0x33480 ;  /* 0x000334800d0da836 */ /* 0x004fca0000000000 */
[----:B------:R-:W-:-:S04]  /*13230*/  @!P2 PRMT R13, RZ, 0x654, R13 ;  /* 0x00000654ff0da816 */ /* 0x000fc8000000000d */
[----:B------:R2:W-:Y:S01]  /*13240*/  @!P2 SYNCS.ARRIVE.TRANS64.RED.A1T0 RZ, [R13+URZ], RZ ;  /* 0x000000ff0dffa9a7 */ /* 0x0005e2000810043f */
[----:B------:R-:W-:Y:S05]  /*13250*/  @P0 BRA `(.L_x_1968) ;  /* 0xffffffec00540947 */ /* 0x000fea000383ffff */
.L_x_1944:
[----:B------:R-:W3:Y:S01]  /*13260*/  LDL R4, [R1+0x18] ;  /* 0x0000180001047983 */ /* 0x000ee20000100800 */
[----:B------:R-:W-:Y:S01]  /*13270*/  BSSY B0, `(.L_x_1969) ;  /* 0x0000010000007945 */ /* 0x000fe20003800000 */
[----:B---3--:R-:W-:-:S03]  /*13280*/  ISETP.NE.AND P1, PT, R4, 0x3, PT ;  /* 0x000000030400780c */ /* 0x008fc60003f25270 */
[----:B------:R-:W-:Y:S10]  /*13290*/  @P2 BRA `(.L_x_1970) ;  /* 0x0000000000342947 */ /* 0x000ff40003800000 */
[----:B------:R-:W3:Y:S01]  /*132a0*/  S2R R5, SR_LANEID ;  /* 0x0000000000057919 */ /* 0x000ee20000000000 */
[----:B------:R-:W-:Y:S01]  /*132b0*/  VOTEU.ANY UR4, UPT, PT ;  /* 0x0000000000047886 */ /* 0x000fe200038e0100 */
[----:B-1----:R-:W1:Y:S01]  /*132c0*/  LDC.64 R2, c[0x0][0xdf0] ;  /* 0x00037c00ff027b82 */ /* 0x002e620000000a00 */
[----:B------:R-:W3:Y:S02]  /*132d0*/  FLO.U32 R0, UR4 ;  /* 0x0000000400007d00 */ /* 0x000ee400080e0000 */
[----:B---3--:R-:W-:-:S06]  /*132e0*/  ISETP.EQ.U32.AND P0, PT, R0, R5, PT ;  /* 0x000000050000720c */ /* 0x008fcc0003f02070 */
[----:B------:R-:W1:Y:S07]  /*132f0*/  POPC R5, UR4 ;  /* 0x0000000400057d09 */ /* 0x000e6e0008000000 */
[----:B-1----:R-:W3:Y:S01]  /*13300*/  @P0 ATOMG.E.ADD.STRONG.GPU PT, R3, desc[UR46][R2.64], R5 ;  /* 0x00000005020309a8 */ /* 0x002ee200081ee1ee */
[----:B------:R-:W1:Y:S02]  /*13310*/  S2R R4, SR_LTMASK ;  /* 0x0000000000047919 */ /* 0x000e640000003900 */
[----:B-1----:R-:W-:-:S04]  /*13320*/  LOP3.LUT R4, R4, UR4, RZ, 0xc0, !PT ;  /* 0x0000000404047c12 */ /* 0x002fc8000f8ec0ff */
[----:B------:R-:W1:Y:S01]  /*13330*/  POPC R7, R4 ;  /* 0x0000000400077309 */ /* 0x000e620000000000 */
[----:B---3--:R-:W1:Y:S02]  /*13340*/  SHFL.IDX PT, R0, R3, R0, 0x1f ;  /* 0x00001f0003007589 */ /* 0x008e6400000e0000 */
[----:B-1----:R-:W-:-:S05]  /*13350*/  IADD3 R0, R0, UR42, R7 ;  /* 0x0000002a00007c10 */ /* 0x002fca000fffe007 */
[----:B------:R3:W-:Y:S02]  /*13360*/  STL [R1+0x8], R0 ;  /* 0x0000080001007387 */ /* 0x0007e40000100800 */
.L_x_1970:
[----:B------:R-:W-:Y:S05]  /*13370*/  BSYNC B0 ;  /* 0x0000000000007941 */ /* 0x000fea0003800000 */
.L_x_1969:
[----:B------:R-:W-:Y:S05]  /*13380*/  @!P1 BRA `(.L_x_1971) ;  /* 0x0000000000049947 */ /* 0x000fea0003800000 */
[----:B------:R-:W-:Y:S01]  /*13390*/  BPT.TRAP 0x1 ;  /* 0x000000040000795c */ /* 0x000fe20000300000 */
.L_x_1971:
[----:B-1----:R-:W4:Y:S01]  /*133a0*/  LDL R2, [R1+0xc] ;  /* 0x00000c0001027983 */ /* 0x002f220000100800 */
[----:B---3--:R-:W-:Y:S01]  /*133b0*/  LOP3.LUT R0, R18, 0x1, RZ, 0x3c, !PT ;  /* 0x0000000112007812 */ /* 0x008fe200078e3cff */
[----:B------:R-:W-:Y:S01]  /*133c0*/  BSSY B0, `(.L_x_1972) ;  /* 0x0000006000007945 */ /* 0x000fe20003800000 */
[----:B------:R-:W-:Y:S02]  /*133d0*/  LEA R3, R17, UR40, 0x3 ;  /* 0x0000002811037c11 */ /* 0x000fe4000f8e18ff */
[----:B------:R-:W-:-:S04]  /*133e0*/  SHF.L.U32 R0, R0, 0x1f, RZ ;  /* 0x0000001f00007819 */ /* 0x000fc800000006ff */
[----:B------:R-:W1:Y:S01]  /*133f0*/  SYNCS.PHASECHK.TRANS64.TRYWAIT P0, [R3+URZ+0x33470], R0 ;  /* 0x03347000030075a7 */ /* 0x000e62000800017f */
[----:B----4-:R-:W-:Y:S01]  /*13400*/  ISETP.NE.AND P1, PT, R2, 0x3, PT ;  /* 0x000000030200780c */ /* 0x010fe20003f25270 */
[----:B-1----:R-:W-:-:S12]  /*13410*/  @!P0 BRA `(.L_x_1973) ;  /* 0x0000001000cc8947 */ /* 0x002fd80003800000 */
.L_x_2009:
[----:B------:R-:W-:Y:S05]  /*13420*/  BSYNC B0 ;  /* 0x0000000000007941 */ /* 0x000fea0003800000 */
.L_x_1972:
[----:B------:R-:W-:Y:S05]  /*13430*/  @!P1 BRA `(.L_x_1974) ;  /* 0x0000000000049947 */ /* 0x000fea0003800000 */
[----:B------:R-:W-:Y:S01]  /*13440*/  BPT.TRAP 0x1 ;  /* 0x000000040000795c */ /* 0x000fe20000300000 */
.L_x_1974:
[----:B-1----:R-:W-:-:S04]  /*13450*/  SHF.L.U32 R0, R18, 0x1f, RZ ;  /* 0x0000001f12007819 */ /* 0x002fc800000006ff */
[----:B------:R-:W1:Y:S02]  /*13460*/  SYNCS.PHASECHK.TRANS64.TRYWAIT P0, [R3+URZ+0x33460], R0 ;  /* 0x03346000030075a7 */ /* 0x000e64000800017f */
[----:B-1----:R-:W-:Y:S05]  /*13470*/  @!P0 BRA `(.L_x_1975) ;  /* 0x0000001000c88947 */ /* 0x002fea0003800000 */
.L_x_2010:
[----:B------:R-:W1:Y:S04]  /*13480*/  LDL R4, [R1+0x4] ;  /* 0x0000040001047983 */ /* 0x000e680000100800 */
[----:B------:R-:W3:Y:S01]  /*13490*/  LDL R10, [R1] ;  /* 0x00000000010a7983 */ /* 0x000ee20000100800 */
[----:B------:R-:W-:Y:S01]  /*134a0*/  IMAD R2, R17, 0x7800, RZ ;  /* 0x0000780011027824 */ /* 0x000fe200078e02ff */
[----:B------:R-:W-:Y:S05]  /*134b0*/  WARPSYNC.ALL ;  /* 0x0000000000007948 */ /* 0x000fea0003800000 */
[----:B-1----:R-:W-:-:S02]  /*134c0*/  LOP3.LUT R0, R2, R4, RZ, 0xfc, !PT ;  /* 0x0000000402007212 */ /* 0x002fc400078efcff */
        /* <DEDUP_REMOVED lines=97> */
[----:B---3--:R-:W3:Y:S01]  /*13ae0*/  FENCE.VIEW.ASYNC.S ;  /* 0x00000000000073c6 */ /* 0x008ee20000000000 */
[----:B------:R-:W-:Y:S05]  /*13af0*/  @!P1 BRA `(.L_x_1976) ;  /* 0x0000000000049947 */ /* 0x000fea0003800000 */
[----:B------:R-:W-:Y:S01]  /*13b00*/  BPT.TRAP 0x1 ;  /* 0x000000040000795c */ /* 0x000fe20000300000 */
.L_x_1976:
[----:B---3--:R3:W-:Y:S01]  /*13b10*/  SYNCS.ARRIVE.TRANS64.A1T0 RZ, [R3+URZ+0x33450], RZ ;  /* 0x033450ff03ff79a7 */ /* 0x0087e2000810003f */
[----:B------:R-:W-:Y:S02]  /*13b20*/  @!P2 VIADD R0, R3, 0x33480 ;  /* 0x000334800300a836 */ /* 0x000fe40000000000 */
[----:B------:R-:W-:-:S03]  /*13b30*/  VIADD R17, R17, 0x1 ;  /* 0x0000000111117836 */ /* 0x000fc60000000000 */
[----:B------:R-:W-:Y:S01]  /*13b40*/  @!P2 PRMT R0, RZ, 0x654, R0 ;  /* 0x00000654ff00a816 */ /* 0x000fe20000000000 */
[----:B------:R-:W-:Y:S01]  /*13b50*/  BAR.SYNC.DEFER_BLOCKING 0x2, 0x80 ;  /* 0x0082000000007b1d */ /* 0x000fe20000010000 */
[----:B------:R-:W-:-:S04]  /*13b60*/  ISETP.NE.AND P0, PT, R17, 0x2, PT ;  /* 0x000000021100780c */ /* 0x000fc80003f05270 */
[----:B---3--:R-:W-:Y:S02]  /*13b70*/  SEL R3, RZ, 0x1, P0 ;  /* 0x00000001ff037807 */ /* 0x008fe40000000000 */
[----:B------:R-:W-:Y:S02]  /*13b80*/  SEL R17, R17, RZ, P0 ;  /* 0x000000ff11117207 */ /* 0x000fe40000000000 */
[----:B------:R-:W-:Y:S01]  /*13b90*/  LOP3.LUT R18, R18, R3, RZ, 0x3c, !PT ;  /* 0x0000000312127212 */ /* 0x000fe200078e3cff */
[----:B------:R3:W-:Y:S06]  /*13ba0*/  @!P2 SYNCS.ARRIVE.TRANS64.RED.A1T0 RZ, [R0+URZ], RZ ;  /* 0x000000ff00ffa9a7 */ /* 0x0007ec000810043f */
.L_x_1928:
[----:B------:R-:W-:Y:S05]  /*13bb0*/  BSYNC B6 ;  /* 0x0000000000067941 */ /* 0x000fea0003800000 */
.L_x_1926:
[----:B---34-:R-:W3:Y:S04]  /*13bc0*/  LDL R0, [R1+0x1c] ;  /* 0x00001c0001007983 */ /* 0x018ee80000100800 */
[----:B-1----:R1:W5:Y:S01]  /*13bd0*/  LDL R2, [R1+0x8] ;  /* 0x0000080001027983 */ /* 0x0023620000100800 */
[----:B---3--:R-:W-:-:S13]  /*13be0*/  ISETP.NE.AND P0, PT, R0, RZ, PT ;  /* 0x000000ff0000720c */ /* 0x008fda0003f05270 */
        /* <DEDUP_REMOVED lines=9> */
.L_x_1977:
        /* <DEDUP_REMOVED lines=11> */
.L_x_1978:
[----:B---3--:R-:W3:Y:S01]  /*13d30*/  LDL R0, [R1+0x8] ;  /* 0x0000080001007983 */ /* 0x008ee20000100800 */
[----:B------:R-:W-:Y:S02]  /*13d40*/  ULDC UR4, c[0x0][0xda8] ;  /* 0x00036a0000047ab9 */ /* 0x000fe40000000800 */
[----:B---3--:R-:W-:-:S13]  /*13d50*/  ISETP.GE.AND P0, PT, R0, UR4, PT ;  /* 0x0000000400007c0c */ /* 0x008fda000bf06270 */
[----:B------:R-:W-:Y:S05]  /*13d60*/  @!P0 BRA `(.L_x_1979) ;  /* 0xffffffc800f48947 */ /* 0x000fea000383ffff */
.L_x_1923:
[----:B------:R-:W3:Y:S01]  /*13d70*/  LDL.LU R0, [R1+0x14] ;  /* 0x0000140001007983 */ /* 0x000ee20000300800 */
[----:B------:R-:W-:Y:S01]  /*13d80*/  BSSY B0, `(.L_x_1980) ;  /* 0x000000b000007945 */ /* 0x000fe20003800000 */
[----:B------:R-:W4:Y:S01]  /*13d90*/  S2R R5, SR_CgaCtaId ;  /* 0x0000000000057919 */ /* 0x000f220000008800 */
[----:B---3--:R-:W-:-:S05]  /*13da0*/  VIADD R0, R0, 0x1 ;  /* 0x0000000100007836 */ /* 0x008fca0000000000 */
[----:B-1----:R-:W-:-:S04]  /*13db0*/  LEA.HI R2, R0, R0, RZ, 0x1 ;  /* 0x0000000000027211 */ /* 0x002fc800078f08ff */
[----:B------:R-:W-:-:S05]  /*13dc0*/  LOP3.LUT R3, R2, 0xfffffffe, RZ, 0xc0, !PT ;  /* 0xfffffffe02037812 */ /* 0x000fca00078ec0ff */
[----:B------:R-:W-:Y:S01]  /*13dd0*/  IMAD.IADD R3, R0, 0x1, -R3 ;  /* 0x0000000100037824 */ /* 0x000fe200078e0a03 */
[----:B------:R-:W-:-:S04]  /*13de0*/  MOV R0, 0x400 ;  /* 0x0000040000007802 */ /* 0x000fc80000000f00 */
[----:B----4-:R-:W-:Y:S02]  /*13df0*/  LEA R0, R5, R0, 0x18 ;  /* 0x0000000005007211 */ /* 0x010fe400078ec0ff */
[----:B------:R-:W-:-:S04]  /*13e00*/  SHF.L.U32 R3, R3, 0x1f, RZ ;  /* 0x0000001f03037819 */ /* 0x000fc800000006ff */
[----:B------:R-:W1:Y:S02]  /*13e10*/  SYNCS.PHASECHK.TRANS64.TRYWAIT P0, [R0+URZ+0x33420], R3 ;  /* 0x03342003000075a7 */ /* 0x000e64000800017f */
[----:B-1----:R-:W-:Y:S05]  /*13e20*/  @!P0 BRA `(.L_x_1981) ;  /* 0x0000000800708947 */ /* 0x002fea0003800000 */
.L_x_2011:
[----:B------:R-:W-:Y:S05]  /*13e30*/  BSYNC B0 ;  /* 0x0000000000007941 */ /* 0x000fea0003800000 */
.L_x_1980:
[----:B------:R-:W-:-:S03]  /*13e40*/  UMOV UR4, 0xffffffff ;  /* 0xffffffff00047882 */ /* 0x000fc60000000000 */
[----:B------:R-:W-:Y:S05]  /*13e50*/  BRA.DIV UR4, `(.L_x_1982) ;  /* 0x0000000a04787947 */ /* 0x000fea000b800000 */
[----:B------:R-:W3:Y:S02]  /*13e60*/  S2R R2, SR_TID.X ;  /* 0x0000000000027919 */ /* 0x000ee40000002100 */
[----:B---3--:R-:W-:-:S04]  /*13e70*/  SHF.R.U32.HI R2, RZ, 0x5, R2 ;  /* 0x00000005ff027819 */ /* 0x008fc80000011602 */
[----:B------:R-:W-:-:S05]  /*13e80*/  LOP3.LUT R2, R2, 0x3, RZ, 0xc0, !PT ;  /* 0x0000000302027812 */ /* 0x000fca00078ec0ff */
[----:B------:R3:W4:Y:S02]  /*13e90*/  SHFL.IDX PT, R14, R2, RZ, 0x1f ;  /* 0x00001fff020e7589 */ /* 0x00072400000e0000 */
.L_x_2014:
[----:B----4-:R-:W-:Y:S01]  /*13ea0*/  ISETP.NE.AND P0, PT, R14, RZ, PT ;  /* 0x000000ff0e00720c */ /* 0x010fe20003f05270 */
[----:B------:R-:W-:-:S12]  /*13eb0*/  BSSY B0, `(.L_x_1983) ;  /* 0x000002b000007945 */ /* 0x000fd80003800000 */
[----:B------:R-:W-:Y:S05]  /*13ec0*/  @P0 BRA `(.L_x_1984) ;  /* 0x0000000000a40947 */ /* 0x000fea0003800000 */
[----:B------:R-:W-:-:S03]  /*13ed0*/  UMOV UR4, 0xffffffff ;  /* 0xffffffff00047882 */ /* 0x000fc60000000000 */
[----:B------:R-:W-:Y:S05]  /*13ee0*/  BRA.DIV UR4, `(.L_x_1985) ;  /* 0x0000000a04887947 */ /* 0x000fea000b800000 */
[----:B------:R-:W-:-:S13]  /*13ef0*/  ELECT P6, URZ, PT ;  /* 0x00000000003f782f */ /* 0x000fda00038c0000 */
.L_x_2017:
[----:B------:R-:W-:Y:S05]  /*13f00*/  @!P6 BRA `(.L_x_1984) ;  /* 0x000000000094e947 */ /* 0x000fea0003800000 */
[----:B---3--:R-:W3:Y:S02]  /*13f10*/  LDL.LU R2, [R1+0x10] ;  /* 0x0000100001027983 */ /* 0x008ee40000300800 */
[----:B---3--:R-:W-:-:S04]  /*13f20*/  LOP3.LUT R2, R2, 0x2, RZ, 0xfc, !PT ;  /* 0x0000000202027812 */ /* 0x008fc800078efcff */
[----:B------:R-:W-:-:S13]  /*13f30*/  ISETP.NE.AND P0, PT, R2, 0x3, PT ;  /* 0x000000030200780c */ /* 0x000fda0003f05270 */
[----:B------:R-:W-:Y:S05]  /*13f40*/  @!P0 BRA `(.L_x_1986) ;  /* 0x0000000000048947 */ /* 0x000fea0003800000 */
[----:B------:R-:W-:Y:S01]  /*13f50*/  BPT.TRAP 0x1 ;  /* 0x000000040000795c */ /* 0x000fe20000300000 */
.L_x_1986:
        /* <DEDUP_REMOVED lines=12> */
.L_x_2018:
[----:B------:R-:W3:Y:S02]  /*14020*/  SYNCS.PHASECHK.TRANS64.TRYWAIT P1, [R9+URZ], R2 ;  /* 0x00000002090075a7 */ /* 0x000ee4000802017f */
[----:B---3--:R-:W-:Y:S05]  /*14030*/  @!P1 BRA `(.L_x_1988) ;  /* 0x0000000800689947 */ /* 0x008fea0003800000 */
.L_x_2019:
[----:B------:R-:W-:Y:S05]  /*14040*/  @!P0 BRA `(.L_x_1989) ;  /* 0x0000000000048947 */ /* 0x000fea0003800000 */
[----:B------:R-:W-:Y:S01]  /*14050*/  BPT.TRAP 0x1 ;  /* 0x000000040000795c */ /* 0x000fe20000300000 */
.L_x_1989:
[----:B------:R-:W-:-:S04]  /*14060*/  IMAD R17, R17, 0x8, R0 ;  /* 0x0000000811117824 */ /* 0x000fc800078e0200 */
[----:B------:R-:W4:Y:S02]  /*14070*/  SYNCS.PHASECHK.TRANS64.TRYWAIT P1, [R17+URZ+0x33460], R4 ;  /* 0x03346004110075a7 */ /* 0x000f24000802017f */
[----:B----4-:R-:W-:Y:S05]  /*14080*/  @!P1 BRA `(.L_x_1990) ;  /* 0x0000000800689947 */ /* 0x010fea0003800000 */
.L_x_2020:
[----:B------:R-:W-:Y:S05]  /*14090*/  @!P0 BRA `(.L_x_1991) ;  /* 0x0000000000048947 */ /* 0x000fea0003800000 */
[----:B------:R-:W-:Y:S01]  /*140a0*/  BPT.TRAP 0x1 ;  /* 0x000000040000795c */ /* 0x000fe20000300000 */
.L_x_1991:
[----:B------:R-:W-:-:S04]  /*140b0*/  IMAD R3, R3, 0x8, R0 ;  /* 0x0000000803037824 */ /* 0x000fc800078e0200 */
[----:B------:R-:W5:Y:S02]  /*140c0*/  SYNCS.PHASECHK.TRANS64.TRYWAIT P1, [R3+URZ+0x33460], R2 ;  /* 0x03346002030075a7 */ /* 0x000f64000802017f */
[----:B-----5:R-:W-:Y:S05]  /*140d0*/  @!P1 BRA `(.L_x_1992) ;  /* 0x0000000800689947 */ /* 0x020fea0003800000 */
.L_x_2021:
[----:B------:R-:W-:Y:S05]  /*140e0*/  @!P0 BRA `(.L_x_1993) ;  /* 0x0000000000048947 */ /* 0x000fea0003800000 */
[----:B------:R-:W-:Y:S01]  /*140f0*/  BPT.TRAP 0x1 ;  /* 0x000000040000795c */ /* 0x000fe20000300000 */
.L_x_1993:
[----:B------:R-:W5:Y:S02]  /*14100*/  SYNCS.PHASECHK.TRANS64.TRYWAIT P0, [R17+URZ+0x33480], R4 ;  /* 0x03348004110075a7 */ /* 0x000f64000800017f */
[----:B-----5:R-:W-:Y:S05]  /*14110*/  @!P0 BRA `(.L_x_1994) ;  /* 0x00000008006c8947 */ /* 0x020fea0003800000 */
.L_x_1995:
[----:B------:R1:W1:Y:S02]  /*14120*/  SYNCS.PHASECHK.TRANS64.TRYWAIT P0, [R3+URZ+0x33480], R2 ;  /* 0x03348002030075a7 */ /* 0x000264000800017f */
[----:B-1----:R-:W-:Y:S05]  /*14130*/  @!P0 NANOSLEEP.SYNCS 0x989680 ;  /* 0x009896800000895d */ /* 0x002fea0003900000 */
[----:B------:R-:W1:Y:S02]  /*14140*/  @!P0 SYNCS.PHASECHK.TRANS64 P0, [R3+URZ+0x33480], R2 ;  /* 0x03348002030085a7 */ /* 0x000e64000800007f */
[----:B-1----:R-:W-:Y:S05]  /*14150*/  @!P0 BRA `(.L_x_1995) ;  /* 0xfffffffc00f08947 */ /* 0x002fea000383ffff */
.L_x_1984:
[----:B------:R-:W-:Y:S05]  /*14160*/  BSYNC B0 ;  /* 0x0000000000007941 */ /* 0x000fea0003800000 */
.L_x_1983:
[----:B------:R-:W-:Y:S05]  /*14170*/  EXIT ;  /* 0x000000000000794d */ /* 0x000fea0003800000 */
.L_x_1877:
[----:B-1----:R-:W-:-:S04]  /*14180*/  IMAD.U32 R3, RZ, RZ, UR37 ;  /* 0x00000025ff037e24 */ /* 0x002fc8000f8e00ff */
[----:B------:R1:W2:Y:S03]  /*14190*/  SYNCS.PHASECHK.TRANS64.TRYWAIT P0, [R3+URZ+0x33400], R4 ;  /* 0x03340004030075a7 */ /* 0x0002a6000800017f */
[----:B--2---:R-:W-:Y:S05]  /*141a0*/  @!P0 NANOSLEEP.SYNCS 0x989680 ;  /* 0x009896800000895d */ /* 0x004fea0003900000 */
[----:B------:R-:W2:Y:S02]  /*141b0*/  @!P0 SYNCS.PHASECHK.TRANS64 P0, [R3+URZ+0x33400], R4 ;  /* 0x03340004030085a7 */ /* 0x000ea4000800007f */
[----:B--2---:R-:W-:Y:S05]  /*141c0*/  @!P0 BRA `(.L_x_1877) ;  /* 0xfffffffc00ec8947 */ /* 0x004fea000383ffff */
[----:B------:R-:W-:Y:S05]  /*141d0*/  BRA `(.L_x_1996) ;  /* 0xfffffed800187947 */ /* 0x000fea000383ffff */
.L_x_1881:
[----:B--2---:R2:W3:Y:S02]  /*141e0*/  SYNCS.PHASECHK.TRANS64.TRYWAIT P2, [R3+URZ+0x33430], R4 ;  /* 0x03343004030075a7 */ /* 0x0044e4000804017f */
[----:B---3--:R-:W-:Y:S05]  /*141f0*/  @!P2 NANOSLEEP.SYNCS 0x989680 ;  /* 0x009896800000a95d */ /* 0x008fea0003900000 */
[----:B------:R-:W3:Y:S02]  /*14200*/  @!P2 SYNCS.PHASECHK.TRANS64 P2, [R3+URZ+0x33430], R4 ;  /* 0x033430040300a5a7 */ /* 0x000ee4000804007f */
[----:B---3--:R-:W-:Y:S05]  /*14210*/  @!P2 BRA `(.L_x_1881) ;  /* 0xfffffffc00f0a947 */ /* 0x008fea000383ffff */
[----:B------:R-:W-:Y:S05]  /*14220*/  BRA `(.L_x_1880) ;  /* 0xfffffed8003c7947 */ /* 0x000fea000383ffff */
.L_x_1886:
[----:B--2---:R-:W-:-:S04]  /*14230*/  IMAD.U32 R10, RZ, RZ, UR10 ;  /* 0x0000000aff0a7e24 */ /* 0x004fc8000f8e00ff */
[----:B------:R2:W3:Y:S03]  /*14240*/  SYNCS.PHASECHK.TRANS64.TRYWAIT P2, [R10+URZ+0x33430], R9 ;  /* 0x033430090a0075a7 */ /* 0x0004e6000804017f */
[----:B---3--:R-:W-:Y:S05]  /*14250*/  @!P2 NANOSLEEP.SYNCS 0x989680 ;  /* 0x009896800000a95d */ /* 0x008fea0003900000 */
[----:B------:R-:W3:Y:S02]  /*14260*/  @!P2 SYNCS.PHASECHK.TRANS64 P2, [R10+URZ+0x33430], R9 ;  /* 0x033430090a00a5a7 */ /* 0x000ee4000804007f */
[----:B---3--:R-:W-:Y:S05]  /*14270*/  @!P2 BRA `(.L_x_1886) ;  /* 0xfffffffc00eca947 */ /* 0x008fea000383ffff */
[----:B------:R-:W-:Y:S05]  /*14280*/  BRA `(.L_x_1883) ;  /* 0xffffff1c00047947 */ /* 0x000fea000383ffff */
.L_x_1890:
[----:B--2---:R-:W-:-:S04]  /*14290*/  IMAD.U32 R9, RZ, RZ, UR10 ;  /* 0x0000000aff097e24 */ /* 0x004fc8000f8e00ff */
[----:B------:R2:W3:Y:S03]  /*142a0*/  SYNCS.PHASECHK.TRANS64.TRYWAIT P2, [R9+URZ+0x33450], R8 ;  /* 0x03345008090075a7 */ /* 0x0004e6000804017f */
[----:B---3--:R-:W-:Y:S05]  /*142b0*/  @!P2 NANOSLEEP.SYNCS 0x989680 ;  /* 0x009896800000a95d */ /* 0x008fea0003900000 */
[----:B------:R-:W3:Y:S02]  /*142c0*/  @!P2 SYNCS.PHASECHK.TRANS64 P2, [R9+URZ+0x33450], R8 ;  /* 0x033450080900a5a7 */ /* 0x000ee4000804007f */
[----:B---3--:R-:W-:Y:S05]  /*142d0*/  @!P2 BRA `(.L_x_1890) ;  /* 0xfffffffc00eca947 */ /* 0x008fea000383ffff */
[----:B------:R-:W-:Y:S05]  /*142e0*/  BRA `(.L_x_1887) ;  /* 0xffffff2800207947 */ /* 0x000fea000383ffff */
.L_x_1897:
[----:B--2---:R-:W-:-:S04]  /*142f0*/  IMAD.U32 R9, RZ, RZ, UR6 ;  /* 0x00000006ff097e24 */ /* 0x004fc8000f8e00ff */
[----:B------:R2:W3:Y:S03]  /*14300*/  SYNCS.PHASECHK.TRANS64.TRYWAIT P2, [R9+URZ+0x33430], R8 ;  /* 0x03343008090075a7 */ /* 0x0004e6000804017f */
[----:B---3--:R-:W-:Y:S05]  /*14310*/  @!P2 NANOSLEEP.SYNCS 0x989680 ;  /* 0x009896800000a95d */ /* 0x008fea0003900000 */
[----:B------:R-:W3:Y:S02]  /*14320*/  @!P2 SYNCS.PHASECHK.TRANS64 P2, [R9+URZ+0x33430], R8 ;  /* 0x033430080900a5a7 */ /* 0x000ee4000804007f */
[----:B---3--:R-:W-:Y:S05]  /*14330*/  @!P2 BRA `(.L_x_1897) ;  /* 0xfffffffc00eca947 */ /* 0x008fea000383ffff */
[----:B------:R-:W-:Y:S05]  /*14340*/  BRA `(.L_x_1894) ;  /* 0xffffff5c00ec7947 */ /* 0x000fea000383ffff */
.L_x_1901:
[----:B--2---:R-:W-:-:S04]  /*14350*/  IMAD.U32 R8, RZ, RZ, UR6 ;  /* 0x00000006ff087e24 */ /* 0x004fc8000f8e00ff */
[----:B------:R2:W3:Y:S03]  /*14360*/  SYNCS.PHASECHK.TRANS64.TRYWAIT P2, [R8+URZ+0x33450], R7 ;  /* 0x03345007080075a7 */ /* 0x0004e6000804017f */
[----:B---3--:R-:W-:Y:S05]  /*14370*/  @!P2 NANOSLEEP.SYNCS 0x989680 ;  /* 0x009896800000a95d */ /* 0x008fea0003900000 */
[----:B------:R-:W3:Y:S02]  /*14380*/  @!P2 SYNCS.PHASECHK.TRANS64 P2, [R8+URZ+0x33450], R7 ;  /* 0x033450070800a5a7 */ /* 0x000ee4000804007f */
[----:B---3--:R-:W-:Y:S05]  /*14390*/  @!P2 BRA `(.L_x_1901) ;  /* 0xfffffffc00eca947 */ /* 0x008fea000383ffff */
[----:B------:R-:W-:Y:S05]  /*143a0*/  BRA `(.L_x_1898) ;  /* 0xffffff6800e47947 */ /* 0x000fea000383ffff */
.L_x_1907:
[----:B--2---:R-:W-:-:S04]  /*143b0*/  IMAD.U32 R5, RZ, RZ, UR5 ;  /* 0x00000005ff057e24 */ /* 0x004fc8000f8e00ff */
[----:B------:R2:W3:Y:S03]  /*143c0*/  SYNCS.PHASECHK.TRANS64.TRYWAIT P0, [R5+URZ+0x33450], R0 ;  /* 0x03345000050075a7 */ /* 0x0004e6000800017f */
[----:B---3--:R-:W-:Y:S05]  /*143d0*/  @!P0 NANOSLEEP.SYNCS 0x989680 ;  /* 0x009896800000895d */ /* 0x008fea0003900000 */
[----:B------:R-:W3:Y:S02]  /*143e0*/  @!P0 SYNCS.PHASECHK.TRANS64 P0, [R5+URZ+0x33450], R0 ;  /* 0x03345000050085a7 */ /* 0x000ee4000800007f */
[----:B---3--:R-:W-:Y:S05]  /*143f0*/  @!P0 BRA `(.L_x_1907) ;  /* 0xfffffffc00ec8947 */ /* 0x008fea000383ffff */
[----:B------:R-:W-:Y:S05]  /*14400*/  BRA `(.L_x_1906) ;  /* 0xffffff9400ac7947 */ /* 0x000fea000383ffff */
.L_x_1933:
[----:B------:R-:W-:Y:S02]  /*14410*/  IMAD.MOV.U32 R13, RZ, RZ, R4 ;  /* 0x000000ffff0d7224 */ /* 0x000fe400078e0004 */
[----:B------:R-:W-:Y:S02]  /*14420*/  IMAD.MOV.U32 R12, RZ, RZ, RZ ;  /* 0x000000ffff0c7224 */ /* 0x000fe400078e00ff */
[----:B------:R-:W-:Y:S02]  /*14430*/  IMAD.MOV.U32 R11, RZ, RZ, 0x1f ;  /* 0x0000001fff0b7424 */ /* 0x000fe400078e00ff */
[----:B------:R-:W-:-:S07]  /*14440*/  IMAD.MOV.U32 R15, RZ, RZ, -0x1 ;  /* 0xffffffffff0f7424 */ /* 0x000fce00078e00ff */
[----:B------:R-:W-:Y:S05]  /*14450*/  WARPSYNC.COLLECTIVE R15, `(.L_x_1997) ;  /* 0x000000000f087348 */ /* 0x000fea0003c00000 */
[----:B------:R1:W2:Y:S02]  /*14460*/  SHFL.IDX P6, R14, R13, R12, R11 ;  /* 0x0000000c0d0e7389 */ /* 0x0002a400000c000b */
[----:B-12---:R-:W-:Y:S01]  /*14470*/  ENDCOLLECTIVE ;  /* 0x000000000000791b */ /* 0x006fe20003800000 */
.L_x_1997:
[----:B------:R-:W-:Y:S05]  /*14480*/  BRA `(.L_x_1998) ;  /* 0xffffffd000707947 */ /* 0x000fea000383ffff */
.L_x_1935:
[----:B------:R-:W-:Y:S01]  /*14490*/  BSSY B0, `(.L_x_1999) ;  /* 0x0000006000007945 */ /* 0x000fe20003800000 */
[----:B------:R-:W-:-:S07]  /*144a0*/  IMAD.MOV.U32 R15, RZ, RZ, -0x1 ;  /* 0xffffffffff0f7424 */ /* 0x000fce00078e00ff */
[----:B-1----:R-:W-:Y:S05]  /*144b0*/  WARPSYNC.COLLECTIVE R15, `(.L_x_2000) ;  /* 0x000000000f0c7348 */ /* 0x002fea0003c00000 */
[----:B------:R-:W-:Y:S02]  /*144c0*/  ELECT P6, UR62, PT ;  /* 0x00000000003e782f */ /* 0x000fe400038c0000 */
[----:B------:R-:W-:Y:S01]  /*144d0*/  MOV R14, UR62 ;  /* 0x0000003e000e7c02 */ /* 0x000fe20008000f00 */
[----:B-1----:R-:W-:Y:S10]  /*144e0*/  ENDCOLLECTIVE ;  /* 0x000000000000791b */ /* 0x002ff40003800000 */
.L_x_2000:
[----:B------:R-:W-:Y:S05]  /*144f0*/  BSYNC B0 ;  /* 0x0000000000007941 */ /* 0x000fea0003800000 */
.L_x_1999:
[----:B------:R-:W-:Y:S05]  /*14500*/  BRA `(.L_x_2001) ;  /* 0xffffffd000707947 */ /* 0x000fea000383ffff */
.L_x_1938:
[----:B-1----:R1:W2:Y:S02]  /*14510*/  SYNCS.PHASECHK.TRANS64.TRYWAIT P3, [R4+URZ+0x33480], R3 ;  /* 0x03348003040075a7 */ /* 0x0022a4000806017f */
[----:B--2---:R-:W-:Y:S05]  /*14520*/  @!P3 NANOSLEEP.SYNCS 0x989680 ;  /* 0x009896800000b95d */ /* 0x004fea0003900000 */
[----:B------:R-:W2:Y:S02]  /*14530*/  @!P3 SYNCS.PHASECHK.TRANS64 P3, [R4+URZ+0x33480], R3 ;  /* 0x033480030400b5a7 */ /* 0x000ea4000806007f */
[----:B--2---:R-:W-:Y:S05]  /*14540*/  @!P3 BRA `(.L_x_1938) ;  /* 0xfffffffc00f0b947 */ /* 0x004fea000383ffff */
[----:B------:R-:W-:Y:S05]  /*14550*/  BRA `(.L_x_2002) ;  /* 0xffffffd000c07947 */ /* 0x000fea000383ffff */
.L_x_1940:
[----:B--2---:R2:W3:Y:S02]  /*14560*/  SYNCS.PHASECHK.TRANS64.TRYWAIT P3, [R4+URZ+0x33440], R3 ;  /* 0x03344003040075a7 */ /* 0x0044e4000806017f */
[----:B---3--:R-:W-:Y:S05]  /*14570*/  @!P3 NANOSLEEP.SYNCS 0x989680 ;  /* 0x009896800000b95d */ /* 0x008fea0003900000 */
[----:B------:R-:W3:Y:S02]  /*14580*/  @!P3 SYNCS.PHASECHK.TRANS64 P3, [R4+URZ+0x33440], R3 ;  /* 0x033440030400b5a7 */ /* 0x000ee4000806007f */
[----:B---3--:R-:W-:Y:S05]  /*14590*/  @!P3 BRA `(.L_x_1940) ;  /* 0xfffffffc00f0b947 */ /* 0x008fea000383ffff */
[----:B------:R-:W-:Y:S05]  /*145a0*/  BRA `(.L_x_2003) ;  /* 0xffffffd4003c7947 */ /* 0x000fea000383ffff */
.L_x_1943:
[----:B-1----:R-:W-:-:S04]  /*145b0*/  IMAD.U32 R3, RZ, RZ, UR40 ;  /* 0x00000028ff037e24 */ /* 0x002fc8000f8e00ff */
[----:B------:R1:W2:Y:S03]  /*145c0*/  SYNCS.PHASECHK.TRANS64.TRYWAIT P0, [R3+URZ+0x33420], R2 ;  /* 0x03342002030075a7 */ /* 0x0002a6000800017f */
[----:B--2---:R-:W-:Y:S05]  /*145d0*/  @!P0 NANOSLEEP.SYNCS 0x989680 ;  /* 0x009896800000895d */ /* 0x004fea0003900000 */
[----:B------:R-:W2:Y:S02]  /*145e0*/  @!P0 SYNCS.PHASECHK.TRANS64 P0, [R3+URZ+0x33420], R2 ;  /* 0x03342002030085a7 */ /* 0x000ea4000800007f */
[----:B--2---:R-:W-:Y:S05]  /*145f0*/  @!P0 BRA `(.L_x_1943) ;  /* 0xfffffffc00ec8947 */ /* 0x004fea000383ffff */
[----:B------:R-:W-:Y:S05]  /*14600*/  BRA `(.L_x_2004) ;  /* 0xffffffd800487947 */ /* 0x000fea000383ffff */
.L_x_1949:
[----:B-1----:R1:W2:Y:S02]  /*14610*/  SYNCS.PHASECHK.TRANS64.TRYWAIT P0, [R6+URZ+0x33480], R5 ;  /* 0x03348005060075a7 */ /* 0x0022a4000800017f */
[----:B--2---:R-:W-:Y:S05]  /*14620*/  @!P0 NANOSLEEP.SYNCS 0x989680 ;  /* 0x009896800000895d */ /* 0x004fea0003900000 */
[----:B------:R-:W2:Y:S02]  /*14630*/  @!P0 SYNCS.PHASECHK.TRANS64 P0, [R6+URZ+0x33480], R5 ;  /* 0x03348005060085a7 */ /* 0x000ea4000800007f */
[----:B--2---:R-:W-:Y:S05]  /*14640*/  @!P0 BRA `(.L_x_1949) ;  /* 0xfffffffc00f08947 */ /* 0x004fea000383ffff */
[----:B------:R-:W-:Y:S05]  /*14650*/  BRA `(.L_x_2005) ;  /* 0xffffffd800e47947 */ /* 0x000fea000383ffff */
.L_x_1956:
[----:B--2---:R2:W3:Y:S02]  /*14660*/  SYNCS.PHASECHK.TRANS64.TRYWAIT P0, [R6+URZ+0x33440], R5 ;  /* 0x03344005060075a7 */ /* 0x0044e4000800017f */
[----:B---3--:R-:W-:Y:S05]  /*14670*/  @!P0 NANOSLEEP.SYNCS 0x989680 ;  /* 0x009896800000895d */ /* 0x008fea0003900000 */
[----:B------:R-:W3:Y:S02]  /*14680*/  @!P0 SYNCS.PHASECHK.TRANS64 P0, [R6+URZ+0x33440], R5 ;  /* 0x03344005060085a7 */ /* 0x000ee4000800007f */
[----:B---3--:R-:W-:Y:S05]  /*14690*/  @!P0 BRA `(.L_x_1956) ;  /* 0xfffffffc00f08947 */ /* 0x008fea000383ffff */
[----:B------:R-:W-:Y:S05]  /*146a0*/  BRA `(.L_x_2006) ;  /* 0xffffffdc00e07947 */ /* 0x000fea000383ffff */
.L_x_1964:
[----:B-1----:R1:W2:Y:S02]  /*146b0*/  SYNCS.PHASECHK.TRANS64.TRYWAIT P3, [R13+URZ+0x33470], R4 ;  /* 0x033470040d0075a7 */ /* 0x0022a4000806017f */
[----:B--2---:R-:W-:Y:S05]  /*146c0*/  @!P3 NANOSLEEP.SYNCS 0x989680 ;  /* 0x009896800000b95d */ /* 0x004fea0003900000 */
[----:B------:R-:W2:Y:S02]  /*146d0*/  @!P3 SYNCS.PHASECHK.TRANS64 P3, [R13+URZ+0x33470], R4 ;  /* 0x033470040d00b5a7 */ /* 0x000ea4000806007f */
[----:B--2---:R-:W-:Y:S05]  /*146e0*/  @!P3 BRA `(.L_x_1964) ;  /* 0xfffffffc00f0b947 */ /* 0x004fea000383ffff */
[----:B------:R-:W-:Y:S05]  /*146f0*/  BRA `(.L_x_2007) ;  /* 0xffffffe000f47947 */ /* 0x000fea000383ffff */
.L_x_1966:
[----:B--2---:R2:W3:Y:S02]  /*14700*/  SYNCS.PHASECHK.TRANS64.TRYWAIT P3, [R13+URZ+0x33460], R2 ;  /* 0x033460020d0075a7 */ /* 0x0044e4000806017f */
[----:B---3--:R-:W-:Y:S05]  /*14710*/  @!P3 NANOSLEEP.SYNCS 0x989680 ;  /* 0x009896800000b95d */ /* 0x008fea0003900000 */
[----:B------:R-:W3:Y:S02]  /*14720*/  @!P3 SYNCS.PHASECHK.TRANS64 P3, [R13+URZ+0x33460], R2 ;  /* 0x033460020d00b5a7 */ /* 0x000ee4000806007f */
[----:B---3--:R-:W-:Y:S05]  /*14730*/  @!P3 BRA `(.L_x_1966) ;  /* 0xfffffffc00f0b947 */ /* 0x008fea000383ffff */
[----:B------:R-:W-:Y:S05]  /*14740*/  BRA `(.L_x_2008) ;  /* 0xffffffe000fc7947 */ /* 0x000fea000383ffff */
.L_x_1973:
[----:B-1----:R1:W3:Y:S02]  /*14750*/  SYNCS.PHASECHK.TRANS64.TRYWAIT P0, [R3+URZ+0x33470], R0 ;  /* 0x03347000030075a7 */ /* 0x0022e4000800017f */
[----:B---3--:R-:W-:Y:S05]  /*14760*/  @!P0 NANOSLEEP.SYNCS 0x989680 ;  /* 0x009896800000895d */ /* 0x008fea0003900000 */
[----:B------:R-:W3:Y:S02]  /*14770*/  @!P0 SYNCS.PHASECHK.TRANS64 P0, [R3+URZ+0x33470], R0 ;  /* 0x03347000030085a7 */ /* 0x000ee4000800007f */
[----:B---3--:R-:W-:Y:S05]  /*14780*/  @!P0 BRA `(.L_x_1973) ;  /* 0xfffffffc00f08947 */ /* 0x008fea000383ffff */
[----:B------:R-:W-:Y:S05]  /*14790*/  BRA `(.L_x_2009) ;  /* 0xffffffec00207947 */ /* 0x000fea000383ffff */
.L_x_1975:
[----:B-1----:R1:W3:Y:S02]  /*147a0*/  SYNCS.PHASECHK.TRANS64.TRYWAIT P0, [R3+URZ+0x33460], R0 ;  /* 0x03346000030075a7 */ /* 0x0022e4000800017f */
[----:B---3--:R-:W-:Y:S05]  /*147b0*/  @!P0 NANOSLEEP.SYNCS 0x989680 ;  /* 0x009896800000895d */ /* 0x008fea0003900000 */
[----:B------:R-:W3:Y:S02]  /*147c0*/  @!P0 SYNCS.PHASECHK.TRANS64 P0, [R3+URZ+0x33460], R0 ;  /* 0x03346000030085a7 */ /* 0x000ee4000800007f */
[----:B---3--:R-:W-:Y:S05]  /*147d0*/  @!P0 BRA `(.L_x_1975) ;  /* 0xfffffffc00f08947 */ /* 0x008fea000383ffff */
[----:B------:R-:W-:Y:S05]  /*147e0*/  BRA `(.L_x_2010) ;  /* 0xffffffec00247947 */ /* 0x000fea000383ffff */
.L_x_1981:
[----:B-1----:R1:W3:Y:S02]  /*147f0*/  SYNCS.PHASECHK.TRANS64.TRYWAIT P0, [R0+URZ+0x33420], R3 ;  /* 0x03342003000075a7 */ /* 0x0022e4000800017f */
[----:B---3--:R-:W-:Y:S05]  /*14800*/  @!P0 NANOSLEEP.SYNCS 0x989680 ;  /* 0x009896800000895d */ /* 0x008fea0003900000 */
[----:B------:R-:W3:Y:S02]  /*14810*/  @!P0 SYNCS.PHASECHK.TRANS64 P0, [R0+URZ+0x33420], R3 ;  /* 0x03342003000085a7 */ /* 0x000ee4000800007f */
[----:B---3--:R-:W-:Y:S05]  /*14820*/  @!P0 BRA `(.L_x_1981) ;  /* 0xfffffffc00f08947 */ /* 0x008fea000383ffff */
[----:B------:R-:W-:Y:S05]  /*14830*/  BRA `(.L_x_2011) ;  /* 0xfffffff4007c7947 */ /* 0x000fea000383ffff */
.L_x_1982:
[----:B------:R-:W3:Y:S01]  /*14840*/  S2R R2, SR_TID.X ;  /* 0x0000000000027919 */ /* 0x000ee20000002100 */
[----:B------:R-:W-:Y:S01]  /*14850*/  BSSY B0, `(.L_x_2012) ;  /* 0x000000a000007945 */ /* 0x000fe20003800000 */
[----:B------:R-:W-:Y:S02]  /*14860*/  IMAD.MOV.U32 R12, RZ, RZ, RZ ;  /* 0x000000ffff0c7224 */ /* 0x000fe400078e00ff */
[----:B------:R-:W-:Y:S02]  /*14870*/  IMAD.MOV.U32 R11, RZ, RZ, 0x1f ;  /* 0x0000001fff0b7424 */ /* 0x000fe400078e00ff */
[----:B------:R-:W-:Y:S01]  /*14880*/  IMAD.MOV.U32 R15, RZ, RZ, -0x1 ;  /* 0xffffffffff0f7424 */ /* 0x000fe200078e00ff */
[----:B---3--:R-:W-:-:S04]  /*14890*/  SHF.R.U32.HI R2, RZ, 0x5, R2 ;  /* 0x00000005ff027819 */ /* 0x008fc80000011602 */
[----:B------:R-:W-:-:S05]  /*148a0*/  LOP3.LUT R2, R2, 0x3, RZ, 0xc0, !PT ;  /* 0x0000000302027812 */ /* 0x000fca00078ec0ff */
[----:B--2---:R-:W-:-:S07]  /*148b0*/  IMAD.MOV.U32 R13, RZ, RZ, R2 ;  /* 0x000000ffff0d7224 */ /* 0x004fce00078e0002 */
[----:B-1----:R-:W-:Y:S05]  /*148c0*/  WARPSYNC.COLLECTIVE R15, `(.L_x_2013) ;  /* 0x000000000f087348 */ /* 0x002fea0003c00000 */
[----:B------:R2:W3:Y:S02]  /*148d0*/  SHFL.IDX P6, R14, R13, R12, R11 ;  /* 0x0000000c0d0e7389 */ /* 0x0004e400000c000b */
[----:B-123--:R-:W-:Y:S01]  /*148e0*/  ENDCOLLECTIVE ;  /* 0x000000000000791b */ /* 0x00efe20003800000 */
.L_x_2013:
[----:B------:R-:W-:Y:S05]  /*148f0*/  BSYNC B0 ;  /* 0x0000000000007941 */ /* 0x000fea0003800000 */
.L_x_2012:
[----:B------:R-:W-:Y:S05]  /*14900*/  BRA `(.L_x_2014) ;  /* 0xfffffff400647947 */ /* 0x000fea000383ffff */
.L_x_1985:
[----:B------:R-:W-:Y:S01]  /*14910*/  BSSY B1, `(.L_x_2015) ;  /* 0x0000006000017945 */ /* 0x000fe20003800000 */
[----:B------:R-:W-:-:S07]  /*14920*/  IMAD.MOV.U32 R15, RZ, RZ, -0x1 ;  /* 0xffffffffff0f7424 */ /* 0x000fce00078e00ff */
[----:B-123--:R-:W-:Y:S05]  /*14930*/  WARPSYNC.COLLECTIVE R15, `(.L_x_2016) ;  /* 0x000000000f0c7348 */ /* 0x00efea0003c00000 */
[----:B------:R-:W-:Y:S02]  /*14940*/  ELECT P6, UR62, PT ;  /* 0x00000000003e782f */ /* 0x000fe400038c0000 */
[----:B------:R-:W-:Y:S01]  /*14950*/  MOV R14, UR62 ;  /* 0x0000003e000e7c02 */ /* 0x000fe20008000f00 */
[----:B-123--:R-:W-:Y:S10]  /*14960*/  ENDCOLLECTIVE ;  /* 0x000000000000791b */ /* 0x00eff40003800000 */
.L_x_2016:
[----:B------:R-:W-:Y:S05]  /*14970*/  BSYNC B1 ;  /* 0x0000000000017941 */ /* 0x000fea0003800000 */
.L_x_2015:
[----:B------:R-:W-:Y:S05]  /*14980*/  BRA `(.L_x_2017) ;  /* 0xfffffff4005c7947 */ /* 0x000fea000383ffff */
.L_x_1987:
[----:B-1----:R1:W3:Y:S02]  /*14990*/  SYNCS.PHASECHK.TRANS64.TRYWAIT P1, [R7+URZ], R4 ;  /* 0x00000004070075a7 */ /* 0x0022e4000802017f */
[----:B---3--:R-:W-:Y:S05]  /*149a0*/  @!P1 NANOSLEEP.SYNCS 0x989680 ;  /* 0x009896800000995d */ /* 0x008fea0003900000 */
[----:B------:R-:W3:Y:S02]  /*149b0*/  @!P1 SYNCS.PHASECHK.TRANS64 P1, [R7+URZ], R4 ;  /* 0x00000004070095a7 */ /* 0x000ee4000802007f */
[----:B---3--:R-:W-:Y:S05]  /*149c0*/  @!P1 BRA `(.L_x_1987) ;  /* 0xfffffffc00f09947 */ /* 0x008fea000383ffff */
[----:B------:R-:W-:Y:S05]  /*149d0*/  BRA `(.L_x_2018) ;  /* 0xfffffff400907947 */ /* 0x000fea000383ffff */
.L_x_1988:
[----:B---3--:R3:W4:Y:S02]  /*149e0*/  SYNCS.PHASECHK.TRANS64.TRYWAIT P1, [R9+URZ], R2 ;  /* 0x00000002090075a7 */ /* 0x008724000802017f */
[----:B----4-:R-:W-:Y:S05]  /*149f0*/  @!P1 NANOSLEEP.SYNCS 0x989680 ;  /* 0x009896800000995d */ /* 0x010fea0003900000 */
[----:B------:R-:W4:Y:S02]  /*14a00*/  @!P1 SYNCS.PHASECHK.TRANS64 P1, [R9+URZ], R2 ;  /* 0x00000002090095a7 */ /* 0x000f24000802007f */
[----:B----4-:R-:W-:Y:S05]  /*14a10*/  @!P1 BRA `(.L_x_1988) ;  /* 0xfffffffc00f09947 */ /* 0x010fea000383ffff */
[----:B------:R-:W-:Y:S05]  /*14a20*/  BRA `(.L_x_2019) ;  /* 0xfffffff400847947 */ /* 0x000fea000383ffff */
.L_x_1990:
[----:B----4-:R4:W1:Y:S02]  /*14a30*/  SYNCS.PHASECHK.TRANS64.TRYWAIT P1, [R17+URZ+0x33460], R4 ;  /* 0x03346004110075a7 */ /* 0x010864000802017f */
[----:B-1----:R-:W-:Y:S05]  /*14a40*/  @!P1 NANOSLEEP.SYNCS 0x989680 ;  /* 0x009896800000995d */ /* 0x002fea0003900000 */
[----:B------:R-:W1:Y:S02]  /*14a50*/  @!P1 SYNCS.PHASECHK.TRANS64 P1, [R17+URZ+0x33460], R4 ;  /* 0x03346004110095a7 */ /* 0x000e64000802007f */
[----:B-1----:R-:W-:Y:S05]  /*14a60*/  @!P1 BRA `(.L_x_1990) ;  /* 0xfffffffc00f09947 */ /* 0x002fea000383ffff */
[----:B------:R-:W-:Y:S05]  /*14a70*/  BRA `(.L_x_2020) ;  /* 0xfffffff400847947 */ /* 0x000fea000383ffff */
.L_x_1992:
[----:B------:R1:W1:Y:S02]  /*14a80*/  SYNCS.PHASECHK.TRANS64.TRYWAIT P1, [R3+URZ+0x33460], R2 ;  /* 0x03346002030075a7 */ /* 0x000264000802017f */
[----:B-1----:R-:W-:Y:S05]  /*14a90*/  @!P1 NANOSLEEP.SYNCS 0x989680 ;  /* 0x009896800000995d */ /* 0x002fea0003900000 */
[----:B------:R-:W1:Y:S02]  /*14aa0*/  @!P1 SYNCS.PHASECHK.TRANS64 P1, [R3+URZ+0x33460], R2 ;  /* 0x03346002030095a7 */ /* 0x000e64000802007f */
[----:B-1----:R-:W-:Y:S05]  /*14ab0*/  @!P1 BRA `(.L_x_1992) ;  /* 0xfffffffc00f09947 */ /* 0x002fea000383ffff */
[----:B------:R-:W-:Y:S05]  /*14ac0*/  BRA `(.L_x_2021) ;  /* 0xfffffff400847947 */ /* 0x000fea000383ffff */
.L_x_1994:
[----:B------:R1:W1:Y:S02]  /*14ad0*/  SYNCS.PHASECHK.TRANS64.TRYWAIT P0, [R17+URZ+0x33480], R4 ;  /* 0x03348004110075a7 */ /* 0x000264000800017f */
[----:B-1----:R-:W-:Y:S05]  /*14ae0*/  @!P0 NANOSLEEP.SYNCS 0x989680 ;  /* 0x009896800000895d */ /* 0x002fea0003900000 */
[----:B------:R-:W1:Y:S02]  /*14af0*/  @!P0 SYNCS.PHASECHK.TRANS64 P0, [R17+URZ+0x33480], R4 ;  /* 0x03348004110085a7 */ /* 0x000e64000800007f */
[----:B-1----:R-:W-:Y:S05]  /*14b00*/  @!P0 BRA `(.L_x_1994) ;  /* 0xfffffffc00f08947 */ /* 0x002fea000383ffff */
[----:B------:R-:W-:Y:S05]  /*14b10*/  BRA `(.L_x_1995) ;  /* 0xfffffff400807947 */ /* 0x000fea000383ffff */
.L_x_2022:
        /* <DEDUP_REMOVED lines=14> */
.L_x_2707:


//--------------------- .text._ZN7cutlass13device_kernelIN5flash11enable_sm90INS1_16FlashAttnFwdSm90INS1_25CollectiveMainloopFwdSm90ILi2EN4cute5tupleIJNS5_1CILi1EEES8_S8_EEENS6_IJNS7_ILi128EEENS7_ILi160EEENS7_ILi192EEEEEELi192ENS_12float_e4m3_tEfNS_4arch4Sm90ELb1ELb0ELb1ELb1ELb0ELb0ELb0ELb1ELb1ELb0ELb0ELb0EEENS1_21CollectiveEpilogueFwdINS6_IJSA_SC_SB_EEES9_NS_10bfloat16_tESG_Li256ELb1ELb0ELb0ELb1EEENS1_36VarlenDynamicPersistentTileSchedulerILi128ELi160ELi256ELi128ELb0ELb0ELb1ELb1ELb1ELb1EEEEEEEEEvNT_6ParamsE --------------------------
	.section	.text._ZN7cutlass13device_kernelIN5flash11enable_sm90INS1_16FlashAttnFwdSm90INS1_25CollectiveMainloopFwdSm90ILi2EN4cute5tupleIJNS5_1CILi1EEES8_S8_EEENS6_IJNS7_ILi128EEENS7_ILi160EEENS7_ILi192EEEEEELi192ENS_12float_e4m3_tEfNS_4arch4Sm90ELb1ELb0ELb1ELb1ELb0ELb0ELb0ELb1ELb1ELb0ELb0ELb0EEENS1_21CollectiveEpilogueFwdINS6_IJSA_SC_SB_EEES9_NS_10bfloat16_tESG_Li256ELb1ELb0ELb0ELb1EEENS1_36VarlenDynamicPersistentTileSchedulerILi128ELi160ELi256ELi128ELb0ELb0ELb1ELb1ELb1ELb1EEEEEEEEEvNT_6ParamsE,"ax",@progbits
	.align	128
.text._ZN7cutlass13device_kernelIN5flash11enable_sm90INS1_16FlashAttnFwdSm90INS1_25CollectiveMainloopFwdSm90ILi2EN4cute5tupleIJNS5_1CILi1EEES8_S8_EEENS6_IJNS7_ILi128EEENS7_ILi160EEENS7_ILi192EEEEEELi192ENS_12float_e4m3_tEfNS_4arch4Sm90ELb1ELb0ELb1ELb1ELb0ELb0ELb0ELb1ELb1ELb0ELb0ELb0EEENS1_21CollectiveEpilogueFwdINS6_IJSA_SC_SB_EEES9_NS_10bfloat16_tESG_Li256ELb1ELb0ELb0ELb1EEENS1_36VarlenDynamicPersistentTileSchedulerILi128ELi160ELi256ELi128ELb0ELb0ELb1ELb1ELb1ELb1EEEEEEEEEvNT_6ParamsE:
        .type           _ZN7cutlass13device_kernelIN5flash11enable_sm90INS1_16FlashAttnFwdSm90INS1_25CollectiveMainloopFwdSm90ILi2EN4cute5tupleIJNS5_1CILi1EEES8_S8_EEENS6_IJNS7_ILi128EEENS7_ILi160EEENS7_ILi192EEEEEELi192ENS_12float_e4m3_tEfNS_4arch4Sm90ELb1ELb0ELb1ELb1ELb0ELb0ELb0ELb1ELb1ELb0ELb0ELb0EEENS1_21CollectiveEpilogueFwdINS6_IJSA_SC_SB_EEES9_NS_10bfloat16_tESG_Li256ELb1ELb0ELb0ELb1EEENS1_36VarlenDynamicPersistentTileSchedulerILi128ELi160ELi256ELi128ELb0ELb0ELb1ELb1ELb1ELb1EEEEEEEEEvNT_6ParamsE,@function
        .size           _ZN7cutlass13device_kernelIN5flash11enable_sm90INS1_16FlashAttnFwdSm90INS1_25CollectiveMainloopFwdSm90ILi2EN4cute5tupleIJNS5_1CILi1EEES8_S8_EEENS6_IJNS7_ILi128EEENS7_ILi160EEENS7_ILi192EEEEEELi192ENS_12float_e4m3_tEfNS_4arch4Sm90ELb1ELb0ELb1ELb1ELb0ELb0ELb0ELb1ELb1ELb0ELb0ELb0EEENS1_21CollectiveEpilogueFwdINS6_IJSA_SC_SB_EEES9_NS_10bfloat16_tESG_Li256ELb1ELb0ELb0ELb1EEENS1_36VarlenDynamicPersistentTileSchedulerILi128ELi160ELi256ELi128ELb0ELb0ELb1ELb1ELb1ELb1EEEEEEEEEvNT_6ParamsE,(.L_x_2708 - _ZN7cutlass13device_kernelIN5flash11enable_sm90INS1_16FlashAttnFwdSm90INS1_25CollectiveMainloopFwdSm90ILi2EN4cute5tupleIJNS5_1CILi1EEES8_S8_EEENS6_IJNS7_ILi128EEENS7_ILi160EEENS7_ILi192EEEEEELi192ENS_12float_e4m3_tEfNS_4arch4Sm90ELb1ELb0ELb1ELb1ELb0ELb0ELb0ELb1ELb1ELb0ELb0ELb0EEENS1_21CollectiveEpilogueFwdINS6_IJSA_SC_SB_EEES9_NS_10bfloat16_tESG_Li256ELb1ELb0ELb0ELb1EEENS1_36VarlenDynamicPersistentTileSchedulerILi128ELi160ELi256ELi128ELb0ELb0ELb1ELb1ELb1ELb1EEEEEEEEEvNT_6ParamsE)
        .other          _ZN7cutlass13device_kernelIN5flash11enable_sm90INS1_16FlashAttnFwdSm90INS1_25CollectiveMainloopFwdSm90ILi2EN4cute5tupleIJNS5_1CILi1EEES8_S8_EEENS6_IJNS7_ILi128EEENS7_ILi160EEENS7_ILi192EEEEEELi192ENS_12float_e4m3_tEfNS_4arch4Sm90ELb1ELb0ELb1ELb1ELb0ELb0ELb0ELb1ELb1ELb0ELb0ELb0EEENS1_21CollectiveEpilogueFwdINS6_IJSA_SC_SB_EEES9_NS_10bfloat16_tESG_Li256ELb1ELb0ELb0ELb1EEENS1_36VarlenDynamicPersistentTileSchedulerILi128ELi160ELi256ELi128ELb0ELb0ELb1ELb1ELb1ELb1EEEEEEEEEvNT_6ParamsE,@"STO_CUDA_ENTRY STV_DEFAULT"
_ZN7cutlass13device_kernelIN5flash11enable_sm90INS1_16FlashAttnFwdSm90INS1_25CollectiveMainloopFwdSm90ILi2EN4cute5tupleIJNS5_1CILi1EEES8_S8_EEENS6_IJNS7_ILi128EEENS7_ILi160EEENS7_ILi192EEEEEELi192ENS_12float_e4m3_tEfNS_4arch4Sm90ELb1ELb0ELb1ELb1ELb0ELb0ELb0ELb1ELb1ELb0ELb0ELb0EEENS1_21CollectiveEpilogueFwdINS6_IJSA_SC_SB_EEES9_NS_10bfloat16_tESG_Li256ELb1ELb0ELb0ELb1EEENS1_36VarlenDynamicPersistentTileSchedulerILi128ELi160ELi256ELi128ELb0ELb0ELb1ELb1ELb1ELb1EEEEEEEEEvNT_6ParamsE:
        /* <DEDUP_REMOVED lines=21> */
.L_x_2024:
[----:B------:R-:W-:Y:S05]  /*0150*/  BSYNC B0 ;  /* 0x0000000000007941 */ /* 0x000fea0003800000 */
.L_x_2023:
        /* <DEDUP_REMOVED lines=41> */
.L_x_2025:
        /* <DEDUP_REMOVED lines=22> */
.L_x_2026:
        /* <DEDUP_REMOVED lines=18> */
.L_x_2027:
        /* <DEDUP_REMOVED lines=22> */
.L_x_2028:
        /* <DEDUP_REMOVED lines=22> */
.L_x_2029:
[----:B------:R-:W-:Y:S01]  /*0930*/  PLOP3.LUT P0, PT, PT, PT, UP0, 0x80, 0x0 ;  /* 0x000000000000781c */ /* 0x000fe20003f0f008 */
[----:B------:R-:W-:Y:S01]  /*0940*/  UMOV UR40, 0x1 ;  /* 0x0000000100287882 */ /* 0x000fe20000000000 */
[----:B------:R-:W-:Y:S01]  /*0950*/  NOP ;  /* 0x0000000000007918 */ /* 0x000fe20000000000 */
[----:B------:R-:W-:Y:S01]  /*0960*/  USEL UR40, UR40, 0x2, !UP0 ;  /* 0x0000000228287887 */ /* 0x000fe2000c000000 */
[----:B------:R-:W-:Y:S01]  /*0970*/  ULDC.64 UR52, c[0x0][0x208] ;  /* 0x0000820000347ab9 */ /* 0x000fe20000000a00 */
[----:B012-4-:R-:W-:Y:S08]  /*0980*/  BAR.SYNC.DEFER_BLOCKING 0x0 ;  /* 0x0000000000007b1d */ /* 0x017ff00000010000 */
[----:B------:R-:W-:Y:S05]  /*0990*/  @!P0 BRA `(.L_x_2030) ;  /* 0x0000010c00788947 */ /* 0x000fea0003800000 */
.L_x_2031:
        /* <DEDUP_REMOVED lines=29> */
[----:B------:R-:W-:-:S03]  /*0b70*/  SHF.R.S32.HI R221, RZ, 0x7, R2 ;  /* 0x00000007ffdd7819 */ /* 0x000fc60000011402 */
[----:B------:R-:W-:Y:S01]  /*0b80*/  IMAD.IADD R220, R223, 0x1, -R220 ;  /* 0x00000001dfdc7824 */ /* 0x000fe200078e0adc */
[----:B------:R-:W-:-:S04]  /*0b90*/  LEA.HI R2, R2, R221, RZ, 0x1 ;  /* 0x000000dd02027211 */ /* 0x000fc800078f08ff */
[----:B------:R-:W-:Y:S02]  /*0ba0*/  SHF.R.S32.HI R7, RZ, 0x1f, R220 ;  /* 0x0000001fff077819 */ /* 0x000fe400000114dc */
[----:B------:R-:W-:Y:S02]  /*0bb0*/  LOP3.LUT R2, R2, 0x3fffffe, RZ, 0xc0, !PT ;  /* 0x03fffffe02027812 */ /* 0x000fe400078ec0ff */
[CC--:B------:R-:W-:Y:S02]  /*0bc0*/  LEA.HI R8, R7.reuse, R220.reuse, RZ, 0x2 ;  /* 0x000000dc07087211 */ /* 0x0c0fe400078f10ff */
[----:B------:R-:W-:Y:S01]  /*0bd0*/  LEA.HI R7, R7, R220, RZ, 0x5 ;  /* 0x000000dc07077211 */ /* 0x000fe200078f28ff */
[----:B------:R-:W-:Y:S01]  /*0be0*/  IMAD.IADD R22, R221, 0x1, -R2 ;  /* 0x00000001dd167824 */ /* 0x000fe200078e0a02 */
[--C-:B------:R-:W-:Y:S02]  /*0bf0*/  SHF.R.S32.HI R5, RZ, 0x2, R8.reuse ;  /* 0x00000002ff057819 */ /* 0x100fe40000011408 */
[----:B------:R-:W-:-:S02]  /*0c00*/  SHF.R.S32.HI R4, RZ, 0x1f, R8 ;  /* 0x0000001fff047819 */ /* 0x000fc40000011408 */
[----:B------:R-:W-:Y:S02]  /*0c10*/  SHF.R.S32.HI R7, RZ, 0x5, R7 ;  /* 0x00000005ff077819 */ /* 0x000fe40000011407 */
[----:B------:R-:W-:Y:S02]  /*0c20*/  LEA.HI R4, R4, R5, RZ, 0x3 ;  /* 0x0000000504047211 */ /* 0x000fe400078f18ff */
[----:B------:R-:W-:Y:S02]  /*0c30*/  LOP3.LUT R17, R8, 0x7ffffffc, RZ, 0xc0, !PT ;  /* 0x7ffffffc08117812 */ /* 0x000fe400078ec0ff */
[----:B------:R-:W-:Y:S02]  /*0c40*/  LOP3.LUT R6, R4, 0xfffffff8, RZ, 0xc0, !PT ;  /* 0xfffffff804067812 */ /* 0x000fe400078ec0ff */
[-C--:B------:R-:W-:Y:S01]  /*0c50*/  LEA.HI R4, R0, R223.reuse, RZ, 0x5 ;  /* 0x000000df00047211 */ /* 0x080fe200078f28ff */
[----:B------:R-:W-:Y:S01]  /*0c60*/  IMAD.IADD R17, R220, 0x1, -R17 ;  /* 0x00000001dc117824 */ /* 0x000fe200078e0a11 */
[----:B------:R-:W-:Y:S01]  /*0c70*/  LEA.HI R0, R0, R223, RZ, 0x3 ;  /* 0x000000df00007211 */ /* 0x000fe200078f18ff */
[----:B------:R-:W-:Y:S01]  /*0c80*/  IMAD.IADD R10, R5, 0x1, -R6 ;  /* 0x00000001050a7824 */ /* 0x000fe200078e0a06 */
[----:B------:R-:W-:Y:S01]  /*0c90*/  SHF.R.S32.HI R6, RZ, 0x4, R3 ;  /* 0x00000004ff067819 */ /* 0x000fe20000011403 */
[----:B------:R-:W-:Y:S01]  /*0ca0*/  IMAD.SHL.U32 R5, R4, 0x20, RZ ;  /* 0x0000002004057824 */ /* 0x000fe200078e00ff */
[----:B------:R-:W-:Y:S01]  /*0cb0*/  LOP3.LUT R4, R3, 0x3fffff0, RZ, 0xc0, !PT ;  /* 0x03fffff003047812 */ /* 0x000fe200078ec0ff */
[----:B------:R-:W-:Y:S01]  /*0cc0*/  IMAD R7, R7, 0x10, R10 ;  /* 0x0000001007077824 */ /* 0x000fe200078e020a */
[----:B------:R-:W-:-:S02]  /*0cd0*/  LEA.HI R3, R3, R6, RZ, 0x1 ;  /* 0x0000000603037211 */ /* 0x000fc400078f08ff */
[----:B------:R-:W-:Y:S01]  /*0ce0*/  LOP3.LUT R5, R5, 0xfffffc00, RZ, 0xc0, !PT ;  /* 0xfffffc0005057812 */ /* 0x000fe200078ec0ff */
[----:B------:R-:W-:Y:S01]  /*0cf0*/  IMAD.IADD R4, R223, 0x1, -R4 ;  /* 0x00000001df047824 */ /* 0x000fe200078e0a04 */
[----:B------:R-:W-:Y:S01]  /*0d00*/  LOP3.LUT R3, R3, 0x1ffffffe, RZ, 0xc0, !PT ;  /* 0x1ffffffe03037812 */ /* 0x000fe200078ec0ff */
[----:B------:R-:W-:Y:S01]  /*0d10*/  IMAD R22, R22, 0x40, R7 ;  /* 0x0000004016167824 */ /* 0x000fe200078e0207 */
[----:B------:R-:W-:Y:S01]  /*0d20*/  LOP3.LUT R2, R0, 0x1ffffff8, RZ, 0xc0, !PT ;  /* 0x1ffffff800027812 */ /* 0x000fe200078ec0ff */
[----:B------:R-:W-:Y:S01]  /*0d30*/  IMAD R4, R4, 0x40, R5 ;  /* 0x0000004004047824 */ /* 0x000fe200078e0205 */
[----:B------:R-:W-:Y:S01]  /*0d40*/  SHF.R.S32.HI R18, RZ, 0x3, R0 ;  /* 0x00000003ff127819 */ /* 0x000fe20000011400 */
[----:B------:R-:W-:Y:S02]  /*0d50*/  IMAD.IADD R3, R6, 0x1, -R3 ;  /* 0x0000000106037824 */ /* 0x000fe400078e0a03 */
[----:B------:R-:W-:Y:S02]  /*0d60*/  IMAD.IADD R2, R223, 0x1, -R2 ;  /* 0x00000001df027824 */ /* 0x000fe400078e0a02 */
[----:B------:R-:W-:-:S02]  /*0d70*/  IMAD R222, R3, 0x8, R4 ;  /* 0x0000000803de7824 */ /* 0x000fc400078e0204 */
[----:B------:R-:W-:-:S07]  /*0d80*/  IMAD.SHL.U32 R16, R2, 0x8, RZ ;  /* 0x0000000802107824 */ /* 0x000fce00078e00ff */
.L_x_2088:
[----:B0-----:R-:W0:Y:S01]  /*0d90*/  LDC.64 R2, c[0x0][0xc60] ;  /* 0x00031800ff027b82 */ /* 0x001e220000000a00 */
[----:B------:R-:W-:Y:S01]  /*0da0*/  ULDC.64 UR4, c[0x0][0xa28] ;  /* 0x00028a0000047ab9 */ /* 0x000fe20000000a00 */
[----:B------:R-:W-:Y:S01]  /*0db0*/  ULDC.64 UR6, c[0x0][0xa18] ;  /* 0x0002860000067ab9 */ /* 0x000fe20000000a00 */
[----:B------:R-:W-:Y:S01]  /*0dc0*/  ULDC.64 UR8, c[0x0][0xa20] ;  /* 0x0002880000087ab9 */ /* 0x000fe20000000a00 */
        /* <DEDUP_REMOVED lines=10> */
[----:B------:R-:W-:-:S04]  /*0e70*/  @UP0 ULEA UR4, UP2, UR36, UR4, 0x2 ;  /* 0x0000000424040291 */ /* 0x000fc8000f84103f */
[----:B------:R-:W-:Y:S02]  /*0e80*/  @UP0 ULEA.HI.X UR5, UR36, UR5, UR37, 0x2, UP2 ;  /* 0x0000000524050291 */ /* 0x000fe400090f1425 */
[----:B------:R-:W-:Y:S01]  /*0e90*/  @UP1 ULEA UR6, UP0, UR36, UR6, 0x2 ;  /* 0x0000000624061291 */ /* 0x000fe2000f80103f */
[----:B------:R-:W-:-:S03]  /*0ea0*/  IMAD.U32 R2, RZ, RZ, UR4 ;  /* 0x00000004ff027e24 */ /* 0x000fc6000f8e00ff */
[----:B------:R-:W-:Y:S01]  /*0eb0*/  @UP1 ULEA.HI.X UR7, UR36, UR7, UR37, 0x2, UP0 ;  /* 0x0000000724071291 */ /* 0x000fe200080f1425 */
[----:B------:R-:W-:Y:S01]  /*0ec0*/  IMAD.U32 R3, RZ, RZ, UR5 ;  /* 0x00000005ff037e24 */ /* 0x000fe2000f8e00ff */
[----:B------:R-:W-:Y:S01]  /*0ed0*/  ULDC.64 UR4, c[0x0][0x3f8] ;  /* 0x0000fe0000047ab9 */ /* 0x000fe20000000a00 */
[----:B---345:R-:W-:-:S03]  /*0ee0*/  IMAD.U32 R4, RZ, RZ, UR6 ;  /* 0x00000006ff047e24 */ /* 0x038fc6000f8e00ff */
[----:B------:R-:W-:Y:S01]  /*0ef0*/  IMAD.U32 R5, RZ, RZ, UR7 ;  /* 0x00000007ff057e24 */ /* 0x000fe2000f8e00ff */
[----:B------:R-:W2:Y:S01]  /*0f00*/  @P0 LDG.E R2, desc[UR52][R2.64] ;  /* 0x0000003402020981 */ /* 0x000ea2000c1e1900 */
[----:B------:R-:W-:Y:S01]  /*0f10*/  UISETP.NE.U32.AND UP0, UPT, UR4, URZ, UPT ;  /* 0x0000003f0400728c */ /* 0x000fe2000bf05070 */
[----:B------:R-:W-:Y:S01]  /*0f20*/  ISETP.NE.U32.AND P1, PT, RZ, UR8, PT ;  /* 0x00000008ff007c0c */ /* 0x000fe2000bf25070 */
[----:B------:R-:W-:Y:S01]  /*0f30*/  ULDC UR6, c[0x0][0x2e0] ;  /* 0x0000b80000067ab9 */ /* 0x000fe20000000800 */
[----:B------:R-:W3:Y:S01]  /*0f40*/  @P2 LDG.E R4, desc[UR52][R4.64] ;  /* 0x0000003404042981 */ /* 0x000ee2000c1e1900 */
[----:B------:R-:W-:Y:S01]  /*0f50*/  UISETP.NE.AND.EX UP0, UPT, UR5, URZ, UPT, UP0 ;  /* 0x0000003f0500728c */ /* 0x000fe2000bf05300 */
[----:B------:R-:W-:Y:S01]  /*0f60*/  ISETP.NE.AND.EX P1, PT, RZ, UR9, PT, P1 ;  /* 0x00000009ff007c0c */ /* 0x000fe2000bf25310 */
[----:B------:R-:W-:Y:S01]  /*0f70*/  ULDC UR4, c[0x0][0x404] ;  /* 0x0001010000047ab9 */ /* 0x000fe20000000800 */
[----:B------:R-:W-:Y:S01]  /*0f80*/  UMOV UR49, URZ ;  /* 0x0000003f00317c82 */ /* 0x000fe20008000000 */
[----:B------:R-:W-:Y:S01]  /*0f90*/  USEL UR4, UR4, 0x1, UP0 ;  /* 0x0000000104047887 */ /* 0x000fe20008000000 */
[----:B------:R-:W-:-:S03]  /*0fa0*/  ULDC UR50, c[0x0][0x288] ;  /* 0x0000a20000327ab9 */ /* 0x000fc60000000800 */
[----:B------:R-:W-:Y:S01]  /*0fb0*/  UIMAD UR6, UR4, UR6, URZ ;  /* 0x00000006040672a4 */ /* 0x000fe2000f8e023f */
[----:B--2---:R-:W-:Y:S02]  /*0fc0*/  @P0 R2UR UR49, R2 ;  /* 0x00000000023102ca */ /* 0x004fe400000e0000 */
[----:B---3--:R-:W-:Y:S01]  /*0fd0*/  @P2 R2UR UR50, R4 ;  /* 0x00000000043222ca */ /* 0x008fe200000e0000 */
[----:B-1----:R-:W-:-:S14]  /*0fe0*/  @P2 BRA `(.L_x_2032) ;  /* 0x0000000000342947 */ /* 0x002fdc0003800000 */
        /* <DEDUP_REMOVED lines=13> */
.L_x_2032:
[----:B------:R-:W-:Y:S01]  /*10c0*/  UMOV UR42, UR51 ;  /* 0x00000033002a7c82 */ /* 0x000fe20008000000 */
[----:B------:R-:W-:Y:S01]  /*10d0*/  UMOV UR38, UR44 ;  /* 0x0000002c00267c82 */ /* 0x000fe20008000000 */
[----:B------:R-:W-:Y:S05]  /*10e0*/  @!P1 BRA `(.L_x_2033) ;  /* 0x00000000001c9947 */ /* 0x000fea0003800000 */
[----:B------:R-:W-:-:S04]  /*10f0*/  ULEA UR4, UP0, UR36, UR8, 0x2 ;  /* 0x0000000824047291 */ /* 0x000fc8000f80103f */
[----:B------:R-:W-:Y:S02]  /*1100*/  ULEA.HI.X UR5, UR36, UR9, UR37, 0x2, UP0 ;  /* 0x0000000924057291 */ /* 0x000fe400080f1425 */
[----:B------:R-:W-:-:S04]  /*1110*/  IMAD.U32 R2, RZ, RZ, UR4 ;  /* 0x00000004ff027e24 */ /* 0x000fc8000f8e00ff */
[----:B------:R-:W-:-:S05]  /*1120*/  IMAD.U32 R3, RZ, RZ, UR5 ;  /* 0x00000005ff037e24 */ /* 0x000fca000f8e00ff */
[----:B------:R-:W2:Y:S02]  /*1130*/  LDG.E R2, desc[UR52][R2.64] ;  /* 0x0000003402027981 */ /* 0x000ea4000c1e1900 */
[----:B--2---:R-:W-:Y:S01]  /*1140*/  R2UR UR6, R2 ;  /* 0x00000000020672ca */ /* 0x004fe200000e0000 */
[----:B------:R-:W-:-:S14]  /*1150*/  BRA `(.L_x_2034) ;  /* 0x0000000000347947 */ /* 0x000fdc0003800000 */
.L_x_2033:
        /* <DEDUP_REMOVED lines=13> */
.L_x_2034:
[----:B------:R-:W-:Y:S01]  /*1230*/  UIADD3 UR49, -UR49, UR6, URZ ;  /* 0x0000000631317290 */ /* 0x000fe2000fffe13f */
[----:B------:R-:W-:Y:S01]  /*1240*/  PLOP3.LUT P0, PT, PT, PT, PT, 0x80, 0x0 ;  /* 0x000000000000781c */ /* 0x000fe20003f0f070 */
[----:B------:R-:W-:Y:S01]  /*1250*/  ULDC UR8, c[0x0][0x428] ;  /* 0x00010a0000087ab9 */ /* 0x000fe20000000800 */
[----:B------:R-:W-:Y:S01]  /*1260*/  IMAD.MOV.U32 R2, RZ, RZ, RZ ;  /* 0x000000ffff027224 */ /* 0x000fe200078e00ff */
[----:B------:R-:W-:Y:S01]  /*1270*/  UIADD3 UR5, UR49, 0x11f, -UR50 ;  /* 0x0000011f31057890 */ /* 0x000fe2000fffe832 */
[----:B------:R-:W-:Y:S01]  /*1280*/  IMAD.MOV.U32 R0, RZ, RZ, RZ ;  /* 0x000000ffff007224 */ /* 0x000fe200078e00ff */
[----:B------:R-:W-:Y:S01]  /*1290*/  UIADD3 UR4, UR49, 0x9f, URZ ;  /* 0x0000009f31047890 */ /* 0x000fe2000fffe03f */
[----:B------:R-:W-:Y:S01]  /*12a0*/  IMAD.MOV.U32 R119, RZ, RZ, RZ ;  /* 0x000000ffff777224 */ /* 0x000fe200078e00ff */
[----:B------:R-:W-:Y:S01]  /*12b0*/  ULEA UR6, UR51, UR5, 0x7 ;  /* 0x0000000533067291 */ /* 0x000fe2000f8e383f */
[----:B------:R-:W-:Y:S01]  /*12c0*/  CS2R R4, SRZ ;  /* 0x0000000000047805 */ /* 0x000fe2000001ff00 */
[----:B------:R-:W-:Y:S01]  /*12d0*/  UIMAD.WIDE UR4, UR4, 0x66666667, URZ ;  /* 0x66666667040478a5 */ /* 0x000fe2000f8e023f */
[----:B------:R-:W-:Y:S01]  /*12e0*/  CS2R R8, SRZ ;  /* 0x0000000000087805 */ /* 0x000fe2000001ff00 */
[----:B------:R-:W-:Y:S01]  /*12f0*/  UIMAD.WIDE UR6, UR6, 0x66666667, URZ ;  /* 0x66666667060678a5 */ /* 0x000fe2000f8e023f */
[----:B------:R-:W-:Y:S01]  /*1300*/  CS2R R10, SRZ ;  /* 0x00000000000a7805 */ /* 0x000fe2000001ff00 */
[----:B------:R-:W-:Y:S01]  /*1310*/  USHF.R.U32.HI UR4, URZ, 0x1f, UR5 ;  /* 0x0000001f3f047899 */ /* 0x000fe20008011605 */
[----:B------:R-:W-:Y:S01]  /*1320*/  CS2R R12, SRZ ;  /* 0x00000000000c7805 */ /* 0x000fe2000001ff00 */
[----:B------:R-:W-:Y:S01]  /*1330*/  USHF.R.U32.HI UR6, URZ, 0x1f, UR7 ;  /* 0x0000001f3f067899 */ /* 0x000fe20008011607 */
[----:B------:R-:W-:Y:S01]  /*1340*/  CS2R R14, SRZ ;  /* 0x00000000000e7805 */ /* 0x000fe2000001ff00 */
[----:B------:R-:W-:Y:S01]  /*1350*/  ULEA.HI.SX32 UR4, UR5, UR4, 0x1a ;  /* 0x0000000405047291 */ /* 0x000fe2000f8fd23f */
[----:B------:R-:W-:Y:S01]  /*1360*/  CS2R R20, SRZ ;  /* 0x0000000000147805 */ /* 0x000fe2000001ff00 */
[----:B------:R-:W-:Y:S01]  /*1370*/  ULEA.HI.SX32 UR6, UR7, UR6, 0x1a ;  /* 0x0000000607067291 */ /* 0x000fe2000f8fd23f */
[----:B------:R-:W-:Y:S01]  /*1380*/  CS2R R24, SRZ ;  /* 0x0000000000187805 */ /* 0x000fe2000001ff00 */
[----:B------:R-:W-:Y:S01]  /*1390*/  UISETP.NE.AND UP0, UPT, UR8, 0x1, UPT ;  /* 0x000000010800788c */ /* 0x000fe2000bf05270 */
[----:B------:R-:W-:Y:S01]  /*13a0*/  CS2R R28, SRZ ;  /* 0x00000000001c7805 */ /* 0x000fe2000001ff00 */
[----:B------:R-:W-:Y:S01]  /*13b0*/  UISETP.LT.AND UP1, UPT, UR4, UR6, UPT ;  /* 0x000000060400728c */ /* 0x000fe2000bf21270 */
[----:B------:R-:W-:-:S02]  /*13c0*/  CS2R R26, SRZ ;  /* 0x00000000001a7805 */ /* 0x000fc4000001ff00 */
[----:B------:R-:W-:Y:S02]  /*13d0*/  CS2R R32, SRZ ;  /* 0x0000000000207805 */ /* 0x000fe4000001ff00 */
[----:B------:R-:W-:Y:S01]  /*13e0*/  CS2R R30, SRZ ;  /* 0x00000000001e7805 */ /* 0x000fe2000001ff00 */
[----:B------:R-:W-:Y:S01]  /*13f0*/  USEL UR54, UR4, UR6, UP1 ;  /* 0x0000000604367287 */ /* 0x000fe20008800000 */
[----:B------:R-:W-:Y:S02]  /*1400*/  CS2R R36, SRZ ;  /* 0x0000000000247805 */ /* 0x000fe4000001ff00 */
[----:B------:R-:W-:Y:S02]  /*1410*/  CS2R R34, SRZ ;  /* 0x0000000000227805 */ /* 0x000fe4000001ff00 */
[----:B------:R-:W-:Y:S01]  /*1420*/  CS2R R40, SRZ ;  /* 0x0000000000287805 */ /* 0x000fe2000001ff00 */
[----:B------:R-:W-:Y:S01]  /*1430*/  UISETP.GE.AND UP1, UPT, UR54, 0x1, UPT ;  /* 0x000000013600788c */ /* 0x000fe2000bf26270 */
[----:B------:R-:W-:Y:S01]  /*1440*/  CS2R R38, SRZ ;  /* 0x0000000000267805 */ /* 0x000fe2000001ff00 */
[----:B------:R-:W-:Y:S01]  /*1450*/  @UP0 ULDC UR5, c[0x0][0x42c] ;  /* 0x00010b0000050ab9 */ /* 0x000fe20000000800 */
[----:B------:R-:W-:Y:S01]  /*1460*/  @UP0 ULDC UR6, c[0x0][0x430] ;  /* 0x00010c0000060ab9 */ /* 0x000fe20000000800 */
[----:B------:R-:W-:Y:S01]  /*1470*/  UIMAD.WIDE.U32 UR4, UR44, UR5, URZ ;  /* 0x000000052c0472a5 */ /* 0x000fe2000f8e003f */
[----:B------:R-:W-:-:S02]  /*1480*/  CS2R R44, SRZ ;  /* 0x00000000002c7805 */ /* 0x000fc4000001ff00 */
[----:B------:R-:W-:Y:S02]  /*1490*/  PLOP3.LUT P1, PT, PT, PT, UP1, 0x80, 0x0 ;  /* 0x000000000000781c */ /* 0x000fe40003f2f018 */
[----:B------:R-:W-:Y:S01]  /*14a0*/  CS2R R42, SRZ ;  /* 0x00000000002a7805 */ /* 0x000fe2000001ff00 */
[----:B------:R-:W-:Y:S01]  /*14b0*/  @UP0 USHF.R.U32.HI UR44, URZ, UR6, UR5 ;  /* 0x000000063f2c0299 */ /* 0x000fe20008011605 */
        /* <DEDUP_REMOVED lines=63> */
.L_x_2036:
        /* <DEDUP_REMOVED lines=10> */
[----:B------:R-:W-:Y:S02]  /*1950*/  @UP0 ULDC.64 UR16, c[0x0][0x9a8] ;  /* 0x00026a0000100ab9 */ /* 0x000fe40000000a00 */
[----:B------:R-:W-:Y:S01]  /*1960*/  @UP1 ULDC.64 UR10, c[0x0][0x9b8] ;  /* 0x00026e00000a1ab9 */ /* 0x000fe20000000a00 */
[----:B------:R-:W-:Y:S02]  /*1970*/  @UP0 UIMAD UR8, UR37, UR16, URZ ;  /* 0x00000010250802a4 */ /* 0x000fe4000f8e023f */
[----:B------:R-:W-:Y:S02]  /*1980*/  @UP1 UIMAD UR9, UR37, UR10, URZ ;  /* 0x0000000a250912a4 */ /* 0x000fe4000f8e023f */
[----:B------:R-:W-:Y:S02]  /*1990*/  @UP0 UIMAD.WIDE.U32 UR14, UR36, UR16, URZ ;  /* 0x00000010240e02a5 */ /* 0x000fe4000f8e003f */
[----:B------:R-:W-:Y:S02]  /*19a0*/  @UP0 UIMAD UR17, UR36, UR17, UR8 ;  /* 0x00000011241102a4 */ /* 0x000fe4000f8e0208 */
[----:B------:R-:W-:-:S02]  /*19b0*/  @UP0 USHF.R.S32.HI UR16, URZ, 0x1f, UR44 ;  /* 0x0000001f3f100899 */ /* 0x000fc4000801142c */
[----:B------:R-:W-:Y:S02]  /*19c0*/  @UP1 UIMAD UR18, UR36, UR11, UR9 ;  /* 0x0000000b241212a4 */ /* 0x000fe4000f8e0209 */
[----:B------:R-:W-:Y:S02]  /*19d0*/  @UP1 USHF.R.S32.HI UR19, URZ, 0x1f, UR44 ;  /* 0x0000001f3f131899 */ /* 0x000fe4000801142c */
[----:B------:R-:W-:Y:S01]  /*19e0*/  @UP1 UIMAD.WIDE.U32 UR12, UR36, UR10, URZ ;  /* 0x0000000a240c12a5 */ /* 0x000fe2000f8e003f */
[----:B------:R-:W-:Y:S02]  /*19f0*/  @UP0 ULDC.64 UR8, c[0x0][0x9b0] ;  /* 0x00026c0000080ab9 */ /* 0x000fe40000000a00 */
        /* <DEDUP_REMOVED lines=33> */
.L_x_2179:
[----:B------:R-:W-:Y:S05]  /*1c10*/  @!P0 BRA `(.L_x_2038) ;  /* 0x0000000000048947 */ /* 0x000fea0003800000 */
[----:B------:R-:W-:Y:S01]  /*1c20*/  BPT.TRAP 0x1 ;  /* 0x000000040000795c */ /* 0x000fe20000300000 */
.L_x_2038:
[----:B------:R-:W-:Y:S02]  /*1c30*/  IMAD.U32 R2, RZ, RZ, UR55 ;  /* 0x00000037ff027e24 */ /* 0x000fe4000f8e00ff */
[----:B0-----:R-:W-:-:S03]  /*1c40*/  IMAD.U32 R3, RZ, RZ, UR45 ;  /* 0x0000002dff037e24 */ /* 0x001fc6000f8e00ff */
[----:B------:R-:W-:Y:S02]  /*1c50*/  LEA R2, R2, UR41, 0x3 ;  /* 0x0000002902027c11 */ /* 0x000fe4000f8e18ff */
[----:B------:R-:W-:-:S04]  /*1c60*/  SHF.L.U32 R3, R3, 0x1f, RZ ;  /* 0x0000001f03037819 */ /* 0x000fc800000006ff */
[----:B------:R0:W1:Y:S01]  /*1c70*/  SYNCS.PHASECHK.TRANS64.TRYWAIT P2, [R2+URZ+0x33430], R3 ;  /* 0x03343003020075a7 */ /* 0x000062000804017f */
[----:B------:R-:W-:Y:S05]  /*1c80*/  @!P0 BRA `(.L_x_2039) ;  /* 0x0000000000048947 */ /* 0x000fea0003800000 */
[----:B------:R-:W-:Y:S01]  /*1c90*/  BPT.TRAP 0x1 ;  /* 0x000000040000795c */ /* 0x000fe20000300000 */
.L_x_2039:
[----:B------:R-:W2:Y:S01]  /*1ca0*/  S2R R4, SR_TID.X ;  /* 0x0000000000047919 */ /* 0x000ea20000002100 */
[----:B------:R-:W-:Y:S01]  /*1cb0*/  IMAD.MOV.U32 R119, RZ, RZ, RZ ;  /* 0x000000ffff777224 */ /* 0x000fe200078e00ff */
[----:B--2---:R-:W-:Y:S01]  /*1cc0*/  LOP3.LUT P1, RZ, R4, 0x7f, RZ, 0xc0, !PT ;  /* 0x0000007f04ff7812 */ /* 0x004fe2000782c0ff */
[----:B-1----:R-:W-:-:S12]  /*1cd0*/  @P2 BRA `(.L_x_2040) ;  /* 0x0000000000082947 */ /* 0x002fd80003800000 */
[----:B------:R-:W1:Y:S02]  /*1ce0*/  SYNCS.PHASECHK.TRANS64.TRYWAIT P2, [R2+URZ+0x33430], R3 ;  /* 0x03343003020075a7 */ /* 0x000e64000804017f */
[----:B-1----:R-:W-:Y:S05]  /*1cf0*/  @!P2 BRA `(.L_x_2041) ;  /* 0x0000014c00c8a947 */ /* 0x002fea0003800000 */
.L_x_2040:
[----:B------:R-:W-:Y:S05]  /*1d00*/  WARPSYNC.ALL ;  /* 0x0000000000007948 */ /* 0x000fea0003800000 */
[----:B------:R-:W-:Y:S01]  /*1d10*/  UIADD3 UR4, UR41, 0x24200, URZ ;  /* 0x0002420029047890 */ /* 0x000fe2000fffe03f */
[----:B------:R-:W-:Y:S01]  /*1d20*/  WARPGROUP.ARRIVE ;  /* 0x00000000000079c5 */ /* 0x000fe20000000000 */
[----:B------:R-:W-:Y:S01]  /*1d30*/  ULOP3.LUT UR28, UR56, 0x10000, URZ, 0xfc, !UPT ;  /* 0x00010000381c7892 */ /* 0x000fe2000f8efc3f */
[----:B01----:R-:W-:Y:S01]  /*1d40*/  @!P1 VIADD R2, R2, 0x33440 ;  /* 0x0003344002029836 */ /* 0x003fe20000000000 */
[----:B------:R-:W-:Y:S01]  /*1d50*/  USHF.R.U32.HI UR4, URZ, 0x4, UR4 ;  /* 0x000000043f047899 */ /* 0x000fe20008011604 */
[--C-:B------:R-:W-:Y:S01]  /*1d60*/  IMAD.MOV.U32 R118, RZ, RZ, R119.reuse ;  /* 0x000000ffff767224 */ /* 0x100fe200078e0077 */
[----:B------:R-:W-:Y:S01]  /*1d70*/  UMOV UR25, 0x80000020 ;  /* 0x8000002000197882 */ /* 0x000fe20000000000 */
[----:B------:R-:W-:Y:S01]  /*1d80*/  UMOV UR27, 0x80000020 ;  /* 0x80000020001b7882 */ /* 0x000fe20000000000 */
[----:B------:R-:W-:Y:S01]  /*1d90*/  ULOP3.LUT UR4, UR4, 0x3fff, URZ, 0xc0, !UPT ;  /* 0x00003fff04047892 */ /* 0x000fe2000f8ec03f */
[----:B------:R-:W-:Y:S01]  /*1da0*/  @!P1 PRMT R2, RZ, 0x654, R2 ;  /* 0x00000654ff029816 */ /* 0x000fe20000000002 */
        /* <DEDUP_REMOVED lines=32> */
[----:B------:R-:W-:Y:S01]  /*1fb0*/  UMOV UR23, 0x80000020 ;  /* 0x8000002000177882 */ /* 0x000fe20000000000 */
[----:B------:R-:W-:Y:S01]  /*1fc0*/  UIADD3 UR30, UR32, 0x680, URZ ;  /* 0x00000680201e7890 */ /* 0x000fe2000fffe03f */
[----:B------:R-:W-:Y:S01]  /*1fd0*/  IMAD.MOV.U32 R107, RZ, RZ, R119 ;  /* 0x000000ffff6b7224 */ /* 0x000fe200078e0077 */
[----:B------:R-:W-:Y:S01]  /*1fe0*/  UMOV UR31, 0x80000020 ;  /* 0x80000020001f7882 */ /* 0x000fe20000000000 */
[----:B------:R-:W-:Y:S01]  /*1ff0*/  UIADD3 UR56, UR54, -0x2, URZ ;  /* 0xfffffffe36387890 */ /* 0x000fe2000fffe03f */
[----:B------:R-:W-:-:S02]  /*2000*/  WARPGROUP.DEPBAR.LE gsb0, 0x0 ;  /* 0x00008000000079c5 */ /* 0x000fc40000010000 */
        /* <DEDUP_REMOVED lines=131> */
[----:B------:R-:W-:-:S04]  /*2840*/  UIMAD UR6, UR54, -0xa0, UR49 ;  /* 0xffffff60360678a4 */ /* 0x000fc8000f8e0231 */
[----:B------:R-:W-:Y:S02]  /*2850*/  UIADD3 UR7, UR6, 0xa0, URZ ;  /* 0x000000a006077890 */ /* 0x000fe4000fffe03f */
[----:B------:R-:W-:Y:S01]  /*2860*/  UIADD3 UR6, -UR50, 0xa1, UR6 ;  /* 0x000000a132067890 */ /* 0x000fe2000fffe106 */
        /* <DEDUP_REMOVED lines=20> */
[----:B------:R-:W0:Y:S01]  /*29b0*/  MUFU.TANH R88, R88 ;  /* 0x0000005800587308 */ /* 0x000e220000002400 */
[----:B------:R-:W-:Y:S01]  /*29c0*/  UMOV UR23, 0x80000020 ;  /* 0x8000002000177882 */ /* 0x000fe20000000000 */
        /* <DEDUP_REMOVED lines=11> */
[----:B------:R-:W-:-:S03]  /*2a80*/  FMUL.FTZ R10, R0, R103 ;  /* 0x00000067000a7220 */ /* 0x000fc60000410000 */
[----:B------:R-:W-:Y:S08]  /*2a90*/  MUFU.TANH R90, R100 ;  /* 0x00000064005a7308 */ /* 0x000ff00000002400 */
[----:B------:R-:W2:Y:S08]  /*2aa0*/  MUFU.TANH R92, R92 ;  /* 0x0000005c005c7308 */ /* 0x000eb00000002400 */
[----:B------:R-:W3:Y:S08]  /*2ab0*/  MUFU.TANH R93, R93 ;  /* 0x0000005d005d7308 */ /* 0x000ef00000002400 */
[----:B------:R-:W4:Y:S08]  /*2ac0*/  MUFU.TANH R96, R96 ;  /* 0x0000006000607308 */ /* 0x000f300000002400 */
        /* <DEDUP_REMOVED lines=11> */
[C---:B------:R-:W-:Y:S01]  /*2b80*/  FMUL.FTZ R72, R0.reuse, R72 ;  /* 0x0000004800487220 */ /* 0x040fe20000410000 */
[----:B------:R-:W-:Y:S01]  /*2b90*/  UMOV UR23, 0x80000020 ;  /* 0x8000002000177882 */ /* 0x000fe20000000000 */
        /* <DEDUP_REMOVED lines=8> */
[----:B------:R0:W5:Y:S01]  /*2c20*/  MUFU.TANH R15, R72 ;  /* 0x00000048000f7308 */ /* 0x0001620000002400 */
[----:B------:R-:W-:-:S07]  /*2c30*/  FMUL.FTZ R13, R0, R78 ;  /* 0x0000004e000d7220 */ /* 0x000fce0000410000 */
[----:B------:R1:W5:Y:S01]  /*2c40*/  MUFU.TANH R91, R73 ;  /* 0x00000049005b7308 */ /* 0x0003620000002400 */
[----:B0-----:R-:W-:-:S07]  /*2c50*/  FMUL.FTZ R72, R0, R86 ;  /* 0x0000005600487220 */ /* 0x001fce0000410000 */
[----:B------:R-:W0:Y:S01]  /*2c60*/  MUFU.TANH R76, R76 ;  /* 0x0000004c004c7308 */ /* 0x000e220000002400 */
[----:B-1----:R-:W-:-:S07]  /*2c70*/  FMUL.FTZ R73, R0, R87 ;  /* 0x0000005700497220 */ /* 0x002fce0000410000 */
[----:B------:R-:W1:Y:S08]  /*2c80*/  MUFU.TANH R77, R77 ;  /* 0x0000004d004d7308 */ /* 0x000e700000002400 */
[----:B------:R-:W1:Y:S08]  /*2c90*/  MUFU.TANH R79, R80 ;  /* 0x00000050004f7308 */ /* 0x000e700000002400 */
[----:B------:R-:W-:Y:S01]  /*2ca0*/  MUFU.TANH R95, R84 ;  /* 0x00000054005f7308 */ /* 0x000fe20000002400 */
        /* <DEDUP_REMOVED lines=8> */
[C---:B------:R-:W-:Y:S01]  /*2d30*/  FMUL.FTZ R75, R0.reuse, R57 ;  /* 0x00000039004b7220 */ /* 0x040fe20000410000 */
[C---:B------:R-:W-:Y:S01]  /*2d40*/  FMUL.FTZ R59, R0.reuse, R63 ;  /* 0x0000003f003b7220 */ /* 0x040fe20000410000 */
[----:B------:R-:W-:Y:S02]  /*2d50*/  IMAD.U32 R63, RZ, RZ, UR51 ;  /* 0x00000033ff3f7e24 */ /* 0x000fe4000f8e00ff */
[C---:B------:R-:W-:Y:S01]  /*2d60*/  FMUL.FTZ R65, R0.reuse, R65 ;  /* 0x0000004100417220 */ /* 0x040fe20000410000 */
[----:B------:R-:W-:Y:S01]  /*2d70*/  UIADD3 UR22, UR32, 0x702, URZ ;  /* 0x0000070220167890 */ /* 0x000fe2000fffe03f */
[C---:B------:R-:W-:Y:S01]  /*2d80*/  FMUL.FTZ R57, R0.reuse, R58 ;  /* 0x0000003a00397220 */ /* 0x040fe20000410000 */
[----:B------:R3:W-:Y:S01]  /*2d90*/  MUFU.TANH R104, R64 ;  /* 0x0000004000687308 */ /* 0x0007e20000002400 */
[C---:B--2---:R-:W-:Y:S01]  /*2da0*/  FMUL.FTZ R60, R0.reuse, R66 ;  /* 0x00000042003c7220 */ /* 0x044fe20000410000 */
[----:B------:R-:W-:Y:S01]  /*2db0*/  IMAD.U32 R66, RZ, RZ, UR7 ;  /* 0x00000007ff427e24 */ /* 0x000fe2000f8e00ff */
[----:B------:R-:W-:Y:S01]  /*2dc0*/  UMOV UR23, 0x80000020 ;  /* 0x8000002000177882 */ /* 0x000fe20000000000 */
[C---:B------:R-:W-:Y:S01]  /*2dd0*/  FMUL.FTZ R61, R0.reuse, R61 ;  /* 0x0000003d003d7220 */ /* 0x040fe20000410000 */
[----:B------:R-:W-:Y:S01]  /*2de0*/  FMUL.FTZ R58, R0, R62 ;  /* 0x0000003e003a7220 */ /* 0x000fe20000410000 */
[----:B------:R-:W-:-:S02]  /*2df0*/  IMAD R66, R17, -0x2, R66 ;  /* 0xfffffffe11427824 */ /* 0x000fc400078e0242 */
[C---:B------:R-:W-:Y:S01]  /*2e00*/  FMUL.FTZ R68, R0.reuse, R68 ;  /* 0x0000004400447220 */ /* 0x040fe20000410000 */
[----:B------:R2:W-:Y:S01]  /*2e10*/  MUFU.TANH R99, R74 ;  /* 0x0000004a00637308 */ /* 0x0005e20000002400 */
[----:B---3--:R-:W-:Y:S02]  /*2e20*/  IMAD.U32 R64, RZ, RZ, UR6 ;  /* 0x00000006ff407e24 */ /* 0x008fe4000f8e00ff */
[C---:B------:R-:W-:Y:S01]  /*2e30*/  FMUL.FTZ R62, R0.reuse, R70 ;  /* 0x00000046003e7220 */ /* 0x040fe20000410000 */
[----:B------:R-:W-:Y:S01]  /*2e40*/  FMUL.FTZ R69, R0, R69 ;  /* 0x0000004500457220 */ /* 0x000fe20000410000 */
[----:B------:R-:W-:-:S03]  /*2e50*/  UIADD3 UR6, UR49, -UR50, URZ ;  /* 0x8000003231067290 */ /* 0x000fc6000fffe03f */
[----:B------:R3:W-:Y:S01]  /*2e60*/  MUFU.TANH R100, R75 ;  /* 0x0000004b00647308 */ /* 0x0007e20000002400 */
[----:B--2---:R-:W-:Y:S02]  /*2e70*/  IMAD R74, R63, 0x80, R22 ;  /* 0x000000803f4a7824 */ /* 0x004fe400078e0216 */
[----:B------:R-:W-:Y:S01]  /*2e80*/  FMUL.FTZ R63, R0, R71 ;  /* 0x00000047003f7220 */ /* 0x000fe20000410000 */
[----:B------:R-:W-:-:S04]  /*2e90*/  ULEA UR6, UR51, UR6, 0x7 ;  /* 0x0000000633067291 */ /* 0x000fc8000f8e383f */
[----:B------:R-:W-:Y:S01]  /*2ea0*/  UIMAD.WIDE UR6, UR6, 0x66666667, URZ ;  /* 0x66666667060678a5 */ /* 0x000fe2000f8e023f */
[----:B------:R-:W-:Y:S01]  /*2eb0*/  MUFU.TANH R105, R65 ;  /* 0x0000004100697308 */ /* 0x000fe20000002400 */
[----:B---3--:R-:W-:Y:S02]  /*2ec0*/  IMAD R75, R17, -0x2, R64 ;  /* 0xfffffffe114b7824 */ /* 0x008fe400078e0240 */
[----:B------:R-:W-:-:S03]  /*2ed0*/  USHF.R.U32.HI UR6, URZ, 0x1f, UR7 ;  /* 0x0000001f3f067899 */ /* 0x000fc60008011607 */
[----:B------:R-:W-:Y:S01]  /*2ee0*/  VIADDMNMX R106, R74, R75, R66, PT ;  /* 0x0000004b4a6a7246 */ /* 0x000fe20003800142 */
[----:B------:R-:W-:Y:S01]  /*2ef0*/  ULEA.HI.SX32 UR6, UR7, UR6, 0x1a ;  /* 0x0000000607067291 */ /* 0x000fe2000f8fd23f */
[----:B------:R-:W2:Y:S01]  /*2f00*/  MUFU.TANH R94, R81 ;  /* 0x00000051005e7308 */ /* 0x000ea20000002400 */
[----:B------:R-:W-:Y:S02]  /*2f10*/  IADD3 R75, R75, 0x8, R74 ;  /* 0x000000084b4b7810 */ /* 0x000fe40007ffe04a */
[C---:B------:R-:W-:Y:S01]  /*2f20*/  ISETP.GT.AND P5, PT, R106.reuse, RZ, PT ;  /* 0x000000ff6a00720c */ /* 0x040fe20003fa4270 */
[----:B------:R-:W-:Y:S01]  /*2f30*/  UISETP.LT.AND UP0, UPT, URZ, UR6, UPT ;  /* 0x000000063f00728c */ /* 0x000fe2000bf01270 */
[C---:B------:R-:W-:Y:S02]  /*2f40*/  ISETP.GT.AND P6, PT, R106.reuse, 0x1, PT ;  /* 0x000000016a00780c */ /* 0x040fe40003fc4270 */
[----:B------:R-:W-:Y:S01]  /*2f50*/  ISETP.GT.AND P4, PT, R106, 0x8, PT ;  /* 0x000000086a00780c */ /* 0x000fe20003f84270 */
[----:B------:R3:W2:Y:S01]  /*2f60*/  MUFU.TANH R103, R61 ;  /* 0x0000003d00677308 */ /* 0x0006a20000002400 */
[----:B------:R-:W-:Y:S01]  /*2f70*/  FSEL R82, R88, -INF , P5 ;  /* 0xff80000058527808 */ /* 0x000fe20002800000 */
[----:B------:R-:W-:Y:S01]  /*2f80*/  USEL UR54, URZ, UR6, !UP0 ;  /* 0x000000063f367287 */ /* 0x000fe2000c000000 */
[----:B------:R-:W-:-:S02]  /*2f90*/  FSEL R83, R89, -INF , P6 ;  /* 0xff80000059537808 */ /* 0x000fc40003000000 */
[----:B------:R-:W-:Y:S01]  /*2fa0*/  ISETP.GT.AND P2, PT, R106, 0x9, PT ;  /* 0x000000096a00780c */ /* 0x000fe20003f44270 */
[----:B------:R-:W-:Y:S01]  /*2fb0*/  UISETP.GE.AND UP0, UPT, UR56, UR54, UPT ;  /* 0x000000363800728c */ /* 0x000fe2000bf06270 */
[----:B------:R-:W-:Y:S01]  /*2fc0*/  FSEL R85, R92, -INF , P4 ;  /* 0xff8000005c557808 */ /* 0x000fe20002000000 */
[----:B------:R-:W-:Y:S01]  /*2fd0*/  MUFU.TANH R69, R69 ;  /* 0x0000004500457308 */ /* 0x000fe20000002400 */
[----:B------:R-:W-:Y:S01]  /*2fe0*/  FMNMX.FTZ R64, R82, R83, !PT ;  /* 0x0000005352407209 */ /* 0x000fe20007810000 */
[----:B---3--:R-:W-:Y:S01]  /*2ff0*/  FMUL.FTZ R61, R0, R67 ;  /* 0x00000043003d7220 */ /* 0x008fe20000410000 */
[----:B------:R-:W-:Y:S01]  /*3000*/  ISETP.GT.AND P3, PT, R106, 0x10, PT ;  /* 0x000000106a00780c */ /* 0x000fe20003f64270 */
[----:B------:R-:W-:Y:S02]  /*3010*/  WARPGROUP.DEPBAR.LE gsb0, 0x0 ;  /* 0x00008000000079c5 */ /* 0x000fe40000010000 */
[C---:B------:R-:W-:Y:S01]  /*3020*/  FMUL.FTZ R40, R0.reuse, R40 ;  /* 0x0000002800287220 */ /* 0x040fe20000410000 */
[----:B------:R-:W-:Y:S01]  /*3030*/  FSEL R86, R93, -INF , P2 ;  /* 0xff8000005d567808 */ /* 0x000fe20001000000 */
[----:B------:R-:W-:Y:S01]  /*3040*/  FMUL.FTZ R41, R0, R41 ;  /* 0x0000002900297220 */ /* 0x000fe20000410000 */
[----:B------:R-:W-:Y:S01]  /*3050*/  FMNMX.FTZ R65, R85, R64, !PT ;  /* 0x0000004055417209 */ /* 0x000fe20007810000 */
[----:B------:R3:W-:Y:S01]  /*3060*/  MUFU.TANH R71, R40 ;  /* 0x0000002800477308 */ /* 0x0007e20000002400 */
[----:B------:R-:W-:Y:S01]  /*3070*/  ISETP.GT.AND P5, PT, R106, 0x11, PT ;  /* 0x000000116a00780c */ /* 0x000fe20003fa4270 */
[----:B------:R-:W-:Y:S01]  /*3080*/  WARPGROUP.ARRIVE ;  /* 0x00000000000079c5 */ /* 0x000fe20000000000 */
[----:B----4-:R-:W-:Y:S01]  /*3090*/  FSEL R89, R96, -INF , P3 ;  /* 0xff80000060597808 */ /* 0x010fe20001800000 */
[----:B------:R-:W-:Y:S01]  /*30a0*/  FMUL.FTZ R45, R0, R45 ;  /* 0x0000002d002d7220 */ /* 0x000fe20000410000 */
[----:B------:R-:W-:Y:S01]  /*30b0*/  ISETP.GT.AND P4, PT, R106, 0x18, PT ;  /* 0x000000186a00780c */ /* 0x000fe20003f84270 */
[C---:B------:R-:W-:Y:S01]  /*30c0*/  FMUL.FTZ R44, R0.reuse, R44 ;  /* 0x0000002c002c7220 */ /* 0x040fe20000410000 */
[----:B-----5:R-:W-:Y:S01]  /*30d0*/  FSEL R88, R97, -INF , P5 ;  /* 0xff80000061587808 */ /* 0x020fe20002800000 */
[----:B------:R4:W-:Y:S01]  /*30e0*/  MUFU.TANH R92, R41 ;  /* 0x00000029005c7308 */ /* 0x0009e20000002400 */
[----:B---3--:R-:W-:Y:S01]  /*30f0*/  FMUL.FTZ R40, R0, R42 ;  /* 0x0000002a00287220 */ /* 0x008fe20000410000 */
[----:B------:R-:W-:Y:S01]  /*3100*/  FMNMX.FTZ R42, R86, R65, !PT ;  /* 0x00000041562a7209 */ /* 0x000fe20007810000 */
[----:B------:R-:W-:Y:S01]  /*3110*/  QGMMA.64x32x32.F32.E4M3.E4M3 R24, gdesc[UR20], R24, gsb0 ;  /* 0x00600000141879f3 */ /* 0x000fe20008000818 */
[----:B------:R-:W-:Y:S01]  /*3120*/  ISETP.GT.AND P2, PT, R106, 0x19, PT ;  /* 0x000000196a00780c */ /* 0x000fe20003f44270 */
[C---:B------:R-:W-:Y:S01]  /*3130*/  FMUL.FTZ R49, R0.reuse, R49 ;  /* 0x0000003100317220 */ /* 0x040fe20000410000 */
[----:B------:R-:W-:Y:S01]  /*3140*/  FMNMX.FTZ R65, R89, R42, !PT ;  /* 0x0000002a59417209 */ /* 0x000fe20007810000 */
[----:B------:R-:W-:Y:S01]  /*3150*/  FMUL.FTZ R48, R0, R48 ;  /* 0x0000003000307220 */ /* 0x000fe20000410000 */
[----:B------:R-:W-:Y:S01]  /*3160*/  FSEL R90, R90, -INF , P4 ;  /* 0xff8000005a5a7808 */ /* 0x000fe20002000000 */
[----:B----4-:R-:W-:Y:S01]  /*3170*/  FMUL.FTZ R41, R0, R43 ;  /* 0x0000002b00297220 */ /* 0x010fe20000410000 */
[----:B------:R-:W-:Y:S01]  /*3180*/  FMNMX.FTZ R65, R88, R65, !PT ;  /* 0x0000004158417209 */ /* 0x000fe20007810000 */
[----:B------:R3:W4:Y:S01]  /*3190*/  MUFU.TANH R67, R68 ;  /* 0x0000004400437308 */ /* 0x0007220000002400 */
[----:B------:R-:W-:Y:S01]  /*31a0*/  ISETP.GT.AND P3, PT, R106, 0x20, PT ;  /* 0x000000206a00780c */ /* 0x000fe20003f64270 */
[C---:B------:R-:W-:Y:S01]  /*31b0*/  FMUL.FTZ R52, R0.reuse, R52 ;  /* 0x0000003400347220 */ /* 0x040fe20000410000 */
[----:B------:R-:W-:Y:S01]  /*31c0*/  FSEL R87, R101, -INF , P2 ;  /* 0xff80000065577808 */ /* 0x000fe20001000000 */
[----:B------:R-:W-:Y:S01]  /*31d0*/  FMUL.FTZ R53, R0, R53 ;  /* 0x0000003500357220 */ /* 0x000fe20000410000 */
[----:B------:R-:W-:Y:S01]  /*31e0*/  FMNMX.FTZ R42, R90, R65, !PT ;  /* 0x000000415a2a7209 */ /* 0x000fe20007810000 */
[----:B------:R-:W-:Y:S01]  /*31f0*/  FMUL.FTZ R50, R0, R50 ;  /* 0x0000003200327220 */ /* 0x000fe20000410000 */
[----:B------:R-:W-:Y:S01]  /*3200*/  ISETP.GT.AND P2, PT, R106, 0x21, PT ;  /* 0x000000216a00780c */ /* 0x000fe20003f44270 */
[----:B------:R-:W-:Y:S01]  /*3210*/  MUFU.TANH R93, R52 ;  /* 0x00000034005d7308 */ /* 0x000fe20000002400 */
[----:B------:R-:W-:Y:S01]  /*3220*/  FSEL R84, R15, -INF , P3 ;  /* 0xff8000000f547808 */ /* 0x000fe20001800000 */
[C---:B------:R-:W-:Y:S01]  /*3230*/  FMUL.FTZ R54, R0.reuse, R54 ;  /* 0x0000003600367220 */ /* 0x040fe20000410000 */
[----:B------:R-:W-:Y:S01]  /*3240*/  FMNMX.FTZ R43, R87, R42, !PT ;  /* 0x0000002a572b7209 */ /* 0x000fe20007810000 */
[----:B------:R-:W-:Y:S01]  /*3250*/  FMUL.FTZ R51, R0, R51 ;  /* 0x0000003300337220 */ /* 0x000fe20000410000 */
[----:B------:R-:W-:Y:S01]  /*3260*/  ISETP.GT.AND P3, PT, R106, 0x28, PT ;  /* 0x000000286a00780c */ /* 0x000fe20003f64270 */
[----:B------:R-:W-:Y:S01]  /*3270*/  FMUL.FTZ R55, R0, R55 ;  /* 0x0000003700377220 */ /* 0x000fe20000410000 */
[----:B------:R-:W-:Y:S01]  /*3280*/  FSEL R81, R91, -INF , P2 ;  /* 0xff8000005b517808 */ /* 0x000fe20001000000 */
[----:B------:R-:W5:Y:S01]  /*3290*/  MUFU.TANH R15, R44 ;  /* 0x0000002c000f7308 */ /* 0x000f620000002400 */
[----:B------:R-:W-:-:S02]  /*32a0*/  FMNMX.FTZ R42, R84, R43, !PT ;  /* 0x0000002b542a7209 */ /* 0x000fc40007810000 */
[----:B------:R-:W-:Y:S02]  /*32b0*/  ISETP.GT.AND P2, PT, R106, 0x29, PT ;  /* 0x000000296a00780c */ /* 0x000fe40003f44270 */
[----:B0-----:R-:W-:Y:S02]  /*32c0*/  FSEL R80, R76, -INF , P3 ;  /* 0xff8000004c507808 */ /* 0x001fe40001800000 */
[----:B------:R-:W-:Y:S01]  /*32d0*/  FMNMX.FTZ R43, R81, R42, !PT ;  /* 0x0000002a512b7209 */ /* 0x000fe20007810000 */
[----:B------:R-:W0:Y:S01]  /*32e0*/  MUFU.TANH R91, R45 ;  /* 0x0000002d005b7308 */ /* 0x000e220000002400 */
[----:B------:R-:W-:Y:S02]  /*32f0*/  ISETP.GT.AND P3, PT, R106, 0x30, PT ;  /* 0x000000306a00780c */ /* 0x000fe40003f64270 */
[----:B-1----:R-:W-:Y:S02]  /*3300*/  FSEL R78, R77, -INF , P2 ;  /* 0xff8000004d4e7808 */ /* 0x002fe40001000000 */
[----:B------:R-:W-:-:S02]  /*3310*/  FMNMX.FTZ R43, R80, R43, !PT ;  /* 0x0000002b502b7209 */ /* 0x000fc40007810000 */
[----:B------:R-:W-:Y:S01]  /*3320*/  ISETP.GT.AND P2, PT, R106, 0x31, PT ;  /* 0x000000316a00780c */ /* 0x000fe20003f44270 */
[----:B------:R-:W1:Y:S01]  /*3330*/  MUFU.TANH R77, R48 ;  /* 0x00000030004d7308 */ /* 0x000e620000002400 */
[----:B------:R-:W-:Y:S02]  /*3340*/  FSEL R76, R79, -INF , P3 ;  /* 0xff8000004f4c7808 */ /* 0x000fe40001800000 */
[----:B------:R-:W-:Y:S02]  /*3350*/  FMNMX.FTZ R43, R78, R43, !PT ;  /* 0x0000002b4e2b7209 */ /* 0x000fe40007810000 */
[----:B------:R-:W-:Y:S02]  /*3360*/  ISETP.GT.AND P3, PT, R106, 0x38, PT ;  /* 0x000000386a00780c */ /* 0x000fe40003f64270 */
[----:B--2---:R-:W-:Y:S01]  /*3370*/  FSEL R70, R94, -INF , P2 ;  /* 0xff8000005e467808 */ /* 0x004fe20001000000 */
[----:B------:R-:W2:Y:S01]  /*3380*/  MUFU.TANH R79, R49 ;  /* 0x00000031004f7308 */ /* 0x000ea20000002400 */
[----:B------:R-:W-:-:S02]  /*3390*/  FMNMX.FTZ R43, R76, R43, !PT ;  /* 0x0000002b4c2b7209 */ /* 0x000fc40007810000 */
[----:B------:R-:W-:Y:S02]  /*33a0*/  ISETP.GT.AND P2, PT, R106, 0x39, PT ;  /* 0x000000396a00780c */ /* 0x000fe40003f44270 */
[----:B---3--:R-:W-:Y:S02]  /*33b0*/  FSEL R68, R95, -INF , P3 ;  /* 0xff8000005f447808 */ /* 0x008fe40001800000 */
[----:B------:R-:W-:Y:S01]  /*33c0*/  FMNMX.FTZ R43, R70, R43, !PT ;  /* 0x0000002b462b7209 */ /* 0x000fe20007810000 */
[----:B------:R3:W2:Y:S01]  /*33d0*/  MUFU.TANH R94, R53 ;  /* 0x00000035005e7308 */ /* 0x0006a20000002400 */
[----:B------:R-:W-:Y:S02]  /*33e0*/  ISETP.GT.AND P3, PT, R106, 0x40, PT ;  /* 0x000000406a00780c */ /* 0x000fe40003f64270 */
[----:B------:R-:W-:Y:S01]  /*33f0*/  FSEL R65, R98, -INF , P2 ;  /* 0xff80000062417808 */ /* 0x000fe20001000000 */
[----:B------:R-:W-:Y:S02]  /*3400*/  WARPGROUP.DEPBAR.LE gsb0, 0x0 ;  /* 0x00008000000079c5 */ /* 0x000fe40000010000 */
[----:B------:R-:W-:Y:S01]  /*3410*/  FMNMX.FTZ R42, R68, R43, !PT ;  /* 0x0000002b442a7209 */ /* 0x000fe20007810000 */
[----:B------:R-:W-:Y:S01]  /*3420*/  FMUL.FTZ R24, R0, R24 ;  /* 0x0000001800187220 */ /* 0x000fe20000410000 */
[----:B------:R-:W-:Y:S01]  /*3430*/  ISETP.GT.AND P2, PT, R106, 0x41, PT ;  /* 0x000000416a00780c */ /* 0x000fe20003f44270 */
[C---:B---3--:R-:W-:Y:S01]  /*3440*/  FMUL.FTZ R53, R0.reuse, R28 ;  /* 0x0000001c00357220 */ /* 0x048fe20000410000 */
[----:B------:R-:W-:Y:S01]  /*3450*/  FSEL R64, R99, -INF , P3 ;  /* 0xff80000063407808 */ /* 0x000fe20001800000 */
[----:B------:R-:W3:Y:S01]  /*3460*/  MUFU.TANH R95, R24 ;  /* 0x00000018005f7308 */ /* 0x000ee20000002400 */
[----:B------:R-:W-:Y:S01]  /*3470*/  FMNMX.FTZ R45, R65, R42, !PT ;  /* 0x0000002a412d7209 */ /* 0x000fe20007810000 */
[----:B------:R-:W-:Y:S01]  /*3480*/  FMUL.FTZ R25, R0, R25 ;  /* 0x0000001900197220 */ /* 0x000fe20000410000 */
[----:B------:R-:W-:Y:S01]  /*3490*/  ISETP.GT.AND P3, PT, R106, 0x48, PT ;  /* 0x000000486a00780c */ /* 0x000fe20003f64270 */
[----:B------:R-:W-:Y:S01]  /*34a0*/  FMUL.FTZ R26, R0, R26 ;  /* 0x0000001a001a7220 */ /* 0x000fe20000410000 */
[----:B------:R-:W-:Y:S01]  /*34b0*/  FSEL R43, R100, -INF , P2 ;  /* 0xff800000642b7808 */ /* 0x000fe20001000000 */
[----:B------:R-:W-:Y:S01]  /*34c0*/  FMUL.FTZ R27, R0, R27 ;  /* 0x0000001b001b7220 */ /* 0x000fe20000410000 */
[----:B------:R-:W-:Y:S01]  /*34d0*/  FMNMX.FTZ R44, R64, R45, !PT ;  /* 0x0000002d402c7209 */ /* 0x000fe20007810000 */
[----:B------:R-:W3:Y:S01]  /*34e0*/  MUFU.TANH R96, R25 ;  /* 0x0000001900607308 */ /* 0x000ee20000002400 */
[----:B------:R-:W-:Y:S01]  /*34f0*/  ISETP.GT.AND P2, PT, R106, 0x49, PT ;  /* 0x000000496a00780c */ /* 0x000fe20003f44270 */
[----:B------:R-:W-:Y:S01]  /*3500*/  FMUL.FTZ R30, R0, R30 ;  /* 0x0000001e001e7220 */ /* 0x000fe20000410000 */
[----:B------:R-:W-:Y:S01]  /*3510*/  FSEL R42, R102, -INF , P3 ;  /* 0xff800000662a7808 */ /* 0x000fe20001800000 */
[C---:B------:R-:W-:Y:S01]  /*3520*/  FMUL.FTZ R31, R0.reuse, R31 ;  /* 0x0000001f001f7220 */ /* 0x040fe20000410000 */
[----:B------:R-:W-:Y:S01]  /*3530*/  FMNMX.FTZ R45, R43, R44, !PT ;  /* 0x0000002c2b2d7209 */ /* 0x000fe20007810000 */
[----:B------:R-:W-:Y:S01]  /*3540*/  FMUL.FTZ R34, R0, R34 ;  /* 0x0000002200227220 */ /* 0x000fe20000410000 */
[----:B------:R-:W-:Y:S01]  /*3550*/  ISETP.GT.AND P3, PT, R106, 0x50, PT ;  /* 0x000000506a00780c */ /* 0x000fe20003f64270 */
[----:B------:R-:W-:Y:S01]  /*3560*/  MUFU.TANH R3, R3 ;  /* 0x0000000300037308 */ /* 0x000fe20000002400 */
[----:B------:R-:W-:Y:S01]  /*3570*/  FSEL R49, R103, -INF , P2 ;  /* 0xff80000067317808 */ /* 0x000fe20001000000 */
[----:B------:R-:W-:Y:S01]  /*3580*/  FMUL.FTZ R35, R0, R35 ;  /* 0x0000002300237220 */ /* 0x000fe20000410000 */
[----:B------:R-:W-:Y:S01]  /*3590*/  FMNMX.FTZ R44, R42, R45, !PT ;  /* 0x0000002d2a2c7209 */ /* 0x000fe20007810000 */
[----:B------:R-:W-:Y:S01]  /*35a0*/  FMUL.FTZ R38, R0, R38 ;  /* 0x0000002600267220 */ /* 0x000fe20000410000 */
[----:B------:R-:W-:Y:S01]  /*35b0*/  ISETP.GT.AND P2, PT, R106, 0x51, PT ;  /* 0x000000516a00780c */ /* 0x000fe20003f44270 */
[----:B------:R-:W-:Y:S01]  /*35c0*/  FMUL.FTZ R39, R0, R39 ;  /* 0x0000002700277220 */ /* 0x000fe20000410000 */
[----:B------:R-:W-:Y:S01]  /*35d0*/  FSEL R48, R104, -INF , P3 ;  /* 0xff80000068307808 */ /* 0x000fe20001800000 */
[----:B------:R-:W-:Y:S01]  /*35e0*/  MUFU.TANH R4, R4 ;  /* 0x0000000400047308 */ /* 0x000fe20000002400 */
[----:B------:R-:W-:Y:S01]  /*35f0*/  FMNMX.FTZ R45, R49, R44, !PT ;  /* 0x0000002c312d7209 */ /* 0x000fe20007810000 */
[----:B------:R3:W-:Y:S01]  /*3600*/  @!P1 SYNCS.ARRIVE.TRANS64.RED.A1T0 RZ, [R2+URZ], RZ ;  /* 0x000000ff02ff99a7 */ /* 0x0007e2000810043f */
[----:B------:R-:W-:-:S02]  /*3610*/  ISETP.GT.AND P3, PT, R106, 0x58, PT ;  /* 0x000000586a00780c */ /* 0x000fc40003f64270 */
[----:B------:R-:W-:Y:S01]  /*3620*/  FSEL R44, R105, -INF , P2 ;  /* 0xff800000692c7808 */ /* 0x000fe20001000000 */
[----:B------:R-:W-:Y:S01]  /*3630*/  IMAD.MOV.U32 R105, RZ, RZ, R119 ;  /* 0x000000ffff697224 */ /* 0x000fe200078e0077 */
[----:B------:R-:W-:Y:S01]  /*3640*/  FMNMX.FTZ R97, R48, R45, !PT ;  /* 0x0000002d30617209 */ /* 0x000fe20007810000 */
[----:B------:R-:W-:Y:S01]  /*3650*/  MUFU.TANH R5, R5 ;  /* 0x0000000500057308 */ /* 0x000fe20000002400 */
[----:B------:R-:W-:Y:S02]  /*3660*/  ISETP.GT.AND P2, PT, R106, 0x59, PT ;  /* 0x000000596a00780c */ /* 0x000fe40003f44270 */
[----:B----4-:R-:W-:Y:S02]  /*3670*/  FSEL R45, R67, -INF , P3 ;  /* 0xff800000432d7808 */ /* 0x010fe40001800000 */
[----:B------:R-:W-:Y:S02]  /*3680*/  FMNMX.FTZ R98, R44, R97, !PT ;  /* 0x000000612c627209 */ /* 0x000fe40007810000 */
[----:B------:R-:W-:Y:S01]  /*3690*/  ISETP.GT.AND P3, PT, R106, 0x60, PT ;  /* 0x000000606a00780c */ /* 0x000fe20003f64270 */
[----:B------:R4:W-:Y:S01]  /*36a0*/  MUFU.TANH R97, R26 ;  /* 0x0000001a00617308 */ /* 0x0009e20000002400 */
[----:B------:R-:W-:-:S02]  /*36b0*/  FSEL R52, R69, -INF , P2 ;  /* 0xff80000045347808 */ /* 0x000fc40001000000 */
[----:B------:R-:W-:Y:S02]  /*36c0*/  FMNMX.FTZ R67, R45, R98, !PT ;  /* 0x000000622d437209 */ /* 0x000fe40007810000 */
[----:B------:R-:W-:Y:S02]  /*36d0*/  ISETP.GT.AND P2, PT, R106, 0x61, PT ;  /* 0x000000616a00780c */ /* 0x000fe40003f44270 */
[----:B------:R-:W-:Y:S01]  /*36e0*/  FSEL R28, R71, -INF , P3 ;  /* 0xff800000471c7808 */ /* 0x000fe20001800000 */
[----:B------:R-:W-:Y:S01]  /*36f0*/  MUFU.TANH R6, R6 ;  /* 0x0000000600067308 */ /* 0x000fe20000002400 */
[----:B------:R-:W-:Y:S01]  /*3700*/  FMNMX.FTZ R67, R52, R67, !PT ;  /* 0x0000004334437209 */ /* 0x000fe20007810000 */
[----:B----4-:R-:W-:Y:S01]  /*3710*/  IMAD.U32 R26, RZ, RZ, UR10 ;  /* 0x0000000aff1a7e24 */ /* 0x010fe2000f8e00ff */
[----:B------:R-:W-:Y:S02]  /*3720*/  ISETP.GT.AND P3, PT, R106, 0x68, PT ;  /* 0x000000686a00780c */ /* 0x000fe40003f64270 */
[----:B------:R-:W-:-:S02]  /*3730*/  FSEL R24, R92, -INF , P2 ;  /* 0xff8000005c187808 */ /* 0x000fc40001000000 */
[----:B------:R-:W-:Y:S01]  /*3740*/  FMNMX.FTZ R69, R28, R67, !PT ;  /* 0x000000431c457209 */ /* 0x000fe20007810000 */
[----:B------:R-:W-:Y:S01]  /*3750*/  FMUL.FTZ R67, R0, R29 ;  /* 0x0000001d00437220 */ /* 0x000fe20000410000 */
[----:B------:R-:W-:Y:S01]  /*3760*/  ISETP.GT.AND P2, PT, R106, 0x69, PT ;  /* 0x000000696a00780c */ /* 0x000fe20003f44270 */
[----:B------:R2:W4:Y:S01]  /*3770*/  MUFU.TANH R71, R53 ;  /* 0x0000003500477308 */ /* 0x0005220000002400 */
[----:B-----5:R-:W-:Y:S02]  /*3780*/  FSEL R25, R15, -INF , P3 ;  /* 0xff8000000f197808 */ /* 0x020fe40001800000 */
[----:B------:R-:W-:Y:S01]  /*3790*/  FMNMX.FTZ R92, R24, R69, !PT ;  /* 0x00000045185c7209 */ /* 0x000fe20007810000 */
[----:B------:R-:W-:Y:S01]  /*37a0*/  FMUL.FTZ R69, R0, R32 ;  /* 0x0000002000457220 */ /* 0x000fe20000410000 */
[----:B------:R-:W-:Y:S02]  /*37b0*/  ISETP.GT.AND P3, PT, R106, 0x70, PT ;  /* 0x000000706a00780c */ /* 0x000fe40003f64270 */
[----:B0-----:R-:W-:Y:S01]  /*37c0*/  FSEL R29, R91, -INF , P2 ;  /* 0xff8000005b1d7808 */ /* 0x001fe20001000000 */
[----:B------:R0:W5:Y:S01]  /*37d0*/  MUFU.TANH R15, R67 ;  /* 0x00000043000f7308 */ /* 0x0001620000002400 */
[----:B------:R-:W-:-:S02]  /*37e0*/  FMNMX.FTZ R92, R25, R92, !PT ;  /* 0x0000005c195c7209 */ /* 0x000fc40007810000 */
[C---:B------:R-:W-:Y:S02]  /*37f0*/  ISETP.GT.AND P2, PT, R106.reuse, 0x71, PT ;  /* 0x000000716a00780c */ /* 0x040fe40003f44270 */
[----:B-1----:R-:W-:Y:S02]  /*3800*/  FSEL R32, R77, -INF , P3 ;  /* 0xff8000004d207808 */ /* 0x002fe40001800000 */
[----:B------:R-:W-:Y:S01]  /*3810*/  FMNMX.FTZ R91, R29, R92, !PT ;  /* 0x0000005c1d5b7209 */ /* 0x000fe20007810000 */
[----:B------:R1:W5:Y:S01]  /*3820*/  MUFU.TANH R77, R69 ;  /* 0x00000045004d7308 */ /* 0x0003620000002400 */
[----:B------:R-:W-:Y:S02]  /*3830*/  ISETP.GT.AND P3, PT, R106, 0x78, PT ;  /* 0x000000786a00780c */ /* 0x000fe40003f64270 */
[----:B--2---:R-:W-:Y:S01]  /*3840*/  FSEL R53, R79, -INF , P2 ;  /* 0xff8000004f357808 */ /* 0x004fe20001000000 */
[----:B------:R-:W-:Y:S01]  /*3850*/  FMUL.FTZ R79, R0, R33 ;  /* 0x00000021004f7220 */ /* 0x000fe20000410000 */
[----:B------:R-:W-:Y:S01]  /*3860*/  FMNMX.FTZ R92, R32, R91, !PT ;  /* 0x0000005b205c7209 */ /* 0x000fe20007810000 */
[----:B------:R-:W-:Y:S01]  /*3870*/  FMUL.FTZ R91, R0, R36 ;  /* 0x00000024005b7220 */ /* 0x000fe20000410000 */
[----:B------:R-:W-:Y:S01]  /*3880*/  ISETP.GT.AND P2, PT, R106, 0x79, PT ;  /* 0x000000796a00780c */ /* 0x000fe20003f44270 */
[----:B------:R-:W-:Y:S01]  /*3890*/  MUFU.TANH R8, R8 ;  /* 0x0000000800087308 */ /* 0x000fe20000002400 */
[----:B------:R-:W-:-:S02]  /*38a0*/  FSEL R33, R93, -INF , P3 ;  /* 0xff8000005d217808 */ /* 0x000fc40001800000 */
[----:B------:R-:W-:Y:S02]  /*38b0*/  FMNMX.FTZ R92, R53, R92, !PT ;  /* 0x0000005c355c7209 */ /* 0x000fe40007810000 */
[----:B------:R-:W-:Y:S02]  /*38c0*/  ISETP.GT.AND P3, PT, R106, 0x80, PT ;  /* 0x000000806a00780c */ /* 0x000fe40003f64270 */
[----:B0-----:R-:W-:Y:S01]  /*38d0*/  FSEL R67, R94, -INF , P2 ;  /* 0xff8000005e437808 */ /* 0x001fe20001000000 */
[----:B------:R-:W0:Y:S01]  /*38e0*/  MUFU.TANH R79, R79 ;  /* 0x0000004f004f7308 */ /* 0x000e220000002400 */
[----:B------:R-:W-:Y:S02]  /*38f0*/  FMNMX.FTZ R92, R33, R92, !PT ;  /* 0x0000005c215c7209 */ /* 0x000fe40007810000 */
[----:B---3--:R-:W-:Y:S02]  /*3900*/  FSEL R36, R95, -INF , P3 ;  /* 0xff8000005f247808 */ /* 0x008fe40001800000 */
[----:B------:R-:W-:-:S02]  /*3910*/  ISETP.GT.AND P2, PT, R106, 0x81, PT ;  /* 0x000000816a00780c */ /* 0x000fc40003f44270 */
[----:B------:R-:W-:Y:S01]  /*3920*/  FMNMX.FTZ R95, R67, R92, !PT ;  /* 0x0000005c435f7209 */ /* 0x000fe20007810000 */
[----:B------:R-:W2:Y:S01]  /*3930*/  MUFU.TANH R93, R91 ;  /* 0x0000005b005d7308 */ /* 0x000ea20000002400 */
[----:B------:R-:W-:Y:S01]  /*3940*/  ISETP.GT.AND P3, PT, R106, 0x88, PT ;  /* 0x000000886a00780c */ /* 0x000fe20003f64270 */
[----:B------:R-:W-:Y:S01]  /*3950*/  FMUL.FTZ R92, R0, R37 ;  /* 0x00000025005c7220 */ /* 0x000fe20000410000 */
[----:B-1----:R-:W-:Y:S02]  /*3960*/  FSEL R69, R96, -INF , P2 ;  /* 0xff80000060457808 */ /* 0x002fe40001000000 */
[----:B------:R-:W-:Y:S02]  /*3970*/  FMNMX.FTZ R94, R36, R95, !PT ;  /* 0x0000005f245e7209 */ /* 0x000fe40007810000 */
[----:B------:R-:W-:Y:S01]  /*3980*/  ISETP.GT.AND P2, PT, R106, 0x89, PT ;  /* 0x000000896a00780c */ /* 0x000fe20003f44270 */
[----:B------:R-:W-:Y:S01]  /*3990*/  MUFU.TANH R7, R7 ;  /* 0x0000000700077308 */ /* 0x000fe20000002400 */
[----:B----4-:R-:W-:-:S02]  /*39a0*/  FSEL R37, R71, -INF , P3 ;  /* 0xff80000047257808 */ /* 0x010fc40001800000 */
[----:B------:R-:W-:Y:S02]  /*39b0*/  FMNMX.FTZ R96, R69, R94, !PT ;  /* 0x0000005e45607209 */ /* 0x000fe40007810000 */
[----:B------:R-:W-:Y:S02]  /*39c0*/  ISETP.GT.AND P3, PT, R106, 0x90, PT ;  /* 0x000000906a00780c */ /* 0x000fe40003f64270 */
[----:B-----5:R-:W-:Y:S01]  /*39d0*/  FSEL R71, R15, -INF , P2 ;  /* 0xff8000000f477808 */ /* 0x020fe20001000000 */
[----:B------:R1:W3:Y:S01]  /*39e0*/  MUFU.TANH R94, R92 ;  /* 0x0000005c005e7308 */ /* 0x0002e20000002400 */
[----:B------:R-:W-:Y:S01]  /*39f0*/  FMNMX.FTZ R96, R37, R96, !PT ;  /* 0x0000006025607209 */ /* 0x000fe20007810000 */
[----:B------:R-:W-:Y:S01]  /*3a00*/  FMUL.FTZ R15, R0, R46 ;  /* 0x0000002e000f7220 */ /* 0x000fe20000410000 */
[----:B------:R-:W-:Y:S02]  /*3a10*/  ISETP.GT.AND P2, PT, R106, 0x91, PT ;  /* 0x000000916a00780c */ /* 0x000fe40003f44270 */
[----:B------:R-:W-:-:S02]  /*3a20*/  FSEL R77, R77, -INF , P3 ;  /* 0xff8000004d4d7808 */ /* 0x000fc40001800000 */
[----:B------:R-:W-:Y:S01]  /*3a30*/  FMNMX.FTZ R96, R71, R96, !PT ;  /* 0x0000006047607209 */ /* 0x000fe20007810000 */
[----:B------:R4:W-:Y:S01]  /*3a40*/  MUFU.TANH R91, R15 ;  /* 0x0000000f005b7308 */ /* 0x0009e20000002400 */
[----:B0-----:R-:W-:Y:S01]  /*3a50*/  FSEL R46, R79, -INF , P2 ;  /* 0xff8000004f2e7808 */ /* 0x001fe20001000000 */
[----:B-1----:R-:W-:Y:S01]  /*3a60*/  FMUL.FTZ R92, R0, R47 ;  /* 0x0000002f005c7220 */ /* 0x002fe20000410000 */
[C---:B------:R-:W-:Y:S02]  /*3a70*/  ISETP.GT.AND P3, PT, R106.reuse, 0x98, PT ;  /* 0x000000986a00780c */ /* 0x040fe40003f64270 */
[----:B------:R-:W-:Y:S02]  /*3a80*/  FMNMX.FTZ R79, R77, R96, !PT ;  /* 0x000000604d4f7209 */ /* 0x000fe40007810000 */
[----:B------:R-:W-:Y:S01]  /*3a90*/  ISETP.GT.AND P2, PT, R106, 0x99, PT ;  /* 0x000000996a00780c */ /* 0x000fe20003f44270 */
[----:B------:R-:W0:Y:S01]  /*3aa0*/  MUFU.TANH R9, R9 ;  /* 0x0000000900097308 */ /* 0x000e220000002400 */
[----:B--2---:R-:W-:Y:S01]  /*3ab0*/  FSEL R47, R93, -INF , P3 ;  /* 0xff8000005d2f7808 */ /* 0x004fe20001800000 */
[----:B------:R-:W-:Y:S01]  /*3ac0*/  IMAD.MOV.U32 R106, RZ, RZ, R119 ;  /* 0x000000ffff6a7224 */ /* 0x000fe200078e0077 */
[----:B------:R-:W-:-:S02]  /*3ad0*/  FMNMX.FTZ R96, R46, R79, !PT ;  /* 0x0000004f2e607209 */ /* 0x000fc40007810000 */
[----:B---3--:R-:W-:Y:S02]  /*3ae0*/  FSEL R79, R94, -INF , P2 ;  /* 0xff8000005e4f7808 */ /* 0x008fe40001000000 */
[----:B------:R-:W-:Y:S01]  /*3af0*/  FMNMX.FTZ R96, R47, R96, !PT ;  /* 0x000000602f607209 */ /* 0x000fe20007810000 */
[----:B------:R1:W-:Y:S03]  /*3b00*/  MUFU.TANH R93, R50 ;  /* 0x00000032005d7308 */ /* 0x0003e60000002400 */
[----:B----4-:R-:W-:-:S05]  /*3b10*/  FMNMX.FTZ R15, R79, R96, !PT ;  /* 0x000000604f0f7209 */ /* 0x010fca0007810000 */
[----:B------:R-:W2:Y:S01]  /*3b20*/  SHFL.BFLY PT, R98, R15, 0x2, 0x1f ;  /* 0x0c401f000f627f89 */ /* 0x000ea200000e0000 */
[----:B------:R-:W-:Y:S08]  /*3b30*/  MUFU.TANH R95, R54 ;  /* 0x00000036005f7308 */ /* 0x000ff00000002400 */
[----:B------:R-:W3:Y:S08]  /*3b40*/  MUFU.TANH R10, R10 ;  /* 0x0000000a000a7308 */ /* 0x000ef00000002400 */
[----:B------:R-:W-:Y:S01]  /*3b50*/  MUFU.TANH R94, R51 ;  /* 0x00000033005e7308 */ /* 0x000fe20000002400 */
[----:B--2---:R-:W-:-:S07]  /*3b60*/  FMNMX.FTZ R103, R15, R98, !PT ;  /* 0x000000620f677209 */ /* 0x004fce0007810000 */
[----:B------:R-:W2:Y:S01]  /*3b70*/  MUFU.TANH R12, R12 ;  /* 0x0000000c000c7308 */ /* 0x000ea20000002400 */
[----:B-1----:R-:W1:Y:S07]  /*3b80*/  SHFL.BFLY PT, R50, R103, 0x1, 0x1f ;  /* 0x0c201f0067327f89 */ /* 0x002e6e00000e0000 */
[----:B------:R4:W-:Y:S08]  /*3b90*/  MUFU.TANH R98, R27 ;  /* 0x0000001b00627308 */ /* 0x0009f00000002400 */
[----:B------:R5:W-:Y:S08]  /*3ba0*/  MUFU.TANH R96, R55 ;  /* 0x0000003700607308 */ /* 0x000bf00000002400 */
[----:B------:R-:W2:Y:S01]  /*3bb0*/  MUFU.TANH R11, R11 ;  /* 0x0000000b000b7308 */ /* 0x000ea20000002400 */
[----:B-1----:R-:W-:-:S04]  /*3bc0*/  FMNMX.FTZ R15, R103, R50, !PT ;  /* 0x00000032670f7209 */ /* 0x002fc80007810000 */
[C---:B------:R-:W-:Y:S01]  /*3bd0*/  FSETP.NEU.FTZ.AND P2, PT, R15.reuse, -INF , PT ;  /* 0xff8000000f00780b */ /* 0x040fe20003f5d000 */
[----:B------:R-:W-:-:S02]  /*3be0*/  FFMA.FTZ R26, R15, R26, -8 ;  /* 0xc10000000f1a7423 */ /* 0x000fc4000001001a */
[----:B------:R-:W1:Y:S03]  /*3bf0*/  MUFU.TANH R13, R13 ;  /* 0x0000000d000d7308 */ /* 0x000e660000002400 */
[----:B------:R-:W-:-:S05]  /*3c00*/  FSEL R26, R26, RZ, P2 ;  /* 0x000000ff1a1a7208 */ /* 0x000fca0001000000 */
[----:B------:R-:W1:Y:S01]  /*3c10*/  MUFU.TANH R14, R14 ;  /* 0x0000000e000e7308 */ /* 0x000e620000002400 */
[----:B----4-:R-:W-:-:S01]  /*3c20*/  FFMA.FTZ R27, R82, UR10, -R26 ;  /* 0x0000000a521b7c23 */ /* 0x010fc2000801081a */
[----:B------:R-:W-:Y:S01]  /*3c30*/  VIMNMX R82, R66, R75, PT ;  /* 0x0000004b42527248 */ /* 0x000fe20003fe0100 */
[----:B------:R-:W-:-:S01]  /*3c40*/  FFMA.FTZ R80, R80, UR10, -R26 ;  /* 0x0000000a50507c23 */ /* 0x000fc2000801081a */
[--C-:B------:R-:W-:Y:S01]  /*3c50*/  FFMA.FTZ R81, R81, UR10, -R26.reuse ;  /* 0x0000000a51517c23 */ /* 0x100fe2000801081a */
[----:B------:R-:W-:-:S01]  /*3c60*/  FFMA.FTZ R76, R76, UR10, -R26 ;  /* 0x0000000a4c4c7c23 */ /* 0x000fc2000801081a */
[----:B------:R-:W-:Y:S01]  /*3c70*/  ISETP.GT.AND P2, PT, R82, RZ, PT ;  /* 0x000000ff5200720c */ /* 0x000fe20003f44270 */
[----:B------:R-:W-:-:S01]  /*3c80*/  FFMA.FTZ R78, R78, UR10, -R26 ;  /* 0x0000000a4e4e7c23 */ /* 0x000fc2000801081a */
[C---:B------:R-:W-:Y:S01]  /*3c90*/  ISETP.GT.AND P3, PT, R82.reuse, 0x1, PT ;  /* 0x000000015200780c */ /* 0x040fe20003f64270 */
[----:B------:R-:W4:Y:S01]  /*3ca0*/  MUFU.TANH R21, R21 ;  /* 0x0000001500157308 */ /* 0x000f220000002400 */
[----:B------:R-:W-:Y:S01]  /*3cb0*/  ISETP.GT.AND P4, PT, R82, 0x8, PT ;  /* 0x000000085200780c */ /* 0x000fe20003f84270 */
[--C-:B------:R-:W-:Y:S01]  /*3cc0*/  FFMA.FTZ R64, R64, UR10, -R26.reuse ;  /* 0x0000000a40407c23 */ /* 0x100fe2000801081a */
[----:B------:R-:W-:Y:S01]  /*3cd0*/  FSEL R3, R3, -INF , P2 ;  /* 0xff80000003037808 */ /* 0x000fe20001000000 */
[--C-:B------:R-:W-:Y:S01]  /*3ce0*/  FFMA.FTZ R48, R48, UR10, -R26.reuse ;  /* 0x0000000a30307c23 */ /* 0x100fe2000801081a */
[----:B------:R-:W-:Y:S01]  /*3cf0*/  FSEL R50, R4, -INF , P3 ;  /* 0xff80000004327808 */ /* 0x000fe20001800000 */
[--C-:B------:R-:W-:Y:S01]  /*3d00*/  FFMA.FTZ R90, R90, UR10, -R26.reuse ;  /* 0x0000000a5a5a7c23 */ /* 0x100fe2000801081a */
[C---:B------:R-:W-:Y:S01]  /*3d10*/  ISETP.GT.AND P2, PT, R82.reuse, 0x9, PT ;  /* 0x000000095200780c */ /* 0x040fe20003f44270 */
[----:B------:R-:W4:Y:S01]  /*3d20*/  MUFU.TANH R20, R20 ;  /* 0x0000001400147308 */ /* 0x000f220000002400 */
[----:B------:R-:W-:Y:S01]  /*3d30*/  FSEL R5, R5, -INF , P4 ;  /* 0xff80000005057808 */ /* 0x000fe20002000000 */
[--C-:B------:R-:W-:Y:S01]  /*3d40*/  FFMA.FTZ R77, R77, UR10, -R26.reuse ;  /* 0x0000000a4d4d7c23 */ /* 0x100fe2000801081a */
[----:B------:R-:W-:Y:S01]  /*3d50*/  FMNMX.FTZ R54, R3, R50, !PT ;  /* 0x0000003203367209 */ /* 0x000fe20007810000 */
[--C-:B------:R-:W-:Y:S01]  /*3d60*/  FFMA.FTZ R43, R43, UR10, -R26.reuse ;  /* 0x0000000a2b2b7c23 */ /* 0x100fe2000801081a */
[----:B------:R-:W-:Y:S01]  /*3d70*/  ISETP.GT.AND P3, PT, R82, 0x10, PT ;  /* 0x000000105200780c */ /* 0x000fe20003f64270 */
[--C-:B------:R-:W-:Y:S01]  /*3d80*/  FFMA.FTZ R28, R28, UR10, -R26.reuse ;  /* 0x0000000a1c1c7c23 */ /* 0x100fe2000801081a */
[----:B------:R-:W-:Y:S01]  /*3d90*/  FSEL R6, R6, -INF , P2 ;  /* 0xff80000006067808 */ /* 0x000fe20001000000 */
[----:B------:R-:W4:Y:S01]  /*3da0*/  MUFU.TANH R72, R72 ;  /* 0x0000004800487308 */ /* 0x000f220000002400 */
[----:B------:R-:W-:Y:S01]  /*3db0*/  FMNMX.FTZ R51, R5, R54, !PT ;  /* 0x0000003605337209 */ /* 0x000fe20007810000 */
[--C-:B------:R-:W-:Y:S01]  /*3dc0*/  FFMA.FTZ R29, R29, UR10, -R26.reuse ;  /* 0x0000000a1d1d7c23 */ /* 0x100fe2000801081a */
[----:B------:R-:W-:Y:S01]  /*3dd0*/  ISETP.GT.AND P2, PT, R82, 0x11, PT ;  /* 0x000000115200780c */ /* 0x000fe20003f44270 */
[--C-:B------:R-:W-:Y:S01]  /*3de0*/  FFMA.FTZ R33, R33, UR10, -R26.reuse ;  /* 0x0000000a21217c23 */ /* 0x100fe2000801081a */
[----:B------:R-:W-:Y:S01]  /*3df0*/  FSEL R8, R8, -INF , P3 ;  /* 0xff80000008087808 */ /* 0x000fe20001800000 */
[--C-:B------:R-:W-:Y:S01]  /*3e00*/  FFMA.FTZ R36, R36, UR10, -R26.reuse ;  /* 0x0000000a24247c23 */ /* 0x100fe2000801081a */
[----:B-----5:R-:W-:Y:S01]  /*3e10*/  FMNMX.FTZ R55, R6, R51, !PT ;  /* 0x0000003306377209 */ /* 0x020fe20007810000 */
[----:B------:R-:W5:Y:S01]  /*3e20*/  MUFU.TANH R73, R73 ;  /* 0x0000004900497308 */ /* 0x000f620000002400 */
[----:B------:R-:W-:Y:S01]  /*3e30*/  ISETP.GT.AND P3, PT, R82, 0x18, PT ;  /* 0x000000185200780c */ /* 0x000fe20003f64270 */
[--C-:B------:R-:W-:Y:S01]  /*3e40*/  FFMA.FTZ R37, R37, UR10, -R26.reuse ;  /* 0x0000000a25257c23 */ /* 0x100fe2000801081a */
[----:B------:R-:W-:Y:S01]  /*3e50*/  FSEL R51, R7, -INF , P2 ;  /* 0xff80000007337808 */ /* 0x000fe20001000000 */
[----:B------:R-:W-:Y:S01]  /*3e60*/  FFMA.FTZ R7, R84, UR10, -R26 ;  /* 0x0000000a54077c23 */ /* 0x000fe2000801081a */
[----:B------:R-:W-:-:S02]  /*3e70*/  FMNMX.FTZ R54, R8, R55, !PT ;  /* 0x0000003708367209 */ /* 0x000fc40007810000 */
[C---:B------:R-:W-:Y:S01]  /*3e80*/  ISETP.GT.AND P2, PT, R82.reuse, 0x19, PT ;  /* 0x000000195200780c */ /* 0x040fe20003f44270 */
[----:B------:R-:W5:Y:S01]  /*3e90*/  MUFU.TANH R57, R57 ;  /* 0x0000003900397308 */ /* 0x000f620000002400 */
[----:B0-----:R-:W-:Y:S02]  /*3ea0*/  FSEL R9, R9, -INF , P3 ;  /* 0xff80000009097808 */ /* 0x001fe40001800000 */
[----:B------:R-:W-:Y:S02]  /*3eb0*/  FMNMX.FTZ R54, R51, R54, !PT ;  /* 0x0000003633367209 */ /* 0x000fe40007810000 */
[----:B------:R-:W-:Y:S02]  /*3ec0*/  ISETP.GT.AND P3, PT, R82, 0x20, PT ;  /* 0x000000205200780c */ /* 0x000fe40003f64270 */
[----:B---3--:R-:W-:Y:S01]  /*3ed0*/  FSEL R10, R10, -INF , P2 ;  /* 0xff8000000a0a7808 */ /* 0x008fe20001000000 */
[----:B------:R-:W0:Y:S01]  /*3ee0*/  MUFU.TANH R56, R56 ;  /* 0x0000003800387308 */ /* 0x000e220000002400 */
[----:B------:R-:W-:-:S02]  /*3ef0*/  FMNMX.FTZ R55, R9, R54, !PT ;  /* 0x0000003609377209 */ /* 0x000fc40007810000 */
[----:B------:R-:W-:Y:S02]  /*3f00*/  ISETP.GT.AND P2, PT, R82, 0x21, PT ;  /* 0x000000215200780c */ /* 0x000fe40003f44270 */
[----:B--2---:R-:W-:Y:S02]  /*3f10*/  FSEL R54, R12, -INF , P3 ;  /* 0xff8000000c367808 */ /* 0x004fe40001800000 */
[----:B------:R-:W-:Y:S01]  /*3f20*/  FMNMX.FTZ R55, R10, R55, !PT ;  /* 0x000000370a377209 */ /* 0x000fe20007810000 */
[----:B------:R-:W2:Y:S01]  /*3f30*/  MUFU.TANH R58, R58 ;  /* 0x0000003a003a7308 */ /* 0x000ea20000002400 */
[----:B------:R-:W-:Y:S02]  /*3f40*/  ISETP.GT.AND P3, PT, R82, 0x28, PT ;  /* 0x000000285200780c */ /* 0x000fe40003f64270 */
[----:B------:R-:W-:Y:S02]  /*3f50*/  FSEL R11, R11, -INF , P2 ;  /* 0xff8000000b0b7808 */ /* 0x000fe40001000000 */
[----:B------:R-:W-:-:S02]  /*3f60*/  FMNMX.FTZ R66, R54, R55, !PT ;  /* 0x0000003736427209 */ /* 0x000fc40007810000 */
[C---:B------:R-:W-:Y:S01]  /*3f70*/  ISETP.GT.AND P2, PT, R82.reuse, 0x29, PT ;  /* 0x000000295200780c */ /* 0x040fe20003f44270 */
[----:B------:R-:W3:Y:S01]  /*3f80*/  MUFU.TANH R59, R59 ;  /* 0x0000003b003b7308 */ /* 0x000ee20000002400 */
[----:B-1----:R-:W-:Y:S02]  /*3f90*/  FSEL R55, R13, -INF , P3 ;  /* 0xff8000000d377808 */ /* 0x002fe40001800000 */
[----:B------:R-:W-:Y:S02]  /*3fa0*/  FMNMX.FTZ R66, R11, R66, !PT ;  /* 0x000000420b427209 */ /* 0x000fe40007810000 */
[----:B------:R-:W-:Y:S02]  /*3fb0*/  ISETP.GT.AND P3, PT, R82, 0x30, PT ;  /* 0x000000305200780c */ /* 0x000fe40003f64270 */
[----:B------:R-:W-:Y:S01]  /*3fc0*/  FSEL R14, R14, -INF , P2 ;  /* 0xff8000000e0e7808 */ /* 0x000fe20001000000 */
[----:B------:R1:W-:Y:S01]  /*3fd0*/  MUFU.EX2 R13, R80 ;  /* 0x00000050000d7308 */ /* 0x0003e20000000800 */
[----:B------:R-:W-:-:S02]  /*3fe0*/  FMNMX.FTZ R75, R55, R66, !PT ;  /* 0x00000042374b7209 */ /* 0x000fc40007810000 */
[----:B------:R-:W-:Y:S02]  /*3ff0*/  ISETP.GT.AND P2, PT, R82, 0x31, PT ;  /* 0x000000315200780c */ /* 0x000fe40003f44270 */
[----:B----4-:R-:W-:Y:S02]  /*4000*/  FSEL R21, R21, -INF , P3 ;  /* 0xff80000015157808 */ /* 0x010fe40001800000 */
[----:B------:R-:W-:Y:S01]  /*4010*/  FMNMX.FTZ R74, R14, R75, !PT ;  /* 0x0000004b0e4a7209 */ /* 0x000fe20007810000 */
[----:B------:R-:W4:Y:S01]  /*4020*/  MUFU.TANH R60, R60 ;  /* 0x0000003c003c7308 */ /* 0x000f220000002400 */
[----:B------:R-:W-:Y:S01]  /*4030*/  ISETP.GT.AND P3, PT, R82, 0x38, PT ;  /* 0x000000385200780c */ /* 0x000fe20003f64270 */
[----:B-1----:R-:W-:Y:S01]  /*4040*/  FFMA.FTZ R80, R70, UR10, -R26 ;  /* 0x0000000a46507c23 */ /* 0x002fe2000801081a */
[----:B------:R-:W-:Y:S02]  /*4050*/  FSEL R20, R20, -INF , P2 ;  /* 0xff80000014147808 */ /* 0x000fe40001000000 */
[----:B------:R-:W-:-:S02]  /*4060*/  FMNMX.FTZ R75, R21, R74, !PT ;  /* 0x0000004a154b7209 */ /* 0x000fc40007810000 */
[----:B------:R-:W-:Y:S01]  /*4070*/  ISETP.GT.AND P2, PT, R82, 0x39, PT ;  /* 0x000000395200780c */ /* 0x000fe20003f44270 */
[----:B------:R-:W-:Y:S01]  /*4080*/  MUFU.TANH R61, R61 ;  /* 0x0000003d003d7308 */ /* 0x000fe20000002400 */
[----:B------:R-:W-:Y:S02]  /*4090*/  FSEL R74, R72, -INF , P3 ;  /* 0xff800000484a7808 */ /* 0x000fe40001800000 */
[----:B------:R-:W-:Y:S02]  /*40a0*/  FMNMX.FTZ R75, R20, R75, !PT ;  /* 0x0000004b144b7209 */ /* 0x000fe40007810000 */
[----:B------:R-:W-:Y:S02]  /*40b0*/  ISETP.GT.AND P3, PT, R82, 0x40, PT ;  /* 0x000000405200780c */ /* 0x000fe40003f64270 */
[----:B-----5:R-:W-:Y:S01]  /*40c0*/  FSEL R73, R73, -INF , P2 ;  /* 0xff80000049497808 */ /* 0x020fe20001000000 */
[----:B------:R1:W-:Y:S01]  /*40d0*/  MUFU.EX2 R12, R81 ;  /* 0x00000051000c7308 */ /* 0x0003e20000000800 */
[----:B------:R-:W-:-:S02]  /*40e0*/  FMNMX.FTZ R70, R74, R75, !PT ;  /* 0x0000004b4a467209 */ /* 0x000fc40007810000 */
[C---:B------:R-:W-:Y:S02]  /*40f0*/  ISETP.GT.AND P2, PT, R82.reuse, 0x41, PT ;  /* 0x000000415200780c */ /* 0x040fe40003f44270 */
[----:B------:R-:W-:Y:S02]  /*4100*/  FSEL R75, R57, -INF , P3 ;  /* 0xff800000394b7808 */ /* 0x000fe40001800000 */
[----:B------:R-:W-:Y:S01]  /*4110*/  FMNMX.FTZ R70, R73, R70, !PT ;  /* 0x0000004649467209 */ /* 0x000fe20007810000 */
[----:B------:R0:W-:Y:S01]  /*4120*/  MUFU.EX2 R72, R76 ;  /* 0x0000004c00487308 */ /* 0x0001e20000000800 */
[----:B------:R-:W-:Y:S02]  /*4130*/  ISETP.GT.AND P3, PT, R82, 0x48, PT ;  /* 0x000000485200780c */ /* 0x000fe40003f64270 */
[----:B-1----:R-:W-:-:S05]  /*4140*/  FMNMX.FTZ R81, R75, R70, !PT ;  /* 0x000000464b517209 */ /* 0x002fca0007810000 */
[----:B------:R-:W1:Y:S01]  /*4150*/  MUFU.TANH R62, R62 ;  /* 0x0000003e003e7308 */ /* 0x000e620000002400 */
[----:B0-----:R-:W-:Y:S01]  /*4160*/  FSEL R76, R56, -INF , P2 ;  /* 0xff800000384c7808 */ /* 0x001fe20001000000 */
[----:B------:R-:W-:Y:S01]  /*4170*/  FFMA.FTZ R56, R68, UR10, -R26 ;  /* 0x0000000a44387c23 */ /* 0x000fe2000801081a */
[----:B------:R-:W-:Y:S02]  /*4180*/  ISETP.GT.AND P2, PT, R82, 0x49, PT ;  /* 0x000000495200780c */ /* 0x000fe40003f44270 */
[----:B------:R-:W-:-:S03]  /*4190*/  FMNMX.FTZ R81, R76, R81, !PT ;  /* 0x000000514c517209 */ /* 0x000fc60007810000 */
[----:B------:R2:W-:Y:S08]  /*41a0*/  MUFU.EX2 R66, R78 ;  /* 0x0000004e00427308 */ /* 0x0005f00000000800 */
[----:B------:R3:W-:Y:S01]  /*41b0*/  MUFU.EX2 R57, R80 ;  /* 0x0000005000397308 */ /* 0x0007e20000000800 */
[----:B--2---:R-:W-:Y:S02]  /*41c0*/  FSEL R78, R58, -INF , P3 ;  /* 0xff8000003a4e7808 */ /* 0x004fe40001800000 */
[----:B------:R-:W-:-:S05]  /*41d0*/  ISETP.GT.AND P3, PT, R82, 0x50, PT ;  /* 0x000000505200780c */ /* 0x000fca0003f64270 */
[----:B------:R-:W0:Y:S01]  /*41e0*/  MUFU.TANH R63, R63 ;  /* 0x0000003f003f7308 */ /* 0x000e220000002400 */
[----:B---3--:R-:W-:Y:S01]  /*41f0*/  FSEL R80, R59, -INF , P2 ;  /* 0xff8000003b507808 */ /* 0x008fe20001000000 */
[--C-:B------:R-:W-:Y:S01]  /*4200*/  FFMA.FTZ R59, R65, UR10, -R26.reuse ;  /* 0x0000000a413b7c23 */ /* 0x100fe2000801081a */
[----:B------:R-:W-:Y:S02]  /*4210*/  FMNMX.FTZ R65, R78, R81, !PT ;  /* 0x000000514e417209 */ /* 0x000fe40007810000 */
[----:B------:R-:W-:Y:S02]  /*4220*/  ISETP.GT.AND P2, PT, R82, 0x51, PT ;  /* 0x000000515200780c */ /* 0x000fe40003f44270 */
[----:B----4-:R-:W-:Y:S01]  /*4230*/  FSEL R81, R60, -INF , P3 ;  /* 0xff8000003c517808 */ /* 0x010fe20001800000 */
[----:B------:R-:W2:Y:S01]  /*4240*/  MUFU.TANH R40, R40 ;  /* 0x0000002800287308 */ /* 0x000ea20000002400 */
[----:B------:R-:W-:Y:S01]  /*4250*/  FMNMX.FTZ R58, R80, R65, !PT ;  /* 0x00000041503a7209 */ /* 0x000fe20007810000 */
[----:B------:R-:W-:Y:S01]  /*4260*/  FFMA.FTZ R65, R45, UR10, -R26 ;  /* 0x0000000a2d417c23 */ /* 0x000fe2000801081a */
[----:B------:R-:W-:-:S02]  /*4270*/  ISETP.GT.AND P3, PT, R82, 0x58, PT ;  /* 0x000000585200780c */ /* 0x000fc40003f64270 */
[----:B------:R-:W-:Y:S02]  /*4280*/  FMNMX.FTZ R60, R81, R58, !PT ;  /* 0x0000003a513c7209 */ /* 0x000fe40007810000 */
[----:B-1----:R-:W-:Y:S01]  /*4290*/  FSEL R84, R62, -INF , P3 ;  /* 0xff8000003e547808 */ /* 0x002fe20001800000 */
[----:B------:R1:W-:Y:S01]  /*42a0*/  MUFU.TANH R99, R30 ;  /* 0x0000001e00637308 */ /* 0x0003e20000002400 */
[----:B------:R-:W-:Y:S01]  /*42b0*/  ISETP.GT.AND P3, PT, R82, 0x60, PT ;  /* 0x000000605200780c */ /* 0x000fe20003f64270 */
[----:B------:R-:W-:-:S06]  /*42c0*/  FFMA.FTZ R62, R49, UR10, -R26 ;  /* 0x0000000a313e7c23 */ /* 0x000fcc000801081a */
[----:B------:R-:W3:Y:S01]  /*42d0*/  MUFU.TANH R41, R41 ;  /* 0x0000002900297308 */ /* 0x000ee20000002400 */
[----:B-1----:R-:W-:-:S01]  /*42e0*/  FFMA.FTZ R30, R83, UR10, -R26 ;  /* 0x0000000a531e7c23 */ /* 0x002fc2000801081a */
[----:B------:R-:W-:Y:S02]  /*42f0*/  FSEL R83, R61, -INF , P2 ;  /* 0xff8000003d537808 */ /* 0x000fe40001000000 */
[----:B------:R-:W-:Y:S02]  /*4300*/  ISETP.GT.AND P2, PT, R82, 0x59, PT ;  /* 0x000000595200780c */ /* 0x000fe40003f44270 */
[----:B------:R-:W-:Y:S02]  /*4310*/  FMNMX.FTZ R61, R83, R60, !PT ;  /* 0x0000003c533d7209 */ /* 0x000fe40007810000 */
[----:B------:R1:W-:Y:S02]  /*4320*/  MUFU.TANH R100, R31 ;  /* 0x0000001f00647308 */ /* 0x0003e40000002400 */
[----:B------:R-:W-:-:S06]  /*4330*/  FMNMX.FTZ R60, R84, R61, !PT ;  /* 0x0000003d543c7209 */ /* 0x000fcc0007810000 */
[----:B------:R-:W4:Y:S01]  /*4340*/  MUFU.TANH R92, R92 ;  /* 0x0000005c005c7308 */ /* 0x000f220000002400 */
[----:B-1----:R-:W-:-:S01]  /*4350*/  FFMA.FTZ R31, R85, UR10, -R26 ;  /* 0x0000000a551f7c23 */ /* 0x002fc2000801081a */
[----:B0-----:R-:W-:Y:S02]  /*4360*/  FSEL R85, R63, -INF , P2 ;  /* 0xff8000003f557808 */ /* 0x001fe40001000000 */
[----:B------:R-:W-:Y:S02]  /*4370*/  ISETP.GT.AND P2, PT, R82, 0x61, PT ;  /* 0x000000615200780c */ /* 0x000fe40003f44270 */
[----:B------:R-:W-:Y:S02]  /*4380*/  FMNMX.FTZ R61, R85, R60, !PT ;  /* 0x0000003c553d7209 */ /* 0x000fe40007810000 */
[----:B------:R0:W1:Y:S08]  /*4390*/  MUFU.TANH R101, R34 ;  /* 0x0000002200657308 */ /* 0x0000700000002400 */
[----:B------:R3:W-:Y:S01]  /*43a0*/  MUFU.EX2 R58, R64 ;  /* 0x00000040003a7308 */ /* 0x0007e20000000800 */
[----:B0-----:R-:W-:-:S01]  /*43b0*/  FFMA.FTZ R34, R86, UR10, -R26 ;  /* 0x0000000a56227c23 */ /* 0x001fc2000801081a */
[----:B--2---:R-:W-:Y:S01]  /*43c0*/  FSEL R86, R40, -INF , P3 ;  /* 0xff80000028567808 */ /* 0x004fe20001800000 */
[----:B------:R-:W-:-:S01]  /*43d0*/  FFMA.FTZ R40, R42, UR10, -R26 ;  /* 0x0000000a2a287c23 */ /* 0x000fc2000801081a */
[----:B------:R-:W-:-:S02]  /*43e0*/  ISETP.GT.AND P3, PT, R82, 0x68, PT ;  /* 0x000000685200780c */ /* 0x000fc40003f64270 */
[----:B------:R-:W-:Y:S02]  /*43f0*/  FMNMX.FTZ R61, R86, R61, !PT ;  /* 0x0000003d563d7209 */ /* 0x000fe40007810000 */
[----:B------:R-:W-:Y:S01]  /*4400*/  FSEL R60, R91, -INF , P3 ;  /* 0xff8000005b3c7808 */ /* 0x000fe20001800000 */
[----:B------:R0:W2:Y:S01]  /*4410*/  MUFU.TANH R102, R35 ;  /* 0x0000002300667308 */ /* 0x0000a20000002400 */
[----:B---3--:R-:W-:Y:S01]  /*4420*/  FSEL R64, R41, -INF , P2 ;  /* 0xff80000029407808 */ /* 0x008fe20001000000 */
[--C-:B------:R-:W-:Y:S01]  /*4430*/  IMAD.MOV.U32 R91, RZ, RZ, R119.reuse ;  /* 0x000000ffff5b7224 */ /* 0x100fe200078e0077 */
[----:B------:R-:W-:Y:S02]  /*4440*/  ISETP.GT.AND P2, PT, R82, 0x69, PT ;  /* 0x000000695200780c */ /* 0x000fe40003f44270 */
[----:B------:R-:W-:Y:S02]  /*4450*/  FMNMX.FTZ R41, R64, R61, !PT ;  /* 0x0000003d40297209 */ /* 0x000fe40007810000 */
[----:B------:R-:W-:Y:S01]  /*4460*/  ISETP.GT.AND P3, PT, R82, 0x70, PT ;  /* 0x000000705200780c */ /* 0x000fe20003f64270 */
[----:B------:R3:W5:Y:S01]  /*4470*/  MUFU.TANH R103, R38 ;  /* 0x0000002600677308 */ /* 0x0007620000002400 */
[----:B----4-:R-:W-:Y:S01]  /*4480*/  FSEL R61, R92, -INF , P2 ;  /* 0xff8000005c3d7808 */ /* 0x010fe20001000000 */
[--C-:B0-----:R-:W-:Y:S01]  /*4490*/  FFMA.FTZ R35, R89, UR10, -R26.reuse ;  /* 0x0000000a59237c23 */ /* 0x101fe2000801081a */
[----:B------:R-:W-:Y:S01]  /*44a0*/  FMNMX.FTZ R42, R60, R41, !PT ;  /* 0x000000293c2a7209 */ /* 0x000fe20007810000 */
[--C-:B------:R-:W-:Y:S01]  /*44b0*/  IMAD.MOV.U32 R92, RZ, RZ, R119.reuse ;  /* 0x000000ffff5c7224 */ /* 0x100fe200078e0077 */
[----:B------:R-:W-:Y:S01]  /*44c0*/  ISETP.GT.AND P2, PT, R82, 0x71, PT ;  /* 0x000000715200780c */ /* 0x000fe20003f44270 */
[----:B------:R-:W-:Y:S01]  /*44d0*/  IMAD.MOV.U32 R89, RZ, RZ, R119 ;  /* 0x000000ffff597224 */ /* 0x000fe200078e0077 */
[----:B------:R-:W-:Y:S01]  /*44e0*/  FSEL R93, R93, -INF , P3 ;  /* 0xff8000005d5d7808 */ /* 0x000fe20001800000 */
[----:B------:R0:W-:Y:S01]  /*44f0*/  MUFU.EX2 R41, R62 ;  /* 0x0000003e00297308 */ /* 0x0001e20000000800 */
[----:B------:R-:W-:Y:S01]  /*4500*/  FMNMX.FTZ R42, R61, R42, !PT ;  /* 0x0000002a3d2a7209 */ /* 0x000fe20007810000 */
[----:B---3--:R-:W-:Y:S01]  /*4510*/  FFMA.FTZ R38, R88, UR10, -R26 ;  /* 0x0000000a58267c23 */ /* 0x008fe2000801081a */
[----:B------:R-:W-:-:S02]  /*4520*/  ISETP.GT.AND P3, PT, R82, 0x78, PT ;  /* 0x000000785200780c */ /* 0x000fc40003f64270 */
[----:B------:R-:W-:Y:S01]  /*4530*/  FSEL R70, R94, -INF , P2 ;  /* 0xff8000005e467808 */ /* 0x000fe20001000000 */
[--C-:B------:R-:W-:Y:S01]  /*4540*/  IMAD.MOV.U32 R94, RZ, RZ, R119.reuse ;  /* 0x000000ffff5e7224 */ /* 0x100fe200078e0077 */
[----:B------:R-:W-:Y:S01]  /*4550*/  FMNMX.FTZ R49, R93, R42, !PT ;  /* 0x0000002a5d317209 */ /* 0x000fe20007810000 */
[----:B------:R3:W4:Y:S01]  /*4560*/  MUFU.TANH R104, R39 ;  /* 0x0000002700687308 */ /* 0x0007220000002400 */
[----:B------:R-:W-:Y:S01]  /*4570*/  ISETP.GT.AND P2, PT, R82, 0x79, PT ;  /* 0x000000795200780c */ /* 0x000fe20003f44270 */
[--C-:B0-----:R-:W-:Y:S01]  /*4580*/  FFMA.FTZ R62, R44, UR10, -R26.reuse ;  /* 0x0000000a2c3e7c23 */ /* 0x101fe2000801081a */
[----:B------:R-:W-:Y:S01]  /*4590*/  FSEL R68, R95, -INF , P3 ;  /* 0xff8000005f447808 */ /* 0x000fe20001800000 */
[--C-:B------:R-:W-:Y:S01]  /*45a0*/  IMAD.MOV.U32 R95, RZ, RZ, R119.reuse ;  /* 0x000000ffff5f7224 */ /* 0x100fe200078e0077 */
[----:B------:R-:W-:Y:S02]  /*45b0*/  FMNMX.FTZ R49, R70, R49, !PT ;  /* 0x0000003146317209 */ /* 0x000fe40007810000 */
[----:B------:R-:W-:Y:S01]  /*45c0*/  ISETP.GT.AND P3, PT, R82, 0x80, PT ;  /* 0x000000805200780c */ /* 0x000fe20003f64270 */
[----:B------:R-:W-:Y:S01]  /*45d0*/  MUFU.EX2 R42, R48 ;  /* 0x00000030002a7308 */ /* 0x000fe20000000800 */
[----:B------:R-:W-:Y:S01]  /*45e0*/  FSEL R96, R96, -INF , P2 ;  /* 0xff80000060607808 */ /* 0x000fe20001000000 */
[----:B---3--:R-:W-:Y:S01]  /*45f0*/  FFMA.FTZ R39, R87, UR10, -R26 ;  /* 0x0000000a57277c23 */ /* 0x008fe2000801081a */
[----:B------:R-:W-:Y:S01]  /*4600*/  FMNMX.FTZ R63, R68, R49, !PT ;  /* 0x00000031443f7209 */ /* 0x000fe20007810000 */
[----:B------:R-:W-:Y:S01]  /*4610*/  IMAD.MOV.U32 R87, RZ, RZ, R119 ;  /* 0x000000ffff577224 */ /* 0x000fe200078e0077 */
[----:B------:R-:W-:-:S02]  /*4620*/  ISETP.GT.AND P2, PT, R82, 0x81, PT ;  /* 0x000000815200780c */ /* 0x000fc40003f44270 */
[----:B------:R-:W-:Y:S01]  /*4630*/  FSEL R97, R97, -INF , P3 ;  /* 0xff80000061617808 */ /* 0x000fe20001800000 */
[----:B------:R0:W-:Y:S01]  /*4640*/  MUFU.EX2 R49, R62 ;  /* 0x0000003e00317308 */ /* 0x0001e20000000800 */
[----:B------:R-:W-:Y:S02]  /*4650*/  FMNMX.FTZ R44, R96, R63, !PT ;  /* 0x0000003f602c7209 */ /* 0x000fe40007810000 */
[----:B------:R-:W-:Y:S02]  /*4660*/  ISETP.GT.AND P3, PT, R82, 0x88, PT ;  /* 0x000000885200780c */ /* 0x000fe40003f64270 */
[----:B------:R-:W-:Y:S02]  /*4670*/  FSEL R98, R98, -INF , P2 ;  /* 0xff80000062627808 */ /* 0x000fe40001000000 */
[----:B------:R-:W-:Y:S01]  /*4680*/  FMNMX.FTZ R45, R97, R44, !PT ;  /* 0x0000002c612d7209 */ /* 0x000fe20007810000 */
[----:B------:R-:W-:Y:S01]  /*4690*/  MUFU.EX2 R27, R27 ;  /* 0x0000001b001b7308 */ /* 0x000fe20000000800 */
[----:B------:R-:W-:Y:S01]  /*46a0*/  ISETP.GT.AND P2, PT, R82, 0x89, PT ;  /* 0x000000895200780c */ /* 0x000fe20003f44270 */
[----:B0-----:R-:W-:Y:S01]  /*46b0*/  FFMA.FTZ R62, R67, UR10, -R26 ;  /* 0x0000000a433e7c23 */ /* 0x001fe2000801081a */
[----:B------:R-:W-:-:S02]  /*46c0*/  FSEL R99, R99, -INF , P3 ;  /* 0xff80000063637808 */ /* 0x000fc40001800000 */
[----:B------:R-:W-:Y:S01]  /*46d0*/  FMNMX.FTZ R48, R98, R45, !PT ;  /* 0x0000002d62307209 */ /* 0x000fe20007810000 */
[----:B------:R-:W-:-:S01]  /*46e0*/  FFMA.FTZ R45, R52, UR10, -R26 ;  /* 0x0000000a342d7c23 */ /* 0x000fc2000801081a */
[----:B------:R-:W-:Y:S01]  /*46f0*/  ISETP.GT.AND P3, PT, R82, 0x90, PT ;  /* 0x000000905200780c */ /* 0x000fe20003f64270 */
[----:B------:R0:W-:Y:S01]  /*4700*/  MUFU.EX2 R44, R65 ;  /* 0x00000041002c7308 */ /* 0x0001e20000000800 */
[----:B------:R-:W-:Y:S01]  /*4710*/  FSEL R100, R100, -INF , P2 ;  /* 0xff80000064647808 */ /* 0x000fe20001000000 */
[----:B------:R-:W-:Y:S01]  /*4720*/  FFMA.FTZ R52, R71, UR10, -R26 ;  /* 0x0000000a47347c23 */ /* 0x000fe2000801081a */
[----:B------:R-:W-:Y:S02]  /*4730*/  FMNMX.FTZ R63, R99, R48, !PT ;  /* 0x00000030633f7209 */ /* 0x000fe40007810000 */
[----:B------:R-:W-:Y:S02]  /*4740*/  ISETP.GT.AND P2, PT, R82, 0x91, PT ;  /* 0x000000915200780c */ /* 0x000fe40003f44270 */
[----:B-1----:R-:W-:Y:S01]  /*4750*/  FSEL R101, R101, -INF , P3 ;  /* 0xff80000065657808 */ /* 0x002fe20001800000 */
[----:B------:R-:W1:Y:S01]  /*4760*/  MUFU.EX2 R30, R30 ;  /* 0x0000001e001e7308 */ /* 0x000e620000000800 */
[----:B------:R-:W-:-:S02]  /*4770*/  FMNMX.FTZ R48, R100, R63, !PT ;  /* 0x0000003f64307209 */ /* 0x000fc40007810000 */
[----:B------:R-:W-:Y:S02]  /*4780*/  ISETP.GT.AND P3, PT, R82, 0x98, PT ;  /* 0x000000985200780c */ /* 0x000fe40003f64270 */
[----:B--2---:R-:W-:Y:S02]  /*4790*/  FSEL R102, R102, -INF , P2 ;  /* 0xff80000066667808 */ /* 0x004fe40001000000 */
[----:B------:R-:W-:Y:S01]  /*47a0*/  FMNMX.FTZ R63, R101, R48, !PT ;  /* 0x00000030653f7209 */ /* 0x000fe20007810000 */
[----:B------:R-:W2:Y:S01]  /*47b0*/  MUFU.EX2 R31, R31 ;  /* 0x0000001f001f7308 */ /* 0x000ea20000000800 */
[----:B------:R-:W-:Y:S02]  /*47c0*/  ISETP.GT.AND P2, PT, R82, 0x99, PT ;  /* 0x000000995200780c */ /* 0x000fe40003f44270 */
[----:B-----5:R-:W-:Y:S02]  /*47d0*/  FSEL R103, R103, -INF , P3 ;  /* 0xff80000067677808 */ /* 0x020fe40001800000 */
[----:B------:R-:W-:Y:S01]  /*47e0*/  FMNMX.FTZ R48, R102, R63, !PT ;  /* 0x0000003f66307209 */ /* 0x000fe20007810000 */
[----:B------:R-:W-:Y:S01]  /*47f0*/  FFMA.FTZ R63, R24, UR10, -R26 ;  /* 0x0000000a183f7c23 */ /* 0x000fe2000801081a */
[----:B----4-:R-:W-:Y:S01]  /*4800*/  FSEL R104, R104, -INF , P2 ;  /* 0xff80000068687808 */ /* 0x010fe20001000000 */
[----:B------:R-:W3:Y:S01]  /*4810*/  MUFU.EX2 R34, R34 ;  /* 0x0000002200227308 */ /* 0x000ee20000000800 */
[----:B0-----:R-:W-:Y:S01]  /*4820*/  FMNMX.FTZ R65, R103, R48, !PT ;  /* 0x0000003067417209 */ /* 0x001fe20007810000 */
[----:B-1----:R-:W-:Y:S01]  /*4830*/  FADD.FTZ R82, R27, R30 ;  /* 0x0000001e1b527221 */ /* 0x002fe20000010000 */
[----:B------:R-:W-:-:S01]  /*4840*/  FFMA.FTZ R24, R25, UR10, -R26 ;  /* 0x0000000a19187c23 */ /* 0x000fc2000801081a */
[--C-:B------:R-:W-:Y:S01]  /*4850*/  FFMA.FTZ R25, R32, UR10, -R26.reuse ;  /* 0x0000000a20197c23 */ /* 0x100fe2000801081a */
[----:B------:R-:W-:Y:S01]  /*4860*/  FMNMX.FTZ R65, R104, R65, !PT ;  /* 0x0000004168417209 */ /* 0x000fe20007810000 */
[--C-:B------:R-:W-:Y:S01]  /*4870*/  FFMA.FTZ R32, R53, UR10, -R26.reuse ;  /* 0x0000000a35207c23 */ /* 0x100fe2000801081a */
[----:B------:R-:W-:-:S01]  /*4880*/  FFMA.FTZ R53, R69, UR10, -R26 ;  /* 0x0000000a45357c23 */ /* 0x000fc2000801081a */
[----:B------:R-:W-:Y:S01]  /*4890*/  MUFU.EX2 R35, R35 ;  /* 0x0000002300237308 */ /* 0x000fe20000000800 */
[----:B--2---:R-:W-:-:S01]  /*48a0*/  FADD.FTZ R71, R31, R82 ;  /* 0x000000521f477221 */ /* 0x004fc20000010000 */
[----:B------:R-:W0:Y:S01]  /*48b0*/  SHFL.BFLY PT, R48, R65, 0x2, 0x1f ;  /* 0x0c401f0041307f89 */ /* 0x000e2200000e0000 */
[----:B------:R-:W-:-:S05]  /*48c0*/  IMAD.MOV.U32 R82, RZ, RZ, R119 ;  /* 0x000000ffff527224 */ /* 0x000fca00078e0077 */
[----:B------:R-:W-:Y:S01]  /*48d0*/  MUFU.EX2 R38, R38 ;  /* 0x0000002600267308 */ /* 0x000fe20000000800 */
[----:B---3--:R-:W-:-:S04]  /*48e0*/  F2FP.SATFINITE.E4M3.F32.PACK_AB_MERGE_C R216, R34, R31, RZ ;  /* 0x0000001f22d8723e */ /* 0x008fc800048070ff */
[----:B------:R-:W-:Y:S01]  /*48f0*/  F2FP.SATFINITE.E4M3.F32.PACK_AB_MERGE_C R216, R30, R27, R216 ;  /* 0x0000001b1ed8723e */ /* 0x000fe200048070d8 */
[--C-:B------:R-:W-:Y:S02]  /*4900*/  IMAD.MOV.U32 R30, RZ, RZ, R119.reuse ;  /* 0x000000ffff1e7224 */ /* 0x100fe400078e0077 */
[----:B------:R1:W-:Y:S01]  /*4910*/  MUFU.EX2 R4, R90 ;  /* 0x0000005a00047308 */ /* 0x0003e20000000800 */
[----:B------:R-:W-:-:S07]  /*4920*/  IMAD.MOV.U32 R27, RZ, RZ, R119 ;  /* 0x000000ffff1b7224 */ /* 0x000fce00078e0077 */
[----:B------:R-:W-:Y:S01]  /*4930*/  MUFU.EX2 R39, R39 ;  /* 0x0000002700277308 */ /* 0x000fe20000000800 */
[----:B-1----:R-:W-:Y:S01]  /*4940*/  IMAD.MOV.U32 R90, RZ, RZ, R119 ;  /* 0x000000ffff5a7224 */ /* 0x002fe200078e0077 */
[----:B0-----:R-:W-:Y:S01]  /*4950*/  FMNMX.FTZ R67, R65, R48, !PT ;  /* 0x0000003041437209 */ /* 0x001fe20007810000 */
[----:B------:R-:W-:-:S01]  /*4960*/  FFMA.FTZ R65, R46, UR10, -R26 ;  /* 0x0000000a2e417c23 */ /* 0x000fc2000801081a */
[--C-:B------:R-:W-:Y:S01]  /*4970*/  FFMA.FTZ R46, R47, UR10, -R26.reuse ;  /* 0x0000000a2f2e7c23 */ /* 0x100fe2000801081a */
[----:B------:R-:W-:-:S02]  /*4980*/  FFMA.FTZ R47, R79, UR10, -R26 ;  /* 0x0000000a4f2f7c23 */ /* 0x000fc4000801081a */
[----:B------:R-:W0:Y:S01]  /*4990*/  SHFL.BFLY PT, R120, R67, 0x1, 0x1f ;  /* 0x0c201f0043787f89 */ /* 0x000e2200000e0000 */
[----:B------:R-:W-:Y:S08]  /*49a0*/  MUFU.EX2 R48, R62 ;  /* 0x0000003e00307308 */ /* 0x000ff00000000800 */
[----:B------:R-:W-:Y:S08]  /*49b0*/  MUFU.EX2 R62, R77 ;  /* 0x0000004d003e7308 */ /* 0x000ff00000000800 */
[----:B------:R-:W-:Y:S01]  /*49c0*/  MUFU.EX2 R7, R7 ;  /* 0x0000000700077308 */ /* 0x000fe20000000800 */
[----:B0-----:R-:W-:Y:S01]  /*49d0*/  FMNMX.FTZ R120, R67, R120, !PT ;  /* 0x0000007843787209 */ /* 0x001fe20007810000 */
[----:B------:R-:W-:-:S06]  /*49e0*/  IMAD.U32 R67, RZ, RZ, UR10 ;  /* 0x0000000aff437e24 */ /* 0x000fcc000f8e00ff */
[----:B------:R-:W-:Y:S01]  /*49f0*/  MUFU.EX2 R56, R56 ;  /* 0x0000003800387308 */ /* 0x000fe20000000800 */
[C---:B------:R-:W-:Y:S01]  /*4a00*/  FSETP.NEU.FTZ.AND P2, PT, R120.reuse, -INF , PT ;  /* 0xff8000007800780b */ /* 0x040fe20003f5d000 */
[----:B------:R-:W-:-:S05]  /*4a10*/  FFMA.FTZ R67, R120, R67, -8 ;  /* 0xc100000078437423 */ /* 0x000fca0000010043 */
[----:B------:R-:W-:Y:S01]  /*4a20*/  FSEL R67, R67, RZ, P2 ;  /* 0x000000ff43437208 */ /* 0x000fe20001000000 */
[----:B------:R-:W-:Y:S01]  /*4a30*/  MUFU.EX2 R59, R59 ;  /* 0x0000003b003b7308 */ /* 0x000fe20000000800 */
        /* <DEDUP_REMOVED lines=49> */
[----:B------:R-:W-:Y:S01]  /*4d50*/  F2FP.SATFINITE.E4M3.F32.PACK_AB_MERGE_C R217, R6, R5, RZ ;  /* 0x0000000506d9723e */ /* 0x000fe200048070ff */
[----:B------:R-:W-:-:S01]  /*4d60*/  FFMA.FTZ R67, R104, UR10, -R67 ;  /* 0x0000000a68437c23 */ /* 0x000fc20008010843 */
[----:B------:R-:W-:-:S02]  /*4d70*/  IMAD.MOV.U32 R104, RZ, RZ, R119 ;  /* 0x000000ffff687224 */ /* 0x000fc400078e0077 */
[----:B------:R-:W-:Y:S01]  /*4d80*/  F2FP.SATFINITE.E4M3.F32.PACK_AB_MERGE_C R217, R50, R3, R217 ;  /* 0x0000000332d9723e */ /* 0x000fe200048070d9 */
[----:B------:R-:W-:Y:S01]  /*4d90*/  IMAD.MOV.U32 R88, RZ, RZ, R119 ;  /* 0x000000ffff587224 */ /* 0x000fe200078e0077 */
[----:B------:R-:W2:Y:S01]  /*4da0*/  MUFU.EX2 R9, R9 ;  /* 0x0000000900097308 */ /* 0x000ea20000000800 */
[----:B0-----:R-:W-:-:S01]  /*4db0*/  FADD.FTZ R2, R8, R77 ;  /* 0x0000004d08027221 */ /* 0x001fc20000010000 */
[----:B------:R-:W-:-:S06]  /*4dc0*/  IMAD.MOV.U32 R50, RZ, RZ, R119 ;  /* 0x000000ffff327224 */ /* 0x000fcc00078e0077 */
[----:B------:R0:W-:Y:S01]  /*4dd0*/  MUFU.EX2 R69, R80 ;  /* 0x0000005000457308 */ /* 0x0001e20000000800 */
[----:B-1----:R-:W-:-:S07]  /*4de0*/  FADD.FTZ R2, R51, R2 ;  /* 0x0000000233027221 */ /* 0x002fce0000010000 */
[----:B------:R-:W1:Y:S01]  /*4df0*/  MUFU.EX2 R10, R10 ;  /* 0x0000000a000a7308 */ /* 0x000e620000000800 */
[----:B0-----:R-:W-:-:S04]  /*4e00*/  FADD.FTZ R80, R34, R71 ;  /* 0x0000004722507221 */ /* 0x001fc80000010000 */
[----:B------:R-:W-:-:S03]  /*4e10*/  FADD.FTZ R71, R35, R80 ;  /* 0x0000005023477221 */ /* 0x000fc60000010000 */
[----:B------:R-:W0:Y:S01]  /*4e20*/  MUFU.EX2 R54, R54 ;  /* 0x0000003600367308 */ /* 0x000e220000000800 */
[----:B------:R-:W-:-:S04]  /*4e30*/  FADD.FTZ R77, R38, R71 ;  /* 0x00000047264d7221 */ /* 0x000fc80000010000 */
[----:B------:R-:W-:Y:S01]  /*4e40*/  FADD.FTZ R80, R4, R77 ;  /* 0x0000004d04507221 */ /* 0x000fe20000010000 */
[----:B--2---:R-:W-:-:S02]  /*4e50*/  FADD.FTZ R77, R9, R2 ;  /* 0x00000002094d7221 */ /* 0x004fc40000010000 */
[----:B------:R-:W2:Y:S01]  /*4e60*/  MUFU.EX2 R11, R11 ;  /* 0x0000000b000b7308 */ /* 0x000ea20000000800 */
[----:B------:R-:W-:-:S01]  /*4e70*/  FADD.FTZ R80, R39, R80 ;  /* 0x0000005027507221 */ /* 0x000fc20000010000 */
[C---:B-1----:R-:W-:Y:S01]  /*4e80*/  FADD.FTZ R77, R10.reuse, R77 ;  /* 0x0000004d0a4d7221 */ /* 0x042fe20000010000 */
[----:B------:R-:W-:Y:S02]  /*4e90*/  F2FP.SATFINITE.E4M3.F32.PACK_AB_MERGE_C R10, R10, R9, RZ ;  /* 0x000000090a0a723e */ /* 0x000fe400048070ff */
[----:B------:R-:W-:Y:S01]  /*4ea0*/  FADD.FTZ R79, R7, R80 ;  /* 0x00000050074f7221 */ /* 0x000fe20000010000 */
[----:B------:R-:W-:Y:S01]  /*4eb0*/  F2FP.SATFINITE.E4M3.F32.PACK_AB_MERGE_C R39, R39, R4, RZ ;  /* 0x000000042727723e */ /* 0x000fe200048070ff */
[----:B------:R-:W-:Y:S01]  /*4ec0*/  IMAD.MOV.U32 R80, RZ, RZ, R119 ;  /* 0x000000ffff507224 */ /* 0x000fe200078e0077 */
[----:B------:R-:W1:Y:S01]  /*4ed0*/  MUFU.EX2 R55, R55 ;  /* 0x0000003700377308 */ /* 0x000e620000000800 */
[----:B0-----:R-:W-:-:S01]  /*4ee0*/  FADD.FTZ R2, R54, R77 ;  /* 0x0000004d36027221 */ /* 0x001fc20000010000 */
[----:B------:R-:W-:Y:S01]  /*4ef0*/  F2FP.SATFINITE.E4M3.F32.PACK_AB_MERGE_C R218, R38, R35, R39 ;  /* 0x0000002326da723e */ /* 0x000fe20004807027 */
[--C-:B------:R-:W-:Y:S01]  /*4f00*/  IMAD.MOV.U32 R39, RZ, RZ, R119.reuse ;  /* 0x000000ffff277224 */ /* 0x100fe200078e0077 */
[----:B------:R-:W-:Y:S01]  /*4f10*/  F2FP.SATFINITE.E4M3.F32.PACK_AB_MERGE_C R219, R51, R8, R10 ;  /* 0x0000000833db723e */ /* 0x000fe2000480700a */
[----:B------:R-:W-:-:S02]  /*4f20*/  IMAD.MOV.U32 R51, RZ, RZ, R119 ;  /* 0x000000ffff337224 */ /* 0x000fc400078e0077 */
[----:B------:R-:W-:Y:S01]  /*4f30*/  IMAD.MOV.U32 R38, RZ, RZ, R119 ;  /* 0x000000ffff267224 */ /* 0x000fe200078e0077 */
[----:B------:R-:W0:Y:S01]  /*4f40*/  MUFU.EX2 R14, R14 ;  /* 0x0000000e000e7308 */ /* 0x000e220000000800 */
[----:B--2---:R-:W-:-:S01]  /*4f50*/  FADD.FTZ R2, R11, R2 ;  /* 0x000000020b027221 */ /* 0x004fc20000010000 */
[----:B------:R-:W-:-:S06]  /*4f60*/  IMAD.MOV.U32 R35, RZ, RZ, R119 ;  /* 0x000000ffff237224 */ /* 0x000fcc00078e0077 */
[----:B------:R-:W2:Y:S08]  /*4f70*/  MUFU.EX2 R21, R21 ;  /* 0x0000001500157308 */ /* 0x000eb00000000800 */
[----:B------:R3:W-:Y:S08]  /*4f80*/  MUFU.EX2 R71, R64 ;  /* 0x0000004000477308 */ /* 0x0007f00000000800 */
[----:B------:R-:W4:Y:S01]  /*4f90*/  MUFU.EX2 R20, R20 ;  /* 0x0000001400147308 */ /* 0x000f220000000800 */
[----:B---3--:R-:W-:-:S01]  /*4fa0*/  FADD.FTZ R64, R12, R79 ;  /* 0x0000004f0c407221 */ /* 0x008fc20000010000 */
[----:B-1----:R-:W-:-:S03]  /*4fb0*/  FADD.FTZ R79, R55, R2 ;  /* 0x00000002374f7221 */ /* 0x002fc60000010000 */
[----:B------:R-:W-:Y:S01]  /*4fc0*/  FADD.FTZ R77, R13, R64 ;  /* 0x000000400d4d7221 */ /* 0x000fe20000010000 */
[----:B0-----:R-:W-:-:S01]  /*4fd0*/  FADD.FTZ R2, R14, R79 ;  /* 0x0000004f0e027221 */ /* 0x001fc20000010000 */
[----:B------:R-:W-:Y:S01]  /*4fe0*/  F2FP.SATFINITE.E4M3.F32.PACK_AB_MERGE_C R14, R14, R55, RZ ;  /* 0x000000370e0e723e */ /* 0x000fe200048070ff */
[----:B------:R-:W0:Y:S01]  /*4ff0*/  MUFU.EX2 R74, R74 ;  /* 0x0000004a004a7308 */ /* 0x000e220000000800 */
[----:B------:R-:W-:-:S01]  /*5000*/  FADD.FTZ R77, R66, R77 ;  /* 0x0000004d424d7221 */ /* 0x000fc20000010000 */
[----:B------:R-:W-:Y:S01]  /*5010*/  F2FP.SATFINITE.E4M3.F32.PACK_AB_MERGE_C R66, R66, R13, RZ ;  /* 0x0000000d4242723e */ /* 0x000fe200048070ff */
[----:B------:R-:W-:Y:S01]  /*5020*/  IMAD.MOV.U32 R55, RZ, RZ, R119 ;  /* 0x000000ffff377224 */ /* 0x000fe200078e0077 */
[----:B------:R-:W-:Y:S01]  /*5030*/  F2FP.SATFINITE.E4M3.F32.PACK_AB_MERGE_C R213, R11, R54, R14 ;  /* 0x000000360bd5723e */ /* 0x000fe2000480700e */
[----:B------:R-:W-:-:S01]  /*5040*/  FADD.FTZ R64, R72, R77 ;  /* 0x0000004d48407221 */ /* 0x000fc20000010000 */
[----:B--2---:R-:W-:Y:S01]  /*5050*/  FADD.FTZ R77, R21, R2 ;  /* 0x00000002154d7221 */ /* 0x004fe20000010000 */
[----:B------:R-:W-:Y:S01]  /*5060*/  F2FP.SATFINITE.E4M3.F32.PACK_AB_MERGE_C R212, R12, R7, R66 ;  /* 0x000000070cd4723e */ /* 0x000fe20004807042 */
[----:B------:R-:W1:Y:S01]  /*5070*/  MUFU.EX2 R73, R73 ;  /* 0x0000004900497308 */ /* 0x000e620000000800 */
[----:B------:R-:W-:-:S01]  /*5080*/  FADD.FTZ R79, R57, R64 ;  /* 0x00000040394f7221 */ /* 0x000fc20000010000 */
[----:B----4-:R-:W-:Y:S01]  /*5090*/  FADD.FTZ R77, R20, R77 ;  /* 0x0000004d144d7221 */ /* 0x010fe20000010000 */
[----:B------:R-:W-:-:S02]  /*50a0*/  IMAD.MOV.U32 R66, RZ, RZ, R119 ;  /* 0x000000ffff427224 */ /* 0x000fc400078e0077 */
[----:B------:R-:W-:Y:S01]  /*50b0*/  FADD.FTZ R2, R56, R79 ;  /* 0x0000004f38027221 */ /* 0x000fe20000010000 */
[----:B------:R-:W-:Y:S01]  /*50c0*/  F2FP.SATFINITE.E4M3.F32.PACK_AB_MERGE_C R56, R59, R56, RZ ;  /* 0x000000383b38723e */ /* 0x000fe200048070ff */
[----:B------:R-:W-:Y:S01]  /*50d0*/  IMAD.MOV.U32 R79, RZ, RZ, R119 ;  /* 0x000000ffff4f7224 */ /* 0x000fe200078e0077 */
        /* <DEDUP_REMOVED lines=9> */
[----:B------:R-:W-:Y:S01]  /*5170*/  F2FP.SATFINITE.E4M3.F32.PACK_AB_MERGE_C R73, R73, R74, RZ ;  /* 0x0000004a4949723e */ /* 0x000fe200048070ff */
[----:B------:R-:W-:-:S02]  /*5180*/  IMAD.MOV.U32 R74, RZ, RZ, R119 ;  /* 0x000000ffff4a7224 */ /* 0x000fc400078e0077 */
[----:B------:R-:W-:Y:S01]  /*5190*/  IMAD.MOV.U32 R64, RZ, RZ, R119 ;  /* 0x000000ffff407224 */ /* 0x000fe200078e0077 */
[----:B------:R-:W-:Y:S01]  /*51a0*/  F2FP.SATFINITE.E4M3.F32.PACK_AB_MERGE_C R215, R20, R21, R73 ;  /* 0x0000001514d7723e */ /* 0x000fe20004807049 */
[----:B------:R-:W-:Y:S01]  /*51b0*/  IMAD.MOV.U32 R73, RZ, RZ, R119 ;  /* 0x000000ffff497224 */ /* 0x000fe200078e0077 */
[----:B------:R-:W1:Y:S01]  /*51c0*/  MUFU.EX2 R76, R76 ;  /* 0x0000004c004c7308 */ /* 0x000e620000000800 */
[----:B--2---:R-:W-:-:S01]  /*51d0*/  FADD.FTZ R9, R75, R34 ;  /* 0x000000224b097221 */ /* 0x004fc20000010000 */
[--C-:B------:R-:W-:Y:S02]  /*51e0*/  IMAD.MOV.U32 R59, RZ, RZ, R119.reuse ;  /* 0x000000ffff3b7224 */ /* 0x100fe400078e0077 */
[--C-:B------:R-:W-:Y:S02]  /*51f0*/  IMAD.MOV.U32 R57, RZ, RZ, R119.reuse ;  /* 0x000000ffff397224 */ /* 0x100fe400078e0077 */
[----:B------:R-:W-:Y:S02]  /*5200*/  IMAD.MOV.U32 R56, RZ, RZ, R119 ;  /* 0x000000ffff387224 */ /* 0x000fe400078e0077 */
[----:B------:R-:W2:Y:S01]  /*5210*/  MUFU.EX2 R40, R40 ;  /* 0x0000002800287308 */ /* 0x000ea20000000800 */
[----:B0-----:R-:W-:-:S01]  /*5220*/  FADD.FTZ R31, R43, R2 ;  /* 0x000000022b1f7221 */ /* 0x001fc20000010000 */
[----:B------:R-:W-:-:S02]  /*5230*/  IMAD.MOV.U32 R54, RZ, RZ, R119 ;  /* 0x000000ffff367224 */ /* 0x000fc400078e0077 */
[----:B------:R-:W-:-:S04]  /*5240*/  IMAD.MOV.U32 R34, RZ, RZ, R119 ;  /* 0x000000ffff227224 */ /* 0x000fc800078e0077 */
[----:B------:R-:W0:Y:S01]  /*5250*/  MUFU.EX2 R78, R78 ;  /* 0x0000004e004e7308 */ /* 0x000e220000000800 */
[----:B-1----:R-:W-:-:S07]  /*5260*/  FADD.FTZ R9, R76, R9 ;  /* 0x000000094c097221 */ /* 0x002fce0000010000 */
[----:B------:R-:W1:Y:S01]  /*5270*/  MUFU.EX2 R81, R81 ;  /* 0x0000005100517308 */ /* 0x000e620000000800 */
[----:B--2---:R-:W-:-:S01]  /*5280*/  FADD.FTZ R2, R40, R31 ;  /* 0x0000001f28027221 */ /* 0x004fc20000010000 */
[----:B------:R-:W-:Y:S01]  /*5290*/  F2FP.SATFINITE.E4M3.F32.PACK_AB_MERGE_C R40, R41, R40, RZ ;  /* 0x000000282928723e */ /* 0x000fe200048070ff */
[----:B------:R-:W-:-:S03]  /*52a0*/  IMAD.MOV.U32 R31, RZ, RZ, R119 ;  /* 0x000000ffff1f7224 */ /* 0x000fc600078e0077 */
[----:B------:R-:W-:Y:S01]  /*52b0*/  F2FP.SATFINITE.E4M3.F32.PACK_AB_MERGE_C R208, R43, R58, R40 ;  /* 0x0000003a2bd0723e */ /* 0x000fe20004807028 */
[----:B------:R-:W-:Y:S01]  /*52c0*/  IMAD.MOV.U32 R58, RZ, RZ, R119 ;  /* 0x000000ffff3a7224 */ /* 0x000fe200078e0077 */
[----:B------:R2:W3:Y:S01]  /*52d0*/  MUFU.EX2 R26, R83 ;  /* 0x00000053001a7308 */ /* 0x0004e20000000800 */
[----:B0-----:R-:W-:-:S01]  /*52e0*/  FADD.FTZ R4, R78, R9 ;  /* 0x000000094e047221 */ /* 0x001fc20000010000 */
[----:B------:R-:W-:Y:S01]  /*52f0*/  FADD.FTZ R9, R41, R2 ;  /* 0x0000000229097221 */ /* 0x000fe20000010000 */
[----:B------:R-:W-:Y:S02]  /*5300*/  IMAD.MOV.U32 R43, RZ, RZ, R119 ;  /* 0x000000ffff2b7224 */ /* 0x000fe400078e0077 */
[----:B------:R-:W-:Y:S01]  /*5310*/  FADD.FTZ R4, R69, R4 ;  /* 0x0000000445047221 */ /* 0x000fe20000010000 */
[----:B------:R-:W-:-:S01]  /*5320*/  FADD.FTZ R2, R42, R9 ;  /* 0x000000092a027221 */ /* 0x000fc20000010000 */
[----:B------:R-:W-:Y:S01]  /*5330*/  F2FP.SATFINITE.E4M3.F32.PACK_AB_MERGE_C R69, R69, R78, RZ ;  /* 0x0000004e4545723e */ /* 0x000fe200048070ff */
[----:B------:R-:W0:Y:S01]  /*5340*/  MUFU.EX2 R84, R84 ;  /* 0x0000005400547308 */ /* 0x000e220000000800 */
[----:B-1----:R-:W-:-:S01]  /*5350*/  FADD.FTZ R9, R81, R4 ;  /* 0x0000000451097221 */ /* 0x002fc20000010000 */
[----:B------:R-:W-:Y:S01]  /*5360*/  FADD.FTZ R13, R49, R2 ;  /* 0x00000002310d7221 */ /* 0x000fe20000010000 */
[----:B------:R-:W-:Y:S01]  /*5370*/  F2FP.SATFINITE.E4M3.F32.PACK_AB_MERGE_C R209, R76, R75, R69 ;  /* 0x0000004b4cd1723e */ /* 0x000fe20004807045 */
[----:B--2---:R-:W-:-:S02]  /*5380*/  IMAD.MOV.U32 R83, RZ, RZ, R119 ;  /* 0x000000ffff537224 */ /* 0x004fc400078e0077 */
[----:B------:R-:W-:-:S01]  /*5390*/  FADD.FTZ R2, R44, R13 ;  /* 0x0000000d2c027221 */ /* 0x000fc20000010000 */
[----:B------:R-:W-:Y:S01]  /*53a0*/  IMAD.MOV.U32 R78, RZ, RZ, R119 ;  /* 0x000000ffff4e7224 */ /* 0x000fe200078e0077 */
[----:B------:R-:W1:Y:S01]  /*53b0*/  MUFU.EX2 R45, R45 ;  /* 0x0000002d002d7308 */ /* 0x000e620000000800 */
[----:B---3--:R-:W-:-:S01]  /*53c0*/  FADD.FTZ R9, R26, R9 ;  /* 0x000000091a097221 */ /* 0x008fc20000010000 */
        /* <DEDUP_REMOVED lines=8> */
[C---:B-1----:R-:W-:Y:S01]  /*5450*/  F2FP.SATFINITE.E4M3.F32.PACK_AB_MERGE_C R44, R45.reuse, R44, RZ ;  /* 0x0000002c2d2c723e */ /* 0x042fe200048070ff */
[----:B------:R-:W-:-:S03]  /*5460*/  FADD.FTZ R45, R45, R2 ;  /* 0x000000022d2d7221 */ /* 0x000fc60000010000 */
[----:B------:R-:W-:Y:S01]  /*5470*/  F2FP.SATFINITE.E4M3.F32.PACK_AB_MERGE_C R210, R49, R42, R44 ;  /* 0x0000002a31d2723e */ /* 0x000fe2000480702c */
[--C-:B------:R-:W-:Y:S02]  /*5480*/  IMAD.MOV.U32 R49, RZ, RZ, R119.reuse ;  /* 0x000000ffff317224 */ /* 0x100fe400078e0077 */
[----:B------:R-:W1:Y:S01]  /*5490*/  MUFU.EX2 R86, R86 ;  /* 0x0000005600567308 */ /* 0x000e620000000800 */
[C---:B--2---:R-:W-:Y:S01]  /*54a0*/  F2FP.SATFINITE.E4M3.F32.PACK_AB_MERGE_C R84, R85.reuse, R84, RZ ;  /* 0x000000545554723e */ /* 0x044fe200048070ff */
[----:B------:R-:W-:Y:S01]  /*54b0*/  FADD.FTZ R85, R85, R4 ;  /* 0x0000000455557221 */ /* 0x000fe20000010000 */
[--C-:B------:R-:W-:Y:S02]  /*54c0*/  IMAD.MOV.U32 R44, RZ, RZ, R119.reuse ;  /* 0x000000ffff2c7224 */ /* 0x100fe400078e0077 */
[----:B------:R-:W-:Y:S01]  /*54d0*/  F2FP.SATFINITE.E4M3.F32.PACK_AB_MERGE_C R211, R26, R81, R84 ;  /* 0x000000511ad3723e */ /* 0x000fe20004807054 */
[----:B------:R-:W-:Y:S02]  /*54e0*/  IMAD.MOV.U32 R84, RZ, RZ, R119 ;  /* 0x000000ffff547224 */ /* 0x000fe400078e0077 */
[----:B------:R-:W2:Y:S01]  /*54f0*/  MUFU.EX2 R63, R63 ;  /* 0x0000003f003f7308 */ /* 0x000ea20000000800 */
[----:B0-----:R-:W-:-:S01]  /*5500*/  FADD.FTZ R2, R28, R45 ;  /* 0x0000002d1c027221 */ /* 0x001fc20000010000 */
[----:B------:R-:W-:-:S02]  /*5510*/  IMAD.MOV.U32 R81, RZ, RZ, R119 ;  /* 0x000000ffff517224 */ /* 0x000fc400078e0077 */
[--C-:B------:R-:W-:Y:S02]  /*5520*/  IMAD.MOV.U32 R45, RZ, RZ, R119.reuse ;  /* 0x000000ffff2d7224 */ /* 0x100fe400078e0077 */
[----:B------:R-:W-:Y:S02]  /*5530*/  IMAD.MOV.U32 R42, RZ, RZ, R119 ;  /* 0x000000ffff2a7224 */ /* 0x000fe400078e0077 */
[----:B------:R-:W0:Y:S01]  /*5540*/  MUFU.EX2 R24, R24 ;  /* 0x0000001800187308 */ /* 0x000e220000000800 */
[----:B-1----:R-:W-:-:S01]  /*5550*/  FADD.FTZ R4, R86, R85 ;  /* 0x0000005556047221 */ /* 0x002fc20000010000 */
[--C-:B------:R-:W-:Y:S02]  /*5560*/  IMAD.MOV.U32 R85, RZ, RZ, R119.reuse ;  /* 0x000000ffff557224 */ /* 0x100fe400078e0077 */
[----:B------:R-:W-:Y:S02]  /*5570*/  IMAD.MOV.U32 R26, RZ, RZ, R119 ;  /* 0x000000ffff1a7224 */ /* 0x000fe400078e0077 */
[----:B------:R-:W-:-:S02]  /*5580*/  FADD.FTZ R7, R71, R4 ;  /* 0x0000000447077221 */ /* 0x000fc40000010000 */
        /* <DEDUP_REMOVED lines=13> */
[----:B0-----:R-:W-:-:S01]  /*5660*/  FADD.FTZ R4, R61, R4 ;  /* 0x000000043d047221 */ /* 0x001fc20000010000 */
[----:B------:R-:W-:Y:S01]  /*5670*/  F2FP.SATFINITE.E4M3.F32.PACK_AB_MERGE_C R60, R61, R60, RZ ;  /* 0x0000003c3d3c723e */ /* 0x000fe200048070ff */
[--C-:B------:R-:W-:Y:S02]  /*5680*/  IMAD.MOV.U32 R61, RZ, RZ, R119.reuse ;  /* 0x000000ffff3d7224 */ /* 0x100fe400078e0077 */
[--C-:B------:R-:W-:Y:S01]  /*5690*/  IMAD.MOV.U32 R28, RZ, RZ, R119.reuse ;  /* 0x000000ffff1c7224 */ /* 0x100fe200078e0077 */
[----:B------:R-:W-:Y:S01]  /*56a0*/  F2FP.SATFINITE.E4M3.F32.PACK_AB_MERGE_C R205, R71, R86, R60 ;  /* 0x0000005647cd723e */ /* 0x000fe2000480703c */
[----:B------:R-:W-:Y:S01]  /*56b0*/  IMAD.MOV.U32 R86, RZ, RZ, R119 ;  /* 0x000000ffff567224 */ /* 0x000fe200078e0077 */
[----:B------:R-:W0:Y:S01]  /*56c0*/  MUFU.EX2 R32, R32 ;  /* 0x0000002000207308 */ /* 0x000e220000000800 */
[----:B-1----:R-:W-:-:S01]  /*56d0*/  FADD.FTZ R3, R25, R2 ;  /* 0x0000000219037221 */ /* 0x002fc20000010000 */
[----:B------:R-:W-:-:S02]  /*56e0*/  IMAD.MOV.U32 R71, RZ, RZ, R119 ;  /* 0x000000ffff477224 */ /* 0x000fc400078e0077 */
[--C-:B------:R-:W-:Y:S02]  /*56f0*/  IMAD.MOV.U32 R60, RZ, RZ, R119.reuse ;  /* 0x000000ffff3c7224 */ /* 0x100fe400078e0077 */
[----:B------:R-:W-:Y:S02]  /*5700*/  IMAD.MOV.U32 R24, RZ, RZ, R119 ;  /* 0x000000ffff187224 */ /* 0x000fe400078e0077 */
[----:B------:R-:W1:Y:S01]  /*5710*/  MUFU.EX2 R70, R70 ;  /* 0x0000004600467308 */ /* 0x000e620000000800 */
[----:B--2---:R-:W-:-:S07]  /*5720*/  FADD.FTZ R7, R93, R4 ;  /* 0x000000045d077221 */ /* 0x004fce0000010000 */
[----:B------:R-:W2:Y:S01]  /*5730*/  MUFU.EX2 R33, R33 ;  /* 0x0000002100217308 */ /* 0x000ea20000000800 */
[----:B0-----:R-:W-:-:S07]  /*5740*/  FADD.FTZ R2, R32, R3 ;  /* 0x0000000320027221 */ /* 0x001fce0000010000 */
[----:B------:R-:W0:Y:S01]  /*5750*/  MUFU.EX2 R68, R68 ;  /* 0x0000004400447308 */ /* 0x000e220000000800 */
[----:B-1----:R-:W-:-:S07]  /*5760*/  FADD.FTZ R7, R70, R7 ;  /* 0x0000000746077221 */ /* 0x002fce0000010000 */
[----:B------:R1:W3:Y:S01]  /*5770*/  MUFU.EX2 R5, R96 ;  /* 0x0000006000057308 */ /* 0x0002e20000000800 */
[----:B--2---:R-:W-:-:S01]  /*5780*/  FADD.FTZ R3, R33, R2 ;  /* 0x0000000221037221 */ /* 0x004fc20000010000 */
[----:B------:R-:W-:-:S03]  /*5790*/  F2FP.SATFINITE.E4M3.F32.PACK_AB_MERGE_C R33, R48, R33, RZ ;  /* 0x000000213021723e */ /* 0x000fc600048070ff */
[----:B------:R-:W-:Y:S01]  /*57a0*/  FADD.FTZ R3, R48, R3 ;  /* 0x0000000330037221 */ /* 0x000fe20000010000 */
[----:B------:R-:W-:Y:S01]  /*57b0*/  F2FP.SATFINITE.E4M3.F32.PACK_AB_MERGE_C R206, R32, R25, R33 ;  /* 0x0000001920ce723e */ /* 0x000fe20004807021 */
[----:B------:R-:W-:Y:S01]  /*57c0*/  IMAD.MOV.U32 R48, RZ, RZ, R119 ;  /* 0x000000ffff307224 */ /* 0x000fe200078e0077 */
[----:B------:R-:W2:Y:S01]  /*57d0*/  MUFU.EX2 R36, R36 ;  /* 0x0000002400247308 */ /* 0x000ea20000000800 */
[----:B0-----:R-:W-:-:S01]  /*57e0*/  FADD.FTZ R2, R68, R7 ;  /* 0x0000000744027221 */ /* 0x001fc20000010000 */
[--C-:B-1----:R-:W-:Y:S02]  /*57f0*/  IMAD.MOV.U32 R96, RZ, RZ, R119.reuse ;  /* 0x000000ffff607224 */ /* 0x102fe400078e0077 */
[--C-:B------:R-:W-:Y:S02]  /*5800*/  IMAD.MOV.U32 R33, RZ, RZ, R119.reuse ;  /* 0x000000ffff217224 */ /* 0x100fe400078e0077 */
[----:B------:R-:W-:Y:S02]  /*5810*/  IMAD.MOV.U32 R32, RZ, RZ, R119 ;  /* 0x000000ffff207224 */ /* 0x000fe400078e0077 */
[----:B------:R-:W0:Y:S01]  /*5820*/  MUFU.EX2 R97, R97 ;  /* 0x0000006100617308 */ /* 0x000e220000000800 */
[----:B---3--:R-:W-:-:S01]  /*5830*/  FADD.FTZ R2, R5, R2 ;  /* 0x0000000205027221 */ /* 0x008fc20000010000 */
[----:B------:R-:W-:Y:S01]  /*5840*/  F2FP.SATFINITE.E4M3.F32.PACK_AB_MERGE_C R68, R5, R68, RZ ;  /* 0x000000440544723e */ /* 0x000fe200048070ff */
[----:B------:R-:W-:-:S03]  /*5850*/  IMAD.MOV.U32 R25, RZ, RZ, R119 ;  /* 0x000000ffff197224 */ /* 0x000fc600078e0077 */
[----:B------:R-:W-:Y:S01]  /*5860*/  F2FP.SATFINITE.E4M3.F32.PACK_AB_MERGE_C R207, R70, R93, R68 ;  /* 0x0000005d46cf723e */ /* 0x000fe20004807044 */
[----:B------:R-:W-:Y:S01]  /*5870*/  IMAD.MOV.U32 R93, RZ, RZ, R119 ;  /* 0x000000ffff5d7224 */ /* 0x000fe200078e0077 */
[----:B------:R-:W1:Y:S01]  /*5880*/  MUFU.EX2 R53, R53 ;  /* 0x0000003500357308 */ /* 0x000e620000000800 */
[----:B--2---:R-:W-:-:S01]  /*5890*/  FADD.FTZ R4, R36, R3 ;  /* 0x0000000324047221 */ /* 0x004fc20000010000 */
[--C-:B------:R-:W-:Y:S02]  /*58a0*/  IMAD.MOV.U32 R70, RZ, RZ, R119.reuse ;  /* 0x000000ffff467224 */ /* 0x100fe400078e0077 */
[----:B------:R-:W-:-:S04]  /*58b0*/  IMAD.MOV.U32 R68, RZ, RZ, R119 ;  /* 0x000000ffff447224 */ /* 0x000fc800078e0077 */
        /* <DEDUP_REMOVED lines=13> */
[----:B------:R-:W-:Y:S02]  /*5990*/  IMAD.MOV.U32 R52, RZ, RZ, R119 ;  /* 0x000000ffff347224 */ /* 0x000fe400078e0077 */
[----:B------:R-:W-:Y:S01]  /*59a0*/  FADD.FTZ R4, R62, R3 ;  /* 0x000000033e047221 */ /* 0x000fe20000010000 */
[----:B------:R-:W-:Y:S01]  /*59b0*/  F2FP.SATFINITE.E4M3.F32.PACK_AB_MERGE_C R200, R53, R36, R37 ;  /* 0x0000002435c8723e */ /* 0x000fe20004807025 */
[----:B------:R-:W-:Y:S01]  /*59c0*/  IMAD.MOV.U32 R53, RZ, RZ, R119 ;  /* 0x000000ffff357224 */ /* 0x000fe200078e0077 */
[----:B------:R-:W2:Y:S01]  /*59d0*/  MUFU.EX2 R65, R65 ;  /* 0x0000004100417308 */ /* 0x000ea20000000800 */
[C---:B0-----:R-:W-:Y:S01]  /*59e0*/  F2FP.SATFINITE.E4M3.F32.PACK_AB_MERGE_C R99, R100.reuse, R99, RZ ;  /* 0x000000636463723e */ /* 0x041fe200048070ff */
[----:B------:R-:W-:Y:S01]  /*59f0*/  FADD.FTZ R100, R100, R5 ;  /* 0x0000000564647221 */ /* 0x000fe20000010000 */
[----:B------:R-:W-:-:S02]  /*5a00*/  IMAD.MOV.U32 R37, RZ, RZ, R119 ;  /* 0x000000ffff257224 */ /* 0x000fc400078e0077 */
[----:B------:R-:W-:Y:S01]  /*5a10*/  F2FP.SATFINITE.E4M3.F32.PACK_AB_MERGE_C R201, R98, R97, R99 ;  /* 0x0000006162c9723e */ /* 0x000fe20004807063 */
[----:B------:R-:W-:Y:S02]  /*5a20*/  IMAD.MOV.U32 R99, RZ, RZ, R119 ;  /* 0x000000ffff637224 */ /* 0x000fe400078e0077 */
[----:B------:R-:W0:Y:S01]  /*5a30*/  MUFU.EX2 R102, R102 ;  /* 0x0000006600667308 */ /* 0x000e220000000800 */
[----:B-1----:R-:W-:-:S01]  /*5a40*/  FADD.FTZ R3, R101, R100 ;  /* 0x0000006465037221 */ /* 0x002fc20000010000 */
[--C-:B------:R-:W-:Y:S02]  /*5a50*/  IMAD.MOV.U32 R100, RZ, RZ, R119.reuse ;  /* 0x000000ffff647224 */ /* 0x100fe400078e0077 */
[--C-:B------:R-:W-:Y:S02]  /*5a60*/  IMAD.MOV.U32 R98, RZ, RZ, R119.reuse ;  /* 0x000000ffff627224 */ /* 0x100fe400078e0077 */
[----:B------:R-:W-:Y:S02]  /*5a70*/  IMAD.MOV.U32 R97, RZ, RZ, R119 ;  /* 0x000000ffff617224 */ /* 0x000fe400078e0077 */
[----:B------:R-:W-:Y:S01]  /*5a80*/  MUFU.EX2 R46, R46 ;  /* 0x0000002e002e7308 */ /* 0x000fe20000000800 */
[----:B--2---:R-:W-:-:S01]  /*5a90*/  FADD.FTZ R5, R65, R4 ;  /* 0x0000000441057221 */ /* 0x004fc20000010000 */
[----:B------:R-:W-:-:S06]  /*5aa0*/  IMAD.MOV.U32 R36, RZ, RZ, R119 ;  /* 0x000000ffff247224 */ /* 0x000fcc00078e0077 */
[----:B------:R-:W1:Y:S01]  /*5ab0*/  MUFU.EX2 R47, R47 ;  /* 0x0000002f002f7308 */ /* 0x000e620000000800 */
[----:B0-----:R-:W-:-:S07]  /*5ac0*/  FADD.FTZ R4, R102, R3 ;  /* 0x0000000366047221 */ /* 0x001fce0000010000 */
[----:B------:R-:W-:Y:S08]  /*5ad0*/  MUFU.EX2 R103, R103 ;  /* 0x0000006700677308 */ /* 0x000ff00000000800 */
[----:B------:R0:W2:Y:S01]  /*5ae0*/  MUFU.EX2 R2, R67 ;  /* 0x0000004300027308 */ /* 0x0000a20000000800 */
[----:B-1----:R-:W-:Y:S01]  /*5af0*/  F2FP.SATFINITE.E4M3.F32.PACK_AB_MERGE_C R6, R47, R46, RZ ;  /* 0x0000002e2f06723e */ /* 0x002fe200048070ff */
[----:B------:R-:W-:-:S03]  /*5b00*/  FADD.FTZ R46, R46, R5 ;  /* 0x000000052e2e7221 */ /* 0x000fc60000010000 */
[----:B------:R-:W-:Y:S01]  /*5b10*/  F2FP.SATFINITE.E4M3.F32.PACK_AB_MERGE_C R202, R65, R62, R6 ;  /* 0x0000003e41ca723e */ /* 0x000fe20004807006 */
[--C-:B------:R-:W-:Y:S02]  /*5b20*/  IMAD.MOV.U32 R65, RZ, RZ, R119.reuse ;  /* 0x000000ffff417224 */ /* 0x100fe400078e0077 */
[--C-:B------:R-:W-:Y:S02]  /*5b30*/  IMAD.MOV.U32 R62, RZ, RZ, R119.reuse ;  /* 0x000000ffff3e7224 */ /* 0x100fe400078e0077 */
[----:B0-----:R-:W-:Y:S01]  /*5b40*/  IMAD.MOV.U32 R67, RZ, RZ, R119 ;  /* 0x000000ffff437224 */ /* 0x001fe200078e0077 */
[----:B--2---:R-:W-:Y:S01]  /*5b50*/  F2FP.SATFINITE.E4M3.F32.PACK_AB_MERGE_C R3, R2, R103, RZ ;  /* 0x000000670203723e */ /* 0x004fe200048070ff */
[----:B------:R-:W-:-:S03]  /*5b60*/  FADD.FTZ R103, R103, R4 ;  /* 0x0000000467677221 */ /* 0x000fc60000010000 */
[----:B------:R-:W-:Y:S01]  /*5b70*/  F2FP.SATFINITE.E4M3.F32.PACK_AB_MERGE_C R203, R102, R101, R3 ;  /* 0x0000006566cb723e */ /* 0x000fe20004807003 */
[----:B------:R-:W-:-:S01]  /*5b80*/  FADD.FTZ R3, R47, R46 ;  /* 0x0000002e2f037221 */ /* 0x000fc20000010000 */
[----:B------:R-:W-:Y:S01]  /*5b90*/  FADD.FTZ R2, R2, R103 ;  /* 0x0000006702027221 */ /* 0x000fe20000010000 */
[--C-:B------:R-:W-:Y:S02]  /*5ba0*/  IMAD.MOV.U32 R103, RZ, RZ, R119.reuse ;  /* 0x000000ffff677224 */ /* 0x100fe400078e0077 */
        /* <DEDUP_REMOVED lines=57> */
[----:B------:R-:W-:-:S05]  /*5f40*/  ULDC UR55, c[0x0][0x988] ;  /* 0x0002620000377ab9 */ /* 0x000fca0000000800 */
.L_x_2052:
[----:B------:R-:W-:Y:S01]  /*5f50*/  ISETP.NE.AND P3, PT, RZ, UR43, PT ;  /* 0x0000002bff007c0c */ /* 0x000fe2000bf65270 */
[----:B------:R-:W-:-:S04]  /*5f60*/  UISETP.NE.AND UP0, UPT, UR58, 0x1, UPT ;  /* 0x000000013a00788c */ /* 0x000fc8000bf05270 */
[----:B------:R-:W-:-:S04]  /*5f70*/  USEL UR45, URZ, 0x1, UP0 ;  /* 0x000000013f2d7887 */ /* 0x000fc80008000000 */
[----:B------:R-:W-:-:S04]  /*5f80*/  ULOP3.LUT UR45, UR59, UR45, URZ, 0x3c, !UPT ;  /* 0x0000002d3b2d7292 */ /* 0x000fc8000f8e3c3f */
[----:B------:R-:W-:Y:S08]  /*5f90*/  @P3 BRA `(.L_x_2043) ;  /* 0x0000000000383947 */ /* 0x000ff00003800000 */
[----:B------:R-:W-:Y:S05]  /*5fa0*/  @!P0 BRA `(.L_x_2044) ;  /* 0x0000000000048947 */ /* 0x000fea0003800000 */
[----:B------:R-:W-:Y:S01]  /*5fb0*/  BPT.TRAP 0x1 ;  /* 0x000000040000795c */ /* 0x000fe20000300000 */
.L_x_2044:
        /* <DEDUP_REMOVED lines=9> */
.L_x_2045:
[----:B-1----:R-:W-:Y:S05]  /*6050*/  @P2 BRA `(.L_x_2043) ;  /* 0x0000000000082947 */ /* 0x002fea0003800000 */
[----:B------:R-:W1:Y:S02]  /*6060*/  SYNCS.PHASECHK.TRANS64.TRYWAIT P2, [UR6+0x33430], R6 ;  /* 0x03343006ff0075a7 */ /* 0x000e640008040146 */
[----:B-1----:R-:W-:Y:S05]  /*6070*/  @!P2 BRA `(.L_x_2046) ;  /* 0x0000010800fca947 */ /* 0x002fea0003800000 */
.L_x_2043:
        /* <DEDUP_REMOVED lines=189> */
.L_x_2048:
[----:B------:R-:W-:Y:S01]  /*6c50*/  ULEA UR6, UR58, UR41, 0x3 ;  /* 0x000000293a067291 */ /* 0x000fe2000f8e183f */
[----:B------:R-:W-:-:S05]  /*6c60*/  IMAD.U32 R6, RZ, RZ, UR59 ;  /* 0x0000003bff067e24 */ /* 0x000fca000f8e00ff */
[----:B------:R-:W-:-:S04]  /*6c70*/  SHF.L.U32 R6, R6, 0x1f, RZ ;  /* 0x0000001f06067819 */ /* 0x000fc800000006ff */
[----:B------:R0:W1:Y:S01]  /*6c80*/  SYNCS.PHASECHK.TRANS64.TRYWAIT P2, [UR6+0x33450], R6 ;  /* 0x03345006ff0075a7 */ /* 0x0000620008040146 */
[----:B------:R-:W-:Y:S05]  /*6c90*/  @!P0 BRA `(.L_x_2049) ;  /* 0x0000000000048947 */ /* 0x000fea0003800000 */
[----:B------:R-:W-:Y:S01]  /*6ca0*/  BPT.TRAP 0x1 ;  /* 0x000000040000795c */ /* 0x000fe20000300000 */
.L_x_2049:
[----:B-1----:R-:W-:Y:S05]  /*6cb0*/  @P2 BRA `(.L_x_2047) ;  /* 0x0000000000082947 */ /* 0x002fea0003800000 */
[----:B------:R-:W1:Y:S02]  /*6cc0*/  SYNCS.PHASECHK.TRANS64.TRYWAIT P2, [UR6+0x33450], R6 ;  /* 0x03345006ff0075a7 */ /* 0x000e640008040146 */
[----:B-1----:R-:W-:Y:S05]  /*6cd0*/  @!P2 BRA `(.L_x_2050) ;  /* 0x000000fc00fca947 */ /* 0x002fea0003800000 */
.L_x_2047:
[----:B------:R-:W-:Y:S01]  /*6ce0*/  UIADD3 UR6, UR41, 0x200, URZ ;  /* 0x0000020029067890 */ /* 0x000fe2000fffe03f */
[----:B------:R-:W-:Y:S01]  /*6cf0*/  WARPGROUP.ARRIVE ;  /* 0x00000000000079c5 */ /* 0x000fe20000000000 */
[----:B------:R-:W-:Y:S01]  /*6d00*/  UMOV UR7, 0xc0000010 ;  /* 0xc000001000077882 */ /* 0x000fe20000000000 */
[C---:B01----:R-:W-:Y:S01]  /*6d10*/  FMUL.FTZ R6, R0.reuse, R184 ;  /* 0x000000b800067220 */ /* 0x043fe20000410000 */
[----:B------:R-:W-:Y:S01]  /*6d20*/  USHF.R.U32.HI UR6, URZ, 0x4, UR6 ;  /* 0x000000043f067899 */ /* 0x000fe20008011606 */
[C---:B------:R-:W-:Y:S01]  /*6d30*/  FMUL.FTZ R7, R0.reuse, R185 ;  /* 0x000000b900077220 */ /* 0x040fe20000410000 */
[C---:B------:R-:W-:Y:S01]  /*6d40*/  FMUL.FTZ R14, R0.reuse, R192 ;  /* 0x000000c0000e7220 */ /* 0x040fe20000410000 */
[C---:B------:R-:W-:Y:S01]  /*6d50*/  FMUL.FTZ R192, R0.reuse, R160 ;  /* 0x000000a000c07220 */ /* 0x040fe20000410000 */
[----:B------:R-:W-:Y:S01]  /*6d60*/  ULOP3.LUT UR6, UR6, 0x3fff, URZ, 0xc0, !UPT ;  /* 0x00003fff06067892 */ /* 0x000fe2000f8ec03f */
[----:B------:R-:W0:Y:S01]  /*6d70*/  MUFU.TANH R6, R6 ;  /* 0x0000000600067308 */ /* 0x000e220000002400 */
[C---:B------:R-:W-:Y:S01]  /*6d80*/  FMUL.FTZ R10, R0.reuse, R188 ;  /* 0x000000bc000a7220 */ /* 0x040fe20000410000 */
[----:B------:R-:W-:Y:S01]  /*6d90*/  IMAD.MOV.U32 R160, RZ, RZ, -0x2 ;  /* 0xfffffffeffa07424 */ /* 0x000fe200078e00ff */
[----:B------:R-:W-:Y:S01]  /*6da0*/  ULOP3.LUT UR6, UR6, 0x10000, URZ, 0xfc, !UPT ;  /* 0x0001000006067892 */ /* 0x000fe2000f8efc3f */
[C---:B------:R-:W-:Y:S01]  /*6db0*/  FMUL.FTZ R188, R0.reuse, R153 ;  /* 0x0000009900bc7220 */ /* 0x040fe20000410000 */
[C---:B------:R-:W-:Y:S01]  /*6dc0*/  FMUL.FTZ R153, R0.reuse, R155 ;  /* 0x0000009b00997220 */ /* 0x040fe20000410000 */
[C---:B------:R-:W-:Y:S01]  /*6dd0*/  FMUL.FTZ R155, R0.reuse, R159 ;  /* 0x0000009f009b7220 */ /* 0x040fe20000410000 */
[----:B------:R-:W-:Y:S01]  /*6de0*/  UIMAD UR11, UR58, 0x780, UR6 ;  /* 0x000007803a0b78a4 */ /* 0x000fe2000f8e0206 */
[----:B------:R-:W1:Y:S01]  /*6df0*/  MUFU.TANH R7, R7 ;  /* 0x0000000700077308 */ /* 0x000e620000002400 */
        /* <DEDUP_REMOVED lines=8> */
[----:B------:R-:W-:Y:S01]  /*6e80*/  USHF.L.U32 UR6, UR51, 0x7, URZ ;  /* 0x0000000733067899 */ /* 0x000fe2000800063f */
[----:B------:R-:W2:Y:S01]  /*6e90*/  MUFU.TANH R10, R10 ;  /* 0x0000000a000a7308 */ /* 0x000ea20000002400 */
[C---:B------:R-:W-:Y:S01]  /*6ea0*/  FMUL.FTZ R185, R0.reuse, R197 ;  /* 0x000000c500b97220 */ /* 0x040fe20000410000 */
[C---:B------:R-:W-:Y:S01]  /*6eb0*/  FMUL.FTZ R157, R0.reuse, R163 ;  /* 0x000000a3009d7220 */ /* 0x040fe20000410000 */
[----:B------:R-:W-:Y:S01]  /*6ec0*/  UIMAD UR6, UR56, -0xa0, UR6 ;  /* 0xffffff60380678a4 */ /* 0x000fe2000f8e0206 */
[C---:B------:R-:W-:Y:S01]  /*6ed0*/  FMUL.FTZ R163, R0.reuse, R165 ;  /* 0x000000a500a37220 */ /* 0x040fe20000410000 */
[C---:B------:R-:W-:Y:S01]  /*6ee0*/  FMUL.FTZ R13, R0.reuse, R191 ;  /* 0x000000bf000d7220 */ /* 0x040fe20000410000 */
[C---:B------:R-:W-:Y:S01]  /*6ef0*/  FMUL.FTZ R165, R0.reuse, R137 ;  /* 0x0000008900a57220 */ /* 0x040fe20000410000 */
[----:B------:R-:W-:Y:S01]  /*6f00*/  UIADD3 UR6, UR6, 0x1, UR49 ;  /* 0x0000000106067890 */ /* 0x000fe2000fffe031 */
[----:B------:R-:W3:Y:S01]  /*6f10*/  MUFU.TANH R11, R11 ;  /* 0x0000000b000b7308 */ /* 0x000ee20000002400 */
[C---:B------:R-:W-:Y:S01]  /*6f20*/  FMUL.FTZ R191, R0.reuse, R156 ;  /* 0x0000009c00bf7220 */ /* 0x040fe20000410000 */
[C---:B------:R-:W-:Y:S01]  /*6f30*/  FMUL.FTZ R168, R0.reuse, R168 ;  /* 0x000000a800a87220 */ /* 0x040fe20000410000 */
[----:B------:R-:W-:Y:S01]  /*6f40*/  UIADD3 UR6, UR6, -UR50, URZ ;  /* 0x8000003206067290 */ /* 0x000fe2000fffe03f */
[C---:B------:R-:W-:Y:S01]  /*6f50*/  FMUL.FTZ R156, R0.reuse, R162 ;  /* 0x000000a2009c7220 */ /* 0x040fe20000410000 */
[C---:B------:R-:W-:Y:S01]  /*6f60*/  FMUL.FTZ R162, R0.reuse, R164 ;  /* 0x000000a400a27220 */ /* 0x040fe20000410000 */
[C---:B------:R-:W-:Y:S01]  /*6f70*/  FMUL.FTZ R164, R0.reuse, R136 ;  /* 0x0000008800a47220 */ /* 0x040fe20000410000 */
[----:B------:R-:W-:Y:S01]  /*6f80*/  FMUL.FTZ R169, R0, R169 ;  /* 0x000000a900a97220 */ /* 0x000fe20000410000 */
[----:B------:R-:W4:Y:S01]  /*6f90*/  MUFU.TANH R14, R14 ;  /* 0x0000000e000e7308 */ /* 0x000f220000002400 */
[----:B------:R-:W-:-:S02]  /*6fa0*/  IMAD R159, R17, R160, UR6 ;  /* 0x00000006119f7e24 */ /* 0x000fc4000f8e02a0 */
[C---:B------:R-:W-:Y:S01]  /*6fb0*/  FMUL.FTZ R172, R0.reuse, R172 ;  /* 0x000000ac00ac7220 */ /* 0x040fe20000410000 */
[C---:B------:R-:W-:Y:S01]  /*6fc0*/  FMUL.FTZ R173, R0.reuse, R173 ;  /* 0x000000ad00ad7220 */ /* 0x040fe20000410000 */
[----:B------:R-:W-:Y:S01]  /*6fd0*/  FMUL.FTZ R176, R0, R176 ;  /* 0x000000b000b07220 */ /* 0x000fe20000410000 */
[----:B------:R-:W-:Y:S02]  /*6fe0*/  IMAD.IADD R159, R22, 0x1, R159 ;  /* 0x00000001169f7824 */ /* 0x000fe400078e029f */
[C---:B------:R-:W-:Y:S01]  /*6ff0*/  FMUL.FTZ R177, R0.reuse, R177 ;  /* 0x000000b100b17220 */ /* 0x040fe20000410000 */
[C---:B------:R-:W-:Y:S01]  /*7000*/  FMUL.FTZ R180, R0.reuse, R180 ;  /* 0x000000b400b47220 */ /* 0x040fe20000410000 */
[----:B------:R-:W5:Y:S01]  /*7010*/  MUFU.TANH R15, R15 ;  /* 0x0000000f000f7308 */ /* 0x000f620000002400 */
[C---:B------:R-:W-:Y:S01]  /*7020*/  FMUL.FTZ R181, R0.reuse, R181 ;  /* 0x000000b500b57220 */ /* 0x040fe20000410000 */
[C---:B------:R-:W-:Y:S01]  /*7030*/  ISETP.GT.AND P2, PT, R159.reuse, RZ, PT ;  /* 0x000000ff9f00720c */ /* 0x040fe20003f44270 */
[C---:B------:R-:W-:Y:S01]  /*7040*/  FMUL.FTZ R189, R0.reuse, R152 ;  /* 0x0000009800bd7220 */ /* 0x040fe20000410000 */
[C---:B------:R-:W-:Y:S01]  /*7050*/  ISETP.GT.AND P3, PT, R159.reuse, 0x1, PT ;  /* 0x000000019f00780c */ /* 0x040fe20003f64270 */
[----:B------:R-:W-:Y:S01]  /*7060*/  FMUL.FTZ R152, R0, R154 ;  /* 0x0000009a00987220 */ /* 0x000fe20000410000 */
[----:B0-----:R-:W-:Y:S01]  /*7070*/  FSEL R161, R6, -INF , P2 ;  /* 0xff80000006a17808 */ /* 0x001fe20001000000 */
[C---:B------:R-:W-:Y:S01]  /*7080*/  FMUL.FTZ R154, R0.reuse, R158 ;  /* 0x0000009e009a7220 */ /* 0x040fe20000410000 */
[----:B------:R-:W-:Y:S01]  /*7090*/  ISETP.GT.AND P2, PT, R159, 0x8, PT ;  /* 0x000000089f00780c */ /* 0x000fe20003f44270 */
[----:B------:R-:W0:Y:S01]  /*70a0*/  MUFU.TANH R184, R184 ;  /* 0x000000b800b87308 */ /* 0x000e220000002400 */
[----:B-1----:R-:W-:Y:S01]  /*70b0*/  FSEL R7, R7, -INF , P3 ;  /* 0xff80000007077808 */ /* 0x002fe20001800000 */
[C---:B------:R-:W-:Y:S01]  /*70c0*/  FMUL.FTZ R158, R0.reuse, R166 ;  /* 0x000000a6009e7220 */ /* 0x040fe20000410000 */
[----:B------:R-:W-:Y:S01]  /*70d0*/  FMNMX.FTZ R6, R161, R4, !PT ;  /* 0x00000004a1067209 */ /* 0x000fe20007810000 */
[----:B------:R-:W-:Y:S01]  /*70e0*/  FMUL.FTZ R166, R0, R141 ;  /* 0x0000008d00a67220 */ /* 0x000fe20000410000 */
[----:B------:R-:W-:Y:S01]  /*70f0*/  ISETP.GT.AND P3, PT, R159, 0x9, PT ;  /* 0x000000099f00780c */ /* 0x000fe20003f64270 */
[----:B------:R-:W-:Y:S01]  /*7100*/  UIADD3 UR6, UR11, 0x180, URZ ;  /* 0x000001800b067890 */ /* 0x000fe2000fffe03f */
[----:B--2---:R-:W-:Y:S01]  /*7110*/  FSEL R10, R10, -INF , P2 ;  /* 0xff8000000a0a7808 */ /* 0x004fe20001000000 */
[----:B------:R-:W1:Y:S01]  /*7120*/  MUFU.TANH R185, R185 ;  /* 0x000000b900b97308 */ /* 0x000e620000002400 */
[----:B------:R-:W-:Y:S01]  /*7130*/  FMNMX.FTZ R137, R7, R6, !PT ;  /* 0x0000000607897209 */ /* 0x000fe20007810000 */
[C---:B------:R-:W-:Y:S01]  /*7140*/  FMUL.FTZ R6, R0.reuse, R138 ;  /* 0x0000008a00067220 */ /* 0x040fe20000410000 */
[----:B------:R-:W-:Y:S01]  /*7150*/  ISETP.GT.AND P2, PT, R159, 0x10, PT ;  /* 0x000000109f00780c */ /* 0x000fe20003f44270 */
[----:B------:R-:W-:Y:S01]  /*7160*/  FMUL.FTZ R20, R0, R194 ;  /* 0x000000c200147220 */ /* 0x000fe20000410000 */
[----:B---3--:R-:W-:Y:S01]  /*7170*/  FSEL R11, R11, -INF , P3 ;  /* 0xff8000000b0b7808 */ /* 0x008fe20001800000 */
[----:B------:R-:W-:Y:S01]  /*7180*/  UMOV UR7, 0xc0000010 ;  /* 0xc000001000077882 */ /* 0x000fe20000000000 */
[----:B------:R-:W-:Y:S01]  /*7190*/  FMNMX.FTZ R136, R10, R137, !PT ;  /* 0x000000890a887209 */ /* 0x000fe20007810000 */
[----:B------:R-:W2:Y:S01]  /*71a0*/  MUFU.TANH R168, R168 ;  /* 0x000000a800a87308 */ /* 0x000ea20000002400 */
[----:B------:R-:W-:Y:S01]  /*71b0*/  ISETP.GT.AND P3, PT, R159, 0x11, PT ;  /* 0x000000119f00780c */ /* 0x000fe20003f64270 */
[----:B------:R-:W-:Y:S01]  /*71c0*/  FMUL.FTZ R160, R0, R167 ;  /* 0x000000a700a07220 */ /* 0x000fe20000410000 */
[----:B----4-:R-:W-:Y:S01]  /*71d0*/  FSEL R14, R14, -INF , P2 ;  /* 0xff8000000e0e7808 */ /* 0x010fe20001000000 */
[C---:B------:R-:W-:Y:S01]  /*71e0*/  FMUL.FTZ R194, R0.reuse, R145 ;  /* 0x0000009100c27220 */ /* 0x040fe20000410000 */
[----:B------:R-:W-:Y:S01]  /*71f0*/  FMNMX.FTZ R137, R11, R136, !PT ;  /* 0x000000880b897209 */ /* 0x000fe20007810000 */
[C---:B------:R-:W-:Y:S01]  /*7200*/  FMUL.FTZ R167, R0.reuse, R144 ;  /* 0x0000009000a77220 */ /* 0x040fe20000410000 */
[----:B-----5:R-:W-:Y:S01]  /*7210*/  FSEL R136, R15, -INF , P3 ;  /* 0xff8000000f887808 */ /* 0x020fe20001800000 */
[----:B------:R-:W3:Y:S01]  /*7220*/  MUFU.TANH R169, R169 ;  /* 0x000000a900a97308 */ /* 0x000ee20000002400 */
[C---:B------:R-:W-:Y:S01]  /*7230*/  ISETP.GT.AND P2, PT, R159.reuse, 0x18, PT ;  /* 0x000000189f00780c */ /* 0x040fe20003f44270 */
[----:B------:R-:W-:Y:S01]  /*7240*/  FMUL.FTZ R145, R0, R121 ;  /* 0x0000007900917220 */ /* 0x000fe20000410000 */
[----:B------:R-:W-:Y:S01]  /*7250*/  FMNMX.FTZ R15, R14, R137, !PT ;  /* 0x000000890e0f7209 */ /* 0x000fe20007810000 */
[C---:B------:R-:W-:Y:S01]  /*7260*/  FMUL.FTZ R137, R0.reuse, R139 ;  /* 0x0000008b00897220 */ /* 0x040fe20000410000 */
[C---:B------:R-:W-:Y:S01]  /*7270*/  ISETP.GT.AND P3, PT, R159.reuse, 0x19, PT ;  /* 0x000000199f00780c */ /* 0x040fe20003f64270 */
[----:B------:R-:W-:Y:S01]  /*7280*/  FMUL.FTZ R21, R0, R195 ;  /* 0x000000c300157220 */ /* 0x000fe20000410000 */
[----:B0-----:R-:W-:Y:S01]  /*7290*/  FSEL R184, R184, -INF , P2 ;  /* 0xff800000b8b87808 */ /* 0x001fe20001000000 */
[----:B------:R-:W0:Y:S01]  /*72a0*/  MUFU.TANH R172, R172 ;  /* 0x000000ac00ac7308 */ /* 0x000e220000002400 */
[----:B------:R-:W-:Y:S01]  /*72b0*/  FMNMX.FTZ R15, R136, R15, !PT ;  /* 0x0000000f880f7209 */ /* 0x000fe20007810000 */
[C---:B------:R-:W-:Y:S01]  /*72c0*/  FMUL.FTZ R195, R0.reuse, R148 ;  /* 0x0000009400c37220 */ /* 0x040fe20000410000 */
[----:B------:R-:W-:Y:S01]  /*72d0*/  ISETP.GT.AND P2, PT, R159, 0x20, PT ;  /* 0x000000209f00780c */ /* 0x000fe20003f44270 */
[C---:B------:R-:W-:Y:S01]  /*72e0*/  FMUL.FTZ R148, R0.reuse, R124 ;  /* 0x0000007c00947220 */ /* 0x040fe20000410000 */
[----:B-1----:R-:W-:Y:S01]  /*72f0*/  FSEL R185, R185, -INF , P3 ;  /* 0xff800000b9b97808 */ /* 0x002fe20001800000 */
[----:B------:R-:W-:Y:S01]  /*7300*/  FMUL.FTZ R149, R0, R149 ;  /* 0x0000009500957220 */ /* 0x000fe20000410000 */
[----:B------:R-:W-:Y:S01]  /*7310*/  FMNMX.FTZ R138, R184, R15, !PT ;  /* 0x0000000fb88a7209 */ /* 0x000fe20007810000 */
[----:B------:R-:W1:Y:S01]  /*7320*/  MUFU.TANH R173, R173 ;  /* 0x000000ad00ad7308 */ /* 0x000e620000002400 */
[----:B------:R-:W-:Y:S01]  /*7330*/  ISETP.GT.AND P3, PT, R159, 0x21, PT ;  /* 0x000000219f00780c */ /* 0x000fe20003f64270 */
[----:B------:R-:W-:Y:S01]  /*7340*/  FMUL.FTZ R15, R0, R140 ;  /* 0x0000008c000f7220 */ /* 0x000fe20000410000 */
[----:B--2---:R-:W-:Y:S01]  /*7350*/  FSEL R168, R168, -INF , P2 ;  /* 0xff800000a8a87808 */ /* 0x004fe20001000000 */
[C---:B------:R-:W-:Y:S01]  /*7360*/  FMUL.FTZ R8, R0.reuse, R186 ;  /* 0x000000ba00087220 */ /* 0x040fe20000410000 */
[----:B------:R-:W-:Y:S01]  /*7370*/  FMNMX.FTZ R139, R185, R138, !PT ;  /* 0x0000008ab98b7209 */ /* 0x000fe20007810000 */
[----:B------:R-:W-:Y:S01]  /*7380*/  FMUL.FTZ R9, R0, R187 ;  /* 0x000000bb00097220 */ /* 0x000fe20000410000 */
[----:B------:R-:W-:Y:S01]  /*7390*/  ISETP.GT.AND P2, PT, R159, 0x28, PT ;  /* 0x000000289f00780c */ /* 0x000fe20003f44270 */
[----:B------:R-:W2:Y:S01]  /*73a0*/  MUFU.TANH R176, R176 ;  /* 0x000000b000b07308 */ /* 0x000ea20000002400 */
[----:B---3--:R-:W-:Y:S01]  /*73b0*/  FSEL R169, R169, -INF , P3 ;  /* 0xff800000a9a97808 */ /* 0x008fe20001800000 */
[----:B------:R-:W-:Y:S01]  /*73c0*/  UMOV UR10, UR55 ;  /* 0x00000037000a7c82 */ /* 0x000fe20008000000 */
[----:B------:R-:W-:Y:S01]  /*73d0*/  FMNMX.FTZ R138, R168, R139, !PT ;  /* 0x0000008ba88a7209 */ /* 0x000fe20007810000 */
[C---:B------:R-:W-:Y:S01]  /*73e0*/  FMUL.FTZ R186, R0.reuse, R198 ;  /* 0x000000c600ba7220 */ /* 0x040fe20000410000 */
[----:B------:R-:W-:Y:S01]  /*73f0*/  ISETP.GT.AND P3, PT, R159, 0x29, PT ;  /* 0x000000299f00780c */ /* 0x000fe20003f64270 */
        /* <DEDUP_REMOVED lines=16> */
[C---:B------:R-:W-:Y:S01]  /*7500*/  FMUL.FTZ R179, R0.reuse, R179 ;  /* 0x000000b300b37220 */ /* 0x040fe20000410000 */
[----:B------:R-:W-:Y:S01]  /*7510*/  ISETP.GT.AND P2, PT, R159, 0x38, PT ;  /* 0x000000389f00780c */ /* 0x000fe20003f44270 */
[----:B------:R-:W2:Y:S01]  /*7520*/  MUFU.TANH R181, R181 ;  /* 0x000000b500b57308 */ /* 0x000ea20000002400 */
[----:B0-----:R-:W-:Y:S01]  /*7530*/  FSEL R177, R177, -INF , P3 ;  /* 0xff800000b1b17808 */ /* 0x001fe20001800000 */
[----:B------:R-:W-:Y:S01]  /*7540*/  FMUL.FTZ R182, R0, R182 ;  /* 0x000000b600b67220 */ /* 0x000fe20000410000 */
[----:B------:R-:W-:Y:S01]  /*7550*/  FMNMX.FTZ R138, R176, R139, !PT ;  /* 0x0000008bb08a7209 */ /* 0x000fe20007810000 */
[C---:B------:R-:W-:Y:S01]  /*7560*/  FMUL.FTZ R183, R0.reuse, R183 ;  /* 0x000000b700b77220 */ /* 0x040fe20000410000 */
[----:B------:R-:W-:Y:S01]  /*7570*/  ISETP.GT.AND P3, PT, R159, 0x39, PT ;  /* 0x000000399f00780c */ /* 0x000fe20003f64270 */
[----:B------:R-:W-:Y:S01]  /*7580*/  FMUL.FTZ R142, R0, R142 ;  /* 0x0000008e008e7220 */ /* 0x000fe20000410000 */
[----:B------:R-:W-:Y:S01]  /*7590*/  FMNMX.FTZ R139, R177, R138, !PT ;  /* 0x0000008ab18b7209 */ /* 0x000fe20007810000 */
[----:B------:R-:W0:Y:S01]  /*75a0*/  MUFU.TANH R189, R189 ;  /* 0x000000bd00bd7308 */ /* 0x000e220000002400 */
[----:B-1----:R-:W-:Y:S01]  /*75b0*/  FSEL R180, R180, -INF , P2 ;  /* 0xff800000b4b47808 */ /* 0x002fe20001000000 */
[C---:B------:R-:W-:Y:S01]  /*75c0*/  FMUL.FTZ R146, R0.reuse, R146 ;  /* 0x0000009200927220 */ /* 0x040fe20000410000 */
        /* <DEDUP_REMOVED lines=8> */
[----:B------:R-:W-:Y:S01]  /*7650*/  ISETP.GT.AND P3, PT, R159, 0x41, PT ;  /* 0x000000419f00780c */ /* 0x000fe20003f64270 */
[C---:B------:R-:W-:Y:S01]  /*7660*/  FMUL.FTZ R123, R0.reuse, R123 ;  /* 0x0000007b007b7220 */ /* 0x040fe20000410000 */
[----:B------:R-:W-:Y:S01]  /*7670*/  FMNMX.FTZ R138, R181, R138, !PT ;  /* 0x0000008ab58a7209 */ /* 0x000fe20007810000 */
[C---:B------:R-:W-:Y:S01]  /*7680*/  FMUL.FTZ R126, R0.reuse, R126 ;  /* 0x0000007e007e7220 */ /* 0x040fe20000410000 */
[C---:B------:R-:W-:Y:S01]  /*7690*/  FMUL.FTZ R127, R0.reuse, R127 ;  /* 0x0000007f007f7220 */ /* 0x040fe20000410000 */
[----:B------:R-:W2:Y:S01]  /*76a0*/  MUFU.TANH R191, R191 ;  /* 0x000000bf00bf7308 */ /* 0x000ea20000002400 */
[----:B0-----:R-:W-:Y:S01]  /*76b0*/  FSEL R189, R189, -INF , P2 ;  /* 0xff800000bdbd7808 */ /* 0x001fe20001000000 */
[C---:B------:R-:W-:Y:S01]  /*76c0*/  FMUL.FTZ R130, R0.reuse, R130 ;  /* 0x0000008200827220 */ /* 0x040fe20000410000 */
[----:B------:R-:W-:Y:S01]  /*76d0*/  ISETP.GT.AND P2, PT, R159, 0x48, PT ;  /* 0x000000489f00780c */ /* 0x000fe20003f44270 */
[C---:B------:R-:W-:Y:S01]  /*76e0*/  FMUL.FTZ R131, R0.reuse, R131 ;  /* 0x0000008300837220 */ /* 0x040fe20000410000 */
[----:B------:R-:W-:Y:S01]  /*76f0*/  FMNMX.FTZ R139, R189, R138, !PT ;  /* 0x0000008abd8b7209 */ /* 0x000fe20007810000 */
[----:B------:R-:W-:-:S02]  /*7700*/  FMUL.FTZ R135, R0, R135 ;  /* 0x0000008700877220 */ /* 0x000fc40000410000 */
[----:B------:R-:W0:Y:S01]  /*7710*/  MUFU.TANH R190, R190 ;  /* 0x000000be00be7308 */ /* 0x000e220000002400 */
[----:B-1----:R-:W-:Y:S02]  /*7720*/  FSEL R188, R188, -INF , P3 ;  /* 0xff800000bcbc7808 */ /* 0x002fe40001800000 */
[----:B------:R-:W-:Y:S02]  /*7730*/  ISETP.GT.AND P3, PT, R159, 0x49, PT ;  /* 0x000000499f00780c */ /* 0x000fe40003f64270 */
[----:B------:R-:W-:-:S03]  /*7740*/  FMNMX.FTZ R141, R188, R139, !PT ;  /* 0x0000008bbc8d7209 */ /* 0x000fc60007810000 */
[----:B------:R-:W1:Y:S01]  /*7750*/  MUFU.TANH R192, R192 ;  /* 0x000000c000c07308 */ /* 0x000e620000002400 */
[----:B--2---:R-:W-:Y:S02]  /*7760*/  FSEL R138, R191, -INF , P2 ;  /* 0xff800000bf8a7808 */ /* 0x004fe40001000000 */
[----:B------:R-:W-:Y:S02]  /*7770*/  ISETP.GT.AND P2, PT, R159, 0x50, PT ;  /* 0x000000509f00780c */ /* 0x000fe40003f44270 */
[----:B------:R-:W-:-:S03]  /*7780*/  FMNMX.FTZ R140, R138, R141, !PT ;  /* 0x0000008d8a8c7209 */ /* 0x000fc60007810000 */
[----:B------:R-:W2:Y:S01]  /*7790*/  MUFU.TANH R193, R193 ;  /* 0x000000c100c17308 */ /* 0x000ea20000002400 */
[----:B0-----:R-:W-:Y:S01]  /*77a0*/  FSEL R139, R190, -INF , P3 ;  /* 0xff800000be8b7808 */ /* 0x001fe20001800000 */
[----:B------:R-:W-:Y:S01]  /*77b0*/  FMUL.FTZ R190, R0, R120 ;  /* 0x0000007800be7220 */ /* 0x000fe20000410000 */
[----:B------:R-:W-:Y:S02]  /*77c0*/  ISETP.GT.AND P3, PT, R159, 0x51, PT ;  /* 0x000000519f00780c */ /* 0x000fe40003f64270 */
[----:B------:R-:W-:-:S03]  /*77d0*/  FMNMX.FTZ R141, R139, R140, !PT ;  /* 0x0000008c8b8d7209 */ /* 0x000fc60007810000 */
        /* <DEDUP_REMOVED lines=9> */
[----:B0-----:R-:W-:Y:S02]  /*7870*/  FSEL R121, R162, -INF , P2 ;  /* 0xff800000a2797808 */ /* 0x001fe40001000000 */
[----:B------:R-:W-:Y:S02]  /*7880*/  ISETP.GT.AND P2, PT, R159, 0x60, PT ;  /* 0x000000609f00780c */ /* 0x000fe40003f44270 */
[----:B------:R-:W-:-:S03]  /*7890*/  FMNMX.FTZ R144, R121, R144, !PT ;  /* 0x0000009079907209 */ /* 0x000fc60007810000 */
[----:B------:R-:W0:Y:S01]  /*78a0*/  MUFU.TANH R165, R165 ;  /* 0x000000a500a57308 */ /* 0x000e220000002400 */
[----:B-1----:R-:W-:Y:S02]  /*78b0*/  FSEL R141, R163, -INF , P3 ;  /* 0xff800000a38d7808 */ /* 0x002fe40001800000 */
[----:B------:R-:W-:Y:S02]  /*78c0*/  ISETP.GT.AND P3, PT, R159, 0x61, PT ;  /* 0x000000619f00780c */ /* 0x000fe40003f64270 */
[----:B------:R-:W-:-:S03]  /*78d0*/  FMNMX.FTZ R191, R141, R144, !PT ;  /* 0x000000908dbf7209 */ /* 0x000fc60007810000 */
[----:B------:R-:W1:Y:S01]  /*78e0*/  MUFU.TANH R15, R15 ;  /* 0x0000000f000f7308 */ /* 0x000e620000002400 */
[----:B--2---:R-:W-:Y:S01]  /*78f0*/  FSEL R124, R164, -INF , P2 ;  /* 0xff800000a47c7808 */ /* 0x004fe20001000000 */
[----:B------:R-:W-:Y:S01]  /*7900*/  FMUL.FTZ R164, R0, R125 ;  /* 0x0000007d00a47220 */ /* 0x000fe20000410000 */
[----:B------:R-:W-:Y:S02]  /*7910*/  ISETP.GT.AND P2, PT, R159, 0x68, PT ;  /* 0x000000689f00780c */ /* 0x000fe40003f44270 */
[----:B------:R-:W-:-:S03]  /*7920*/  FMNMX.FTZ R191, R124, R191, !PT ;  /* 0x000000bf7cbf7209 */ /* 0x000fc60007810000 */
[----:B------:R-:W-:Y:S01]  /*7930*/  MUFU.TANH R166, R166 ;  /* 0x000000a600a67308 */ /* 0x000fe20000002400 */
[----:B0-----:R-:W-:Y:S01]  /*7940*/  FSEL R144, R165, -INF , P3 ;  /* 0xff800000a5907808 */ /* 0x001fe20001800000 */
[----:B------:R-:W-:Y:S02]  /*7950*/  WARPGROUP.DEPBAR.LE gsb0, 0x0 ;  /* 0x00008000000079c5 */ /* 0x000fe40000010000 */
[----:B------:R-:W-:Y:S01]  /*7960*/  WARPGROUP.ARRIVE ;  /* 0x00000000000079c5 */ /* 0x000fe20000000000 */
[----:B------:R-:W-:-:S03]  /*7970*/  ISETP.GT.AND P3, PT, R159, 0x69, PT ;  /* 0x000000699f00780c */ /* 0x000fc60003f64270 */
[----:B------:R-:W0:Y:S01]  /*7980*/  MUFU.TANH R167, R167 ;  /* 0x000000a700a77308 */ /* 0x000e220000002400 */
[----:B-1----:R-:W-:Y:S01]  /*7990*/  FSEL R125, R15, -INF , P2 ;  /* 0xff8000000f7d7808 */ /* 0x002fe20001000000 */
[----:B------:R-:W-:Y:S01]  /*79a0*/  FMUL.FTZ R15, R0, R128 ;  /* 0x00000080000f7220 */ /* 0x000fe20000410000 */
[----:B------:R-:W-:Y:S01]  /*79b0*/  QGMMA.64x192x32.F32.E4M3.E4M3 R24, R212, gdesc[UR4], R24, gsb0 ;  /* 0x02e00004d4187df3 */ /* 0x000fe20008000818 */
[----:B------:R-:W-:Y:S01]  /*79c0*/  FMNMX.FTZ R192, R144, R191, !PT ;  /* 0x000000bf90c07209 */ /* 0x000fe20007810000 */
[----:B------:R-:W-:Y:S01]  /*79d0*/  UIADD3 UR6, UR11, 0x300, URZ ;  /* 0x000003000b067890 */ /* 0x000fe2000fffe03f */
[----:B------:R-:W-:Y:S01]  /*79e0*/  ISETP.GT.AND P2, PT, R159, 0x70, PT ;  /* 0x000000709f00780c */ /* 0x000fe20003f44270 */
[----:B------:R-:W-:Y:S01]  /*79f0*/  UMOV UR7, 0xc0000010 ;  /* 0xc000001000077882 */ /* 0x000fe20000000000 */
[----:B------:R-:W-:Y:S01]  /*7a00*/  MUFU.TANH R194, R194 ;  /* 0x000000c200c27308 */ /* 0x000fe20000002400 */
[----:B------:R-:W-:-:S07]  /*7a10*/  FMNMX.FTZ R192, R125, R192, !PT ;  /* 0x000000c07dc07209 */ /* 0x000fce0007810000 */
[----:B------:R-:W1:Y:S01]  /*7a20*/  MUFU.TANH R195, R195 ;  /* 0x000000c300c37308 */ /* 0x000e620000002400 */
[----:B0-----:R-:W-:Y:S02]  /*7a30*/  FSEL R128, R167, -INF , P2 ;  /* 0xff800000a7807808 */ /* 0x001fe40001000000 */
[----:B------:R-:W-:-:S05]  /*7a40*/  ISETP.GT.AND P2, PT, R159, 0x78, PT ;  /* 0x000000789f00780c */ /* 0x000fca0003f44270 */
[----:B------:R-:W0:Y:S08]  /*7a50*/  MUFU.TANH R149, R149 ;  /* 0x0000009500957308 */ /* 0x000e300000002400 */
[----:B------:R2:W-:Y:S08]  /*7a60*/  MUFU.TANH R162, R145 ;  /* 0x0000009100a27308 */ /* 0x0005f00000002400 */
[----:B------:R-:W3:Y:S01]  /*7a70*/  MUFU.TANH R190, R190 ;  /* 0x000000be00be7308 */ /* 0x000ee20000002400 */
[----:B--2---:R-:W-:-:S02]  /*7a80*/  FSEL R145, R166, -INF , P3 ;  /* 0xff800000a6917808 */ /* 0x004fc40001800000 */
[----:B------:R-:W-:Y:S02]  /*7a90*/  ISETP.GT.AND P3, PT, R159, 0x71, PT ;  /* 0x000000719f00780c */ /* 0x000fe40003f64270 */
[----:B------:R-:W-:-:S03]  /*7aa0*/  FMNMX.FTZ R165, R145, R192, !PT ;  /* 0x000000c091a57209 */ /* 0x000fc60007810000 */
[----:B------:R2:W4:Y:S01]  /*7ab0*/  MUFU.TANH R163, R148 ;  /* 0x0000009400a37308 */ /* 0x0005220000002400 */
[----:B------:R-:W-:Y:S01]  /*7ac0*/  FMNMX.FTZ R167, R128, R165, !PT ;  /* 0x000000a580a77209 */ /* 0x000fe20007810000 */
[----:B------:R-:W-:Y:S01]  /*7ad0*/  FMUL.FTZ R165, R0, R129 ;  /* 0x0000008100a57220 */ /* 0x000fe20000410000 */
[----:B-1----:R-:W-:Y:S02]  /*7ae0*/  FSEL R129, R195, -INF , P2 ;  /* 0xff800000c3817808 */ /* 0x002fe40001000000 */
[----:B------:R-:W-:-:S03]  /*7af0*/  ISETP.GT.AND P2, PT, R159, 0x80, PT ;  /* 0x000000809f00780c */ /* 0x000fc60003f44270 */
[----:B------:R-:W1:Y:S01]  /*7b00*/  MUFU.TANH R164, R164 ;  /* 0x000000a400a47308 */ /* 0x000e620000002400 */
[----:B--2---:R-:W-:Y:S02]  /*7b10*/  FSEL R148, R194, -INF , P3 ;  /* 0xff800000c2947808 */ /* 0x004fe40001800000 */
[----:B------:R-:W-:Y:S02]  /*7b20*/  ISETP.GT.AND P3, PT, R159, 0x79, PT ;  /* 0x000000799f00780c */ /* 0x000fe40003f64270 */
[----:B------:R-:W-:Y:S02]  /*7b30*/  FMNMX.FTZ R166, R148, R167, !PT ;  /* 0x000000a794a67209 */ /* 0x000fe40007810000 */
[----:B0-----:R-:W-:Y:S01]  /*7b40*/  FSEL R149, R149, -INF , P3 ;  /* 0xff80000095957808 */ /* 0x001fe20001800000 */
[----:B------:R-:W0:Y:S01]  /*7b50*/  MUFU.TANH R15, R15 ;  /* 0x0000000f000f7308 */ /* 0x000e220000002400 */
[----:B------:R-:W-:Y:S01]  /*7b60*/  FMNMX.FTZ R192, R129, R166, !PT ;  /* 0x000000a681c07209 */ /* 0x000fe20007810000 */
[----:B------:R-:W-:Y:S01]  /*7b70*/  FMUL.FTZ R166, R0, R132 ;  /* 0x0000008400a67220 */ /* 0x000fe20000410000 */
[----:B------:R-:W-:-:S02]  /*7b80*/  ISETP.GT.AND P3, PT, R159, 0x81, PT ;  /* 0x000000819f00780c */ /* 0x000fc40003f64270 */
[----:B---3--:R-:W-:Y:S02]  /*7b90*/  FSEL R132, R190, -INF , P2 ;  /* 0xff800000be847808 */ /* 0x008fe40001000000 */
[----:B------:R-:W-:Y:S01]  /*7ba0*/  FMNMX.FTZ R167, R149, R192, !PT ;  /* 0x000000c095a77209 */ /* 0x000fe20007810000 */
[----:B------:R-:W2:Y:S01]  /*7bb0*/  MUFU.TANH R165, R165 ;  /* 0x000000a500a57308 */ /* 0x000ea20000002400 */
[C---:B------:R-:W-:Y:S02]  /*7bc0*/  ISETP.GT.AND P2, PT, R159.reuse, 0x88, PT ;  /* 0x000000889f00780c */ /* 0x040fe40003f44270 */
[----:B------:R-:W-:Y:S02]  /*7bd0*/  FSEL R162, R162, -INF , P3 ;  /* 0xff800000a2a27808 */ /* 0x000fe40001800000 */
[----:B------:R-:W-:Y:S01]  /*7be0*/  FMNMX.FTZ R191, R132, R167, !PT ;  /* 0x000000a784bf7209 */ /* 0x000fe20007810000 */
[----:B------:R-:W-:Y:S01]  /*7bf0*/  FMUL.FTZ R167, R0, R133 ;  /* 0x0000008500a77220 */ /* 0x000fe20000410000 */
[----:B------:R-:W-:Y:S01]  /*7c00*/  ISETP.GT.AND P3, PT, R159, 0x89, PT ;  /* 0x000000899f00780c */ /* 0x000fe20003f64270 */
[----:B------:R-:W3:Y:S01]  /*7c10*/  MUFU.TANH R166, R166 ;  /* 0x000000a600a67308 */ /* 0x000ee20000002400 */
[----:B----4-:R-:W-:-:S02]  /*7c20*/  FSEL R133, R163, -INF , P2 ;  /* 0xff800000a3857808 */ /* 0x010fc40001000000 */
[----:B------:R-:W-:Y:S02]  /*7c30*/  FMNMX.FTZ R192, R162, R191, !PT ;  /* 0x000000bfa2c07209 */ /* 0x000fe40007810000 */
[----:B------:R-:W-:Y:S02]  /*7c40*/  ISETP.GT.AND P2, PT, R159, 0x90, PT ;  /* 0x000000909f00780c */ /* 0x000fe40003f44270 */
[----:B-1----:R-:W-:Y:S01]  /*7c50*/  FSEL R163, R164, -INF , P3 ;  /* 0xff800000a4a37808 */ /* 0x002fe20001800000 */
[----:B------:R1:W4:Y:S01]  /*7c60*/  MUFU.TANH R190, R167 ;  /* 0x000000a700be7308 */ /* 0x0003220000002400 */
[----:B------:R-:W-:Y:S02]  /*7c70*/  FMNMX.FTZ R192, R133, R192, !PT ;  /* 0x000000c085c07209 */ /* 0x000fe40007810000 */
[----:B0-----:R-:W-:Y:S02]  /*7c80*/  FSEL R164, R15, -INF , P2 ;  /* 0xff8000000fa47808 */ /* 0x001fe40001000000 */
[----:B------:R-:W-:-:S02]  /*7c90*/  ISETP.GT.AND P3, PT, R159, 0x91, PT ;  /* 0x000000919f00780c */ /* 0x000fc40003f64270 */
[----:B------:R-:W-:Y:S01]  /*7ca0*/  FMNMX.FTZ R15, R163, R192, !PT ;  /* 0x000000c0a30f7209 */ /* 0x000fe20007810000 */
[----:B------:R-:W0:Y:S01]  /*7cb0*/  MUFU.TANH R8, R8 ;  /* 0x0000000800087308 */ /* 0x000e220000002400 */
[----:B------:R-:W-:Y:S01]  /*7cc0*/  ISETP.GT.AND P2, PT, R159, 0x98, PT ;  /* 0x000000989f00780c */ /* 0x000fe20003f44270 */
[----:B-1----:R-:W-:Y:S01]  /*7cd0*/  FMUL.FTZ R167, R0, R143 ;  /* 0x0000008f00a77220 */ /* 0x002fe20000410000 */
[----:B--2---:R-:W-:Y:S02]  /*7ce0*/  FSEL R165, R165, -INF , P3 ;  /* 0xff800000a5a57808 */ /* 0x004fe40001800000 */
[----:B------:R-:W-:Y:S02]  /*7cf0*/  FMNMX.FTZ R192, R164, R15, !PT ;  /* 0x0000000fa4c07209 */ /* 0x000fe40007810000 */
[C---:B------:R-:W-:Y:S01]  /*7d00*/  ISETP.GT.AND P3, PT, R159.reuse, 0x99, PT ;  /* 0x000000999f00780c */ /* 0x040fe20003f64270 */
[----:B------:R-:W-:Y:S01]  /*7d10*/  MUFU.TANH R9, R9 ;  /* 0x0000000900097308 */ /* 0x000fe20000002400 */
[----:B---3--:R-:W-:Y:S01]  /*7d20*/  FSEL R166, R166, -INF , P2 ;  /* 0xff800000a6a67808 */ /* 0x008fe20001000000 */
[----:B------:R-:W-:Y:S01]  /*7d30*/  VIADD R159, R159, 0x8 ;  /* 0x000000089f9f7836 */ /* 0x000fe20000000000 */
[----:B------:R-:W-:-:S02]  /*7d40*/  FMNMX.FTZ R15, R165, R192, !PT ;  /* 0x000000c0a50f7209 */ /* 0x000fc40007810000 */
[----:B----4-:R-:W-:Y:S02]  /*7d50*/  FSEL R143, R190, -INF , P3 ;  /* 0xff800000be8f7808 */ /* 0x010fe40001800000 */
[----:B------:R-:W-:Y:S01]  /*7d60*/  FMNMX.FTZ R190, R166, R15, !PT ;  /* 0x0000000fa6be7209 */ /* 0x000fe20007810000 */
[----:B------:R-:W1:Y:S01]  /*7d70*/  MUFU.TANH R12, R12 ;  /* 0x0000000c000c7308 */ /* 0x000e620000002400 */
[----:B------:R-:W-:Y:S02]  /*7d80*/  ISETP.GT.AND P3, PT, R159, RZ, PT ;  /* 0x000000ff9f00720c */ /* 0x000fe40003f64270 */
[----:B------:R-:W-:Y:S02]  /*7d90*/  FMNMX.FTZ R190, R143, R190, !PT ;  /* 0x000000be8fbe7209 */ /* 0x000fe40007810000 */
[C---:B------:R-:W-:Y:S02]  /*7da0*/  ISETP.GT.AND P4, PT, R159.reuse, 0x1, PT ;  /* 0x000000019f00780c */ /* 0x040fe40003f84270 */
[----:B0-----:R-:W-:Y:S01]  /*7db0*/  FSEL R8, R8, -INF , P3 ;  /* 0xff80000008087808 */ /* 0x001fe20001800000 */
[----:B------:R-:W0:Y:S01]  /*7dc0*/  SHFL.BFLY PT, R15, R190, 0x2, 0x1f ;  /* 0x0c401f00be0f7f89 */ /* 0x000e2200000e0000 */
[----:B------:R-:W-:Y:S01]  /*7dd0*/  MUFU.TANH R13, R13 ;  /* 0x0000000d000d7308 */ /* 0x000fe20000002400 */
[----:B------:R-:W-:-:S07]  /*7de0*/  ISETP.GT.AND P3, PT, R159, 0x8, PT ;  /* 0x000000089f00780c */ /* 0x000fce0003f64270 */
[----:B------:R-:W2:Y:S01]  /*7df0*/  MUFU.TANH R20, R20 ;  /* 0x0000001400147308 */ /* 0x000ea20000002400 */
[----:B-1----:R-:W-:Y:S02]  /*7e00*/  FSEL R12, R12, -INF , P3 ;  /* 0xff8000000c0c7808 */ /* 0x002fe40001800000 */
[----:B------:R-:W-:-:S05]  /*7e10*/  ISETP.GT.AND P3, PT, R159, 0x10, PT ;  /* 0x000000109f00780c */ /* 0x000fca0003f64270 */
[----:B------:R-:W-:Y:S01]  /*7e20*/  MUFU.TANH R21, R21 ;  /* 0x0000001500157308 */ /* 0x000fe20000002400 */
[----:B0-----:R-:W-:-:S07]  /*7e30*/  FMNMX.FTZ R191, R190, R15, !PT ;  /* 0x0000000fbebf7209 */ /* 0x001fce0007810000 */
[----:B------:R-:W0:Y:S01]  /*7e40*/  MUFU.TANH R186, R186 ;  /* 0x000000ba00ba7308 */ /* 0x000e220000002400 */
[----:B--2---:R-:W-:Y:S02]  /*7e50*/  FSEL R20, R20, -INF , P3 ;  /* 0xff80000014147808 */ /* 0x004fe40001800000 */
[----:B------:R-:W-:Y:S01]  /*7e60*/  ISETP.GT.AND P3, PT, R159, 0x18, PT ;  /* 0x000000189f00780c */ /* 0x000fe20003f64270 */
[----:B------:R-:W1:Y:S04]  /*7e70*/  SHFL.BFLY PT, R190, R191, 0x1, 0x1f ;  /* 0x0c201f00bfbe7f89 */ /* 0x000e6800000e0000 */
[----:B------:R-:W-:Y:S08]  /*7e80*/  MUFU.TANH R187, R187 ;  /* 0x000000bb00bb7308 */ /* 0x000ff00000002400 */
[----:B------:R-:W2:Y:S01]  /*7e90*/  MUFU.TANH R170, R170 ;  /* 0x000000aa00aa7308 */ /* 0x000ea20000002400 */
[----:B0-----:R-:W-:-:S02]  /*7ea0*/  FSEL R186, R186, -INF , P3 ;  /* 0xff800000baba7808 */ /* 0x001fc40001800000 */
[----:B------:R-:W-:-:S05]  /*7eb0*/  ISETP.GT.AND P3, PT, R159, 0x20, PT ;  /* 0x000000209f00780c */ /* 0x000fca0003f64270 */
[----:B------:R-:W0:Y:S01]  /*7ec0*/  MUFU.TANH R171, R171 ;  /* 0x000000ab00ab7308 */ /* 0x000e220000002400 */
[----:B-1----:R-:W-:Y:S01]  /*7ed0*/  FMNMX.FTZ R15, R191, R190, !PT ;  /* 0x000000bebf0f7209 */ /* 0x002fe20007810000 */
[----:B------:R-:W-:Y:S01]  /*7ee0*/  FMUL.FTZ R190, R0, R134 ;  /* 0x0000008600be7220 */ /* 0x000fe20000410000 */
[----:B------:R-:W-:Y:S02]  /*7ef0*/  IMAD.U32 R134, RZ, RZ, UR10 ;  /* 0x0000000aff867e24 */ /* 0x000fe4000f8e00ff */
[----:B------:R-:W-:-:S03]  /*7f00*/  FSETP.NEU.FTZ.AND P2, PT, R15, -INF , PT ;  /* 0xff8000000f00780b */ /* 0x000fc60003f5d000 */
[----:B------:R-:W1:Y:S01]  /*7f10*/  MUFU.TANH R174, R174 ;  /* 0x000000ae00ae7308 */ /* 0x000e620000002400 */
[----:B------:R-:W-:-:S01]  /*7f20*/  FFMA.FTZ R134, R15, R134, -8 ;  /* 0xc10000000f867423 */ /* 0x000fc20000010086 */
[----:B--2---:R-:W-:Y:S02]  /*7f30*/  FSEL R170, R170, -INF , P3 ;  /* 0xff800000aaaa7808 */ /* 0x004fe40001800000 */
[----:B------:R-:W-:Y:S02]  /*7f40*/  ISETP.GT.AND P3, PT, R159, 0x28, PT ;  /* 0x000000289f00780c */ /* 0x000fe40003f64270 */
[----:B------:R-:W-:Y:S02]  /*7f50*/  FSEL R134, R134, RZ, P2 ;  /* 0x000000ff86867208 */ /* 0x000fe40001000000 */
[----:B------:R-:W2:Y:S03]  /*7f60*/  MUFU.TANH R175, R175 ;  /* 0x000000af00af7308 */ /* 0x000ea60000002400 */
[----:B------:R-:W-:-:S01]  /*7f70*/  FFMA.FTZ R192, R161, UR10, -R134 ;  /* 0x0000000aa1c07c23 */ /* 0x000fc20008010886 */
[--C-:B------:R-:W-:Y:S01]  /*7f80*/  FFMA.FTZ R161, R136, UR10, -R134.reuse ;  /* 0x0000000a88a17c23 */ /* 0x100fe20008010886 */
[----:B------:R-:W-:-:S01]  /*7f90*/  FFMA.FTZ R136, R184, UR10, -R134 ;  /* 0x0000000ab8887c23 */ /* 0x000fc20008010886 */
[--C-:B------:R-:W-:Y:S01]  /*7fa0*/  FFMA.FTZ R191, R185, UR10, -R134.reuse ;  /* 0x0000000ab9bf7c23 */ /* 0x100fe20008010886 */
[----:B------:R-:W-:Y:S01]  /*7fb0*/  FSEL R184, R9, -INF , P4 ;  /* 0xff80000009b87808 */ /* 0x000fe20002000000 */
[--C-:B------:R-:W-:Y:S01]  /*7fc0*/  FFMA.FTZ R193, R168, UR10, -R134.reuse ;  /* 0x0000000aa8c17c23 */ /* 0x100fe20008010886 */
[----:B------:R-:W-:Y:S01]  /*7fd0*/  FMNMX.FTZ R185, R8, R5, !PT ;  /* 0x0000000508b97209 */ /* 0x000fe20007810000 */
[--C-:B------:R-:W-:Y:S01]  /*7fe0*/  FFMA.FTZ R194, R169, UR10, -R134.reuse ;  /* 0x0000000aa9c27c23 */ /* 0x100fe20008010886 */
[----:B------:R-:W-:Y:S01]  /*7ff0*/  ISETP.GT.AND P4, PT, R159, 0x9, PT ;  /* 0x000000099f00780c */ /* 0x000fe20003f84270 */
[--C-:B------:R-:W-:Y:S01]  /*8000*/  FFMA.FTZ R169, R172, UR10, -R134.reuse ;  /* 0x0000000aaca97c23 */ /* 0x100fe20008010886 */
[----:B------:R-:W-:Y:S01]  /*8010*/  FMNMX.FTZ R185, R184, R185, !PT ;  /* 0x000000b9b8b97209 */ /* 0x000fe20007810000 */
[----:B------:R3:W-:Y:S01]  /*8020*/  MUFU.EX2 R9, R191 ;  /* 0x000000bf00097308 */ /* 0x0007e20000000800 */
[----:B------:R-:W-:Y:S01]  /*8030*/  FSEL R168, R13, -INF , P4 ;  /* 0xff8000000da87808 */ /* 0x000fe20002000000 */
[--C-:B------:R-:W-:Y:S01]  /*8040*/  FFMA.FTZ R189, R189, UR10, -R134.reuse ;  /* 0x0000000abdbd7c23 */ /* 0x100fe20008010886 */
[----:B------:R-:W-:Y:S01]  /*8050*/  FMNMX.FTZ R185, R12, R185, !PT ;  /* 0x000000b90cb97209 */ /* 0x000fe20007810000 */
[--C-:B------:R-:W-:Y:S01]  /*8060*/  FFMA.FTZ R144, R144, UR10, -R134.reuse ;  /* 0x0000000a90907c23 */ /* 0x100fe20008010886 */
[----:B------:R-:W-:Y:S01]  /*8070*/  ISETP.GT.AND P4, PT, R159, 0x11, PT ;  /* 0x000000119f00780c */ /* 0x000fe20003f84270 */
[----:B------:R-:W-:Y:S01]  /*8080*/  FFMA.FTZ R7, R7, UR10, -R134 ;  /* 0x0000000a07077c23 */ /* 0x000fe20008010886 */
[----:B------:R-:W-:Y:S01]  /*8090*/  FMNMX.FTZ R185, R168, R185, !PT ;  /* 0x000000b9a8b97209 */ /* 0x000fe20007810000 */
[----:B------:R-:W4:Y:S01]  /*80a0*/  MUFU.TANH R178, R178 ;  /* 0x000000b200b27308 */ /* 0x000f220000002400 */
[----:B------:R-:W-:-:S02]  /*80b0*/  WARPGROUP.DEPBAR.LE gsb0, 0x0 ;  /* 0x00008000000079c5 */ /* 0x000fc40000010000 */
[----:B------:R-:W-:Y:S01]  /*80c0*/  WARPGROUP.ARRIVE ;  /* 0x00000000000079c5 */ /* 0x000fe20000000000 */
[----:B------:R-:W-:Y:S01]  /*80d0*/  FSEL R21, R21, -INF , P4 ;  /* 0xff80000015157808 */ /* 0x000fe20002000000 */
[--C-:B---3--:R-:W-:Y:S01]  /*80e0*/  FFMA.FTZ R191, R173, UR10, -R134.reuse ;  /* 0x0000000aadbf7c23 */ /* 0x108fe20008010886 */
[----:B------:R-:W-:Y:S01]  /*80f0*/  FMNMX.FTZ R196, R20, R185, !PT ;  /* 0x000000b914c47209 */ /* 0x000fe20007810000 */
[--C-:B------:R-:W-:Y:S01]  /*8100*/  FFMA.FTZ R10, R10, UR10, -R134.reuse ;  /* 0x0000000a0a0a7c23 */ /* 0x100fe20008010886 */
[----:B------:R-:W-:Y:S01]  /*8110*/  ISETP.GT.AND P4, PT, R159, 0x19, PT ;  /* 0x000000199f00780c */ /* 0x000fe20003f84270 */
[----:B------:R-:W-:Y:S01]  /*8120*/  QGMMA.64x192x32.F32.E4M3.E4M3 R24, R208, gdesc[UR4], R24, gsb0 ;  /* 0x02e00004d0187df3 */ /* 0x000fe20008000818 */
[----:B------:R-:W-:Y:S01]  /*8130*/  FMNMX.FTZ R185, R21, R196, !PT ;  /* 0x000000c415b97209 */ /* 0x000fe20007810000 */
[----:B------:R-:W3:Y:S01]  /*8140*/  MUFU.TANH R179, R179 ;  /* 0x000000b300b37308 */ /* 0x000ee20000002400 */
[----:B------:R-:W-:Y:S01]  /*8150*/  FSEL R187, R187, -INF , P4 ;  /* 0xff800000bbbb7808 */ /* 0x000fe20002000000 */
[----:B------:R-:W-:Y:S01]  /*8160*/  UIADD3 UR6, UR11, 0x480, URZ ;  /* 0x000004800b067890 */ /* 0x000fe2000fffe03f */
[----:B------:R-:W-:Y:S01]  /*8170*/  FMNMX.FTZ R172, R186, R185, !PT ;  /* 0x000000b9baac7209 */ /* 0x000fe20007810000 */
[----:B------:R-:W-:Y:S01]  /*8180*/  UMOV UR7, 0xc0000010 ;  /* 0xc000001000077882 */ /* 0x000fe20000000000 */
[----:B------:R-:W-:Y:S01]  /*8190*/  ISETP.GT.AND P4, PT, R159, 0x21, PT ;  /* 0x000000219f00780c */ /* 0x000fe20003f84270 */
[--C-:B------:R-:W-:Y:S01]  /*81a0*/  FFMA.FTZ R11, R11, UR10, -R134.reuse ;  /* 0x0000000a0b0b7c23 */ /* 0x100fe20008010886 */
[----:B------:R-:W-:Y:S01]  /*81b0*/  FMNMX.FTZ R173, R187, R172, !PT ;  /* 0x000000acbbad7209 */ /* 0x000fe20007810000 */
[----:B------:R-:W5:Y:S01]  /*81c0*/  MUFU.TANH R182, R182 ;  /* 0x000000b600b67308 */ /* 0x000f620000002400 */
[----:B0-----:R-:W-:Y:S01]  /*81d0*/  FSEL R171, R171, -INF , P4 ;  /* 0xff800000abab7808 */ /* 0x001fe20002000000 */
[--C-:B------:R-:W-:Y:S01]  /*81e0*/  FFMA.FTZ R14, R14, UR10, -R134.reuse ;  /* 0x0000000a0e0e7c23 */ /* 0x100fe20008010886 */
[----:B------:R-:W-:Y:S01]  /*81f0*/  FMNMX.FTZ R196, R170, R173, !PT ;  /* 0x000000adaac47209 */ /* 0x000fe20007810000 */
[--C-:B------:R-:W-:Y:S01]  /*8200*/  FFMA.FTZ R173, R176, UR10, -R134.reuse ;  /* 0x0000000ab0ad7c23 */ /* 0x100fe20008010886 */
[----:B------:R-:W-:Y:S01]  /*8210*/  ISETP.GT.AND P4, PT, R159, 0x29, PT ;  /* 0x000000299f00780c */ /* 0x000fe20003f84270 */
[--C-:B------:R-:W-:Y:S01]  /*8220*/  FFMA.FTZ R188, R188, UR10, -R134.reuse ;  /* 0x0000000abcbc7c23 */ /* 0x100fe20008010886 */
[----:B-1----:R-:W-:Y:S01]  /*8230*/  FSEL R174, R174, -INF , P3 ;  /* 0xff800000aeae7808 */ /* 0x002fe20001800000 */
[----:B------:R-:W0:Y:S01]  /*8240*/  MUFU.TANH R183, R183 ;  /* 0x000000b700b77308 */ /* 0x000e220000002400 */
[----:B------:R-:W-:Y:S01]  /*8250*/  FMNMX.FTZ R185, R171, R196, !PT ;  /* 0x000000c4abb97209 */ /* 0x000fe20007810000 */
[--C-:B------:R-:W-:Y:S01]  /*8260*/  FFMA.FTZ R138, R138, UR10, -R134.reuse ;  /* 0x0000000a8a8a7c23 */ /* 0x100fe20008010886 */
[----:B------:R-:W-:Y:S01]  /*8270*/  ISETP.GT.AND P3, PT, R159, 0x30, PT ;  /* 0x000000309f00780c */ /* 0x000fe20003f64270 */
[--C-:B------:R-:W-:Y:S01]  /*8280*/  FFMA.FTZ R140, R140, UR10, -R134.reuse ;  /* 0x0000000a8c8c7c23 */ /* 0x100fe20008010886 */
[----:B--2---:R-:W-:Y:S01]  /*8290*/  FSEL R175, R175, -INF , P4 ;  /* 0xff800000afaf7808 */ /* 0x004fe20002000000 */
[--C-:B------:R-:W-:Y:S01]  /*82a0*/  FFMA.FTZ R121, R121, UR10, -R134.reuse ;  /* 0x0000000a79797c23 */ /* 0x100fe20008010886 */
[----:B------:R-:W-:Y:S01]  /*82b0*/  FMNMX.FTZ R176, R174, R185, !PT ;  /* 0x000000b9aeb07209 */ /* 0x000fe20007810000 */
[----:B------:R1:W-:Y:S01]  /*82c0*/  MUFU.EX2 R172, R191 ;  /* 0x000000bf00ac7308 */ /* 0x0003e20000000800 */
[----:B------:R-:W-:Y:S01]  /*82d0*/  ISETP.GT.AND P4, PT, R159, 0x31, PT ;  /* 0x000000319f00780c */ /* 0x000fe20003f84270 */
[--C-:B------:R-:W-:Y:S01]  /*82e0*/  FFMA.FTZ R124, R124, UR10, -R134.reuse ;  /* 0x0000000a7c7c7c23 */ /* 0x100fe20008010886 */
[----:B----4-:R-:W-:Y:S01]  /*82f0*/  FSEL R178, R178, -INF , P3 ;  /* 0xff800000b2b27808 */ /* 0x010fe20001800000 */
[--C-:B------:R-:W-:Y:S01]  /*8300*/  FFMA.FTZ R125, R125, UR10, -R134.reuse ;  /* 0x0000000a7d7d7c23 */ /* 0x100fe20008010886 */
[----:B------:R-:W-:Y:S01]  /*8310*/  ISETP.GT.AND P3, PT, R159, 0x38, PT ;  /* 0x000000389f00780c */ /* 0x000fe20003f64270 */
[--C-:B------:R-:W-:Y:S01]  /*8320*/  FFMA.FTZ R128, R128, UR10, -R134.reuse ;  /* 0x0000000a80807c23 */ /* 0x100fe20008010886 */
[----:B---3--:R-:W-:Y:S01]  /*8330*/  FSEL R179, R179, -INF , P4 ;  /* 0xff800000b3b37808 */ /* 0x008fe20002000000 */
[----:B------:R-:W2:Y:S01]  /*8340*/  MUFU.TANH R152, R152 ;  /* 0x0000009800987308 */ /* 0x000ea20000002400 */
[----:B-1----:R-:W-:-:S01]  /*8350*/  FFMA.FTZ R191, R177, UR10, -R134 ;  /* 0x0000000ab1bf7c23 */ /* 0x002fc20008010886 */
[----:B------:R-:W-:Y:S01]  /*8360*/  FMNMX.FTZ R177, R175, R176, !PT ;  /* 0x000000b0afb17209 */ /* 0x000fe20007810000 */
[----:B------:R-:W-:-:S01]  /*8370*/  FFMA.FTZ R129, R129, UR10, -R134 ;  /* 0x0000000a81817c23 */ /* 0x000fc20008010886 */
[----:B------:R-:W-:Y:S01]  /*8380*/  ISETP.GT.AND P4, PT, R159, 0x39, PT ;  /* 0x000000399f00780c */ /* 0x000fe20003f84270 */
[----:B------:R-:W-:-:S01]  /*8390*/  FFMA.FTZ R132, R132, UR10, -R134 ;  /* 0x0000000a84847c23 */ /* 0x000fc20008010886 */
[----:B------:R-:W-:Y:S01]  /*83a0*/  FMNMX.FTZ R196, R178, R177, !PT ;  /* 0x000000b1b2c47209 */ /* 0x000fe20007810000 */
[----:B------:R-:W-:-:S01]  /*83b0*/  FFMA.FTZ R177, R180, UR10, -R134 ;  /* 0x0000000ab4b17c23 */ /* 0x000fc20008010886 */
[----:B------:R-:W1:Y:S01]  /*83c0*/  MUFU.TANH R153, R153 ;  /* 0x0000009900997308 */ /* 0x000e620000002400 */
[----:B-----5:R-:W-:Y:S01]  /*83d0*/  FSEL R182, R182, -INF , P3 ;  /* 0xff800000b6b67808 */ /* 0x020fe20001800000 */
[----:B------:R-:W-:Y:S01]  /*83e0*/  FFMA.FTZ R133, R133, UR10, -R134 ;  /* 0x0000000a85857c23 */ /* 0x000fe20008010886 */
[----:B------:R-:W-:-:S02]  /*83f0*/  FMNMX.FTZ R185, R179, R196, !PT ;  /* 0x000000c4b3b97209 */ /* 0x000fc40007810000 */
[----:B------:R-:W-:Y:S02]  /*8400*/  ISETP.GT.AND P3, PT, R159, 0x40, PT ;  /* 0x000000409f00780c */ /* 0x000fe40003f64270 */
[----:B0-----:R-:W-:Y:S01]  /*8410*/  FSEL R183, R183, -INF , P4 ;  /* 0xff800000b7b77808 */ /* 0x001fe20002000000 */
[----:B------:R-:W0:Y:S01]  /*8420*/  MUFU.TANH R154, R154 ;  /* 0x0000009a009a7308 */ /* 0x000e220000002400 */
[----:B------:R-:W-:Y:S02]  /*8430*/  FMNMX.FTZ R180, R182, R185, !PT ;  /* 0x000000b9b6b47209 */ /* 0x000fe40007810000 */
[C---:B------:R-:W-:Y:S02]  /*8440*/  ISETP.GT.AND P4, PT, R159.reuse, 0x41, PT ;  /* 0x000000419f00780c */ /* 0x040fe40003f84270 */
[----:B--2---:R-:W-:Y:S02]  /*8450*/  FSEL R152, R152, -INF , P3 ;  /* 0xff80000098987808 */ /* 0x004fe40001800000 */
[----:B------:R-:W-:Y:S01]  /*8460*/  ISETP.GT.AND P3, PT, R159, 0x48, PT ;  /* 0x000000489f00780c */ /* 0x000fe20003f64270 */
[----:B------:R-:W2:Y:S01]  /*8470*/  MUFU.TANH R155, R155 ;  /* 0x0000009b009b7308 */ /* 0x000ea20000002400 */
[----:B-1----:R-:W-:-:S02]  /*8480*/  FSEL R153, R153, -INF , P4 ;  /* 0xff80000099997808 */ /* 0x002fc40002000000 */
[----:B------:R-:W-:-:S05]  /*8490*/  ISETP.GT.AND P4, PT, R159, 0x49, PT ;  /* 0x000000499f00780c */ /* 0x000fca0003f84270 */
[----:B------:R1:W-:Y:S01]  /*84a0*/  MUFU.EX2 R176, R191 ;  /* 0x000000bf00b07308 */ /* 0x0003e20000000800 */
[----:B0-----:R-:W-:Y:S02]  /*84b0*/  FSEL R154, R154, -INF , P3 ;  /* 0xff8000009a9a7808 */ /* 0x001fe40001800000 */
[----:B------:R-:W-:-:S05]  /*84c0*/  ISETP.GT.AND P3, PT, R159, 0x50, PT ;  /* 0x000000509f00780c */ /* 0x000fca0003f64270 */
[----:B------:R-:W0:Y:S01]  /*84d0*/  MUFU.TANH R156, R156 ;  /* 0x0000009c009c7308 */ /* 0x000e220000002400 */
[----:B-1----:R-:W-:-:S01]  /*84e0*/  FFMA.FTZ R191, R181, UR10, -R134 ;  /* 0x0000000ab5bf7c23 */ /* 0x002fc20008010886 */
[----:B------:R-:W-:-:S04]  /*84f0*/  FMNMX.FTZ R181, R183, R180, !PT ;  /* 0x000000b4b7b57209 */ /* 0x000fc80007810000 */
[----:B------:R-:W-:Y:S02]  /*8500*/  FMNMX.FTZ R196, R152, R181, !PT ;  /* 0x000000b598c47209 */ /* 0x000fe40007810000 */
[----:B------:R-:W1:Y:S01]  /*8510*/  MUFU.TANH R157, R157 ;  /* 0x0000009d009d7308 */ /* 0x000e620000002400 */
[----:B--2---:R-:W-:Y:S02]  /*8520*/  FSEL R181, R155, -INF , P4 ;  /* 0xff8000009bb57808 */ /* 0x004fe40002000000 */
[----:B------:R-:W-:Y:S02]  /*8530*/  FMNMX.FTZ R185, R153, R196, !PT ;  /* 0x000000c499b97209 */ /* 0x000fe40007810000 */
[----:B------:R-:W-:Y:S02]  /*8540*/  ISETP.GT.AND P4, PT, R159, 0x51, PT ;  /* 0x000000519f00780c */ /* 0x000fe40003f84270 */
[----:B------:R-:W-:Y:S01]  /*8550*/  FMNMX.FTZ R196, R154, R185, !PT ;  /* 0x000000b99ac47209 */ /* 0x000fe20007810000 */
[----:B------:R-:W2:Y:S01]  /*8560*/  MUFU.TANH R158, R158 ;  /* 0x0000009e009e7308 */ /* 0x000ea20000002400 */
[----:B0-----:R-:W-:-:S02]  /*8570*/  FSEL R156, R156, -INF , P3 ;  /* 0xff8000009c9c7808 */ /* 0x001fc40001800000 */
[----:B------:R-:W-:Y:S02]  /*8580*/  FMNMX.FTZ R185, R181, R196, !PT ;  /* 0x000000c4b5b97209 */ /* 0x000fe40007810000 */
[----:B------:R-:W-:Y:S02]  /*8590*/  ISETP.GT.AND P3, PT, R159, 0x58, PT ;  /* 0x000000589f00780c */ /* 0x000fe40003f64270 */
[----:B------:R-:W-:Y:S01]  /*85a0*/  FMNMX.FTZ R196, R156, R185, !PT ;  /* 0x000000b99cc47209 */ /* 0x000fe20007810000 */
        /* <DEDUP_REMOVED lines=8> */
[----:B------:R-:W-:Y:S01]  /*8630*/  MUFU.TANH R137, R137 ;  /* 0x0000008900897308 */ /* 0x000fe20000002400 */
[----:B0-----:R-:W-:Y:S02]  /*8640*/  FSEL R160, R160, -INF , P4 ;  /* 0xff800000a0a07808 */ /* 0x001fe40002000000 */
[----:B------:R-:W-:Y:S02]  /*8650*/  ISETP.GT.AND P4, PT, R159, 0x61, PT ;  /* 0x000000619f00780c */ /* 0x000fe40003f84270 */
[----:B------:R-:W-:-:S03]  /*8660*/  FMNMX.FTZ R185, R160, R185, !PT ;  /* 0x000000b9a0b97209 */ /* 0x000fc60007810000 */
[----:B------:R-:W0:Y:S01]  /*8670*/  MUFU.TANH R142, R142 ;  /* 0x0000008e008e7308 */ /* 0x000e220000002400 */
[----:B-1----:R-:W-:Y:S02]  /*8680*/  FSEL R6, R6, -INF , P3 ;  /* 0xff80000006067808 */ /* 0x002fe40001800000 */
[----:B------:R-:W-:Y:S02]  /*8690*/  ISETP.GT.AND P3, PT, R159, 0x68, PT ;  /* 0x000000689f00780c */ /* 0x000fe40003f64270 */
[----:B------:R-:W-:-:S03]  /*86a0*/  FMNMX.FTZ R196, R6, R185, !PT ;  /* 0x000000b906c47209 */ /* 0x000fc60007810000 */
[----:B------:R-:W-:Y:S08]  /*86b0*/  MUFU.TANH R167, R167 ;  /* 0x000000a700a77308 */ /* 0x000ff00000002400 */
[----:B------:R-:W1:Y:S01]  /*86c0*/  MUFU.TANH R146, R146 ;  /* 0x0000009200927308 */ /* 0x000e620000002400 */
[----:B0-----:R-:W-:Y:S02]  /*86d0*/  FSEL R142, R142, -INF , P3 ;  /* 0xff8000008e8e7808 */ /* 0x001fe40001800000 */
[----:B------:R-:W-:-:S05]  /*86e0*/  ISETP.GT.AND P3, PT, R159, 0x70, PT ;  /* 0x000000709f00780c */ /* 0x000fca0003f64270 */
[----:B------:R0:W-:Y:S08]  /*86f0*/  MUFU.EX2 R180, R191 ;  /* 0x000000bf00b47308 */ /* 0x0001f00000000800 */
[----:B------:R-:W2:Y:S01]  /*8700*/  MUFU.TANH R147, R147 ;  /* 0x0000009300937308 */ /* 0x000ea20000002400 */
[----:B0-----:R-:W-:-:S01]  /*8710*/  FFMA.FTZ R191, R139, UR10, -R134 ;  /* 0x0000000a8bbf7c23 */ /* 0x001fc20008010886 */
[----:B------:R-:W-:-:S02]  /*8720*/  FSEL R139, R137, -INF , P4 ;  /* 0xff800000898b7808 */ /* 0x000fc40002000000 */
[----:B------:R-:W-:Y:S02]  /*8730*/  ISETP.GT.AND P4, PT, R159, 0x69, PT ;  /* 0x000000699f00780c */ /* 0x000fe40003f84270 */
[----:B-1----:R-:W-:Y:S02]  /*8740*/  FSEL R146, R146, -INF , P3 ;  /* 0xff80000092927808 */ /* 0x002fe40001800000 */
[----:B------:R-:W0:Y:S01]  /*8750*/  MUFU.TANH R150, R150 ;  /* 0x0000009600967308 */ /* 0x000e220000002400 */
[----:B------:R-:W-:Y:S02]  /*8760*/  FSEL R185, R167, -INF , P4 ;  /* 0xff800000a7b97808 */ /* 0x000fe40002000000 */
[C---:B------:R-:W-:Y:S02]  /*8770*/  ISETP.GT.AND P4, PT, R159.reuse, 0x71, PT ;  /* 0x000000719f00780c */ /* 0x040fe40003f84270 */
[----:B------:R-:W-:-:S03]  /*8780*/  ISETP.GT.AND P3, PT, R159, 0x78, PT ;  /* 0x000000789f00780c */ /* 0x000fc60003f64270 */
[----:B------:R1:W-:Y:S01]  /*8790*/  MUFU.EX2 R155, R189 ;  /* 0x000000bd009b7308 */ /* 0x0003e20000000800 */
[----:B--2---:R-:W-:Y:S02]  /*87a0*/  FSEL R147, R147, -INF , P4 ;  /* 0xff80000093937808 */ /* 0x004fe40002000000 */
[----:B------:R-:W-:-:S05]  /*87b0*/  ISETP.GT.AND P4, PT, R159, 0x79, PT ;  /* 0x000000799f00780c */ /* 0x000fca0003f84270 */
[----:B------:R2:W-:Y:S01]  /*87c0*/  MUFU.EX2 R13, R193 ;  /* 0x000000c1000d7308 */ /* 0x0005e20000000800 */
[----:B-1----:R-:W-:Y:S01]  /*87d0*/  FMNMX.FTZ R189, R139, R196, !PT ;  /* 0x000000c48bbd7209 */ /* 0x002fe20007810000 */
[----:B------:R-:W-:Y:S01]  /*87e0*/  FFMA.FTZ R196, R141, UR10, -R134 ;  /* 0x0000000a8dc47c23 */ /* 0x000fe20008010886 */
[----:B0-----:R-:W-:Y:S02]  /*87f0*/  FSEL R150, R150, -INF , P3 ;  /* 0xff80000096967808 */ /* 0x001fe40001800000 */
[----:B------:R-:W-:-:S03]  /*8800*/  ISETP.GT.AND P3, PT, R159, 0x80, PT ;  /* 0x000000809f00780c */ /* 0x000fc60003f64270 */
[----:B------:R-:W0:Y:S01]  /*8810*/  MUFU.TANH R151, R151 ;  /* 0x0000009700977308 */ /* 0x000e220000002400 */
[----:B--2---:R-:W-:-:S01]  /*8820*/  FFMA.FTZ R193, R120, UR10, -R134 ;  /* 0x0000000a78c17c23 */ /* 0x004fc20008010886 */
[----:B------:R-:W-:-:S04]  /*8830*/  FMNMX.FTZ R120, R142, R189, !PT ;  /* 0x000000bd8e787209 */ /* 0x000fc80007810000 */
[----:B------:R-:W-:Y:S02]  /*8840*/  FMNMX.FTZ R189, R185, R120, !PT ;  /* 0x00000078b9bd7209 */ /* 0x000fe40007810000 */
[----:B------:R-:W1:Y:S02]  /*8850*/  MUFU.TANH R122, R122 ;  /* 0x0000007a007a7308 */ /* 0x000e640000002400 */
[----:B------:R-:W-:-:S04]  /*8860*/  FMNMX.FTZ R120, R146, R189, !PT ;  /* 0x000000bd92787209 */ /* 0x000fc80007810000 */
[----:B------:R-:W-:Y:S02]  /*8870*/  FMNMX.FTZ R189, R147, R120, !PT ;  /* 0x0000007893bd7209 */ /* 0x000fe40007810000 */
[----:B------:R-:W2:Y:S01]  /*8880*/  MUFU.TANH R123, R123 ;  /* 0x0000007b007b7308 */ /* 0x000ea20000002400 */
[----:B0-----:R-:W-:Y:S02]  /*8890*/  FSEL R151, R151, -INF , P4 ;  /* 0xff80000097977808 */ /* 0x001fe40002000000 */
[----:B------:R-:W-:Y:S01]  /*88a0*/  FMNMX.FTZ R120, R150, R189, !PT ;  /* 0x000000bd96787209 */ /* 0x000fe20007810000 */
[----:B------:R-:W-:Y:S02]  /*88b0*/  WARPGROUP.DEPBAR.LE gsb0, 0x0 ;  /* 0x00008000000079c5 */ /* 0x000fe40000010000 */
[----:B------:R-:W-:Y:S01]  /*88c0*/  WARPGROUP.ARRIVE ;  /* 0x00000000000079c5 */ /* 0x000fe20000000000 */
[----:B------:R-:W-:Y:S01]  /*88d0*/  ISETP.GT.AND P4, PT, R159, 0x81, PT ;  /* 0x000000819f00780c */ /* 0x000fe20003f84270 */
[----:B------:R-:W0:Y:S01]  /*88e0*/  MUFU.TANH R126, R126 ;  /* 0x0000007e007e7308 */ /* 0x000e220000002400 */
[----:B-1----:R-:W-:-:S02]  /*88f0*/  FSEL R122, R122, -INF , P3 ;  /* 0xff8000007a7a7808 */ /* 0x002fc40001800000 */
[----:B------:R-:W-:Y:S01]  /*8900*/  FMNMX.FTZ R141, R151, R120, !PT ;  /* 0x00000078978d7209 */ /* 0x000fe20007810000 */
[----:B------:R-:W-:Y:S01]  /*8910*/  QGMMA.64x192x32.F32.E4M3.E4M3 R24, R204, gdesc[UR4], R24, gsb0 ;  /* 0x02e00004cc187df3 */ /* 0x000fe20008000818 */
[----:B------:R-:W-:Y:S01]  /*8920*/  ISETP.GT.AND P3, PT, R159, 0x88, PT ;  /* 0x000000889f00780c */ /* 0x000fe20003f64270 */
[----:B------:R-:W-:Y:S01]  /*8930*/  UIADD3 UR6, UR11, 0x600, URZ ;  /* 0x000006000b067890 */ /* 0x000fe2000fffe03f */
[----:B------:R-:W-:Y:S01]  /*8940*/  FMNMX.FTZ R120, R122, R141, !PT ;  /* 0x0000008d7a787209 */ /* 0x000fe20007810000 */
[----:B------:R-:W1:Y:S01]  /*8950*/  MUFU.TANH R127, R127 ;  /* 0x0000007f007f7308 */ /* 0x000e620000002400 */
[----:B--2---:R-:W-:Y:S01]  /*8960*/  FSEL R123, R123, -INF , P4 ;  /* 0xff8000007b7b7808 */ /* 0x004fe20002000000 */
[----:B------:R-:W-:Y:S01]  /*8970*/  UMOV UR7, 0xc0000010 ;  /* 0xc000001000077882 */ /* 0x000fe20000000000 */
        /* <DEDUP_REMOVED lines=13> */
[----:B------:R-:W-:Y:S01]  /*8a50*/  FMNMX.FTZ R120, R130, R189, !PT ;  /* 0x000000bd82787209 */ /* 0x000fe20007810000 */
[--C-:B------:R-:W-:Y:S01]  /*8a60*/  FFMA.FTZ R189, R145, UR10, -R134.reuse ;  /* 0x0000000a91bd7c23 */ /* 0x100fe20008010886 */
[----:B------:R-:W-:-:S01]  /*8a70*/  FFMA.FTZ R145, R148, UR10, -R134 ;  /* 0x0000000a94917c23 */ /* 0x000fc20008010886 */
[----:B------:R-:W2:Y:S01]  /*8a80*/  MUFU.TANH R135, R135 ;  /* 0x0000008700877308 */ /* 0x000ea20000002400 */
[----:B0-----:R-:W-:Y:S01]  /*8a90*/  FSEL R141, R131, -INF , P4 ;  /* 0xff800000838d7808 */ /* 0x001fe20002000000 */
[--C-:B------:R-:W-:Y:S01]  /*8aa0*/  FFMA.FTZ R148, R149, UR10, -R134.reuse ;  /* 0x0000000a95947c23 */ /* 0x100fe20008010886 */
[----:B------:R-:W-:Y:S01]  /*8ab0*/  ISETP.GT.AND P4, PT, R159, 0x99, PT ;  /* 0x000000999f00780c */ /* 0x000fe20003f84270 */
[--C-:B------:R-:W-:Y:S01]  /*8ac0*/  FFMA.FTZ R149, R162, UR10, -R134.reuse ;  /* 0x0000000aa2957c23 */ /* 0x100fe20008010886 */
[----:B------:R-:W-:Y:S01]  /*8ad0*/  FMNMX.FTZ R159, R141, R120, !PT ;  /* 0x000000788d9f7209 */ /* 0x000fe20007810000 */
[--C-:B------:R-:W-:Y:S01]  /*8ae0*/  FFMA.FTZ R162, R163, UR10, -R134.reuse ;  /* 0x0000000aa3a27c23 */ /* 0x100fe20008010886 */
[----:B------:R-:W-:-:S01]  /*8af0*/  FFMA.FTZ R163, R166, UR10, -R134 ;  /* 0x0000000aa6a37c23 */ /* 0x000fc20008010886 */
[----:B------:R-:W-:Y:S01]  /*8b00*/  MUFU.EX2 R131, R144 ;  /* 0x0000009000837308 */ /* 0x000fe20000000800 */
[----:B-1----:R-:W-:Y:S01]  /*8b10*/  FSEL R190, R190, -INF , P3 ;  /* 0xff800000bebe7808 */ /* 0x002fe20001800000 */
[----:B------:R-:W-:-:S03]  /*8b20*/  FFMA.FTZ R166, R143, UR10, -R134 ;  /* 0x0000000a8fa67c23 */ /* 0x000fc60008010886 */
[----:B------:R-:W-:-:S03]  /*8b30*/  FMNMX.FTZ R120, R190, R159, !PT ;  /* 0x0000009fbe787209 */ /* 0x000fc60007810000 */
[----:B------:R0:W-:Y:S01]  /*8b40*/  MUFU.EX2 R144, R189 ;  /* 0x000000bd00907308 */ /* 0x0001e20000000800 */
[----:B--2---:R-:W-:-:S04]  /*8b50*/  FSEL R135, R135, -INF , P4 ;  /* 0xff80000087877808 */ /* 0x004fc80002000000 */
[----:B------:R-:W-:-:S03]  /*8b60*/  FMNMX.FTZ R120, R135, R120, !PT ;  /* 0x0000007887787209 */ /* 0x000fc60007810000 */
[----:B------:R-:W-:Y:S02]  /*8b70*/  MUFU.EX2 R137, R191 ;  /* 0x000000bf00897308 */ /* 0x000fe40000000800 */
[----:B------:R-:W0:Y:S06]  /*8b80*/  SHFL.BFLY PT, R159, R120, 0x2, 0x1f ;  /* 0x0c401f00789f7f89 */ /* 0x000e2c00000e0000 */
[----:B------:R-:W-:Y:S08]  /*8b90*/  MUFU.EX2 R192, R192 ;  /* 0x000000c000c07308 */ /* 0x000ff00000000800 */
[----:B------:R-:W-:Y:S08]  /*8ba0*/  MUFU.EX2 R7, R7 ;  /* 0x0000000700077308 */ /* 0x000ff00000000800 */
[----:B------:R-:W-:Y:S01]  /*8bb0*/  MUFU.EX2 R10, R10 ;  /* 0x0000000a000a7308 */ /* 0x000fe20000000800 */
[----:B0-----:R-:W-:Y:S01]  /*8bc0*/  FMNMX.FTZ R189, R120, R159, !PT ;  /* 0x0000009f78bd7209 */ /* 0x001fe20007810000 */
[--C-:B------:R-:W-:Y:S01]  /*8bd0*/  FFMA.FTZ R159, R164, UR10, -R134.reuse ;  /* 0x0000000aa49f7c23 */ /* 0x100fe20008010886 */
[----:B------:R-:W-:-:S01]  /*8be0*/  FFMA.FTZ R164, R165, UR10, -R134 ;  /* 0x0000000aa5a47c23 */ /* 0x000fc20008010886 */
[----:B------:R-:W-:-:S02]  /*8bf0*/  FSEL R165, R15, RZ, P2 ;  /* 0x000000ff0fa57208 */ /* 0x000fc40001000000 */
[----:B------:R-:W0:Y:S02]  /*8c00*/  SHFL.BFLY PT, R120, R189, 0x1, 0x1f ;  /* 0x0c201f00bd787f89 */ /* 0x000e2400000e0000 */
[----:B------:R-:W-:Y:S01]  /*8c10*/  MUFU.EX2 R11, R11 ;  /* 0x0000000b000b7308 */ /* 0x000fe20000000800 */
[----:B------:R-:W-:-:S04]  /*8c20*/  FADD.FTZ R134, -R165, R4 ;  /* 0x00000004a5867221 */ /* 0x000fc80000010100 */
[----:B------:R-:W-:-:S03]  /*8c30*/  FMUL.FTZ R134, R134, UR10 ;  /* 0x0000000a86867c20 */ /* 0x000fc60008410000 */
[----:B------:R1:W-:Y:S08]  /*8c40*/  MUFU.EX2 R4, R166 ;  /* 0x000000a600047308 */ /* 0x0003f00000000800 */
[----:B------:R-:W-:Y:S01]  /*8c50*/  MUFU.EX2 R14, R14 ;  /* 0x0000000e000e7308 */ /* 0x000fe20000000800 */
[----:B0-----:R-:W-:Y:S01]  /*8c60*/  FMNMX.FTZ R120, R189, R120, !PT ;  /* 0x00000078bd787209 */ /* 0x001fe20007810000 */
[----:B------:R-:W-:-:S06]  /*8c70*/  IMAD.U32 R189, RZ, RZ, UR10 ;  /* 0x0000000affbd7e24 */ /* 0x000fcc000f8e00ff */
[----:B------:R-:W-:Y:S01]  /*8c80*/  MUFU.EX2 R161, R161 ;  /* 0x000000a100a17308 */ /* 0x000fe20000000800 */
[C---:B------:R-:W-:Y:S01]  /*8c90*/  FSETP.NEU.FTZ.AND P2, PT, R120.reuse, -INF , PT ;  /* 0xff8000007800780b */ /* 0x040fe20003f5d000 */
[----:B------:R-:W-:-:S05]  /*8ca0*/  FFMA.FTZ R143, R120, R189, -8 ;  /* 0xc1000000788f7423 */ /* 0x000fca00000100bd */
[----:B------:R-:W-:Y:S01]  /*8cb0*/  FSEL R165, R143, RZ, P2 ;  /* 0x000000ff8fa57208 */ /* 0x000fe20001000000 */
[----:B------:R-:W-:Y:S04]  /*8cc0*/  MUFU.EX2 R167, R193 ;  /* 0x000000c100a77308 */ /* 0x000fe80000000800 */
[----:B-1----:R-:W-:-:S01]  /*8cd0*/  FFMA.FTZ R166, R170, UR10, -R165 ;  /* 0x0000000aaaa67c23 */ /* 0x002fc200080108a5 */
[--C-:B------:R-:W-:Y:S01]  /*8ce0*/  FFMA.FTZ R170, R178, UR10, -R165.reuse ;  /* 0x0000000ab2aa7c23 */ /* 0x100fe200080108a5 */
[----:B------:R-:W-:Y:S01]  /*8cf0*/  FSEL R178, R120, RZ, P2 ;  /* 0x000000ff78b27208 */ /* 0x000fe20001000000 */
[--C-:B------:R-:W-:Y:S01]  /*8d00*/  FFMA.FTZ R191, R168, UR10, -R165.reuse ;  /* 0x0000000aa8bf7c23 */ /* 0x100fe200080108a5 */
[----:B------:R-:W-:-:S01]  /*8d10*/  FFMA.FTZ R168, R174, UR10, -R165 ;  /* 0x0000000aaea87c23 */ /* 0x000fc200080108a5 */
[--C-:B------:R-:W-:Y:S01]  /*8d20*/  FFMA.FTZ R174, R182, UR10, -R165.reuse ;  /* 0x0000000ab6ae7c23 */ /* 0x100fe200080108a5 */
[----:B------:R-:W-:-:S01]  /*8d30*/  FFMA.FTZ R182, R154, UR10, -R165 ;  /* 0x0000000a9ab67c23 */ /* 0x000fc200080108a5 */
[----:B------:R-:W-:Y:S01]  /*8d40*/  FADD.FTZ R178, -R178, R5 ;  /* 0x00000005b2b27221 */ /* 0x000fe20000010100 */
[----:B------:R-:W-:-:S01]  /*8d50*/  FFMA.FTZ R189, R8, UR10, -R165 ;  /* 0x0000000a08bd7c23 */ /* 0x000fc200080108a5 */
[--C-:B------:R-:W-:Y:S01]  /*8d60*/  FFMA.FTZ R8, R184, UR10, -R165.reuse ;  /* 0x0000000ab8087c23 */ /* 0x100fe200080108a5 */
        /* <DEDUP_REMOVED lines=9> */
[----:B0-----:R-:W-:-:S01]  /*8e00*/  FFMA.FTZ R134, R186, UR10, -R165 ;  /* 0x0000000aba867c23 */ /* 0x001fc200080108a5 */
        /* <DEDUP_REMOVED lines=10> */
[----:B------:R-:W-:Y:S01]  /*8eb0*/  FFMA.FTZ R158, R158, UR10, -R165 ;  /* 0x0000000a9e9e7c23 */ /* 0x000fe200080108a5 */
[----:B------:R-:W-:-:S01]  /*8ec0*/  FADD.FTZ R193, R7, R184 ;  /* 0x000000b807c17221 */ /* 0x000fc20000010000 */
        /* <DEDUP_REMOVED lines=14> */
[----:B------:R-:W-:Y:S01]  /*8fb0*/  FFMA.FTZ R126, R126, UR10, -R165 ;  /* 0x0000000a7e7e7c23 */ /* 0x000fe200080108a5 */
[----:B------:R-:W-:-:S02]  /*8fc0*/  IMAD.U32 R184, RZ, RZ, UR57 ;  /* 0x00000039ffb87e24 */ /* 0x000fc4000f8e00ff */
[--C-:B------:R-:W-:Y:S01]  /*8fd0*/  FFMA.FTZ R190, R190, UR10, -R165.reuse ;  /* 0x0000000abebe7c23 */ /* 0x100fe200080108a5 */
[----:B------:R-:W-:-:S01]  /*8fe0*/  FFMA.FTZ R135, R135, UR10, -R165 ;  /* 0x0000000a87877c23 */ /* 0x000fc200080108a5 */
[----:B------:R-:W0:Y:S01]  /*8ff0*/  MUFU.EX2 R191, R191 ;  /* 0x000000bf00bf7308 */ /* 0x000e220000000800 */
[----:B-1----:R-:W-:-:S01]  /*9000*/  FADD.FTZ R3, R8, R3 ;  /* 0x0000000308037221 */ /* 0x002fc20000010000 */
[----:B------:R-:W-:-:S06]  /*9010*/  @!P1 LEA R184, R184, UR41, 0x3 ;  /* 0x00000029b8b89c11 */ /* 0x000fcc000f8e18ff */
[----:B------:R-:W1:Y:S01]  /*9020*/  MUFU.EX2 R20, R20 ;  /* 0x0000001400147308 */ /* 0x000e620000000800 */
[----:B--2---:R-:W-:-:S01]  /*9030*/  FADD.FTZ R160, R12, R3 ;  /* 0x000000030ca07221 */ /* 0x004fc20000010000 */
[----:B------:R-:W-:-:S04]  /*9040*/  FADD.FTZ R3, R11, R2 ;  /* 0x000000020b037221 */ /* 0x000fc80000010000 */
[----:B------:R-:W-:Y:S02]  /*9050*/  FADD.FTZ R2, R14, R3 ;  /* 0x000000030e027221 */ /* 0x000fe40000010000 */
[----:B------:R-:W2:Y:S01]  /*9060*/  MUFU.EX2 R21, R21 ;  /* 0x0000001500157308 */ /* 0x000ea20000000800 */
[----:B0-----:R-:W-:-:S01]  /*9070*/  FADD.FTZ R193, R191, R160 ;  /* 0x000000a0bfc17221 */ /* 0x001fc20000010000 */
[----:B------:R-:W-:-:S06]  /*9080*/  FADD.FTZ R3, R161, R2 ;  /* 0x00000002a1037221 */ /* 0x000fcc0000010000 */
[----:B------:R-:W0:Y:S01]  /*9090*/  MUFU.EX2 R136, R136 ;  /* 0x0000008800887308 */ /* 0x000e220000000800 */
[----:B-1----:R-:W-:-:S01]  /*90a0*/  FADD.FTZ R160, R20, R193 ;  /* 0x000000c114a07221 */ /* 0x002fc20000010000 */
[----:B------:R-:W-:Y:S02]  /*90b0*/  WARPGROUP.DEPBAR.LE gsb0, 0x0 ;  /* 0x00008000000079c5 */ /* 0x000fe40000010000 */
[----:B------:R-:W-:-:S04]  /*90c0*/  WARPGROUP.ARRIVE ;  /* 0x00000000000079c5 */ /* 0x000fc80000000000 */
[----:B------:R-:W1:Y:S01]  /*90d0*/  MUFU.EX2 R134, R134 ;  /* 0x0000008600867308 */ /* 0x000e620000000800 */
[----:B--2---:R-:W-:-:S01]  /*90e0*/  FADD.FTZ R193, R21, R160 ;  /* 0x000000a015c17221 */ /* 0x004fc20000010000 */
[----:B------:R-:W-:Y:S06]  /*90f0*/  QGMMA.64x192x32.F32.E4M3.E4M3 R24, R200, gdesc[UR4], R24, gsb0 ;  /* 0x02e00004c8187df3 */ /* 0x000fec0008000818 */
[----:B------:R-:W2:Y:S01]  /*9100*/  MUFU.EX2 R187, R187 ;  /* 0x000000bb00bb7308 */ /* 0x000ea20000000800 */
[----:B0-----:R-:W-:-:S04]  /*9110*/  FADD.FTZ R2, R136, R3 ;  /* 0x0000000388027221 */ /* 0x001fc80000010000 */
[----:B------:R-:W-:-:S03]  /*9120*/  FADD.FTZ R2, R9, R2 ;  /* 0x0000000209027221 */ /* 0x000fc60000010000 */
        /* <DEDUP_REMOVED lines=12> */
[----:B0-----:R-:W-:-:S04]  /*91f0*/  FADD.FTZ R193, R169, R160 ;  /* 0x000000a0a9c17221 */ /* 0x001fc80000010000 */
[----:B------:R-:W-:-:S03]  /*9200*/  FADD.FTZ R160, R172, R193 ;  /* 0x000000c1aca07221 */ /* 0x000fc60000010000 */
        /* <DEDUP_REMOVED lines=43> */
[----:B------:R-:W-:-:S06]  /*94c0*/  WARPGROUP.DEPBAR.LE gsb0, 0x0 ;  /* 0x00008000000079c5 */ /* 0x000fcc0000010000 */
[----:B------:R-:W1:Y:S01]  /*94d0*/  MUFU.EX2 R124, R124 ;  /* 0x0000007c007c7308 */ /* 0x000e620000000800 */
[----:B--2---:R-:W-:-:S07]  /*94e0*/  FADD.FTZ R193, R196, R193 ;  /* 0x000000c1c4c17221 */ /* 0x004fce0000010000 */
[----:B------:R-:W2:Y:S01]  /*94f0*/  MUFU.EX2 R6, R6 ;  /* 0x0000000600067308 */ /* 0x000ea20000000800 */
[----:B0-----:R-:W-:-:S07]  /*9500*/  FADD.FTZ R3, R181, R2 ;  /* 0x00000002b5037221 */ /* 0x001fce0000010000 */
[----:B------:R-:W0:Y:S01]  /*9510*/  MUFU.EX2 R139, R139 ;  /* 0x0000008b008b7308 */ /* 0x000e220000000800 */
[----:B-1----:R-:W-:-:S01]  /*9520*/  FADD.FTZ R2, R124, R193 ;  /* 0x000000c17c027221 */ /* 0x002fc20000010000 */
[----:B------:R-:W-:-:S03]  /*9530*/  FFMA.FTZ R193, R127, UR10, -R165 ;  /* 0x0000000a7fc17c23 */ /* 0x000fc600080108a5 */
[----:B------:R-:W-:-:S03]  /*9540*/  FADD.FTZ R2, R131, R2 ;  /* 0x0000000283027221 */ /* 0x000fc60000010000 */
        /* <DEDUP_REMOVED lines=8> */
[----:B------:R-:W-:Y:S01]  /*95d0*/  FADD.FTZ R3, R144, R127 ;  /* 0x0000007f90037221 */ /* 0x000fe20000010000 */
[----:B------:R-:W-:-:S05]  /*95e0*/  FFMA.FTZ R127, R130, UR10, -R165 ;  /* 0x0000000a827f7c23 */ /* 0x000fca00080108a5 */
[----:B------:R-:W2:Y:S01]  /*95f0*/  MUFU.EX2 R146, R146 ;  /* 0x0000009200927308 */ /* 0x000ea20000000800 */
[----:B0-----:R-:W-:-:S01]  /*9600*/  FADD.FTZ R195, R185, R2 ;  /* 0x00000002b9c37221 */ /* 0x001fc20000010000 */
[----:B------:R-:W-:-:S05]  /*9610*/  IADD3 R2, -R23, 0xb, RZ ;  /* 0x0000000b17027810 */ /* 0x000fca0007ffe1ff */
[----:B------:R0:W-:Y:S06]  /*9620*/  BAR.ARV R2, 0x100 ;  /* 0x000400020000751d */ /* 0x0001ec0000002000 */
[----:B------:R-:W3:Y:S01]  /*9630*/  MUFU.EX2 R145, R145 ;  /* 0x0000009100917308 */ /* 0x000ee20000000800 */
[----:B-1----:R-:W-:-:S01]  /*9640*/  FADD.FTZ R130, R128, R3 ;  /* 0x0000000380827221 */ /* 0x002fc20000010000 */
[----:B0-----:R-:W-:Y:S02]  /*9650*/  @!P1 VIADD R2, R184, 0x33440 ;  /* 0x00033440b8029836 */ /* 0x001fe40000000000 */
[----:B--2---:R-:W-:-:S03]  /*9660*/  FADD.FTZ R160, R146, R195 ;  /* 0x000000c392a07221 */ /* 0x004fc60000010000 */
[----:B------:R-:W-:Y:S01]  /*9670*/  @!P1 PRMT R2, RZ, 0x654, R2 ;  /* 0x00000654ff029816 */ /* 0x000fe20000000002 */
[----:B------:R-:W0:Y:S03]  /*9680*/  MUFU.EX2 R147, R147 ;  /* 0x0000009300937308 */ /* 0x000e260000000800 */
[----:B------:R1:W-:Y:S05]  /*9690*/  @!P1 SYNCS.ARRIVE.TRANS64.RED.A1T0 RZ, [R2+URZ], RZ ;  /* 0x000000ff02ff99a7 */ /* 0x0003ea000810043f */
[----:B------:R-:W2:Y:S01]  /*96a0*/  MUFU.EX2 R129, R129 ;  /* 0x0000008100817308 */ /* 0x000ea20000000800 */
[----:B---3--:R-:W-:-:S01]  /*96b0*/  FADD.FTZ R182, R145, R130 ;  /* 0x0000008291b67221 */ /* 0x008fc20000010000 */
[----:B------:R-:W-:-:S06]  /*96c0*/  FFMA.FTZ R130, R141, UR10, -R165 ;  /* 0x0000000a8d827c23 */ /* 0x000fcc00080108a5 */
        /* <DEDUP_REMOVED lines=35> */
[----:B-1----:R-:W-:-:S04]  /*9900*/  FADD.FTZ R3, R163, R2 ;  /* 0x00000002a3037221 */ /* 0x002fc80000010000 */
[----:B------:R-:W-:Y:S01]  /*9910*/  FADD.FTZ R3, R4, R3 ;  /* 0x0000000304037221 */ /* 0x000fe20000010000 */
[----:B0-----:R-:W-:-:S04]  /*9920*/  FADD.FTZ R141, R190, R141 ;  /* 0x0000008dbe8d7221 */ /* 0x001fc80000010000 */
[----:B--2---:R-:W-:Y:S01]  /*9930*/  FADD.FTZ R2, R135, R141 ;  /* 0x0000008d87027221 */ /* 0x004fe20000010000 */
[----:B------:R-:W-:Y:S06]  /*9940*/  @!P0 BRA `(.L_x_2051) ;  /* 0x0000000000048947 */ /* 0x000fec0003800000 */
[----:B------:R-:W-:Y:S01]  /*9950*/  BPT.TRAP 0x1 ;  /* 0x000000040000795c */ /* 0x000fe20000300000 */
.L_x_2051:
[----:B------:R-:W-:Y:S01]  /*9960*/  UISETP.GT.AND UP0, UPT, UR56, UR54, UPT ;  /* 0x000000363800728c */ /* 0x000fe2000bf04270 */
[----:B------:R-:W-:Y:S01]  /*9970*/  F2FP.SATFINITE.E4M3.F32.PACK_AB_MERGE_C R10, R11, R10, RZ ;  /* 0x0000000a0b0a723e */ /* 0x000fe200048070ff */
[----:B------:R-:W-:Y:S01]  /*9980*/  ULEA UR6, UR58, UR41, 0x3 ;  /* 0x000000293a067291 */ /* 0x000fe2000f8e183f */
[----:B------:R-:W-:Y:S01]  /*9990*/  F2FP.SATFINITE.E4M3.F32.PACK_AB_MERGE_C R5, R178, R5, RZ ;  /* 0x00000005b205723e */ /* 0x000fe200048070ff */
[----:B------:R-:W-:Y:S01]  /*99a0*/  UIADD3 UR56, UR56, -0x1, URZ ;  /* 0xffffffff38387890 */ /* 0x000fe2000fffe03f */
[----:B------:R-:W-:Y:S01]  /*99b0*/  F2FP.SATFINITE.E4M3.F32.PACK_AB_MERGE_C R4, R4, R163, RZ ;  /* 0x000000a30404723e */ /* 0x000fe200048070ff */
[----:B------:R-:W-:Y:S01]  /*99c0*/  UIADD3 UR6, UR6, 0x33460, URZ ;  /* 0x0003346006067890 */ /* 0x000fe2000fffe03f */
[----:B------:R-:W-:Y:S01]  /*99d0*/  PLOP3.LUT P2, PT, PT, PT, UP0, 0x80, 0x0 ;  /* 0x000000000000781c */ /* 0x000fe20003f4f008 */
[----:B------:R-:W-:Y:S01]  /*99e0*/  UMOV UR59, UR45 ;  /* 0x0000002d003b7c82 */ /* 0x000fe20008000000 */
[----:B------:R-:W-:Y:S01]  /*99f0*/  F2FP.SATFINITE.E4M3.F32.PACK_AB_MERGE_C R12, R191, R12, RZ ;  /* 0x0000000cbf0c723e */ /* 0x000fe200048070ff */
[----:B------:R-:W-:Y:S01]  /*9a00*/  UPRMT UR6, UR39, 0x654, UR6 ;  /* 0x0000065427067896 */ /* 0x000fe20008000006 */
[----:B------:R-:W-:Y:S01]  /*9a10*/  F2FP.SATFINITE.E4M3.F32.PACK_AB_MERGE_C R9, R9, R136, RZ ;  /* 0x000000880909723e */ /* 0x000fe200048070ff */
[----:B------:R-:W-:Y:S01]  /*9a20*/  UMOV UR58, UR57 ;  /* 0x00000039003a7c82 */ /* 0x000fe20008000000 */
        /* <DEDUP_REMOVED lines=133> */
[----:B------:R-:W-:Y:S01]  /*a280*/  IMAD.MOV.U32 R4, RZ, RZ, R15 ;  /* 0x000000ffff047224 */ /* 0x000fe200078e000f */
[----:B------:R-:W-:Y:S06]  /*a290*/  @P2 BRA `(.L_x_2052) ;  /* 0xffffffbc002c2947 */ /* 0x000fec000383ffff */
[----:B------:R-:W-:-:S05]  /*a2a0*/  UMOV UR55, UR57 ;  /* 0x0000003900377c82 */ /* 0x000fca0008000000 */
.L_x_2042:
[----:B------:R-:W-:-:S13]  /*a2b0*/  ISETP.LE.AND P2, PT, RZ, UR56, PT ;  /* 0x00000038ff007c0c */ /* 0x000fda000bf43270 */
[----:B------:R-:W-:Y:S05]  /*a2c0*/  @!P2 BRA `(.L_x_2053) ;  /* 0x000000380030a947 */ /* 0x000fea0003800000 */
[----:B------:R-:W-:Y:S01]  /*a2d0*/  IMAD.MOV.U32 R5, RZ, RZ, R120 ;  /* 0x000000ffff057224 */ /* 0x000fe200078e0078 */
[----:B------:R-:W-:Y:S01]  /*a2e0*/  UMOV UR51, UR45 ;  /* 0x0000002d00337c82 */ /* 0x000fe20008000000 */
[----:B------:R-:W-:Y:S01]  /*a2f0*/  IMAD.MOV.U32 R4, RZ, RZ, R15 ;  /* 0x000000ffff047224 */ /* 0x000fe200078e000f */
[----:B------:R-:W-:Y:S01]  /*a300*/  UMOV UR50, UR55 ;  /* 0x0000003700327c82 */ /* 0x000fe20008000000 */
[----:B------:R-:W-:-:S05]  /*a310*/  ULDC UR49, c[0x0][0x988] ;  /* 0x0002620000317ab9 */ /* 0x000fca0000000800 */
.L_x_2063:
[----:B------:R-:W-:Y:S01]  /*a320*/  ISETP.NE.AND P3, PT, RZ, UR43, PT ;  /* 0x0000002bff007c0c */ /* 0x000fe2000bf65270 */
[----:B------:R-:W-:-:S04]  /*a330*/  UISETP.NE.AND UP0, UPT, UR50, 0x1, UPT ;  /* 0x000000013200788c */ /* 0x000fc8000bf05270 */
[----:B------:R-:W-:-:S04]  /*a340*/  USEL UR45, URZ, 0x1, UP0 ;  /* 0x000000013f2d7887 */ /* 0x000fc80008000000 */
[----:B------:R-:W-:-:S04]  /*a350*/  ULOP3.LUT UR45, UR51, UR45, URZ, 0x3c, !UPT ;  /* 0x0000002d332d7292 */ /* 0x000fc8000f8e3c3f */
[----:B------:R-:W-:Y:S08]  /*a360*/  @P3 BRA `(.L_x_2054) ;  /* 0x0000000000383947 */ /* 0x000ff00003800000 */
[----:B------:R-:W-:Y:S05]  /*a370*/  @!P0 BRA `(.L_x_2055) ;  /* 0x0000000000048947 */ /* 0x000fea0003800000 */
[----:B------:R-:W-:Y:S01]  /*a380*/  BPT.TRAP 0x1 ;  /* 0x000000040000795c */ /* 0x000fe20000300000 */
.L_x_2055:
        /* <DEDUP_REMOVED lines=9> */
.L_x_2056:
[----:B-1----:R-:W-:Y:S05]  /*a420*/  @P2 BRA `(.L_x_2054) ;  /* 0x0000000000082947 */ /* 0x002fea0003800000 */
[----:B------:R-:W1:Y:S02]  /*a430*/  SYNCS.PHASECHK.TRANS64.TRYWAIT P2, [UR6+0x33430], R6 ;  /* 0x03343006ff0075a7 */ /* 0x000e640008040146 */
[----:B-1----:R-:W-:Y:S05]  /*a440*/  @!P2 BRA `(.L_x_2057) ;  /* 0x000000c80038a947 */ /* 0x002fea0003800000 */
.L_x_2054:
        /* <DEDUP_REMOVED lines=189> */
.L_x_2059:
[----:B------:R-:W-:Y:S01]  /*b020*/  ULEA UR6, UR50, UR41, 0x3 ;  /* 0x0000002932067291 */ /* 0x000fe2000f8e183f */
[----:B------:R-:W-:-:S05]  /*b030*/  IMAD.U32 R6, RZ, RZ, UR51 ;  /* 0x00000033ff067e24 */ /* 0x000fca000f8e00ff */
[----:B------:R-:W-:-:S04]  /*b040*/  SHF.L.U32 R6, R6, 0x1f, RZ ;  /* 0x0000001f06067819 */ /* 0x000fc800000006ff */
[----:B------:R0:W1:Y:S01]  /*b050*/  SYNCS.PHASECHK.TRANS64.TRYWAIT P2, [UR6+0x33450], R6 ;  /* 0x03345006ff0075a7 */ /* 0x0000620008040146 */
[----:B------:R-:W-:Y:S05]  /*b060*/  @!P0 BRA `(.L_x_2060) ;  /* 0x0000000000048947 */ /* 0x000fea0003800000 */
[----:B------:R-:W-:Y:S01]  /*b070*/  BPT.TRAP 0x1 ;  /* 0x000000040000795c */ /* 0x000fe20000300000 */
.L_x_2060:
[----:B-1----:R-:W-:Y:S05]  /*b080*/  @P2 BRA `(.L_x_2058) ;  /* 0x0000000000082947 */ /* 0x002fea0003800000 */
[----:B------:R-:W1:Y:S02]  /*b090*/  SYNCS.PHASECHK.TRANS64.TRYWAIT P2, [UR6+0x33450], R6 ;  /* 0x03345006ff0075a7 */ /* 0x000e640008040146 */
[----:B-1----:R-:W-:Y:S05]  /*b0a0*/  @!P2 BRA `(.L_x_2061) ;  /* 0x000000bc0038a947 */ /* 0x002fea0003800000 */
.L_x_2058:
[----:B------:R-:W-:Y:S01]  /*b0b0*/  UIADD3 UR6, UR41, 0x200, URZ ;  /* 0x0000020029067890 */ /* 0x000fe2000fffe03f */
[----:B------:R-:W-:Y:S01]  /*b0c0*/  WARPGROUP.ARRIVE ;  /* 0x00000000000079c5 */ /* 0x000fe20000000000 */
[----:B------:R-:W-:Y:S01]  /*b0d0*/  UMOV UR7, 0xc0000010 ;  /* 0xc000001000077882 */ /* 0x000fe20000000000 */
[C---:B-1----:R-:W-:Y:S01]  /*b0e0*/  FMUL.FTZ R7, R0.reuse, R184 ;  /* 0x000000b800077220 */ /* 0x042fe20000410000 */
[----:B------:R-:W-:Y:S01]  /*b0f0*/  USHF.R.U32.HI UR6, URZ, 0x4, UR6 ;  /* 0x000000043f067899 */ /* 0x000fe20008011606 */
[C---:B------:R-:W-:Y:S01]  /*b100*/  FMUL.FTZ R8, R0.reuse, R186 ;  /* 0x000000ba00087220 */ /* 0x040fe20000410000 */
[C---:B0-----:R-:W-:Y:S01]  /*b110*/  FMUL.FTZ R6, R0.reuse, R185 ;  /* 0x000000b900067220 */ /* 0x041fe20000410000 */
[C---:B------:R-:W-:Y:S01]  /*b120*/  FMUL.FTZ R9, R0.reuse, R187 ;  /* 0x000000bb00097220 */ /* 0x040fe20000410000 */
[----:B------:R-:W-:Y:S01]  /*b130*/  ULOP3.LUT UR6, UR6, 0x3fff, URZ, 0xc0, !UPT ;  /* 0x00003fff06067892 */ /* 0x000fe2000f8ec03f */
[----:B------:R-:W0:Y:S01]  /*b140*/  MUFU.TANH R7, R7 ;  /* 0x0000000700077308 */ /* 0x000e220000002400 */
[C---:B------:R-:W-:Y:S01]  /*b150*/  FMUL.FTZ R10, R0.reuse, R188 ;  /* 0x000000bc000a7220 */ /* 0x040fe20000410000 */
[C---:B------:R-:W-:Y:S01]  /*b160*/  FMUL.FTZ R12, R0.reuse, R190 ;  /* 0x000000be000c7220 */ /* 0x040fe20000410000 */
        /* <DEDUP_REMOVED lines=15> */
[----:B------:R-:W2:Y:S01]  /*b260*/  MUFU.TANH R6, R6 ;  /* 0x0000000600067308 */ /* 0x000ea20000002400 */
[----:B------:R-:W-:Y:S01]  /*b270*/  UMOV UR7, 0xc0000010 ;  /* 0xc000001000077882 */ /* 0x000fe20000000000 */
[----:B0-----:R-:W-:Y:S01]  /*b280*/  FMNMX.FTZ R15, R7, R4, !PT ;  /* 0x00000004070f7209 */ /* 0x001fe20007810000 */
[C---:B------:R-:W-:Y:S01]  /*b290*/  FMUL.FTZ R188, R0.reuse, R199 ;  /* 0x000000c700bc7220 */ /* 0x040fe20000410000 */
[C---:B------:R-:W-:Y:S01]  /*b2a0*/  FMUL.FTZ R168, R0.reuse, R168 ;  /* 0x000000a800a87220 */ /* 0x040fe20000410000 */
[C---:B------:R-:W-:Y:S01]  /*b2b0*/  FMUL.FTZ R170, R0.reuse, R170 ;  /* 0x000000aa00aa7220 */ /* 0x040fe20000410000 */
[----:B------:R-:W-:Y:S01]  /*b2c0*/  FMUL.FTZ R169, R0, R169 ;  /* 0x000000a900a97220 */ /* 0x000fe20000410000 */
[----:B-1----:R-:W-:Y:S01]  /*b2d0*/  FMNMX.FTZ R190, R8, R5, !PT ;  /* 0x0000000508be7209 */ /* 0x002fe20007810000 */
        /* <DEDUP_REMOVED lines=83> */
[----:B------:R-:W-:-:S05]  /*b810*/  IMAD.U32 R194, RZ, RZ, UR55 ;  /* 0x00000037ffc27e24 */ /* 0x000fca000f8e00ff */
        /* <DEDUP_REMOVED lines=141> */
[----:B--2---:R-:W-:Y:S02]  /*c0f0*/  FMNMX.FTZ R190, R134, R191, !PT ;  /* 0x000000bf86be7209 */ /* 0x004fe40007810000 */
[----:B0-----:R-:W-:-:S05]  /*c100*/  FMNMX.FTZ R191, R133, R120, !PT ;  /* 0x0000007885bf7209 */ /* 0x001fca0007810000 */
[----:B------:R-:W0:Y:S01]  /*c110*/  SHFL.BFLY PT, R120, R191, 0x2, 0x1f ;  /* 0x0c401f00bf787f89 */ /* 0x000e2200000e0000 */
[----:B------:R-:W-:Y:S02]  /*c120*/  WARPGROUP.DEPBAR.LE gsb0, 0x0 ;  /* 0x00008000000079c5 */ /* 0x000fe40000010000 */
[----:B------:R-:W-:Y:S01]  /*c130*/  WARPGROUP.ARRIVE ;  /* 0x00000000000079c5 */ /* 0x000fe20000000000 */
[----:B-1----:R-:W-:-:S05]  /*c140*/  FMNMX.FTZ R190, R135, R190, !PT ;  /* 0x000000be87be7209 */ /* 0x002fca0007810000 */
[----:B------:R-:W-:Y:S01]  /*c150*/  QGMMA.64x192x32.F32.E4M3.E4M3 R24, R204, gdesc[UR4], R24, gsb0 ;  /* 0x02e00004cc187df3 */ /* 0x000fe20008000818 */
[----:B------:R-:W1:Y:S01]  /*c160*/  SHFL.BFLY PT, R15, R190, 0x2, 0x1f ;  /* 0x0c401f00be0f7f89 */ /* 0x000e6200000e0000 */
[----:B------:R-:W-:Y:S01]  /*c170*/  UIADD3 UR6, UR11, 0x600, URZ ;  /* 0x000006000b067890 */ /* 0x000fe2000fffe03f */
[----:B------:R-:W-:Y:S01]  /*c180*/  UMOV UR7, 0xc0000010 ;  /* 0xc000001000077882 */ /* 0x000fe20000000000 */
[----:B0-----:R-:W-:Y:S02]  /*c190*/  FMNMX.FTZ R192, R191, R120, !PT ;  /* 0x00000078bfc07209 */ /* 0x001fe40007810000 */
[----:B-1----:R-:W-:Y:S01]  /*c1a0*/  FMNMX.FTZ R193, R190, R15, !PT ;  /* 0x0000000fbec17209 */ /* 0x002fe20007810000 */
[----:B------:R-:W-:Y:S02]  /*c1b0*/  IMAD.U32 R190, RZ, RZ, UR10 ;  /* 0x0000000affbe7e24 */ /* 0x000fe4000f8e00ff */
[----:B------:R-:W0:Y:S04]  /*c1c0*/  SHFL.BFLY PT, R15, R192, 0x1, 0x1f ;  /* 0x0c201f00c00f7f89 */ /* 0x000e2800000e0000 */
[----:B------:R-:W1:Y:S01]  /*c1d0*/  SHFL.BFLY PT, R120, R193, 0x1, 0x1f ;  /* 0x0c201f00c1787f89 */ /* 0x000e6200000e0000 */
[----:B0-----:R-:W-:-:S02]  /*c1e0*/  FMNMX.FTZ R15, R192, R15, !PT ;  /* 0x0000000fc00f7209 */ /* 0x001fc40007810000 */
[----:B------:R-:W-:Y:S02]  /*c1f0*/  IADD3 R192, -R23, 0xb, RZ ;  /* 0x0000000b17c07810 */ /* 0x000fe40007ffe1ff */
[----:B-1----:R-:W-:Y:S01]  /*c200*/  FMNMX.FTZ R120, R193, R120, !PT ;  /* 0x00000078c1787209 */ /* 0x002fe20007810000 */
[----:B------:R-:W-:-:S01]  /*c210*/  FFMA.FTZ R190, R15, R190, -8 ;  /* 0xc10000000fbe7423 */ /* 0x000fc200000100be */
[----:B------:R-:W-:-:S03]  /*c220*/  FADD.FTZ R4, -R15, R4 ;  /* 0x000000040f047221 */ /* 0x000fc60000010100 */
[--C-:B------:R-:W-:Y:S01]  /*c230*/  FFMA.FTZ R191, R20, UR10, -R190.reuse ;  /* 0x0000000a14bf7c23 */ /* 0x100fe200080108be */
[----:B------:R-:W-:-:S01]  /*c240*/  FFMA.FTZ R20, R185, UR10, -R190 ;  /* 0x0000000ab9147c23 */ /* 0x000fc200080108be */
[--C-:B------:R-:W-:Y:S01]  /*c250*/  FFMA.FTZ R185, R186, UR10, -R190.reuse ;  /* 0x0000000abab97c23 */ /* 0x100fe200080108be */
[----:B------:R-:W-:-:S01]  /*c260*/  FFMA.FTZ R186, R189, UR10, -R190 ;  /* 0x0000000abdba7c23 */ /* 0x000fc200080108be */
[----:B------:R-:W-:Y:S02]  /*c270*/  IMAD.U32 R189, RZ, RZ, UR10 ;  /* 0x0000000affbd7e24 */ /* 0x000fe4000f8e00ff */
[----:B------:R-:W-:-:S01]  /*c280*/  FADD.FTZ R5, -R120, R5 ;  /* 0x0000000578057221 */ /* 0x000fc20000010100 */
[----:B------:R-:W-:Y:S01]  /*c290*/  FMUL.FTZ R4, R4, UR10 ;  /* 0x0000000a04047c20 */ /* 0x000fe20008410000 */
[----:B------:R-:W-:-:S01]  /*c2a0*/  FFMA.FTZ R7, R7, UR10, -R190 ;  /* 0x0000000a07077c23 */ /* 0x000fc200080108be */
[----:B------:R-:W-:Y:S01]  /*c2b0*/  FFMA.FTZ R189, R120, R189, -8 ;  /* 0xc100000078bd7423 */ /* 0x000fe200000100bd */
        /* <DEDUP_REMOVED lines=90> */
[----:B------:R-:W-:-:S03]  /*c860*/  FFMA.FTZ R135, R135, UR10, -R189 ;  /* 0x0000000a87877c23 */ /* 0x000fc600080108bd */
        /* <DEDUP_REMOVED lines=12> */
[----:B------:R-:W-:Y:S02]  /*c930*/  WARPGROUP.DEPBAR.LE gsb0, 0x0 ;  /* 0x00008000000079c5 */ /* 0x000fe40000010000 */
[----:B------:R-:W-:-:S04]  /*c940*/  WARPGROUP.ARRIVE ;  /* 0x00000000000079c5 */ /* 0x000fc80000000000 */
[----:B------:R-:W2:Y:S01]  /*c950*/  MUFU.EX2 R188, R188 ;  /* 0x000000bc00bc7308 */ /* 0x000ea20000000800 */
[----:B-1----:R-:W-:-:S01]  /*c960*/  FADD.FTZ R3, R187, R2 ;  /* 0x00000002bb037221 */ /* 0x002fc20000010000 */
[----:B------:R-:W-:Y:S06]  /*c970*/  QGMMA.64x192x32.F32.E4M3.E4M3 R24, R200, gdesc[UR4], R24, gsb0 ;  /* 0x02e00004c8187df3 */ /* 0x000fec0008000818 */
        /* <DEDUP_REMOVED lines=99> */
[----:B-1----:R-:W-:-:S07]  /*cfb0*/  FADD.FTZ R190, R150, R195 ;  /* 0x000000c396be7221 */ /* 0x002fce0000010000 */
[----:B------:R-:W1:Y:S01]  /*cfc0*/  MUFU.EX2 R186, R186 ;  /* 0x000000ba00ba7308 */ /* 0x000e620000000800 */
[----:B0-----:R-:W-:-:S01]  /*cfd0*/  FADD.FTZ R3, R149, R2 ;  /* 0x0000000295037221 */ /* 0x001fc20000010000 */
[----:B------:R-:W-:-:S05]  /*cfe0*/  @!P1 LEA R2, R194, UR41, 0x3 ;  /* 0x00000029c2029c11 */ /* 0x000fca000f8e18ff */
[----:B------:R-:W-:Y:S01]  /*cff0*/  @!P1 VIADD R2, R2, 0x33440 ;  /* 0x0003344002029836 */ /* 0x000fe20000000000 */
[----:B------:R-:W0:Y:S01]  /*d000*/  MUFU.EX2 R122, R122 ;  /* 0x0000007a007a7308 */ /* 0x000e220000000800 */
[----:B--2---:R-:W-:-:S01]  /*d010*/  FADD.FTZ R131, R151, R190 ;  /* 0x000000be97837221 */ /* 0x004fc20000010000 */
[----:B------:R0:W-:Y:S06]  /*d020*/  BAR.ARV R192, 0x100 ;  /* 0x000400c00000751d */ /* 0x0001ec0000002000 */
[----:B------:R-:W2:Y:S01]  /*d030*/  MUFU.EX2 R121, R121 ;  /* 0x0000007900797308 */ /* 0x000ea20000000800 */
[----:B-1----:R-:W-:-:S01]  /*d040*/  FADD.FTZ R190, R186, R3 ;  /* 0x00000003babe7221 */ /* 0x002fc20000010000 */
[----:B------:R-:W-:-:S04]  /*d050*/  @!P1 PRMT R2, RZ, 0x654, R2 ;  /* 0x00000654ff029816 */ /* 0x000fc80000000002 */
[----:B------:R1:W-:Y:S02]  /*d060*/  @!P1 SYNCS.ARRIVE.TRANS64.RED.A1T0 RZ, [R2+URZ], RZ ;  /* 0x000000ff02ff99a7 */ /* 0x0003e4000810043f */
        /* <DEDUP_REMOVED lines=10> */
[----:B------:R-:W1:Y:S01]  /*d110*/  MUFU.EX2 R128, R128 ;  /* 0x0000008000807308 */ /* 0x000e620000000800 */
[----:B---3--:R-:W-:-:S07]  /*d120*/  FADD.FTZ R3, R125, R190 ;  /* 0x000000be7d037221 */ /* 0x008fce0000010000 */
        /* <DEDUP_REMOVED lines=13> */
[----:B0-----:R-:W-:-:S01]  /*d200*/  FADD.FTZ R131, R134, R3 ;  /* 0x0000000386837221 */ /* 0x001fc20000010000 */
[----:B-1----:R-:W-:-:S03]  /*d210*/  FADD.FTZ R3, R133, R2 ;  /* 0x0000000285037221 */ /* 0x002fc60000010000 */
[----:B--2---:R-:W-:Y:S01]  /*d220*/  FADD.FTZ R2, R135, R131 ;  /* 0x0000008387027221 */ /* 0x004fe20000010000 */
[----:B------:R-:W-:Y:S06]  /*d230*/  @!P0 BRA `(.L_x_2062) ;  /* 0x0000000000048947 */ /* 0x000fec0003800000 */
[----:B------:R-:W-:Y:S01]  /*d240*/  BPT.TRAP 0x1 ;  /* 0x000000040000795c */ /* 0x000fe20000300000 */
.L_x_2062:
        /* <DEDUP_REMOVED lines=148> */
.L_x_2053:
[----:B------:R-:W-:Y:S06]  /*db90*/  BAR.ARV 0x8, 0x120 ;  /* 0x0204800000007b1d */ /* 0x000fec0000002000 */
[----:B------:R-:W-:Y:S05]  /*dba0*/  @!P0 BRA `(.L_x_2064) ;  /* 0x0000000000048947 */ /* 0x000fea0003800000 */
[----:B------:R-:W-:Y:S01]  /*dbb0*/  BPT.TRAP 0x1 ;  /* 0x000000040000795c */ /* 0x000fe20000300000 */
.L_x_2064:
[----:B------:R-:W-:Y:S01]  /*dbc0*/  ULEA UR9, UR55, UR41, 0x3 ;  /* 0x0000002937097291 */ /* 0x000fe2000f8e183f */
[----:B------:R-:W-:-:S05]  /*dbd0*/  IMAD.U32 R0, RZ, RZ, UR45 ;  /* 0x0000002dff007e24 */ /* 0x000fca000f8e00ff */
[----:B------:R-:W-:-:S04]  /*dbe0*/  SHF.L.U32 R0, R0, 0x1f, RZ ;  /* 0x0000001f00007819 */ /* 0x000fc800000006ff */
[----:B------:R0:W1:Y:S01]  /*dbf0*/  SYNCS.PHASECHK.TRANS64.TRYWAIT P1, [UR9+0x33450], R0 ;  /* 0x03345000ff0075a7 */ /* 0x0000620008020149 */
[----:B------:R-:W-:Y:S05]  /*dc00*/  @!P0 BRA `(.L_x_2065) ;  /* 0x0000000000048947 */ /* 0x000fea0003800000 */
[----:B------:R-:W-:Y:S01]  /*dc10*/  BPT.TRAP 0x1 ;  /* 0x000000040000795c */ /* 0x000fe20000300000 */
.L_x_2065:
[----:B-1----:R-:W-:Y:S05]  /*dc20*/  @P1 BRA `(.L_x_2066) ;  /* 0x0000000000081947 */ /* 0x002fea0003800000 */
[----:B------:R-:W1:Y:S02]  /*dc30*/  SYNCS.PHASECHK.TRANS64.TRYWAIT P1, [UR9+0x33450], R0 ;  /* 0x03345000ff0075a7 */ /* 0x000e640008020149 */
[----:B-1----:R-:W-:Y:S05]  /*dc40*/  @!P1 BRA `(.L_x_2067) ;  /* 0x0000009000689947 */ /* 0x002fea0003800000 */
.L_x_2066:
        /* <DEDUP_REMOVED lines=11> */
[----:B------:R-:W-:-:S04]  /*dd00*/  PLOP3.LUT P1, PT, PT, PT, UP0, 0x80, 0x0 ;  /* 0x000000000000781c */ /* 0x000fc80003f2f008 */
[----:B------:R-:W-:Y:S02]  /*dd10*/  @UP0 ULDC.64 UR14, c[0x0][0x9c8] ;  /* 0x00027200000e0ab9 */ /* 0x000fe40000000a00 */
[----:B------:R-:W-:Y:S01]  /*dd20*/  UMOV UR6, UR8 ;  /* 0x0000000800067c82 */ /* 0x000fe20008000000 */
[----:B------:R-:W-:-:S09]  /*dd30*/  @UP0 UIMAD.WIDE.U32 UR4, UR36, UR14, URZ ;  /* 0x0000000e240402a5 */ /* 0x000fd2000f8e003f */
        /* <DEDUP_REMOVED lines=72> */
.L_x_2068:
        /* <DEDUP_REMOVED lines=65> */
[----:B------:R-:W-:Y:S01]  /*e5d0*/  USEL UR4, URZ, 0x1, UP0 ;  /* 0x000000013f047887 */ /* 0x000fe20008000000 */
        /* <DEDUP_REMOVED lines=40> */
.L_x_2035:
        /* <DEDUP_REMOVED lines=12> */
[----:B------:R-:W-:Y:S01]  /*e920*/  F2FP.BF16.F32.PACK_AB R11, R11, R12 ;  /* 0x0000000c0b0b723e */ /* 0x000fe200000010ff */
[----:B------:R-:W-:Y:S01]  /*e930*/  ULDC.64 UR6, c[0x0][0xbe0] ;  /* 0x0002f80000067ab9 */ /* 0x000fe20000000a00 */
[----:B0-----:R-:W-:-:S05]  /*e940*/  IMAD.SHL.U32 R6, R67, 0x4, RZ ;  /* 0x0000000443067824 */ /* 0x001fca00078e00ff */
[----:B------:R-:W-:-:S04]  /*e950*/  LOP3.LUT R6, R6, 0xc, RZ, 0xc0, !PT ;  /* 0x0000000c06067812 */ /* 0x000fc800078ec0ff */
[----:B------:R-:W-:-:S05]  /*e960*/  IADD3 R6, P0, R6, UR4, RZ ;  /* 0x0000000406067c10 */ /* 0x000fca000ff1e0ff */
[----:B------:R-:W-:Y:S01]  /*e970*/  IMAD.X R7, RZ, RZ, UR5, P0 ;  /* 0x00000005ff077e24 */ /* 0x000fe200080e06ff */
[----:B------:R-:W0:Y:S01]  /*e980*/  S2R R12, SR_SWINHI ;  /* 0x00000000000c7919 */ /* 0x000e220000002f00 */
[----:B------:R-:W-:Y:S02]  /*e990*/  F2FP.BF16.F32.PACK_AB R9, R9, R10 ;  /* 0x0000000a0909723e */ /* 0x000fe400000010ff */
[----:B------:R-:W-:Y:S01]  /*e9a0*/  F2FP.BF16.F32.PACK_AB R8, R5, R8 ;  /* 0x000000080508723e */ /* 0x000fe200000010ff */
[----:B------:R1:W2:Y:S01]  /*e9b0*/  LDG.E.CONSTANT R6, desc[UR52][R6.64] ;  /* 0x0000003406067981 */ /* 0x0002a2000c1e9900 */
[----:B------:R-:W-:Y:S01]  /*e9c0*/  F2FP.BF16.F32.PACK_AB R10, R119, R4 ;  /* 0x00000004770a723e */ /* 0x000fe200000010ff */
[----:B------:R-:W-:Y:S01]  /*e9d0*/  UISETP.NE.U32.AND UP1, UPT, UR6, URZ, UPT ;  /* 0x0000003f0600728c */ /* 0x000fe2000bf25070 */
[----:B------:R-:W-:Y:S01]  /*e9e0*/  F2FP.BF16.F32.PACK_AB R84, R84, R85 ;  /* 0x000000555454723e */ /* 0x000fe200000010ff */
[----:B------:R-:W-:Y:S01]  /*e9f0*/  ULDC.64 UR4, c[0x0][0xbd8] ;  /* 0x0002f60000047ab9 */ /* 0x000fe20000000a00 */
[----:B------:R-:W-:Y:S01]  /*ea00*/  F2FP.BF16.F32.PACK_AB R81, R80, R81 ;  /* 0x000000515051723e */ /* 0x000fe200000010ff */
[----:B------:R-:W-:Y:S01]  /*ea10*/  UISETP.NE.AND.EX UP1, UPT, UR7, URZ, UPT, UP1 ;  /* 0x0000003f0700728c */ /* 0x000fe2000bf25310 */
[----:B------:R-:W-:Y:S01]  /*ea20*/  F2FP.BF16.F32.PACK_AB R25, R25, R28 ;  /* 0x0000001c1919723e */ /* 0x000fe200000010ff */
[----:B------:R-:W-:Y:S01]  /*ea30*/  UISETP.NE.U32.AND UP0, UPT, UR4, URZ, UPT ;  /* 0x0000003f0400728c */ /* 0x000fe2000bf05070 */
[----:B------:R-:W-:Y:S01]  /*ea40*/  F2FP.BF16.F32.PACK_AB R20, R15, R20 ;  /* 0x000000140f14723e */ /* 0x000fe200000010ff */
[----:B------:R-:W-:Y:S01]  /*ea50*/  ULEA UR4, UP2, UR36, UR4, 0x2 ;  /* 0x0000000424047291 */ /* 0x000fe2000f84103f */
[----:B-1----:R-:W-:Y:S01]  /*ea60*/  LOP3.LUT P0, R7, R67, 0x3, RZ, 0xc0, !PT ;  /* 0x0000000343077812 */ /* 0x002fe2000780c0ff */
[----:B------:R-:W-:Y:S01]  /*ea70*/  UISETP.NE.AND.EX UP0, UPT, UR5, URZ, UPT, UP0 ;  /* 0x0000003f0500728c */ /* 0x000fe2000bf05300 */
[----:B------:R-:W-:Y:S01]  /*ea80*/  F2FP.BF16.F32.PACK_AB R76, R76, R77 ;  /* 0x0000004d4c4c723e */ /* 0x000fe200000010ff */
[----:B------:R-:W-:Y:S01]  /*ea90*/  ULEA.HI.X UR6, UR36, UR5, UR37, 0x2, UP2 ;  /* 0x0000000524067291 */ /* 0x000fe200090f1425 */
[----:B------:R-:W-:-:S02]  /*eaa0*/  ISETP.EQ.OR P0, PT, R7, 0x3, !P0 ;  /* 0x000000030700780c */ /* 0x000fc40004702670 */
[----:B------:R-:W-:Y:S02]  /*eab0*/  F2FP.BF16.F32.PACK_AB R73, R72, R73 ;  /* 0x000000494849723e */ /* 0x000fe400000010ff */
[----:B------:R-:W-:Y:S02]  /*eac0*/  F2FP.BF16.F32.PACK_AB R68, R68, R121 ;  /* 0x000000794444723e */ /* 0x000fe400000010ff */
[----:B------:R-:W-:Y:S02]  /*ead0*/  F2FP.BF16.F32.PACK_AB R65, R65, R120 ;  /* 0x000000784141723e */ /* 0x000fe400000010ff */
[----:B------:R-:W-:Y:S02]  /*eae0*/  F2FP.BF16.F32.PACK_AB R41, R41, R44 ;  /* 0x0000002c2929723e */ /* 0x000fe400000010ff */
[----:B------:R-:W-:Y:S02]  /*eaf0*/  F2FP.BF16.F32.PACK_AB R66, R66, R69 ;  /* 0x000000454242723e */ /* 0x000fe400000010ff */
[----:B------:R-:W-:-:S02]  /*eb00*/  F2FP.BF16.F32.PACK_AB R59, R58, R59 ;  /* 0x0000003b3a3b723e */ /* 0x000fc400000010ff */
[----:B------:R-:W-:Y:S02]  /*eb10*/  MOV R4, R3 ;  /* 0x0000000300047202 */ /* 0x000fe40000000f00 */
[----:B0-----:R-:W-:Y:S02]  /*eb20*/  MOV R5, R12 ;  /* 0x0000000c00057202 */ /* 0x001fe40000000f00 */
[----:B------:R-:W-:Y:S02]  /*eb30*/  F2FP.BF16.F32.PACK_AB R24, R21, R24 ;  /* 0x000000181518723e */ /* 0x000fe400000010ff */
[----:B------:R-:W-:Y:S02]  /*eb40*/  SEL R67, R25, R20, P0 ;  /* 0x0000001419437207 */ /* 0x000fe40000000000 */
[----:B------:R-:W-:Y:S01]  /*eb50*/  SEL R44, R20, R25, P0 ;  /* 0x00000019142c7207 */ /* 0x000fe20000000000 */
[----:B------:R-:W-:Y:S01]  /*eb60*/  IMAD.WIDE R20, R222, 0x2, R4 ;  /* 0x00000002de147825 */ /* 0x000fe200078e0204 */
[----:B------:R-:W-:-:S02]  /*eb70*/  SEL R79, R84, R81, P0 ;  /* 0x00000051544f7207 */ /* 0x000fc40000000000 */
[----:B------:R-:W-:Y:S02]  /*eb80*/  F2FP.BF16.F32.PACK_AB R92, R92, R93 ;  /* 0x0000005d5c5c723e */ /* 0x000fe400000010ff */
[----:B------:R-:W-:Y:S02]  /*eb90*/  F2FP.BF16.F32.PACK_AB R89, R88, R89 ;  /* 0x000000595859723e */ /* 0x000fe400000010ff */
[----:B------:R-:W-:Y:S02]  /*eba0*/  F2FP.BF16.F32.PACK_AB R57, R57, R64 ;  /* 0x000000403939723e */ /* 0x000fe400000010ff */
[----:B------:R-:W-:Y:S02]  /*ebb0*/  F2FP.BF16.F32.PACK_AB R56, R53, R56 ;  /* 0x000000383538723e */ /* 0x000fe400000010ff */
[----:B------:R-:W-:Y:S02]  /*ebc0*/  SEL R84, R81, R84, P0 ;  /* 0x0000005451547207 */ /* 0x000fe40000000000 */
[----:B------:R-:W-:-:S02]  /*ebd0*/  F2FP.BF16.F32.PACK_AB R54, R54, R55 ;  /* 0x000000373636723e */ /* 0x000fc400000010ff */
[----:B------:R-:W-:Y:S02]  /*ebe0*/  F2FP.BF16.F32.PACK_AB R51, R50, R51 ;  /* 0x000000333233723e */ /* 0x000fe400000010ff */
[----:B------:R-:W-:Y:S02]  /*ebf0*/  F2FP.BF16.F32.PACK_AB R13, R13, R14 ;  /* 0x0000000e0d0d723e */ /* 0x000fe400000010ff */
[----:B------:R-:W-:Y:S02]  /*ec00*/  SEL R81, R76, R73, P0 ;  /* 0x000000494c517207 */ /* 0x000fe40000000000 */
[----:B------:R-:W-:Y:S02]  /*ec10*/  F2FP.BF16.F32.PACK_AB R49, R49, R52 ;  /* 0x000000343131723e */ /* 0x000fe400000010ff */
[----:B------:R-:W-:Y:S02]  /*ec20*/  F2FP.BF16.F32.PACK_AB R48, R45, R48 ;  /* 0x000000302d30723e */ /* 0x000fe400000010ff */
[----:B------:R-:W-:-:S02]  /*ec30*/  SEL R61, R68, R65, P0 ;  /* 0x00000041443d7207 */ /* 0x000fc40000000000 */
[----:B------:R-:W-:Y:S02]  /*ec40*/  SEL R76, R73, R76, P0 ;  /* 0x0000004c494c7207 */ /* 0x000fe40000000000 */
        /* <DEDUP_REMOVED lines=13> */
[----:B------:R-:W-:Y:S02]  /*ed20*/  SEL R85, R24, R13, P0 ;  /* 0x0000000d18557207 */ /* 0x000fe40000000000 */
[----:B------:R-:W-:Y:S02]  /*ed30*/  SEL R60, R13, R24, P0 ;  /* 0x000000180d3c7207 */ /* 0x000fe40000000000 */
[----:B------:R-:W-:Y:S02]  /*ed40*/  SEL R87, R9, R10, P0 ;  /* 0x0000000a09577207 */ /* 0x000fe40000000000 */
[----:B------:R-:W-:-:S02]  /*ed50*/  SEL R62, R10, R9, P0 ;  /* 0x000000090a3e7207 */ /* 0x000fc40000000000 */
[----:B------:R-:W-:Y:S02]  /*ed60*/  LOP3.LUT R7, R20, 0x380, RZ, 0xc0, !PT ;  /* 0x0000038014077812 */ /* 0x000fe400078ec0ff */
[----:B------:R-:W-:Y:S02]  /*ed70*/  F2FP.BF16.F32.PACK_AB R100, R100, R101 ;  /* 0x000000656464723e */ /* 0x000fe400000010ff */
[----:B------:R-:W-:Y:S02]  /*ed80*/  F2FP.BF16.F32.PACK_AB R97, R96, R97 ;  /* 0x000000616061723e */ /* 0x000fe400000010ff */
[----:B------:R-:W-:Y:S02]  /*ed90*/  F2FP.BF16.F32.PACK_AB R33, R33, R36 ;  /* 0x000000242121723e */ /* 0x000fe400000010ff */
[----:B------:R-:W-:Y:S02]  /*eda0*/  F2FP.BF16.F32.PACK_AB R32, R29, R32 ;  /* 0x000000201d20723e */ /* 0x000fe400000010ff */
[----:B------:R-:W-:-:S02]  /*edb0*/  SEL R57, R49, R48, P0 ;  /* 0x0000003031397207 */ /* 0x000fc40000000000 */
[----:B------:R-:W-:Y:S02]  /*edc0*/  SEL R54, R51, R54, P0 ;  /* 0x0000003633367207 */ /* 0x000fe40000000000 */
[C---:B------:R-:W-:Y:S02]  /*edd0*/  IADD3 R10, P4, R20.reuse, 0x20, RZ ;  /* 0x00000020140a7810 */ /* 0x040fe40007f9e0ff */
[C---:B------:R-:W-:Y:S02]  /*ede0*/  IADD3 R89, P5, R20.reuse, 0x40, RZ ;  /* 0x0000004014597810 */ /* 0x040fe40007fbe0ff */
[C---:B------:R-:W-:Y:S01]  /*edf0*/  IADD3 R91, P6, R20.reuse, 0x60, RZ ;  /* 0x00000060145b7810 */ /* 0x040fe20007fde0ff */
[----:B------:R-:W-:Y:S01]  /*ee00*/  IMAD.X R37, RZ, RZ, R21, P4 ;  /* 0x000000ffff257224 */ /* 0x000fe200020e0615 */
[C---:B------:R-:W-:Y:S02]  /*ee10*/  IADD3 R24, P1, R20.reuse, 0x4000, RZ ;  /* 0x0000400014187810 */ /* 0x040fe40007f3e0ff */
[----:B------:R-:W-:-:S02]  /*ee20*/  IADD3 R93, P2, R20, 0x4020, RZ ;  /* 0x00004020145d7810 */ /* 0x000fc40007f5e0ff */
[----:B------:R-:W-:Y:S02]  /*ee30*/  SEL R48, R48, R49, P0 ;  /* 0x0000003130307207 */ /* 0x000fe40000000000 */
[----:B------:R-:W-:Y:S01]  /*ee40*/  SEL R51, R46, R43, P0 ;  /* 0x0000002b2e337207 */ /* 0x000fe20000000000 */
[----:B------:R-:W-:Y:S01]  /*ee50*/  IMAD.X R29, RZ, RZ, R21, P2 ;  /* 0x000000ffff1d7224 */ /* 0x000fe200010e0615 */
[----:B------:R-:W-:Y:S02]  /*ee60*/  SEL R49, R41, R40, P0 ;  /* 0x0000002829317207 */ /* 0x000fe40000000000 */
[----:B------:R-:W-:Y:S02]  /*ee70*/  SEL R46, R43, R46, P0 ;  /* 0x0000002e2b2e7207 */ /* 0x000fe40000000000 */
[----:B------:R-:W-:Y:S02]  /*ee80*/  SEL R40, R40, R41, P0 ;  /* 0x0000002928287207 */ /* 0x000fe40000000000 */
[----:B------:R-:W-:-:S02]  /*ee90*/  SEL R69, R11, R8, P0 ;  /* 0x000000080b457207 */ /* 0x000fc40000000000 */
[----:B------:R-:W-:Y:S02]  /*eea0*/  SEL R50, R8, R11, P0 ;  /* 0x0000000b08327207 */ /* 0x000fe40000000000 */
[----:B------:R-:W-:Y:S02]  /*eeb0*/  SEL R43, R38, R35, P0 ;  /* 0x00000023262b7207 */ /* 0x000fe40000000000 */
[----:B------:R-:W-:Y:S02]  /*eec0*/  SHF.R.U64 R7, R7, 0x3, RZ ;  /* 0x0000000307077819 */ /* 0x000fe400000012ff */
[----:B------:R-:W-:Y:S01]  /*eed0*/  F2FP.BF16.F32.PACK_AB R30, R30, R31 ;  /* 0x0000001f1e1e723e */ /* 0x000fe200000010ff */
[--C-:B------:R-:W-:Y:S01]  /*eee0*/  IMAD.X R31, RZ, RZ, R21.reuse, P1 ;  /* 0x000000ffff1f7224 */ /* 0x100fe200008e0615 */
[----:B------:R-:W-:Y:S02]  /*eef0*/  SEL R41, R33, R32, P0 ;  /* 0x0000002021297207 */ /* 0x000fe40000000000 */
[----:B------:R-:W-:Y:S01]  /*ef00*/  SEL R42, R32, R33, P0 ;  /* 0x00000021202a7207 */ /* 0x000fe20000000000 */
[----:B------:R-:W-:Y:S01]  /*ef10*/  IMAD.X R33, RZ, RZ, R21, P6 ;  /* 0x000000ffff217224 */ /* 0x000fe200030e0615 */
[----:B------:R-:W-:-:S02]  /*ef20*/  SEL R75, R100, R97, P0 ;  /* 0x00000061644b7207 */ /* 0x000fc40000000000 */
[----:B------:R-:W-:Y:S01]  /*ef30*/  SEL R38, R35, R38, P0 ;  /* 0x0000002623267207 */ /* 0x000fe20000000000 */
[----:B------:R-:W-:Y:S01]  /*ef40*/  IMAD.X R35, RZ, RZ, R21, P5 ;  /* 0x000000ffff237224 */ /* 0x000fe200028e0615 */
[----:B------:R-:W-:Y:S02]  /*ef50*/  LOP3.LUT R8, R10, 0x380, RZ, 0xc0, !PT ;  /* 0x000003800a087812 */ /* 0x000fe400078ec0ff */
[----:B------:R-:W-:Y:S02]  /*ef60*/  SEL R100, R97, R100, P0 ;  /* 0x0000006461647207 */ /* 0x000fe40000000000 */
[C---:B------:R-:W-:Y:S02]  /*ef70*/  IADD3 R95, P3, R20.reuse, 0x4040, RZ ;  /* 0x00004040145f7810 */ /* 0x040fe40007f7e0ff */
[C---:B------:R-:W-:Y:S02]  /*ef80*/  IADD3 R97, P4, R20.reuse, 0x4060, RZ ;  /* 0x0000406014617810 */ /* 0x040fe40007f9e0ff */
[----:B------:R-:W-:-:S02]  /*ef90*/  IADD3 R52, P5, R20, 0x8000, RZ ;  /* 0x0000800014347810 */ /* 0x000fc40007fbe0ff */
[C---:B------:R-:W-:Y:S01]  /*efa0*/  IADD3 R99, P6, R20.reuse, 0x8020, RZ ;  /* 0x0000802014637810 */ /* 0x040fe20007fde0ff */
[--C-:B------:R-:W-:Y:S01]  /*efb0*/  IMAD.X R25, RZ, RZ, R21.reuse, P4 ;  /* 0x000000ffff197224 */ /* 0x100fe200020e0615 */
[C---:B------:R-:W-:Y:S01]  /*efc0*/  IADD3 R101, P1, R20.reuse, 0x8040, RZ ;  /* 0x0000804014657810 */ /* 0x040fe20007f3e0ff */
[--C-:B------:R-:W-:Y:S01]  /*efd0*/  IMAD.X R15, RZ, RZ, R21.reuse, P5 ;  /* 0x000000ffff0f7224 */ /* 0x100fe200028e0615 */
[----:B------:R-:W-:Y:S01]  /*efe0*/  IADD3 R103, P2, R20, 0x8060, RZ ;  /* 0x0000806014677810 */ /* 0x000fe20007f5e0ff */
[--C-:B------:R-:W-:Y:S01]  /*eff0*/  IMAD.X R13, RZ, RZ, R21.reuse, P6 ;  /* 0x000000ffff0d7224 */ /* 0x100fe200030e0615 */
[----:B------:R-:W-:Y:S01]  /*f000*/  LOP3.LUT R20, R7, R20, RZ, 0x3c, !PT ;  /* 0x0000001407147212 */ /* 0x000fe200078e3cff */
[--C-:B------:R-:W-:Y:S01]  /*f010*/  IMAD.X R11, RZ, RZ, R21.reuse, P1 ;  /* 0x000000ffff0b7224 */ /* 0x100fe200008e0615 */
[----:B------:R-:W-:Y:S01]  /*f020*/  SHF.R.U64 R7, R8, 0x3, RZ ;  /* 0x0000000308077819 */ /* 0x000fe200000012ff */
[----:B------:R-:W-:Y:S01]  /*f030*/  IMAD.X R9, RZ, RZ, R21, P2 ;  /* 0x000000ffff097224 */ /* 0x000fe200010e0615 */
[----:B------:R-:W-:-:S02]  /*f040*/  F2FP.BF16.F32.PACK_AB R27, R26, R27 ;  /* 0x0000001b1a1b723e */ /* 0x000fc400000010ff */
[----:B------:R-:W-:Y:S02]  /*f050*/  LOP3.LUT R36, R7, R10, RZ, 0x3c, !PT ;  /* 0x0000000a07247212 */ /* 0x000fe400078e3cff */
[----:B------:R-:W-:Y:S02]  /*f060*/  LOP3.LUT R7, R24, 0x380, RZ, 0xc0, !PT ;  /* 0x0000038018077812 */ /* 0x000fe400078ec0ff */
[----:B------:R-:W-:Y:S02]  /*f070*/  SEL R83, R30, R27, P0 ;  /* 0x0000001b1e537207 */ /* 0x000fe40000000000 */
[----:B------:R-:W-:Y:S02]  /*f080*/  SHF.R.U64 R7, R7, 0x3, RZ ;  /* 0x0000000307077819 */ /* 0x000fe400000012ff */
[----:B------:R-:W-:Y:S01]  /*f090*/  SEL R58, R27, R30, P0 ;  /* 0x0000001e1b3a7207 */ /* 0x000fe20000000000 */
[----:B------:R-:W-:Y:S01]  /*f0a0*/  IMAD.X R27, RZ, RZ, R21, P3 ;  /* 0x000000ffff1b7224 */ /* 0x000fe200018e0615 */
[----:B------:R-:W-:-:S02]  /*f0b0*/  LOP3.LUT R30, R7, R24, RZ, 0x3c, !PT ;  /* 0x00000018071e7212 */ /* 0x000fc400078e3cff */
[----:B------:R-:W-:Y:S02]  /*f0c0*/  LOP3.LUT R7, R52, 0x380, RZ, 0xc0, !PT ;  /* 0x0000038034077812 */ /* 0x000fe400078ec0ff */
[----:B------:R-:W-:Y:S02]  /*f0d0*/  LOP3.LUT R12, R89, 0x380, RZ, 0xc0, !PT ;  /* 0x00000380590c7812 */ /* 0x000fe400078ec0ff */
[----:B------:R-:W-:Y:S02]  /*f0e0*/  F2FP.BF16.F32.PACK_AB R108, R108, R109 ;  /* 0x0000006d6c6c723e */ /* 0x000fe400000010ff */
[----:B------:R-:W-:Y:S02]  /*f0f0*/  F2FP.BF16.F32.PACK_AB R105, R104, R105 ;  /* 0x000000696869723e */ /* 0x000fe400000010ff */
[----:B------:R-:W-:Y:S02]  /*f100*/  LOP3.LUT R14, R91, 0x380, RZ, 0xc0, !PT ;  /* 0x000003805b0e7812 */ /* 0x000fe400078ec0ff */
[----:B------:R-:W-:-:S02]  /*f110*/  SHF.R.U64 R7, R7, 0x3, RZ ;  /* 0x0000000307077819 */ /* 0x000fc400000012ff */
[----:B------:R-:W-:Y:S02]  /*f120*/  SHF.R.U64 R8, R12, 0x3, RZ ;  /* 0x000000030c087819 */ /* 0x000fe400000012ff */
[----:B------:R-:W-:Y:S02]  /*f130*/  SEL R71, R108, R105, P0 ;  /* 0x000000696c477207 */ /* 0x000fe40000000000 */
[----:B------:R-:W-:Y:S02]  /*f140*/  SHF.R.U64 R12, R14, 0x3, RZ ;  /* 0x000000030e0c7819 */ /* 0x000fe400000012ff */
[----:B------:R-:W-:Y:S02]  /*f150*/  SEL R108, R105, R108, P0 ;  /* 0x0000006c696c7207 */ /* 0x000fe40000000000 */
[----:B------:R-:W-:Y:S02]  /*f160*/  LOP3.LUT R14, R7, R52, RZ, 0x3c, !PT ;  /* 0x00000034070e7212 */ /* 0x000fe400078e3cff */
[----:B------:R-:W-:-:S02]  /*f170*/  LOP3.LUT R34, R8, R89, RZ, 0x3c, !PT ;  /* 0x0000005908227212 */ /* 0x000fc400078e3cff */
[----:B------:R-:W-:Y:S02]  /*f180*/  LOP3.LUT R8, R93, 0x380, RZ, 0xc0, !PT ;  /* 0x000003805d087812 */ /* 0x000fe400078ec0ff */
[----:B------:R-:W-:Y:S02]  /*f190*/  F2FP.BF16.F32.PACK_AB R140, R140, R141 ;  /* 0x0000008d8c8c723e */ /* 0x000fe400000010ff */
[----:B------:R-:W-:Y:S02]  /*f1a0*/  F2FP.BF16.F32.PACK_AB R139, R138, R139 ;  /* 0x0000008b8a8b723e */ /* 0x000fe400000010ff */
[----:B------:R-:W-:Y:S02]  /*f1b0*/  LOP3.LUT R10, R95, 0x380, RZ, 0xc0, !PT ;  /* 0x000003805f0a7812 */ /* 0x000fe400078ec0ff */
[----:B------:R-:W-:Y:S02]  /*f1c0*/  F2FP.BF16.F32.PACK_AB R136, R136, R137 ;  /* 0x000000898888723e */ /* 0x000fe400000010ff */
[----:B------:R-:W-:-:S02]  /*f1d0*/  F2FP.BF16.F32.PACK_AB R135, R134, R135 ;  /* 0x000000878687723e */ /* 0x000fc400000010ff */
[----:B------:R-:W-:Y:S02]  /*f1e0*/  SHF.R.U64 R8, R8, 0x3, RZ ;  /* 0x0000000308087819 */ /* 0x000fe400000012ff */
[----:B------:R-:W-:Y:S02]  /*f1f0*/  F2FP.BF16.F32.PACK_AB R132, R132, R133 ;  /* 0x000000858484723e */ /* 0x000fe400000010ff */
[----:B------:R-:W-:Y:S02]  /*f200*/  F2FP.BF16.F32.PACK_AB R131, R130, R131 ;  /* 0x000000838283723e */ /* 0x000fe400000010ff */
[----:B------:R-:W-:Y:S02]  /*f210*/  SEL R39, R140, R139, P0 ;  /* 0x0000008b8c277207 */ /* 0x000fe40000000000 */
[----:B------:R-:W-:Y:S02]  /*f220*/  SHF.R.U64 R10, R10, 0x3, RZ ;  /* 0x000000030a0a7819 */ /* 0x000fe400000012ff */
[----:B------:R-:W-:-:S02]  /*f230*/  F2FP.BF16.F32.PACK_AB R128, R128, R129 ;  /* 0x000000818080723e */ /* 0x000fc400000010ff */
[----:B------:R-:W-:Y:S02]  /*f240*/  F2FP.BF16.F32.PACK_AB R127, R126, R127 ;  /* 0x0000007f7e7f723e */ /* 0x000fe400000010ff */
[----:B------:R-:W-:Y:S02]  /*f250*/  SEL R140, R139, R140, P0 ;  /* 0x0000008c8b8c7207 */ /* 0x000fe40000000000 */
[----:B------:R-:W-:Y:S02]  /*f260*/  F2FP.BF16.F32.PACK_AB R124, R124, R125 ;  /* 0x0000007d7c7c723e */ /* 0x000fe400000010ff */
[----:B------:R-:W-:Y:S02]  /*f270*/  F2FP.BF16.F32.PACK_AB R123, R122, R123 ;  /* 0x0000007b7a7b723e */ /* 0x000fe400000010ff */
[----:B------:R-:W-:Y:S02]  /*f280*/  LOP3.LUT R32, R12, R91, RZ, 0x3c, !PT ;  /* 0x0000005b0c207212 */ /* 0x000fe400078e3cff */
[----:B------:R-:W-:-:S02]  /*f290*/  SEL R45, R136, R135, P0 ;  /* 0x00000087882d7207 */ /* 0x000fc40000000000 */
[----:B------:R-:W-:Y:S02]  /*f2a0*/  LOP3.LUT R12, R97, 0x380, RZ, 0xc0, !PT ;  /* 0x00000380610c7812 */ /* 0x000fe400078ec0ff */
[----:B------:R-:W-:Y:S02]  /*f2b0*/  LOP3.LUT R28, R8, R93, RZ, 0x3c, !PT ;  /* 0x0000005d081c7212 */ /* 0x000fe400078e3cff */
[----:B------:R-:W-:Y:S02]  /*f2c0*/  SEL R136, R135, R136, P0 ;  /* 0x0000008887887207 */ /* 0x000fe40000000000 */
[----:B------:R-:W-:Y:S02]  /*f2d0*/  SEL R47, R132, R131, P0 ;  /* 0x00000083842f7207 */ /* 0x000fe40000000000 */
[----:B------:R-:W-:Y:S02]  /*f2e0*/  LOP3.LUT R26, R10, R95, RZ, 0x3c, !PT ;  /* 0x0000005f0a1a7212 */ /* 0x000fe400078e3cff */
[----:B------:R-:W-:-:S02]  /*f2f0*/  LOP3.LUT R8, R99, 0x380, RZ, 0xc0, !PT ;  /* 0x0000038063087812 */ /* 0x000fc400078ec0ff */
[----:B------:R-:W-:Y:S02]  /*f300*/  SEL R132, R131, R132, P0 ;  /* 0x0000008483847207 */ /* 0x000fe40000000000 */
[----:B------:R-:W-:Y:S02]  /*f310*/  SEL R53, R128, R127, P0 ;  /* 0x0000007f80357207 */ /* 0x000fe40000000000 */
[----:B------:R-:W-:Y:S02]  /*f320*/  LOP3.LUT R10, R101, 0x380, RZ, 0xc0, !PT ;  /* 0x00000380650a7812 */ /* 0x000fe400078ec0ff */
[----:B------:R-:W-:Y:S02]  /*f330*/  LOP3.LUT R64, R103, 0x380, RZ, 0xc0, !PT ;  /* 0x0000038067407812 */ /* 0x000fe400078ec0ff */
[----:B------:R-:W-:Y:S02]  /*f340*/  SEL R128, R127, R128, P0 ;  /* 0x000000807f807207 */ /* 0x000fe40000000000 */
[----:B------:R-:W-:-:S02]  /*f350*/  SEL R55, R124, R123, P0 ;  /* 0x0000007b7c377207 */ /* 0x000fc40000000000 */
[----:B------:R-:W-:Y:S02]  /*f360*/  SEL R124, R123, R124, P0 ;  /* 0x0000007c7b7c7207 */ /* 0x000fe40000000000 */
[----:B------:R-:W-:Y:S02]  /*f370*/  SHF.R.U64 R12, R12, 0x3, RZ ;  /* 0x000000030c0c7819 */ /* 0x000fe400000012ff */
[----:B------:R-:W-:Y:S02]  /*f380*/  SHF.R.U64 R8, R8, 0x3, RZ ;  /* 0x0000000308087819 */ /* 0x000fe400000012ff */
[----:B------:R-:W-:Y:S02]  /*f390*/  SHF.R.U64 R10, R10, 0x3, RZ ;  /* 0x000000030a0a7819 */ /* 0x000fe400000012ff */
[----:B------:R-:W-:Y:S02]  /*f3a0*/  SHF.R.U64 R64, R64, 0x3, RZ ;  /* 0x0000000340407819 */ /* 0x000fe400000012ff */
[----:B------:R-:W-:-:S02]  /*f3b0*/  LOP3.LUT R24, R12, R97, RZ, 0x3c, !PT ;  /* 0x000000610c187212 */ /* 0x000fc400078e3cff */
[----:B------:R-:W-:Y:S02]  /*f3c0*/  LOP3.LUT R12, R8, R99, RZ, 0x3c, !PT ;  /* 0x00000063080c7212 */ /* 0x000fe400078e3cff */
[----:B------:R-:W-:Y:S02]  /*f3d0*/  LOP3.LUT R10, R10, R101, RZ, 0x3c, !PT ;  /* 0x000000650a0a7212 */ /* 0x000fe400078e3cff */
[----:B------:R-:W-:Y:S02]  /*f3e0*/  LOP3.LUT R8, R64, R103, RZ, 0x3c, !PT ;  /* 0x0000006740087212 */ /* 0x000fe400078e3cff */
[----:B------:R-:W-:Y:S02]  /*f3f0*/  MOV R91, R20 ;  /* 0x00000014005b7202 */ /* 0x000fe40000000f00 */
[----:B------:R-:W-:Y:S02]  /*f400*/  MOV R70, R10 ;  /* 0x0000000a00467202 */ /* 0x000fe40000000f00 */
[----:B------:R-:W-:-:S02]  /*f410*/  MOV R64, R8 ;  /* 0x0000000800407202 */ /* 0x000fc40000000f00 */
[----:B------:R-:W-:Y:S02]  /*f420*/  MOV R74, R14 ;  /* 0x0000000e004a7202 */ /* 0x000fe40000000f00 */
[----:B------:R-:W-:Y:S02]  /*f430*/  MOV R72, R12 ;  /* 0x0000000c00487202 */ /* 0x000fe40000000f00 */
[----:B------:R-:W-:Y:S02]  /*f440*/  MOV R90, R36 ;  /* 0x00000024005a7202 */ /* 0x000fe40000000f00 */
[----:B------:R-:W-:Y:S01]  /*f450*/  MOV R80, R26 ;  /* 0x0000001a00507202 */ /* 0x000fe20000000f00 */
[----:B--2---:R-:W-:Y:S01]  /*f460*/  SHFL.IDX PT, R71, R71, R6, 0x1c1f ;  /* 0x001c1f0647477589 */ /* 0x004fe200000e0000 */
[----:B------:R-:W-:Y:S02]  /*f470*/  LOP3.LUT R7, R6, 0x2, RZ, 0x3c, !PT ;  /* 0x0000000206077812 */ /* 0x000fe400078e3cff */
[----:B------:R-:W-:Y:S01]  /*f480*/  MOV R78, R24 ;  /* 0x00000018004e7202 */ /* 0x000fe20000000f00 */
[----:B------:R-:W-:Y:S01]  /*f490*/  SHFL.IDX PT, R39, R39, R6, 0x1c1f ;  /* 0x001c1f0627277589 */ /* 0x000fe200000e0000 */
[----:B------:R-:W-:-:S02]  /*f4a0*/  MOV R89, R34 ;  /* 0x0000002200597202 */ /* 0x000fc40000000f00 */
[----:B------:R-:W-:Y:S01]  /*f4b0*/  MOV R86, R30 ;  /* 0x0000001e00567202 */ /* 0x000fe20000000f00 */
[----:B------:R-:W0:Y:S01]  /*f4c0*/  SHFL.IDX PT, R108, R108, R7, 0x1c1f ;  /* 0x001c1f076c6c7589 */ /* 0x000e2200000e0000 */
[----:B------:R-:W-:Y:S02]  /*f4d0*/  MOV R82, R28 ;  /* 0x0000001c00527202 */ /* 0x000fe40000000f00 */
[----:B------:R-:W-:Y:S01]  /*f4e0*/  MOV R88, R32 ;  /* 0x0000002000587202 */ /* 0x000fe20000000f00 */
[----:B------:R-:W1:Y:S01]  /*f4f0*/  SHFL.IDX PT, R140, R140, R7, 0x1c1f ;  /* 0x001c1f078c8c7589 */ /* 0x000e6200000e0000 */
[----:B------:R-:W-:-:S03]  /*f500*/  PLOP3.LUT P1, PT, PT, PT, UP0, 0x80, 0x0 ;  /* 0x000000000000781c */ /* 0x000fc60003f2f008 */
[----:B------:R-:W-:Y:S04]  /*f510*/  SHFL.IDX PT, R45, R45, R6, 0x1c1f ;  /* 0x001c1f062d2d7589 */ /* 0x000fe800000e0000 */
        /* <DEDUP_REMOVED lines=17> */
[----:B------:R-:W2:Y:S04]  /*f630*/  SHFL.IDX PT, R128, R128, R7, 0x1c1f ;  /* 0x001c1f0780807589 */ /* 0x000ea800000e0000 */
[----:B------:R-:W3:Y:S01]  /*f640*/  SHFL.IDX PT, R84, R84, R7, 0x1c1f ;  /* 0x001c1f0754547589 */ /* 0x000ee200000e0000 */
[----:B------:R-:W-:Y:S01]  /*f650*/  BAR.SYNC.DEFER_BLOCKING 0x1, 0x100 ;  /* 0x0044000000007b1d */ /* 0x000fe20000010000 */
[----:B0-----:R-:W-:-:S02]  /*f660*/  SEL R24, R47, R132, P0 ;  /* 0x000000842f187207 */ /* 0x001fc40000000000 */
[----:B------:R-:W-:Y:S02]  /*f670*/  SEL R26, R132, R47, P0 ;  /* 0x0000002f841a7207 */ /* 0x000fe40000000000 */
[----:B-1----:R-:W-:Y:S02]  /*f680*/  SEL R25, R77, R92, P0 ;  /* 0x0000005c4d197207 */ /* 0x002fe40000000000 */
[----:B------:R-:W-:Y:S01]  /*f690*/  SEL R27, R92, R77, P0 ;  /* 0x0000004d5c1b7207 */ /* 0x000fe20000000000 */
[----:B------:R-:W-:Y:S04]  /*f6a0*/  SHFL.IDX PT, R55, R55, R6, 0x1c1f ;  /* 0x001c1f0637377589 */ /* 0x000fe800000e0000 */
[----:B------:R-:W-:Y:S04]  /*f6b0*/  SHFL.IDX PT, R81, R81, R6, 0x1c1f ;  /* 0x001c1f0651517589 */ /* 0x000fe800000e0000 */
[----:B------:R-:W-:Y:S01]  /*f6c0*/  SHFL.IDX PT, R124, R124, R7, 0x1c1f ;  /* 0x001c1f077c7c7589 */ /* 0x000fe200000e0000 */
[----:B--2---:R-:W-:-:S02]  /*f6d0*/  SEL R28, R53, R128, P0 ;  /* 0x00000080351c7207 */ /* 0x004fc40000000000 */
[----:B------:R-:W-:Y:S01]  /*f6e0*/  SEL R30, R128, R53, P0 ;  /* 0x00000035801e7207 */ /* 0x000fe20000000000 */
[----:B------:R-:W-:Y:S01]  /*f6f0*/  SHFL.IDX PT, R76, R76, R7, 0x1c1f ;  /* 0x001c1f074c4c7589 */ /* 0x000fe200000e0000 */
[----:B---3--:R-:W-:Y:S02]  /*f700*/  SEL R29, R79, R84, P0 ;  /* 0x000000544f1d7207 */ /* 0x008fe40000000000 */
[----:B------:R-:W-:Y:S01]  /*f710*/  SEL R31, R84, R79, P0 ;  /* 0x0000004f541f7207 */ /* 0x000fe20000000000 */
[----:B------:R-:W-:Y:S04]  /*f720*/  SHFL.IDX PT, R61, R61, R6, 0x1c1f ;  /* 0x001c1f063d3d7589 */ /* 0x000fe800000e0000 */
[----:B------:R-:W-:Y:S04]  /*f730*/  SHFL.IDX PT, R73, R73, R6, 0x1c1f ;  /* 0x001c1f0649497589 */ /* 0x000fe800000e0000 */
[----:B------:R-:W0:Y:S04]  /*f740*/  SHFL.IDX PT, R68, R68, R7, 0x1c1f ;  /* 0x001c1f0744447589 */ /* 0x000e2800000e0000 */
[----:B------:R-:W1:Y:S04]  /*f750*/  SHFL.IDX PT, R66, R66, R7, 0x1c1f ;  /* 0x001c1f0742427589 */ /* 0x000e6800000e0000 */
        /* <DEDUP_REMOVED lines=10> */
[----:B------:R-:W-:Y:S04]  /*f800*/  SHFL.IDX PT, R20, R41, R6, 0x1c1f ;  /* 0x001c1f0629147589 */ /* 0x000fe800000e0000 */
[----:B------:R-:W-:Y:S04]  /*f810*/  SHFL.IDX PT, R67, R67, R6, 0x1c1f ;  /* 0x001c1f0643437589 */ /* 0x000fe800000e0000 */
[----:B------:R-:W-:Y:S01]  /*f820*/  SHFL.IDX PT, R69, R69, R6, 0x1c1f ;  /* 0x001c1f0645457589 */ /* 0x000fe200000e0000 */
[----:B--2---:R-:W-:-:S03]  /*f830*/  SEL R36, R65, R56, P0 ;  /* 0x0000003841247207 */ /* 0x004fc60000000000 */
[----:B------:R-:W-:Y:S01]  /*f840*/  SHFL.IDX PT, R51, R51, R6, 0x1c1f ;  /* 0x001c1f0633337589 */ /* 0x000fe200000e0000 */
[----:B---3--:R-:W-:Y:S02]  /*f850*/  SEL R37, R59, R54, P0 ;  /* 0x000000363b257207 */ /* 0x008fe40000000000 */
[----:B------:R-:W-:Y:S01]  /*f860*/  SEL R39, R54, R59, P0 ;  /* 0x0000003b36277207 */ /* 0x000fe20000000000 */
[----:B------:R-:W-:Y:S04]  /*f870*/  SHFL.IDX PT, R52, R43, R6, 0x1c1f ;  /* 0x001c1f062b347589 */ /* 0x000fe800000e0000 */
[----:B------:R-:W-:Y:S04]  /*f880*/  SHFL.IDX PT, R83, R83, R6, 0x1c1f ;  /* 0x001c1f0653537589 */ /* 0x000fe800000e0000 */
[----:B------:R-:W-:Y:S04]  /*f890*/  SHFL.IDX PT, R85, R85, R6, 0x1c1f ;  /* 0x001c1f0655557589 */ /* 0x000fe800000e0000 */
[----:B------:R-:W-:Y:S04]  /*f8a0*/  SHFL.IDX PT, R87, R87, R6, 0x1c1f ;  /* 0x001c1f0657577589 */ /* 0x000fe800000e0000 */
[----:B------:R-:W0:Y:S04]  /*f8b0*/  SHFL.IDX PT, R48, R48, R7, 0x1c1f ;  /* 0x001c1f0730307589 */ /* 0x000e2800000e0000 */
[----:B------:R-:W1:Y:S04]  /*f8c0*/  SHFL.IDX PT, R46, R46, R7, 0x1c1f ;  /* 0x001c1f072e2e7589 */ /* 0x000e6800000e0000 */
[----:B------:R-:W-:Y:S04]  /*f8d0*/  SHFL.IDX PT, R6, R40, R7, 0x1c1f ;  /* 0x001c1f0728067589 */ /* 0x000fe800000e0000 */
[----:B------:R2:W-:Y:S04]  /*f8e0*/  SHFL.IDX PT, R71, R38, R7, 0x1c1f ;  /* 0x001c1f0726477589 */ /* 0x0005e800000e0000 */
[----:B------:R3:W-:Y:S04]  /*f8f0*/  SHFL.IDX PT, R21, R42, R7, 0x1c1f ;  /* 0x001c1f072a157589 */ /* 0x0007e800000e0000 */
[----:B------:R-:W-:Y:S01]  /*f900*/  SHFL.IDX PT, R58, R58, R7, 0x1c1f ;  /* 0x001c1f073a3a7589 */ /* 0x000fe200000e0000 */
[----:B--2---:R-:W-:-:S03]  /*f910*/  SEL R38, R56, R65, P0 ;  /* 0x0000004138267207 */ /* 0x004fc60000000000 */
[----:B------:R-:W-:Y:S01]  /*f920*/  SHFL.IDX PT, R44, R44, R7, 0x1c1f ;  /* 0x001c1f072c2c7589 */ /* 0x000fe200000e0000 */
[----:B0-----:R-:W-:Y:S02]  /*f930*/  SEL R40, R57, R48, P0 ;  /* 0x0000003039287207 */ /* 0x001fe40000000000 */
[----:B---3--:R-:W-:Y:S01]  /*f940*/  SEL R42, R48, R57, P0 ;  /* 0x00000039302a7207 */ /* 0x008fe20000000000 */
[----:B------:R-:W0:Y:S01]  /*f950*/  SHFL.IDX PT, R50, R50, R7, 0x1c1f ;  /* 0x001c1f0732327589 */ /* 0x000e2200000e0000 */
[----:B-1----:R-:W-:Y:S02]  /*f960*/  SEL R41, R51, R46, P0 ;  /* 0x0000002e33297207 */ /* 0x002fe40000000000 */
[----:B------:R-:W-:Y:S01]  /*f970*/  SEL R43, R46, R51, P0 ;  /* 0x000000332e2b7207 */ /* 0x000fe20000000000 */
[----:B------:R-:W1:Y:S04]  /*f980*/  SHFL.IDX PT, R60, R60, R7, 0x1c1f ;  /* 0x001c1f073c3c7589 */ /* 0x000e6800000e0000 */
[----:B------:R2:W3:Y:S04]  /*f990*/  SHFL.IDX PT, R62, R62, R7, 0x1c1f ;  /* 0x001c1f073e3e7589 */ /* 0x0004e800000e0000 */
[----:B------:R4:W-:Y:S04]  /*f9a0*/  STSM.16.M88.4 [R91], R8 ;  /* 0x000000085b007844 */ /* 0x0009e80000000200 */
[----:B------:R5:W-:Y:S01]  /*f9b0*/  STSM.16.M88.4 [R90], R12 ;  /* 0x0000000c5a007844 */ /* 0x000be20000000200 */
[----:B--2---:R-:W-:-:S03]  /*f9c0*/  IMAD.U32 R7, RZ, RZ, UR6 ;  /* 0x00000006ff077e24 */ /* 0x004fc6000f8e00ff */
[----:B------:R2:W-:Y:S04]  /*f9d0*/  STSM.16.M88.4 [R89], R24 ;  /* 0x0000001859007844 */ /* 0x0005e80000000200 */
[----:B------:R-:W-:Y:S01]  /*f9e0*/  STSM.16.M88.4 [R88], R28 ;  /* 0x0000001c58007844 */ /* 0x000fe20000000200 */
[----:B0-----:R-:W-:Y:S02]  /*f9f0*/  SEL R48, R69, R50, P0 ;  /* 0x0000003245307207 */ /* 0x001fe40000000000 */
[----:B------:R-:W-:Y:S02]  /*fa00*/  SEL R50, R50, R69, P0 ;  /* 0x0000004532327207 */ /* 0x000fe40000000000 */
[----:B----4-:R-:W-:Y:S02]  /*fa10*/  SEL R8, R55, R124, P0 ;  /* 0x0000007c37087207 */ /* 0x010fe40000000000 */
[----:B------:R-:W-:-:S02]  /*fa20*/  SEL R10, R124, R55, P0 ;  /* 0x000000377c0a7207 */ /* 0x000fc40000000000 */
[----:B------:R-:W-:Y:S02]  /*fa30*/  SEL R9, R81, R76, P0 ;  /* 0x0000004c51097207 */ /* 0x000fe40000000000 */
[----:B------:R-:W-:Y:S02]  /*fa40*/  SEL R11, R76, R81, P0 ;  /* 0x000000514c0b7207 */ /* 0x000fe40000000000 */
[----:B-----5:R-:W-:Y:S02]  /*fa50*/  SEL R12, R20, R21, P0 ;  /* 0x00000015140c7207 */ /* 0x020fe40000000000 */
[----:B------:R-:W-:Y:S01]  /*fa60*/  SEL R14, R21, R20, P0 ;  /* 0x00000014150e7207 */ /* 0x000fe20000000000 */
[----:B------:R0:W-:Y:S01]  /*fa70*/  STSM.16.M88.4 [R86], R8 ;  /* 0x0000000856007844 */ /* 0x0001e20000000200 */
[----:B------:R-:W-:Y:S02]  /*fa80*/  SEL R13, R83, R58, P0 ;  /* 0x0000003a530d7207 */ /* 0x000fe40000000000 */
[----:B------:R-:W-:Y:S01]  /*fa90*/  SEL R15, R58, R83, P0 ;  /* 0x000000533a0f7207 */ /* 0x000fe20000000000 */
[----:B------:R-:W-:Y:S01]  /*faa0*/  STSM.16.M88.4 [R82], R32 ;  /* 0x0000002052007844 */ /* 0x000fe20000000200 */
[----:B--2---:R-:W-:-:S02]  /*fab0*/  SEL R24, R67, R44, P0 ;  /* 0x0000002c43187207 */ /* 0x004fc40000000000 */
[----:B------:R-:W-:Y:S01]  /*fac0*/  SEL R26, R44, R67, P0 ;  /* 0x000000432c1a7207 */ /* 0x000fe20000000000 */
[----:B------:R-:W-:Y:S01]  /*fad0*/  STSM.16.M88.4 [R80], R36 ;  /* 0x0000002450007844 */ /* 0x000fe20000000200 */
[----:B-1----:R-:W-:Y:S02]  /*fae0*/  SEL R25, R85, R60, P0 ;  /* 0x0000003c55197207 */ /* 0x002fe40000000000 */
[----:B------:R-:W-:Y:S01]  /*faf0*/  SEL R27, R60, R85, P0 ;  /* 0x000000553c1b7207 */ /* 0x000fe20000000000 */
[----:B------:R-:W-:Y:S01]  /*fb00*/  STSM.16.M88.4 [R78], R40 ;  /* 0x000000284e007844 */ /* 0x000fe20000000200 */
[----:B---3--:R-:W-:Y:S02]  /*fb10*/  SEL R51, R62, R87, P0 ;  /* 0x000000573e337207 */ /* 0x008fe40000000000 */
[----:B0-----:R-:W-:Y:S02]  /*fb20*/  SEL R8, R49, R6, P0 ;  /* 0x0000000631087207 */ /* 0x001fe40000000000 */
[----:B------:R-:W-:Y:S01]  /*fb30*/  SEL R10, R6, R49, P0 ;  /* 0x00000031060a7207 */ /* 0x000fe20000000000 */
[----:B------:R-:W-:Y:S01]  /*fb40*/  IMAD.U32 R6, RZ, RZ, UR4 ;  /* 0x00000004ff067e24 */ /* 0x000fe2000f8e00ff */
[----:B------:R-:W-:Y:S01]  /*fb50*/  SEL R9, R52, R71, P0 ;  /* 0x0000004734097207 */ /* 0x000fe20000000000 */
[----:B------:R-:W-:Y:S01]  /*fb60*/  @UP1 ULDC.64 UR4, c[0x0][0xbe0] ;  /* 0x0002f80000041ab9 */ /* 0x000fe20000000a00 */
[----:B------:R-:W-:Y:S01]  /*fb70*/  SEL R11, R71, R52, P0 ;  /* 0x00000034470b7207 */ /* 0x000fe20000000000 */
[----:B------:R-:W-:Y:S01]  /*fb80*/  @UP1 UIMAD.WIDE UR4, UR36, 0x4, UR4 ;  /* 0x00000004240418a5 */ /* 0x000fe2000f8e0204 */
[----:B------:R-:W-:-:S02]  /*fb90*/  SEL R49, R87, R62, P0 ;  /* 0x0000003e57317207 */ /* 0x000fc40000000000 */
[----:B------:R-:W-:Y:S01]  /*fba0*/  PLOP3.LUT P0, PT, PT, PT, UP1, 0x80, 0x0 ;  /* 0x000000000000781c */ /* 0x000fe20003f0f018 */
[----:B------:R0:W-:Y:S04]  /*fbb0*/  STSM.16.M88.4 [R74], R8 ;  /* 0x000000084a007844 */ /* 0x0001e80000000200 */
[----:B------:R1:W-:Y:S04]  /*fbc0*/  STSM.16.M88.4 [R72], R12 ;  /* 0x0000000c48007844 */ /* 0x0003e80000000200 */
[----:B------:R1:W-:Y:S04]  /*fbd0*/  STSM.16.M88.4 [R70], R24 ;  /* 0x0000001846007844 */ /* 0x0003e80000000200 */
[----:B------:R1:W-:Y:S01]  /*fbe0*/  STSM.16.M88.4 [R64], R48 ;  /* 0x0000003040007844 */ /* 0x0003e20000000200 */
[----:B------:R-:W-:Y:S01]  /*fbf0*/  BAR.SYNC.DEFER_BLOCKING 0x1, 0x100 ;  /* 0x0044000000007b1d */ /* 0x000fe20000010000 */
[----:B0-----:R-:W-:-:S02]  /*fc00*/  IMAD.U32 R8, RZ, RZ, UR4 ;  /* 0x00000004ff087e24 */ /* 0x001fc4000f8e00ff */
[----:B------:R-:W-:-:S03]  /*fc10*/  IMAD.U32 R9, RZ, RZ, UR5 ;  /* 0x00000005ff097e24 */ /* 0x000fc6000f8e00ff */
[----:B------:R-:W2:Y:S04]  /*fc20*/  @P1 LDG.E R10, desc[UR52][R6.64] ;  /* 0x00000034060a1981 */ /* 0x000ea8000c1e1900 */
[----:B------:R-:W3:Y:S01]  /*fc30*/  @P0 LDG.E R8, desc[UR52][R8.64] ;  /* 0x0000003408080981 */ /* 0x000ee2000c1e1900 */
[----:B------:R-:W-:Y:S01]  /*fc40*/  IMAD R11, R18, 0x40, R16 ;  /* 0x00000040120b7824 */ /* 0x000fe200078e0210 */
[----:B------:R-:W-:Y:S01]  /*fc50*/  UMOV UR4, URZ ;  /* 0x0000003f00047c82 */ /* 0x000fe20008000000 */
[----:B------:R-:W-:Y:S02]  /*fc60*/  ULDC UR8, c[0x0][0xa88] ;  /* 0x0002a20000087ab9 */ /* 0x000fe40000000800 */
[----:B------:R-:W-:-:S03]  /*fc70*/  IMAD.WIDE R4, R11, 0x2, R4 ;  /* 0x000000020b047825 */ /* 0x000fc600078e0204 */
[----:B------:R-:W-:Y:S02]  /*fc80*/  IADD3 R33, P5, R4, 0x1000, RZ ;  /* 0x0000100004217810 */ /* 0x000fe40007fbe0ff */
[----:B--2---:R-:W-:Y:S02]  /*fc90*/  @P1 R2UR UR4, R10 ;  /* 0x000000000a0412ca */ /* 0x004fe400000e0000 */
[----:B---3--:R-:W-:Y:S01]  /*fca0*/  @P0 R2UR UR8, R8 ;  /* 0x00000000080802ca */ /* 0x008fe200000e0000 */
[----:B-1----:R-:W-:-:S14]  /*fcb0*/  @P0 BRA `(.L_x_2071) ;  /* 0x0000000000180947 */ /* 0x002fdc0003800000 */
[----:B------:R-:W-:Y:S05]  /*fcc0*/  @!P1 BRA `(.L_x_2071) ;  /* 0x0000000000149947 */ /* 0x000fea0003800000 */
[----:B------:R-:W2:Y:S04]  /*fcd0*/  LDG.E R9, desc[UR52][R6.64] ;  /* 0x0000003406097981 */ /* 0x000ea8000c1e1900 */
[----:B------:R-:W3:Y:S01]  /*fce0*/  LDG.E R8, desc[UR52][R6.64+0x4] ;  /* 0x0000043406087981 */ /* 0x000ee2000c1e1900 */
[----:B--2---:R-:W-:Y:S02]  /*fcf0*/  R2UR UR5, R9 ;  /* 0x00000000090572ca */ /* 0x004fe400000e0000 */
[----:B---3--:R-:W-:-:S13]  /*fd00*/  R2UR UR8, R8 ;  /* 0x00000000080872ca */ /* 0x008fda00000e0000 */
[----:B------:R-:W-:-:S12]  /*fd10*/  UIADD3 UR8, -UR5, UR8, URZ ;  /* 0x0000000805087290 */ /* 0x000fd8000fffe13f */
.L_x_2071:
[----:B------:R-:W-:Y:S01]  /*fd20*/  USHF.R.S32.HI UR12, URZ, 0x1f, UR38 ;  /* 0x0000001f3f0c7899 */ /* 0x000fe20008011426 */
[----:B------:R-:W-:Y:S01]  /*fd30*/  IADD3 R7, P3, R4, 0x3000, RZ ;  /* 0x0000300004077810 */ /* 0x000fe20007f7e0ff */
[----:B------:R-:W-:Y:S01]  /*fd40*/  ULDC.64 UR10, c[0x0][0xb70] ;  /* 0x0002dc00000a7ab9 */ /* 0x000fe20000000a00 */
[----:B------:R-:W-:Y:S01]  /*fd50*/  USHF.R.S32.HI UR5, URZ, 0x1f, UR4 ;  /* 0x0000001f3f057899 */ /* 0x000fe20008011404 */
[----:B------:R-:W-:Y:S01]  /*fd60*/  IMAD.U32 R9, RZ, RZ, UR42 ;  /* 0x0000002aff097e24 */ /* 0x000fe2000f8e00ff */
[----:B------:R-:W-:Y:S01]  /*fd70*/  UIMAD UR9, UR12, UR10, URZ ;  /* 0x0000000a0c0972a4 */ /* 0x000fe2000f8e023f */
[----:B------:R-:W-:Y:S01]  /*fd80*/  LOP3.LUT R6, R7, 0x380, RZ, 0xc0, !PT ;  /* 0x0000038007067812 */ /* 0x000fe200078ec0ff */
[----:B------:R-:W-:Y:S01]  /*fd90*/  UIMAD.WIDE.U32 UR6, UR38, UR10, UR4 ;  /* 0x0000000a260672a5 */ /* 0x000fe2000f8e0004 */
[----:B------:R-:W-:Y:S01]  /*fda0*/  IMAD R10, R9, 0x80, R22 ;  /* 0x00000080090a7824 */ /* 0x000fe200078e0216 */
[----:B------:R-:W-:Y:S01]  /*fdb0*/  UIMAD UR9, UR38, UR11, UR9 ;  /* 0x0000000b260972a4 */ /* 0x000fe2000f8e0209 */
[----:B------:R-:W-:Y:S01]  /*fdc0*/  SHF.R.U64 R6, R6, 0x3, RZ ;  /* 0x0000000306067819 */ /* 0x000fe200000012ff */
[----:B------:R-:W-:Y:S01]  /*fdd0*/  USEL UR37, UR37, URZ, !UP0 ;  /* 0x0000003f25257287 */ /* 0x000fe2000c000000 */
[----:B------:R-:W-:Y:S01]  /*fde0*/  IADD3 R53, P0, R4, 0x4000, RZ ;  /* 0x0000400004357810 */ /* 0x000fe20007f1e0ff */
[----:B------:R-:W-:Y:S01]  /*fdf0*/  ULDC.64 UR10, c[0x0][0xb78] ;  /* 0x0002de00000a7ab9 */ /* 0x000fe20000000a00 */
[----:B------:R-:W-:Y:S01]  /*fe00*/  UIADD3 UR7, UR7, UR9, URZ ;  /* 0x0000000907077290 */ /* 0x000fe2000fffe03f */
[----:B------:R-:W-:Y:S01]  /*fe10*/  LOP3.LUT R6, R6, R7, RZ, 0x3c, !PT ;  /* 0x0000000706067212 */ /* 0x000fe200078e3cff */
[----:B------:R-:W-:Y:S01]  /*fe20*/  USEL UR36, UR36, URZ, !UP0 ;  /* 0x0000003f24247287 */ /* 0x000fe2000c000000 */
[----:B------:R-:W-:Y:S01]  /*fe30*/  SHF.R.S32.HI R7, RZ, 0x1f, R10 ;  /* 0x0000001fff077819 */ /* 0x000fe2000001140a */
[----:B------:R-:W-:Y:S01]  /*fe40*/  UIMAD UR9, UR37, UR10, URZ ;  /* 0x0000000a250972a4 */ /* 0x000fe2000f8e023f */
[C---:B------:R-:W-:Y:S01]  /*fe50*/  IADD3 R41, P1, R4.reuse, 0x5000, RZ ;  /* 0x0000500004297810 */ /* 0x040fe20007f3e0ff */
[----:B------:R-:W-:Y:S01]  /*fe60*/  UIMAD.WIDE.U32 UR6, UR36, UR10, UR6 ;  /* 0x0000000a240672a5 */ /* 0x000fe2000f8e0006 */
[----:B------:R-:W-:Y:S01]  /*fe70*/  LOP3.LUT R52, R53, 0x380, RZ, 0xc0, !PT ;  /* 0x0000038035347812 */ /* 0x000fe200078ec0ff */
[----:B------:R-:W-:Y:S01]  /*fe80*/  UIMAD UR9, UR36, UR11, UR9 ;  /* 0x0000000b240972a4 */ /* 0x000fe2000f8e0209 */
[----:B------:R-:W-:-:S02]  /*fe90*/  IADD3 R13, P4, R4, 0x2000, RZ ;  /* 0x00002000040d7810 */ /* 0x000fc40007f9e0ff */
[----:B------:R-:W-:Y:S02]  /*fea0*/  IADD3 R29, P2, R4, 0x6000, RZ ;  /* 0x00006000041d7810 */ /* 0x000fe40007f5e0ff */
[----:B------:R-:W-:Y:S01]  /*feb0*/  IADD3 R8, P6, R10, UR6, RZ ;  /* 0x000000060a087c10 */ /* 0x000fe2000ffde0ff */
[----:B------:R-:W-:Y:S01]  /*fec0*/  IMAD.U32 R14, RZ, RZ, UR9 ;  /* 0x00000009ff0e7e24 */ /* 0x000fe2000f8e00ff */
[----:B------:R-:W-:Y:S02]  /*fed0*/  LOP3.LUT R40, R41, 0x380, RZ, 0xc0, !PT ;  /* 0x0000038029287812 */ /* 0x000fe400078ec0ff */
[----:B------:R-:W-:Y:S02]  /*fee0*/  SHF.R.U64 R52, R52, 0x3, RZ ;  /* 0x0000000334347819 */ /* 0x000fe400000012ff */
[----:B------:R-:W-:Y:S01]  /*fef0*/  IADD3.X R7, R7, UR7, R14, P6, !PT ;  /* 0x0000000707077c10 */ /* 0x000fe2000b7fe40e */
[----:B------:R-:W-:Y:S01]  /*ff00*/  ULDC.64 UR6, c[0x0][0xb40] ;  /* 0x0002d00000067ab9 */ /* 0x000fe20000000a00 */
[----:B------:R-:W-:-:S02]  /*ff10*/  LOP3.LUT R32, R33, 0x380, RZ, 0xc0, !PT ;  /* 0x0000038021207812 */ /* 0x000fc400078ec0ff */
[C---:B------:R-:W-:Y:S02]  /*ff20*/  LEA R20, P6, R8.reuse, UR6, 0x2 ;  /* 0x0000000608147c11 */ /* 0x040fe4000f8c10ff */
[----:B------:R-:W-:Y:S02]  /*ff30*/  LOP3.LUT R12, R13, 0x380, RZ, 0xc0, !PT ;  /* 0x000003800d0c7812 */ /* 0x000fe400078ec0ff */
[----:B------:R-:W-:Y:S01]  /*ff40*/  LEA.HI.X R21, R8, UR7, R7, 0x2, P6 ;  /* 0x0000000708157c11 */ /* 0x000fe2000b0f1407 */
[----:B------:R-:W-:Y:S01]  /*ff50*/  IMAD.X R7, RZ, RZ, R5, P3 ;  /* 0x000000ffff077224 */ /* 0x000fe200018e0605 */
[----:B------:R-:W-:Y:S01]  /*ff60*/  IADD3 R9, P6, R4, 0x7000, RZ ;  /* 0x0000700004097810 */ /* 0x000fe20007fde0ff */
[----:B------:R-:W-:Y:S01]  /*ff70*/  ULDC.64 UR6, c[0x0][0xaa0] ;  /* 0x0002a80000067ab9 */ /* 0x000fe20000000a00 */
[----:B------:R-:W-:Y:S02]  /*ff80*/  LOP3.LUT R28, R29, 0x380, RZ, 0xc0, !PT ;  /* 0x000003801d1c7812 */ /* 0x000fe400078ec0ff */
[----:B------:R-:W-:-:S02]  /*ff90*/  LOP3.LUT R8, R9, 0x380, RZ, 0xc0, !PT ;  /* 0x0000038009087812 */ /* 0x000fc400078ec0ff */
[----:B------:R-:W-:Y:S02]  /*ffa0*/  SHF.R.U64 R40, R40, 0x3, RZ ;  /* 0x0000000328287819 */ /* 0x000fe400000012ff */
[----:B------:R-:W-:Y:S02]  /*ffb0*/  SHF.R.U64 R8, R8, 0x3, RZ ;  /* 0x0000000308087819 */ /* 0x000fe400000012ff */
[----:B------:R-:W-:Y:S01]  /*ffc0*/  LOP3.LUT R52, R52, R53, RZ, 0x3c, !PT ;  /* 0x0000003534347212 */ /* 0x000fe200078e3cff */
[----:B------:R-:W-:Y:S01]  /*ffd0*/  IMAD.X R53, RZ, RZ, R5, P0 ;  /* 0x000000ffff357224 */ /* 0x000fe200000e0605 */
[----:B------:R-:W-:Y:S01]  /*ffe0*/  LOP3.LUT R8, R8, R9, RZ, 0x3c, !PT ;  /* 0x0000000908087212 */ /* 0x000fe200078e3cff */
[----:B------:R-:W-:Y:S01]  /*fff0*/  VIADD R9, R10, 0x8 ;  /* 0x000000080a097836 */ /* 0x000fe20000000000 */
[----:B------:R-:W-:Y:S02]  /*10000*/  SHF.R.U64 R32, R32, 0x3, RZ ;  /* 0x0000000320207819 */ /* 0x000fe400000012ff */
[----:B------:R-:W-:-:S02]  /*10010*/  SHF.R.U64 R12, R12, 0x3, RZ ;  /* 0x000000030c0c7819 */ /* 0x000fc400000012ff */
[----:B------:R-:W-:Y:S02]  /*10020*/  LOP3.LUT P0, RZ, R220, 0x3, RZ, 0xc0, !PT ;  /* 0x00000003dcff7812 */ /* 0x000fe4000780c0ff */
[----:B------:R-:W-:Y:S02]  /*10030*/  SHF.R.U64 R28, R28, 0x3, RZ ;  /* 0x000000031c1c7819 */ /* 0x000fe400000012ff */
[----:B------:R-:W-:Y:S01]  /*10040*/  LOP3.LUT R40, R40, R41, RZ, 0x3c, !PT ;  /* 0x0000002928287212 */ /* 0x000fe200078e3cff */
[--C-:B------:R-:W-:Y:S01]  /*10050*/  IMAD.X R41, RZ, RZ, R5.reuse, P1 ;  /* 0x000000ffff297224 */ /* 0x100fe200008e0605 */
[----:B------:R-:W-:Y:S01]  /*10060*/  LOP3.LUT R32, R32, R33, RZ, 0x3c, !PT ;  /* 0x0000002120207212 */ /* 0x000fe200078e3cff */
[--C-:B------:R-:W-:Y:S01]  /*10070*/  IMAD.X R33, RZ, RZ, R5.reuse, P5 ;  /* 0x000000ffff217224 */ /* 0x100fe200028e0605 */
[----:B------:R-:W-:Y:S01]  /*10080*/  LOP3.LUT R12, R12, R13, RZ, 0x3c, !PT ;  /* 0x0000000d0c0c7212 */ /* 0x000fe200078e3cff */
[----:B------:R-:W-:Y:S01]  /*10090*/  IMAD.X R13, RZ, RZ, R5, P4 ;  /* 0x000000ffff0d7224 */ /* 0x000fe200020e0605 */
[----:B------:R-:W-:-:S02]  /*100a0*/  ISETP.GE.OR P1, PT, R10, UR8, P0 ;  /* 0x000000080a007c0c */ /* 0x000fc40008726670 */
[----:B------:R-:W-:Y:S01]  /*100b0*/  LOP3.LUT R28, R28, R29, RZ, 0x3c, !PT ;  /* 0x0000001d1c1c7212 */ /* 0x000fe200078e3cff */
[--C-:B------:R-:W-:Y:S01]  /*100c0*/  IMAD.X R29, RZ, RZ, R5.reuse, P2 ;  /* 0x000000ffff1d7224 */ /* 0x100fe200010e0605 */
[----:B------:R-:W-:Y:S02]  /*100d0*/  ISETP.GE.OR P0, PT, R9, UR8, P0 ;  /* 0x0000000809007c0c */ /* 0x000fe40008706670 */
[C---:B------:R-:W-:Y:S02]  /*100e0*/  IADD3 R37, P3, R4.reuse, 0xa000, RZ ;  /* 0x0000a00004257810 */ /* 0x040fe40007f7e0ff */
[C---:B------:R-:W-:Y:S01]  /*100f0*/  LOP3.LUT R45, R4.reuse, 0x380, RZ, 0xc0, !PT ;  /* 0x00000380042d7812 */ /* 0x040fe200078ec0ff */
[----:B------:R-:W-:Y:S01]  /*10100*/  UIMAD UR5, UR5, UR6, URZ ;  /* 0x00000006050572a4 */ /* 0x000fe2000f8e023f */
[C---:B------:R-:W-:Y:S01]  /*10110*/  IADD3 R57, P5, R4.reuse, 0x8000, RZ ;  /* 0x0000800004397810 */ /* 0x040fe20007fbe0ff */
[----:B------:R-:W-:Y:S01]  /*10120*/  IMAD.X R9, RZ, RZ, R5, P6 ;  /* 0x000000ffff097224 */ /* 0x000fe200030e0605 */
[C---:B------:R-:W-:Y:S01]  /*10130*/  IADD3 R49, P4, R4.reuse, 0x9000, RZ ;  /* 0x0000900004317810 */ /* 0x040fe20007f9e0ff */
[----:B------:R-:W-:Y:S01]  /*10140*/  @!P1 STG.E desc[UR52][R20.64], R0 ;  /* 0x0000000014009986 */ /* 0x000fe2000c101934 */
[----:B------:R-:W-:-:S02]  /*10150*/  IADD3 R11, P2, R4, 0xb000, RZ ;  /* 0x0000b000040b7810 */ /* 0x000fc40007f5e0ff */
[----:B------:R-:W-:Y:S01]  /*10160*/  LOP3.LUT R56, R57, 0x380, RZ, 0xc0, !PT ;  /* 0x0000038039387812 */ /* 0x000fe200078ec0ff */
[----:B------:R0:W-:Y:S01]  /*10170*/  @!P0 STG.E desc[UR52][R20.64+0x20], R2 ;  /* 0x0000200214008986 */ /* 0x0001e2000c101934 */
[----:B------:R-:W-:Y:S01]  /*10180*/  LOP3.LUT R48, R49, 0x380, RZ, 0xc0, !PT ;  /* 0x0000038031307812 */ /* 0x000fe200078ec0ff */
[--C-:B------:R-:W-:Y:S01]  /*10190*/  IMAD.X R25, RZ, RZ, R5.reuse, P2 ;  /* 0x000000ffff197224 */ /* 0x100fe200010e0605 */
[----:B------:R-:W-:Y:S02]  /*101a0*/  LOP3.LUT R36, R37, 0x380, RZ, 0xc0, !PT ;  /* 0x0000038025247812 */ /* 0x000fe400078ec0ff */
[----:B------:R-:W-:Y:S01]  /*101b0*/  SHF.R.U64 R45, R45, 0x3, RZ ;  /* 0x000000032d2d7819 */ /* 0x000fe200000012ff */
[----:B------:R-:W-:Y:S01]  /*101c0*/  IMAD.U32 R19, RZ, RZ, UR6 ;  /* 0x00000006ff137e24 */ /* 0x000fe2000f8e00ff */
[----:B------:R-:W-:Y:S01]  /*101d0*/  LOP3.LUT R10, R11, 0x380, RZ, 0xc0, !PT ;  /* 0x000003800b0a7812 */ /* 0x000fe200078ec0ff */
[----:B------:R-:W-:Y:S01]  /*101e0*/  UIMAD UR5, UR4, UR7, UR5 ;  /* 0x00000007040572a4 */ /* 0x000fe2000f8e0205 */
[----:B------:R-:W-:Y:S01]  /*101f0*/  SHF.R.U64 R56, R56, 0x3, RZ ;  /* 0x0000000338387819 */ /* 0x000fe200000012ff */
[----:B------:R-:W5:Y:S01]  /*10200*/  LD.E.128 R32, desc[UR52][R32.64] ;  /* 0x0000003420207980 */ /* 0x000f62000c101d00 */
[----:B------:R-:W-:Y:S01]  /*10210*/  SHF.R.U64 R48, R48, 0x3, RZ ;  /* 0x0000000330307819 */ /* 0x000fe200000012ff */
[--C-:B0-----:R-:W-:Y:S01]  /*10220*/  IMAD.MOV.U32 R20, RZ, RZ, R16.reuse ;  /* 0x000000ffff147224 */ /* 0x101fe200078e0010 */
[----:B------:R-:W-:Y:S01]  /*10230*/  SHF.R.U64 R36, R36, 0x3, RZ ;  /* 0x0000000324247819 */ /* 0x000fe200000012ff */
[----:B------:R-:W-:Y:S01]  /*10240*/  ULDC.64 UR6, c[0x0][0xae0] ;  /* 0x0002b80000067ab9 */ /* 0x000fe20000000a00 */
[----:B------:R-:W-:Y:S01]  /*10250*/  LOP3.LUT R44, R45, R4, RZ, 0x3c, !PT ;  /* 0x000000042d2c7212 */ /* 0x000fe200078e3cff */
[--C-:B------:R-:W-:Y:S01]  /*10260*/  IMAD.MOV.U32 R45, RZ, RZ, R5.reuse ;  /* 0x000000ffff2d7224 */ /* 0x100fe200078e0005 */
[----:B------:R-:W-:Y:S01]  /*10270*/  SHF.R.U64 R4, R10, 0x3, RZ ;  /* 0x000000030a047819 */ /* 0x000fe200000012ff */
[----:B------:R-:W5:Y:S01]  /*10280*/  LD.E.128 R12, desc[UR52][R12.64] ;  /* 0x000000340c0c7980 */ /* 0x000f62000c101d00 */
[----:B------:R-:W-:Y:S01]  /*10290*/  LOP3.LUT R56, R56, R57, RZ, 0x3c, !PT ;  /* 0x0000003938387212 */ /* 0x000fe200078e3cff */
[--C-:B------:R-:W-:Y:S01]  /*102a0*/  IMAD.X R57, RZ, RZ, R5.reuse, P5 ;  /* 0x000000ffff397224 */ /* 0x100fe200028e0605 */
[----:B------:R-:W-:Y:S01]  /*102b0*/  LOP3.LUT R48, R48, R49, RZ, 0x3c, !PT ;  /* 0x0000003130307212 */ /* 0x000fe200078e3cff */
[--C-:B------:R-:W-:Y:S01]  /*102c0*/  IMAD.X R49, RZ, RZ, R5.reuse, P4 ;  /* 0x000000ffff317224 */ /* 0x100fe200020e0605 */
[----:B------:R-:W-:Y:S01]  /*102d0*/  LOP3.LUT R36, R36, R37, RZ, 0x3c, !PT ;  /* 0x0000002524247212 */ /* 0x000fe200078e3cff */
[----:B------:R-:W-:Y:S01]  /*102e0*/  IMAD.X R37, RZ, RZ, R5, P3 ;  /* 0x000000ffff257224 */ /* 0x000fe200018e0605 */
[----:B------:R-:W-:Y:S01]  /*102f0*/  LOP3.LUT R24, R4, R11, RZ, 0x3c, !PT ;  /* 0x0000000b04187212 */ /* 0x000fe200078e3cff */
[----:B------:R-:W5:Y:S01]  /*10300*/  LD.E.128 R44, desc[UR52][R44.64] ;  /* 0x000000342c2c7980 */ /* 0x000f62000c101d00 */
[----:B------:R-:W-:-:S03]  /*10310*/  SHF.R.S32.HI R21, RZ, 0x1f, R16 ;  /* 0x0000001fff157819 */ /* 0x000fc60000011410 */
[----:B------:R-:W5:Y:S01]  /*10320*/  LD.E.128 R4, desc[UR52][R6.64] ;  /* 0x0000003406047980 */ /* 0x000f62000c101d00 */
[----:B------:R-:W-:Y:S01]  /*10330*/  IMAD.WIDE.U32 R20, R19, UR4, R20 ;  /* 0x0000000413147c25 */ /* 0x000fe2000f8e0014 */
[----:B------:R-:W-:Y:S02]  /*10340*/  UIMAD UR4, UR12, UR6, URZ ;  /* 0x000000060c0472a4 */ /* 0x000fe4000f8e023f */
[----:B------:R-:W5:Y:S04]  /*10350*/  LD.E.128 R52, desc[UR52][R52.64] ;  /* 0x0000003434347980 */ /* 0x000f68000c101d00 */
[----:B------:R-:W5:Y:S01]  /*10360*/  LD.E.128 R40, desc[UR52][R40.64] ;  /* 0x0000003428287980 */ /* 0x000f62000c101d00 */
[----:B------:R-:W-:-:S03]  /*10370*/  VIADD R21, R21, UR5 ;  /* 0x0000000515157c36 */ /* 0x000fc60008000000 */
[----:B------:R-:W5:Y:S01]  /*10380*/  LD.E.128 R28, desc[UR52][R28.64] ;  /* 0x000000341c1c7980 */ /* 0x000f62000c101d00 */
[----:B------:R-:W-:-:S03]  /*10390*/  IMAD.U32 R19, RZ, RZ, UR6 ;  /* 0x00000006ff137e24 */ /* 0x000fc6000f8e00ff */
        /* <DEDUP_REMOVED lines=11> */
[----:B------:R-:W-:-:S02]  /*10450*/  UIMAD UR4, UR38, UR7, UR4 ;  /* 0x00000007260472a4 */ /* 0x000fc4000f8e0204 */
[----:B------:R-:W-:Y:S01]  /*10460*/  IMAD.WIDE.U32 R20, R19, UR38, R20 ;  /* 0x0000002613147c25 */ /* 0x000fe2000f8e0014 */
[----:B------:R-:W-:-:S03]  /*10470*/  UIMAD UR8, UR42, -0x80, UR8 ;  /* 0xffffff802a0878a4 */ /* 0x000fc6000f8e0208 */
[----:B------:R-:W-:Y:S01]  /*10480*/  VIADD R21, R21, UR4 ;  /* 0x0000000415157c36 */ /* 0x000fe20008000000 */
[----:B------:R-:W-:Y:S02]  /*10490*/  ULDC.64 UR4, c[0x0][0xae8] ;  /* 0x0002ba0000047ab9 */ /* 0x000fe40000000a00 */
[C---:B------:R-:W-:Y:S01]  /*104a0*/  ISETP.GE.AND P3, PT, R18.reuse, UR8, PT ;  /* 0x0000000812007c0c */ /* 0x040fe2000bf66270 */
[----:B------:R-:W-:Y:S01]  /*104b0*/  IMAD.U32 R61, RZ, RZ, UR4 ;  /* 0x00000004ff3d7e24 */ /* 0x000fe2000f8e00ff */
[----:B------:R-:W-:Y:S01]  /*104c0*/  UIMAD UR4, UR37, UR4, URZ ;  /* 0x00000004250472a4 */ /* 0x000fe2000f8e023f */
[----:B------:R-:W-:Y:S02]  /*104d0*/  VIADD R3, R3, 0x33420 ;  /* 0x0003342003037836 */ /* 0x000fe40000000000 */
[----:B------:R-:W-:Y:S01]  /*104e0*/  VIADD R19, R18, 0x60 ;  /* 0x0000006012137836 */ /* 0x000fe20000000000 */
[----:B------:R-:W-:Y:S02]  /*104f0*/  UIMAD UR4, UR36, UR5, UR4 ;  /* 0x00000005240472a4 */ /* 0x000fe4000f8e0204 */
[----:B------:R-:W-:Y:S01]  /*10500*/  IMAD.WIDE.U32 R60, R61, UR36, R20 ;  /* 0x000000243d3c7c25 */ /* 0x000fe2000f8e0014 */
[----:B------:R-:W-:-:S02]  /*10510*/  PRMT R3, RZ, 0x654, R3 ;  /* 0x00000654ff037816 */ /* 0x000fc40000000003 */
[----:B------:R-:W-:Y:S01]  /*10520*/  ISETP.GE.AND P2, PT, R19, UR8, PT ;  /* 0x0000000813007c0c */ /* 0x000fe2000bf46270 */
[C---:B------:R-:W-:Y:S01]  /*10530*/  VIADD R0, R18.reuse, 0x20 ;  /* 0x0000002012007836 */ /* 0x040fe20000000000 */
[--C-:B------:R-:W-:Y:S01]  /*10540*/  SHF.R.S32.HI R19, RZ, 0x1f, R18.reuse ;  /* 0x0000001fff137819 */ /* 0x100fe20000011412 */
[----:B------:R-:W-:Y:S01]  /*10550*/  VIADD R2, R18, 0x40 ;  /* 0x0000004012027836 */ /* 0x000fe20000000000 */
[----:B------:R-:W-:Y:S01]  /*10560*/  BSSY B1, `(.L_x_2072) ;  /* 0x000001b000017945 */ /* 0x000fe20003800000 */
[----:B------:R-:W-:Y:S01]  /*10570*/  IMAD.U32 R65, RZ, RZ, UR42 ;  /* 0x0000002aff417e24 */ /* 0x000fe2000f8e00ff */
[----:B0-----:R0:W-:Y:S01]  /*10580*/  SYNCS.ARRIVE.TRANS64.RED.A1T0 RZ, [R3+URZ], RZ ;  /* 0x000000ff03ff79a7 */ /* 0x0011e2000810043f */
[----:B------:R-:W-:Y:S01]  /*10590*/  VIADD R67, R61, UR4 ;  /* 0x000000043d437c36 */ /* 0x000fe20008000000 */
[----:B------:R-:W-:Y:S01]  /*105a0*/  ISETP.GE.AND P0, PT, R0, UR8, PT ;  /* 0x0000000800007c0c */ /* 0x000fe2000bf06270 */
[----:B------:R-:W-:Y:S01]  /*105b0*/  IMAD.WIDE R20, R65, 0x80, R18 ;  /* 0x0000008041147825 */ /* 0x000fe200078e0212 */
[----:B------:R-:W-:Y:S01]  /*105c0*/  ISETP.GE.AND P1, PT, R2, UR8, PT ;  /* 0x0000000802007c0c */ /* 0x000fe2000bf26270 */
        /* <DEDUP_REMOVED lines=20> */
.L_x_2073:
[----:B------:R-:W-:Y:S05]  /*10710*/  BSYNC B1 ;  /* 0x0000000000017941 */ /* 0x000fea0003800000 */
.L_x_2072:
[----:B------:R-:W-:Y:S04]  /*10720*/  BSSY B1, `(.L_x_2074) ;  /* 0x0000017000017945 */ /* 0x000fe80003800000 */
[----:B------:R-:W-:Y:S05]  /*10730*/  @P0 BRA `(.L_x_2075) ;  /* 0x0000000000540947 */ /* 0x000fea0003800000 */
[----:B-1---5:R-:W-:Y:S01]  /*10740*/  IADD3 R45, P0, R20, 0x20, RZ ;  /* 0x00000020142d7810 */ /* 0x022fe20007f1e0ff */
[C---:B------:R-:W-:Y:S01]  /*10750*/  VIADD R2, R16.reuse, 0x40 ;  /* 0x0000004010027836 */ /* 0x040fe20000000000 */
[----:B------:R-:W-:Y:S01]  /*10760*/  ULDC UR4, c[0x0][0xa8c] ;  /* 0x0002a30000047ab9 */ /* 0x000fe20000000800 */
[----:B------:R-:W-:Y:S01]  /*10770*/  ULDC.64 UR6, c[0x0][0xad8] ;  /* 0x0002b60000067ab9 */ /* 0x000fe20000000a00 */
[----:B0-----:R-:W-:Y:S01]  /*10780*/  IMAD.MOV.U32 R3, RZ, RZ, R67 ;  /* 0x000000ffff037224 */ /* 0x001fe200078e0043 */
        /* <DEDUP_REMOVED lines=16> */
.L_x_2075:
[----:B------:R-:W-:Y:S05]  /*10890*/  BSYNC B1 ;  /* 0x0000000000017941 */ /* 0x000fea0003800000 */
.L_x_2074:
[----:B------:R-:W-:Y:S04]  /*108a0*/  BSSY B1, `(.L_x_2076) ;  /* 0x0000017000017945 */ /* 0x000fe80003800000 */
[----:B------:R-:W-:Y:S05]  /*108b0*/  @P1 BRA `(.L_x_2077) ;  /* 0x0000000000541947 */ /* 0x000fea0003800000 */
[----:B--2--5:R-:W-:Y:S01]  /*108c0*/  IADD3 R33, P0, R20, 0x40, RZ ;  /* 0x0000004014217810 */ /* 0x024fe20007f1e0ff */
        /* <DEDUP_REMOVED lines=20> */
.L_x_2077:
[----:B------:R-:W-:Y:S05]  /*10a10*/  BSYNC B1 ;  /* 0x0000000000017941 */ /* 0x000fea0003800000 */
.L_x_2076:
        /* <DEDUP_REMOVED lines=9> */
[C---:B------:R-:W-:Y:S01]  /*10ab0*/  IMAD.WIDE.U32 R2, R13.reuse, UR4, R2 ;  /* 0x000000040d027c25 */ /* 0x040fe2000f8e0002 */
        /* <DEDUP_REMOVED lines=14> */
.L_x_2070:
[----:B------:R-:W-:Y:S01]  /*10ba0*/  ULDC.64 UR4, c[0x0][0xbe0] ;  /* 0x0002f80000047ab9 */ /* 0x000fe20000000a00 */
[----:B------:R-:W-:Y:S01]  /*10bb0*/  ULDC.64 UR6, c[0x0][0xbd8] ;  /* 0x0002f60000067ab9 */ /* 0x000fe20000000a00 */
[----:B------:R-:W-:-:S04]  /*10bc0*/  UISETP.NE.U32.AND UP0, UPT, UR4, URZ, UPT ;  /* 0x0000003f0400728c */ /* 0x000fc8000bf05070 */
[----:B------:R-:W-:Y:S02]  /*10bd0*/  UISETP.NE.AND.EX UP1, UPT, UR5, URZ, UPT, UP0 ;  /* 0x0000003f0500728c */ /* 0x000fe4000bf25300 */
[----:B------:R-:W-:-:S04]  /*10be0*/  UISETP.NE.U32.AND UP0, UPT, UR6, URZ, UPT ;  /* 0x0000003f0600728c */ /* 0x000fc8000bf05070 */
[----:B------:R-:W-:Y:S01]  /*10bf0*/  PLOP3.LUT P2, PT, PT, PT, UP1, 0x80, 0x0 ;  /* 0x000000000000781c */ /* 0x000fe20003f4f018 */
[----:B------:R-:W-:-:S04]  /*10c00*/  UISETP.NE.AND.EX UP0, UPT, UR7, URZ, UPT, UP0 ;  /* 0x0000003f0700728c */ /* 0x000fc8000bf05300 */
[----:B------:R-:W-:Y:S02]  /*10c10*/  @UP1 ULDC.64 UR4, c[0x0][0xbe0] ;  /* 0x0002f80000041ab9 */ /* 0x000fe40000000a00 */
[----:B------:R-:W-:Y:S01]  /*10c20*/  @UP1 UIMAD.WIDE UR4, UR36, 0x4, UR4 ;  /* 0x00000004240418a5 */ /* 0x000fe2000f8e0204 */
[----:B------:R-:W-:Y:S01]  /*10c30*/  PLOP3.LUT P1, PT, PT, PT, UP0, 0x80, 0x0 ;  /* 0x000000000000781c */ /* 0x000fe20003f2f008 */
[----:B------:R-:W-:-:S04]  /*10c40*/  ULEA UR6, UP1, UR36, UR6, 0x2 ;  /* 0x0000000624067291 */ /* 0x000fc8000f82103f */
[----:B------:R-:W-:Y:S01]  /*10c50*/  IMAD.U32 R4, RZ, RZ, UR4 ;  /* 0x00000004ff047e24 */ /* 0x000fe2000f8e00ff */
[----:B------:R-:W-:Y:S01]  /*10c60*/  ULEA.HI.X UR7, UR36, UR7, UR37, 0x2, UP1 ;  /* 0x0000000724077291 */ /* 0x000fe200088f1425 */
[----:B------:R-:W-:Y:S02]  /*10c70*/  IMAD.U32 R5, RZ, RZ, UR5 ;  /* 0x00000005ff057e24 */ /* 0x000fe4000f8e00ff */
[----:B------:R-:W-:-:S03]  /*10c80*/  IMAD.MOV.U32 R7, RZ, RZ, RZ ;  /* 0x000000ffff077224 */ /* 0x000fc600078e00ff */
[----:B------:R-:W2:Y:S01]  /*10c90*/  @P2 LDG.E R4, desc[UR52][R4.64] ;  /* 0x0000003404042981 */ /* 0x000ea2000c1e1900 */
[----:B------:R-:W-:Y:S02]  /*10ca0*/  IMAD.U32 R2, RZ, RZ, UR6 ;  /* 0x00000006ff027e24 */ /* 0x000fe4000f8e00ff */
[----:B------:R-:W-:-:S05]  /*10cb0*/  IMAD.U32 R3, RZ, RZ, UR7 ;  /* 0x00000007ff037e24 */ /* 0x000fca000f8e00ff */
[----:B------:R0:W5:Y:S01]  /*10cc0*/  @P1 LDG.E R7, desc[UR52][R2.64] ;  /* 0x0000003402071981 */ /* 0x000162000c1e1900 */
[----:B------:R-:W-:Y:S01]  /*10cd0*/  ULDC UR4, c[0x0][0xa88] ;  /* 0x0002a20000047ab9 */ /* 0x000fe20000000800 */
[----:B------:R-:W-:Y:S02]  /*10ce0*/  ISETP.GT.AND P0, PT, R223, 0x7f, PT ;  /* 0x0000007fdf00780c */ /* 0x000fe40003f04270 */
[----:B--2---:R-:W-:Y:S01]  /*10cf0*/  @P2 R2UR UR4, R4 ;  /* 0x00000000040422ca */ /* 0x004fe200000e0000 */
[----:B0-----:R-:W-:-:S14]  /*10d00*/  @P2 BRA `(.L_x_2079) ;  /* 0x0000000000182947 */ /* 0x001fdc0003800000 */
[----:B------:R-:W-:Y:S05]  /*10d10*/  @!P1 BRA `(.L_x_2079) ;  /* 0x0000000000149947 */ /* 0x000fea0003800000 */
[----:B------:R-:W2:Y:S04]  /*10d20*/  LDG.E R4, desc[UR52][R2.64] ;  /* 0x0000003402047981 */ /* 0x000ea8000c1e1900 */
[----:B------:R-:W3:Y:S01]  /*10d30*/  LDG.E R0, desc[UR52][R2.64+0x4] ;  /* 0x0000043402007981 */ /* 0x000ee2000c1e1900 */
[----:B--2---:R-:W-:Y:S02]  /*10d40*/  R2UR UR5, R4 ;  /* 0x00000000040572ca */ /* 0x004fe400000e0000 */
[----:B---3--:R-:W-:-:S13]  /*10d50*/  R2UR UR4, R0 ;  /* 0x00000000000472ca */ /* 0x008fda00000e0000 */
[----:B------:R-:W-:-:S12]  /*10d60*/  UIADD3 UR4, -UR5, UR4, URZ ;  /* 0x0000000405047290 */ /* 0x000fd8000fffe13f */
.L_x_2079:
[----:B------:R-:W-:Y:S01]  /*10d70*/  USHF.R.S32.HI UR7, URZ, 0x1f, UR38 ;  /* 0x0000001f3f077899 */ /* 0x000fe20008011426 */
[----:B------:R-:W-:Y:S01]  /*10d80*/  BSSY B1, `(.L_x_2080) ;  /* 0x000001f000017945 */ /* 0x000fe20003800000 */
[----:B------:R-:W-:Y:S01]  /*10d90*/  USEL UR36, UR36, URZ, !UP0 ;  /* 0x0000003f24247287 */ /* 0x000fe2000c000000 */
[----:B------:R-:W-:Y:S01]  /*10da0*/  SHF.R.S32.HI R9, RZ, 0x1f, R16 ;  /* 0x0000001fff097819 */ /* 0x000fe20000011410 */
[----:B------:R-:W-:Y:S01]  /*10db0*/  USEL UR37, UR37, URZ, !UP0 ;  /* 0x0000003f25257287 */ /* 0x000fe2000c000000 */
[----:B-----5:R-:W-:Y:S01]  /*10dc0*/  SHF.R.S32.HI R6, RZ, 0x1f, R7 ;  /* 0x0000001fff067819 */ /* 0x020fe20000011407 */
[----:B------:R-:W-:Y:S10]  /*10dd0*/  @P0 BRA `(.L_x_2081) ;  /* 0x0000000000640947 */ /* 0x000ff40003800000 */
[----:B------:R-:W0:Y:S01]  /*10de0*/  S2R R2, SR_TID.X ;  /* 0x0000000000027919 */ /* 0x000e220000002100 */
[----:B------:R-:W-:-:S04]  /*10df0*/  IMAD.U32 R0, RZ, RZ, UR42 ;  /* 0x0000002aff007e24 */ /* 0x000fc8000f8e00ff */
[----:B0-----:R-:W-:-:S04]  /*10e00*/  IMAD R0, R0, 0x80, R2 ;  /* 0x0000008000007824 */ /* 0x001fc800078e0202 */
[----:B------:R-:W-:-:S05]  /*10e10*/  VIADD R0, R0, 0xffffff80 ;  /* 0xffffff8000007836 */ /* 0x000fca0000000000 */
[----:B------:R-:W-:-:S13]  /*10e20*/  ISETP.GE.AND P0, PT, R0, UR4, PT ;  /* 0x0000000400007c0c */ /* 0x000fda000bf06270 */
        /* <DEDUP_REMOVED lines=20> */
.L_x_2081:
[----:B------:R-:W-:Y:S05]  /*10f70*/  BSYNC B1 ;  /* 0x0000000000017941 */ /* 0x000fea0003800000 */
.L_x_2080:
[----:B------:R-:W-:Y:S01]  /*10f80*/  ULDC.64 UR8, c[0x0][0xaa0] ;  /* 0x0002a80000087ab9 */ /* 0x000fe20000000a00 */
[----:B------:R-:W-:Y:S01]  /*10f90*/  IMAD.MOV.U32 R2, RZ, RZ, R16 ;  /* 0x000000ffff027224 */ /* 0x000fe200078e0010 */
[----:B------:R-:W-:Y:S01]  /*10fa0*/  UIMAD UR6, UR42, -0x80, UR4 ;  /* 0xffffff802a0678a4 */ /* 0x000fe2000f8e0204 */
[----:B0-----:R-:W-:Y:S01]  /*10fb0*/  IMAD.MOV.U32 R3, RZ, RZ, R9 ;  /* 0x000000ffff037224 */ /* 0x001fe200078e0009 */
[----:B------:R-:W-:Y:S01]  /*10fc0*/  BSSY B1, `(.L_x_2082) ;  /* 0x0000030000017945 */ /* 0x000fe20003800000 */
[----:B------:R-:W-:Y:S02]  /*10fd0*/  IMAD R0, R6, UR8, RZ ;  /* 0x0000000806007c24 */ /* 0x000fe4000f8e02ff */
[----:B------:R-:W-:Y:S01]  /*10fe0*/  IMAD.WIDE.U32 R2, R7, UR8, R2 ;  /* 0x0000000807027c25 */ /* 0x000fe2000f8e0002 */
[----:B------:R-:W-:-:S03]  /*10ff0*/  ISETP.GE.AND P3, PT, R18, UR6, PT ;  /* 0x0000000612007c0c */ /* 0x000fc6000bf66270 */
[----:B------:R-:W-:Y:S01]  /*11000*/  IMAD R7, R7, UR9, R0 ;  /* 0x0000000907077c24 */ /* 0x000fe2000f8e0200 */
[----:B------:R-:W-:Y:S01]  /*11010*/  ULDC.64 UR8, c[0x0][0xae0] ;  /* 0x0002b80000087ab9 */ /* 0x000fe20000000a00 */
[C---:B------:R-:W-:Y:S01]  /*11020*/  VIADD R4, R18.reuse, 0x60 ;  /* 0x0000006012047836 */ /* 0x040fe20000000000 */
[----:B------:R-:W-:Y:S01]  /*11030*/  UIMAD UR5, UR7, UR8, URZ ;  /* 0x00000008070572a4 */ /* 0x000fe2000f8e023f */
[----:B------:R-:W-:Y:S01]  /*11040*/  IMAD.IADD R3, R3, 0x1, R7 ;  /* 0x0000000103037824 */ /* 0x000fe200078e0207 */
[----:B------:R-:W-:Y:S01]  /*11050*/  SHF.R.S32.HI R7, RZ, 0x1f, R18 ;  /* 0x0000001fff077819 */ /* 0x000fe20000011412 */
[----:B------:R-:W-:Y:S01]  /*11060*/  IMAD.U32 R5, RZ, RZ, UR8 ;  /* 0x00000008ff057e24 */ /* 0x000fe2000f8e00ff */
[----:B------:R-:W-:Y:S01]  /*11070*/  UIMAD UR5, UR38, UR9, UR5 ;  /* 0x00000009260572a4 */ /* 0x000fe2000f8e0205 */
[----:B------:R-:W-:Y:S01]  /*11080*/  VIADD R0, R18, 0x20 ;  /* 0x0000002012007836 */ /* 0x000fe20000000000 */
[----:B------:R-:W-:Y:S01]  /*11090*/  ISETP.GE.AND P0, PT, R4, UR6, PT ;  /* 0x0000000604007c0c */ /* 0x000fe2000bf06270 */
[----:B------:R-:W-:Y:S01]  /*110a0*/  IMAD.WIDE.U32 R2, R5, UR38, R2 ;  /* 0x0000002605027c25 */ /* 0x000fe2000f8e0002 */
[----:B------:R-:W-:-:S02]  /*110b0*/  ULDC.64 UR8, c[0x0][0xae8] ;  /* 0x0002ba0000087ab9 */ /* 0x000fc40000000a00 */
[----:B------:R-:W-:Y:S01]  /*110c0*/  UIMAD UR4, UR37, UR8, URZ ;  /* 0x00000008250472a4 */ /* 0x000fe2000f8e023f */
[----:B------:R-:W-:Y:S01]  /*110d0*/  VIADD R3, R3, UR5 ;  /* 0x0000000503037c36 */ /* 0x000fe20008000000 */
[----:B------:R-:W-:Y:S01]  /*110e0*/  ISETP.GE.AND P2, PT, R0, UR6, PT ;  /* 0x0000000600007c0c */ /* 0x000fe2000bf46270 */
[----:B------:R-:W-:Y:S01]  /*110f0*/  IMAD.U32 R5, RZ, RZ, UR8 ;  /* 0x00000008ff057e24 */ /* 0x000fe2000f8e00ff */
[----:B------:R-:W-:Y:S01]  /*11100*/  UIMAD UR4, UR36, UR9, UR4 ;  /* 0x00000009240472a4 */ /* 0x000fe2000f8e0204 */
[----:B------:R-:W-:Y:S02]  /*11110*/  VIADD R0, R18, 0x40 ;  /* 0x0000004012007836 */ /* 0x000fe40000000000 */
[----:B------:R-:W-:-:S03]  /*11120*/  IMAD.WIDE.U32 R4, R5, UR36, R2 ;  /* 0x0000002405047c25 */ /* 0x000fc6000f8e0002 */
[----:B------:R-:W-:Y:S01]  /*11130*/  ISETP.GE.AND P1, PT, R0, UR6, PT ;  /* 0x0000000600007c0c */ /* 0x000fe2000bf26270 */
[----:B------:R-:W-:Y:S02]  /*11140*/  IMAD.U32 R9, RZ, RZ, UR42 ;  /* 0x0000002aff097e24 */ /* 0x000fe4000f8e00ff */
[----:B------:R-:W-:Y:S02]  /*11150*/  IMAD.MOV.U32 R6, RZ, RZ, R18 ;  /* 0x000000ffff067224 */ /* 0x000fe400078e0012 */
        /* <DEDUP_REMOVED lines=22> */
.L_x_2083:
[----:B------:R-:W-:Y:S05]  /*112c0*/  BSYNC B1 ;  /* 0x0000000000017941 */ /* 0x000fea0003800000 */
.L_x_2082:
[----:B------:R-:W-:Y:S04]  /*112d0*/  BSSY B1, `(.L_x_2084) ;  /* 0x0000017000017945 */ /* 0x000fe80003800000 */
[----:B------:R-:W-:Y:S05]  /*112e0*/  @P2 BRA `(.L_x_2085) ;  /* 0x0000000000542947 */ /* 0x000fea0003800000 */
[----:B0-----:R-:W-:Y:S01]  /*112f0*/  IADD3 R9, P2, R6, 0x20, RZ ;  /* 0x0000002006097810 */ /* 0x001fe20007f5e0ff */
        /* <DEDUP_REMOVED lines=20> */
.L_x_2085:
[----:B------:R-:W-:Y:S05]  /*11440*/  BSYNC B1 ;  /* 0x0000000000017941 */ /* 0x000fea0003800000 */
.L_x_2084:
[----:B------:R-:W-:Y:S04]  /*11450*/  BSSY B1, `(.L_x_2086) ;  /* 0x0000017000017945 */ /* 0x000fe80003800000 */
[----:B------:R-:W-:Y:S05]  /*11460*/  @P1 BRA `(.L_x_2087) ;  /* 0x0000000000541947 */ /* 0x000fea0003800000 */
[----:B01----:R-:W-:Y:S01]  /*11470*/  IADD3 R9, P1, R6, 0x40, RZ ;  /* 0x0000004006097810 */ /* 0x003fe20007f3e0ff */
        /* <DEDUP_REMOVED lines=20> */
.L_x_2087:
[----:B------:R-:W-:Y:S05]  /*115c0*/  BSYNC B1 ;  /* 0x0000000000017941 */ /* 0x000fea0003800000 */
.L_x_2086:
        /* <DEDUP_REMOVED lines=22> */
.L_x_2078:
[----:B------:R-:W-:Y:S05]  /*11730*/  BSYNC B0 ;  /* 0x0000000000007941 */ /* 0x000fea0003800000 */
.L_x_2069:
[----:B------:R-:W-:Y:S02]  /*11740*/  ULDC UR4, c[0x0][0xc14] ;  /* 0x0003050000047ab9 */ /* 0x000fe40000000800 */
[----:B------:R-:W-:-:S13]  /*11750*/  ISETP.GE.AND P0, PT, R63, UR4, PT ;  /* 0x000000043f007c0c */ /* 0x000fda000bf06270 */
[----:B------:R-:W-:Y:S05]  /*11760*/  @!P0 BRA `(.L_x_2088) ;  /* 0xfffffef400888947 */ /* 0x000fea000383ffff */
[----:B------:R-:W-:Y:S05]  /*11770*/  EXIT ;  /* 0x000000000000794d */ /* 0x000fea0003800000 */
.L_x_2030:
[----:B------:R-:W-:-:S08]  /*11780*/  NOP ;  /* 0x0000000000007918 */ /* 0x000fd00000000000 */
[----:B------:R-:W0:-:S00]  /*11790*/  USETMAXREG.DEALLOC.CTAPOOL 0x18 ;  /* 0x00000018000079c8 */ /* 0x000e0000080e0500 */
[----:B0-----:R-:W-:Y:S01]  /*117a0*/  LOP3.LUT R0, R0, 0x3, RZ, 0xc0, !PT ;  /* 0x0000000300007812 */ /* 0x001fe200078ec0ff */
[----:B------:R-:W-:-:S05]  /*117b0*/  IMAD.MOV.U32 R6, RZ, RZ, RZ ;  /* 0x000000ffff067224 */ /* 0x000fca00078e00ff */
[----:B------:R-:W0:Y:S02]  /*117c0*/  SHFL.IDX PT, R0, R0, RZ, 0x1f ;  /* 0x00001fff00007589 */ /* 0x000e2400000e0000 */
[----:B0-----:R-:W-:-:S04]  /*117d0*/  ISETP.NE.AND P0, PT, R0, RZ, PT ;  /* 0x000000ff0000720c */ /* 0x001fc80003f05270 */
        /* <DEDUP_REMOVED lines=14> */
.L_x_2089:
[----:B0-----:R-:W0:Y:S01]  /*118c0*/  S2R R0, SR_TID.X ;  /* 0x0000000000007919 */ /* 0x001e220000002100 */
        /* <DEDUP_REMOVED lines=40> */
.L_x_2095:
        /* <DEDUP_REMOVED lines=14> */
.L_x_2094:
[----:B------:R-:W-:Y:S05]  /*11c30*/  BSYNC B0 ;  /* 0x0000000000007941 */ /* 0x000fea0003800000 */
.L_x_2093:
        /* <DEDUP_REMOVED lines=22> */
.L_x_2091:
        /* <DEDUP_REMOVED lines=25> */
.L_x_2096:
        /* <DEDUP_REMOVED lines=58> */
.L_x_2092:
[----:B------:R0:W-:Y:S01]  /*122d0*/  STL [R1], R0 ;  /* 0x0000000001007387 */ /* 0x0001e20000100800 */
[----:B------:R-:W-:-:S03]  /*122e0*/  UMOV UR38, URZ ;  /* 0x0000003f00267c82 */ /* 0x000fc60008000000 */
[----:B------:R0:W-:Y:S02]  /*122f0*/  STL [R1+0x4], RZ ;  /* 0x000004ff01007387 */ /* 0x0001e40000100800 */
.L_x_2097:
        /* <DEDUP_REMOVED lines=11> */
.L_x_2090:
[----:B------:R-:W-:Y:S01]  /*123b0*/  ULDC UR4, c[0x0][0xc14] ;  /* 0x0003050000047ab9 */ /* 0x000fe20000000800 */
[----:B------:R3:W-:Y:S01]  /*123c0*/  STL [R1+0x1c], RZ ;  /* 0x00001cff01007387 */ /* 0x0007e20000100800 */
[----:B------:R-:W-:Y:S01]  /*123d0*/  UISETP.GE.AND UP0, UPT, UR48, UR4, UPT ;  /* 0x000000043000728c */ /* 0x000fe2000bf06270 */
[----:B------:R-:W-:Y:S02]  /*123e0*/  IMAD.MOV.U32 R18, RZ, RZ, 0x1 ;  /* 0x00000001ff127424 */ /* 0x000fe400078e00ff */
[----:B------:R-:W-:-:S03]  /*123f0*/  IMAD.MOV.U32 R17, RZ, RZ, RZ ;  /* 0x000000ffff117224 */ /* 0x000fc600078e00ff */
[----:B------:R-:W-:-:S13]  /*12400*/  PLOP3.LUT P0, PT, PT, PT, UP0, 0x80, 0x0 ;  /* 0x000000000000781c */ /* 0x000fda0003f0f008 */
[----:B---3--:R-:W-:Y:S05]  /*12410*/  @P0 BRA `(.L_x_2098) ;  /* 0x0000004000e40947 */ /* 0x008fea0003800000 */
[----:B0-2---:R-:W0:Y:S01]  /*12420*/  S2R R0, SR_TID.X ;  /* 0x0000000000007919 */ /* 0x005e220000002100 */
[----:B------:R-:W-:Y:S01]  /*12430*/  IMAD.MOV.U32 R18, RZ, RZ, 0x1 ;  /* 0x00000001ff127424 */ /* 0x000fe200078e00ff */
[----:B------:R-:W-:Y:S01]  /*12440*/  ULOP3.LUT UR42, UR40, 0x1, URZ, 0xfc, !UPT ;  /* 0x00000001282a7892 */ /* 0x000fe2000f8efc3f */
[----:B------:R-:W-:Y:S01]  /*12450*/  IMAD.MOV.U32 R17, RZ, RZ, RZ ;  /* 0x000000ffff117224 */ /* 0x000fe200078e00ff */
[----:B------:R-:W1:Y:S01]  /*12460*/  S2R R6, SR_TID.X ;  /* 0x0000000000067919 */ /* 0x000e620000002100 */
[----:B------:R-:W-:Y:S01]  /*12470*/  ULOP3.LUT UR47, UR40, 0x2, URZ, 0xfc, !UPT ;  /* 0x00000002282f7892 */ /* 0x000fe2000f8efc3f */
[----:B------:R-:W-:Y:S01]  /*12480*/  ULDC UR46, c[0x0][0xc] ;  /* 0x00000300002e7ab9 */ /* 0x000fe20000000800 */
[----:B------:R-:W-:Y:S01]  /*12490*/  ULDC.64 UR50, c[0x0][0x198] ;  /* 0x0000660000327ab9 */ /* 0x000fe20000000a00 */
[----:B0-----:R-:W-:Y:S01]  /*124a0*/  LOP3.LUT R0, R0, 0x7f, RZ, 0xc0, !PT ;  /* 0x0000007f00007812 */ /* 0x001fe200078ec0ff */
[----:B-1----:R-:W-:-:S04]  /*124b0*/  IMAD.SHL.U32 R4, R6, 0x20, RZ ;  /* 0x0000002006047824 */ /* 0x002fc800078e00ff */
[----:B------:R-:W-:Y:S02]  /*124c0*/  IMAD.SHL.U32 R0, R0, 0x10, RZ ;  /* 0x0000001000007824 */ /* 0x000fe400078e00ff */
[----:B------:R-:W-:-:S03]  /*124d0*/  IMAD.SHL.U32 R7, R6, 0x4, RZ ;  /* 0x0000000406077824 */ /* 0x000fc600078e00ff */
[----:B------:R-:W-:Y:S01]  /*124e0*/  LOP3.LUT R3, R0, 0x600, RZ, 0xc0, !PT ;  /* 0x0000060000037812 */ /* 0x000fe200078ec0ff */
[----:B------:R-:W-:-:S03]  /*124f0*/  IMAD.SHL.U32 R0, R6, 0x40, RZ ;  /* 0x0000004006007824 */ /* 0x000fc600078e00ff */
[----:B------:R-:W-:Y:S02]  /*12500*/  LOP3.LUT R5, R3, 0x60, R4, 0xf8, !PT ;  /* 0x0000006003057812 */ /* 0x000fe400078ef804 */
[----:B------:R-:W-:Y:S02]  /*12510*/  SHF.R.U32.HI R3, RZ, 0x1, R6 ;  /* 0x00000001ff037819 */ /* 0x000fe40000011606 */
[----:B------:R-:W-:Y:S02]  /*12520*/  LOP3.LUT R2, R0, 0x180, RZ, 0xc0, !PT ;  /* 0x0000018000027812 */ /* 0x000fe400078ec0ff */
        /* <DEDUP_REMOVED lines=12> */
.L_x_2162:
[----:B------:R-:W-:Y:S01]  /*125f0*/  ULDC.64 UR4, c[0x0][0xc60] ;  /* 0x0003180000047ab9 */ /* 0x000fe20000000a00 */
[----:B0-----:R-:W-:Y:S01]  /*12600*/  IMAD.MOV.U32 R0, RZ, RZ, RZ ;  /* 0x000000ffff007224 */ /* 0x001fe200078e00ff */
[----:B------:R-:W-:Y:S01]  /*12610*/  UIMAD.WIDE UR4, UR48, 0x4, UR4 ;  /* 0x00000004300478a5 */ /* 0x000fe2000f8e0204 */
[----:B------:R-:W-:Y:S01]  /*12620*/  ULDC.64 UR10, c[0x0][0xa00] ;  /* 0x00028000000a7ab9 */ /* 0x000fe20000000a00 */
[----:B------:R-:W-:Y:S01]  /*12630*/  ULDC.64 UR6, c[0x0][0xa18] ;  /* 0x0002860000067ab9 */ /* 0x000fe20000000a00 */
[----:B------:R-:W-:-:S03]  /*12640*/  ULDC.64 UR12, c[0x0][0xa08] ;  /* 0x00028200000c7ab9 */ /* 0x000fc60000000a00 */
[----:B------:R-:W-:Y:S02]  /*12650*/  IMAD.U32 R2, RZ, RZ, UR4 ;  /* 0x00000004ff027e24 */ /* 0x000fe4000f8e00ff */
[----:B------:R-:W-:Y:S01]  /*12660*/  IMAD.U32 R3, RZ, RZ, UR5 ;  /* 0x00000005ff037e24 */ /* 0x000fe2000f8e00ff */
[----:B------:R-:W-:-:S04]  /*12670*/  ULDC.64 UR4, c[0x0][0xa28] ;  /* 0x00028a0000047ab9 */ /* 0x000fc80000000a00 */
[----:B------:R-:W2:Y:S01]  /*12680*/  LDG.E R2, desc[UR52][R2.64] ;  /* 0x0000003402027981 */ /* 0x000ea2000c1e1900 */
[----:B------:R-:W-:-:S04]  /*12690*/  UISETP.NE.U32.AND UP0, UPT, UR4, URZ, UPT ;  /* 0x0000003f0400728c */ /* 0x000fc8000bf05070 */
[----:B------:R-:W-:-:S06]  /*126a0*/  UISETP.NE.AND.EX UP0, UPT, UR5, URZ, UPT, UP0 ;  /* 0x0000003f0500728c */ /* 0x000fcc000bf05300 */
[----:B------:R-:W-:Y:S01]  /*126b0*/  PLOP3.LUT P0, PT, PT, PT, UP0, 0x80, 0x0 ;  /* 0x000000000000781c */ /* 0x000fe20003f0f008 */
[----:B------:R-:W-:Y:S01]  /*126c0*/  IMAD.MOV.U32 R6, RZ, RZ, RZ ;  /* 0x000000ffff067224 */ /* 0x000fe200078e00ff */
[----:B--2---:R-:W-:-:S13]  /*126d0*/  R2UR UR45, R2 ;  /* 0x00000000022d72ca */ /* 0x004fda00000e0000 */
[----:B------:R-:W-:Y:S02]  /*126e0*/  USHF.R.S32.HI UR44, URZ, 0x1f, UR45 ;  /* 0x0000001f3f2c7899 */ /* 0x000fe4000801142d */
[----:B------:R-:W-:-:S04]  /*126f0*/  @UP0 ULEA UR4, UP1, UR45, UR4, 0x2 ;  /* 0x000000042d040291 */ /* 0x000fc8000f82103f */
[----:B------:R-:W-:Y:S02]  /*12700*/  @UP0 ULEA.HI.X UR5, UR45, UR5, UR44, 0x2, UP1 ;  /* 0x000000052d050291 */ /* 0x000fe400088f142c */
[----:B------:R-:W-:-:S04]  /*12710*/  IMAD.U32 R2, RZ, RZ, UR4 ;  /* 0x00000004ff027e24 */ /* 0x000fc8000f8e00ff */
[----:B------:R-:W-:Y:S01]  /*12720*/  IMAD.U32 R3, RZ, RZ, UR5 ;  /* 0x00000005ff037e24 */ /* 0x000fe2000f8e00ff */
[----:B------:R-:W-:-:S04]  /*12730*/  USHF.L.U32 UR43, UR45, 0x2, URZ ;  /* 0x000000022d2b7899 */ /* 0x000fc8000800063f */
[----:B------:R0:W5:Y:S01]  /*12740*/  @P0 LDG.E R0, desc[UR52][R2.64] ;  /* 0x0000003402000981 */ /* 0x000162000c1e1900 */
[----:B------:R-:W-:Y:S01]  /*12750*/  ISETP.NE.U32.AND P0, PT, RZ, UR10, PT ;  /* 0x0000000aff007c0c */ /* 0x000fe2000bf05070 */
[----:B------:R-:W-:Y:S01]  /*12760*/  USHF.L.U64.HI UR44, UR45, 0x2, UR44 ;  /* 0x000000022d2c7899 */ /* 0x000fe2000801022c */
[----:B------:R-:W-:Y:S01]  /*12770*/  ISETP.NE.U32.AND P1, PT, RZ, UR12, PT ;  /* 0x0000000cff007c0c */ /* 0x000fe2000bf25070 */
[----:B------:R-:W-:Y:S01]  /*12780*/  UIADD3 UR5, UP0, UR43, UR10, URZ ;  /* 0x0000000a2b057290 */ /* 0x000fe2000ff1e03f */
[----:B------:R-:W-:Y:S01]  /*12790*/  ISETP.NE.AND.EX P0, PT, RZ, UR11, PT, P0 ;  /* 0x0000000bff007c0c */ /* 0x000fe2000bf05300 */
[----:B------:R-:W-:Y:S01]  /*127a0*/  UIADD3 UR9, UP1, UR43, UR12, URZ ;  /* 0x0000000c2b097290 */ /* 0x000fe2000ff3e03f */
[----:B------:R-:W-:Y:S01]  /*127b0*/  ISETP.NE.AND.EX P1, PT, RZ, UR13, PT, P1 ;  /* 0x0000000dff007c0c */ /* 0x000fe2000bf25310 */
[----:B------:R-:W-:Y:S01]  /*127c0*/  UIADD3.X UR8, UR44, UR11, URZ, UP0, !UPT ;  /* 0x0000000b2c087290 */ /* 0x000fe200087fe43f */
[----:B------:R-:W-:Y:S01]  /*127d0*/  IMAD.MOV.U32 R9, RZ, RZ, RZ ;  /* 0x000000ffff097224 */ /* 0x000fe200078e00ff */
[----:B------:R-:W-:Y:S01]  /*127e0*/  UISETP.NE.U32.AND UP0, UPT, UR6, URZ, UPT ;  /* 0x0000003f0600728c */ /* 0x000fe2000bf05070 */
[----:B0-----:R-:W-:Y:S01]  /*127f0*/  IMAD.U32 R2, RZ, RZ, UR5 ;  /* 0x00000005ff027e24 */ /* 0x001fe2000f8e00ff */
[----:B------:R-:W-:Y:S01]  /*12800*/  UIADD3.X UR4, UR44, UR13, URZ, UP1, !UPT ;  /* 0x0000000d2c047290 */ /* 0x000fe20008ffe43f */
[----:B-1----:R-:W-:Y:S01]  /*12810*/  IMAD.U32 R4, RZ, RZ, UR9 ;  /* 0x00000009ff047e24 */ /* 0x002fe2000f8e00ff */
[----:B------:R-:W-:Y:S01]  /*12820*/  UISETP.NE.AND.EX UP0, UPT, UR7, URZ, UPT, UP0 ;  /* 0x0000003f0700728c */ /* 0x000fe2000bf05300 */
[----:B------:R-:W-:-:S03]  /*12830*/  IMAD.U32 R3, RZ, RZ, UR8 ;  /* 0x00000008ff037e24 */ /* 0x000fc6000f8e00ff */
[----:B------:R-:W-:Y:S02]  /*12840*/  IMAD.U32 R5, RZ, RZ, UR4 ;  /* 0x00000004ff057e24 */ /* 0x000fe4000f8e00ff */
[----:B------:R-:W2:Y:S01]  /*12850*/  @P0 LDG.E R6, desc[UR52][R2.64] ;  /* 0x0000003402060981 */ /* 0x000ea2000c1e1900 */
[----:B------:R-:W-:-:S03]  /*12860*/  PLOP3.LUT P2, PT, PT, PT, UP0, 0x80, 0x0 ;  /* 0x000000000000781c */ /* 0x000fc60003f4f008 */
[----:B------:R0:W5:Y:S01]  /*12870*/  @P1 LDG.E R9, desc[UR52][R4.64] ;  /* 0x0000003404091981 */ /* 0x000162000c1e1900 */
[----:B------:R-:W-:-:S03]  /*12880*/  @UP0 UIADD3 UR4, UP1, UR43, UR6, URZ ;  /* 0x000000062b040290 */ /* 0x000fc6000ff3e03f */
[----:B------:R-:W-:Y:S01]  /*12890*/  ULDC UR6, c[0x0][0x288] ;  /* 0x0000a20000067ab9 */ /* 0x000fe20000000800 */
[----:B------:R-:W-:Y:S01]  /*128a0*/  @UP0 UIADD3.X UR5, UR44, UR7, URZ, UP1, !UPT ;  /* 0x000000072c050290 */ /* 0x000fe20008ffe43f */
[----:B------:R-:W-:-:S05]  /*128b0*/  IMAD.U32 R8, RZ, RZ, UR6 ;  /* 0x00000006ff087e24 */ /* 0x000fca000f8e00ff */
[----:B------:R-:W-:Y:S01]  /*128c0*/  IMAD.U32 R7, RZ, RZ, UR5 ;  /* 0x00000005ff077e24 */ /* 0x000fe2000f8e00ff */
[----:B--2---:R1:W-:Y:S02]  /*128d0*/  STL [R1+0x18], R6 ;  /* 0x0000180601007387 */ /* 0x0043e40000100800 */
[----:B-1----:R-:W-:-:S05]  /*128e0*/  IMAD.U32 R6, RZ, RZ, UR4 ;  /* 0x00000004ff067e24 */ /* 0x002fca000f8e00ff */
[----:B------:R0:W5:Y:S01]  /*128f0*/  @P2 LDG.E R8, desc[UR52][R6.64] ;  /* 0x0000003406082981 */ /* 0x000162000c1e1900 */
[----:B------:R-:W-:Y:S05]  /*12900*/  @P2 BRA `(.L_x_2099) ;  /* 0x0000000000102947 */ /* 0x000fea0003800000 */
[----:B------:R-:W-:Y:S05]  /*12910*/  @!P0 BRA `(.L_x_2099) ;  /* 0x00000000000c8947 */ /* 0x000fea0003800000 */
[----:B0-----:R-:W2:Y:S04]  /*12920*/  LDG.E R7, desc[UR52][R2.64] ;  /* 0x0000003402077981 */ /* 0x001ea8000c1e1900 */
[----:B-----5:R-:W2:Y:S02]  /*12930*/  LDG.E R8, desc[UR52][R2.64+0x4] ;  /* 0x0000043402087981 */ /* 0x020ea4000c1e1900 */
[----:B--2---:R-:W-:-:S07]  /*12940*/  IMAD.IADD R8, R8, 0x1, -R7 ;  /* 0x0000000108087824 */ /* 0x004fce00078e0a07 */
.L_x_2099:
[----:B-----5:R-:W-:Y:S01]  /*12950*/  IMAD.IADD R2, R9, 0x1, R0 ;  /* 0x0000000109027824 */ /* 0x020fe200078e0200 */
[----:B------:R-:W-:Y:S01]  /*12960*/  ULDC.64 UR4, c[0x0][0x3f8] ;  /* 0x0000fe0000047ab9 */ /* 0x000fe20000000a00 */
[----:B------:R-:W-:Y:S01]  /*12970*/  ULDC.64 UR6, c[0x0][0xa20] ;  /* 0x0002880000067ab9 */ /* 0x000fe20000000a00 */
[----:B------:R-:W-:Y:S01]  /*12980*/  UISETP.NE.U32.AND UP0, UPT, UR4, URZ, UPT ;  /* 0x0000003f0400728c */ /* 0x000fe2000bf05070 */
[----:B------:R-:W-:Y:S01]  /*12990*/  ISETP.NE.U32.AND P0, PT, RZ, UR6, PT ;  /* 0x00000006ff007c0c */ /* 0x000fe2000bf05070 */
[----:B------:R1:W-:Y:S01]  /*129a0*/  STL [R1+0x8], R2 ;  /* 0x0000080201007387 */ /* 0x0003e20000100800 */
[----:B------:R-:W-:Y:S01]  /*129b0*/  ULDC UR4, c[0x0][0x404] ;  /* 0x0001010000047ab9 */ /* 0x000fe20000000800 */
[----:B------:R-:W-:Y:S01]  /*129c0*/  UISETP.NE.AND.EX UP0, UPT, UR5, URZ, UPT, UP0 ;  /* 0x0000003f0500728c */ /* 0x000fe2000bf05300 */
[----:B------:R-:W-:Y:S02]  /*129d0*/  ISETP.NE.AND.EX P0, PT, RZ, UR7, PT, P0 ;  /* 0x00000007ff007c0c */ /* 0x000fe4000bf05300 */
[----:B------:R-:W-:Y:S01]  /*129e0*/  ULDC UR5, c[0x0][0x2e0] ;  /* 0x0000b80000057ab9 */ /* 0x000fe20000000800 */
[----:B------:R-:W-:-:S04]  /*129f0*/  USEL UR4, UR4, 0x1, UP0 ;  /* 0x0000000104047887 */ /* 0x000fc80008000000 */
[----:B------:R-:W-:-:S06]  /*12a00*/  UIMAD UR4, UR4, UR5, URZ ;  /* 0x00000005040472a4 */ /* 0x000fcc000f8e023f */
[----:B------:R-:W-:Y:S01]  /*12a10*/  IMAD.U32 R3, RZ, RZ, UR4 ;  /* 0x00000004ff037e24 */ /* 0x000fe2000f8e00ff */
[----:B-1----:R-:W-:Y:S06]  /*12a20*/  @!P0 BRA `(.L_x_2100) ;  /* 0x0000000000188947 */ /* 0x002fec0003800000 */
[----:B------:R-:W-:-:S04]  /*12a30*/  UIADD3 UR4, UP0, UR43, UR6, URZ ;  /* 0x000000062b047290 */ /* 0x000fc8000ff1e03f */
[----:B------:R-:W-:Y:S02]  /*12a40*/  UIADD3.X UR5, UR44, UR7, URZ, UP0, !UPT ;  /* 0x000000072c057290 */ /* 0x000fe400087fe43f */
[----:B------:R-:W-:-:S04]  /*12a50*/  IMAD.U32 R2, RZ, RZ, UR4 ;  /* 0x00000004ff027e24 */ /* 0x000fc8000f8e00ff */
[----:B------:R-:W-:-:S06]  /*12a60*/  IMAD.U32 R3, RZ, RZ, UR5 ;  /* 0x00000005ff037e24 */ /* 0x000fcc000f8e00ff */
[----:B------:R1:W5:Y:S01]  /*12a70*/  LDG.E R3, desc[UR52][R2.64] ;  /* 0x0000003402037981 */ /* 0x000362000c1e1900 */
[----:B------:R-:W-:Y:S05]  /*12a80*/  BRA `(.L_x_2101) ;  /* 0x0000000000107947 */ /* 0x000fea0003800000 */
.L_x_2100:
[----:B------:R-:W-:Y:S05]  /*12a90*/  @!P1 BRA `(.L_x_2101) ;  /* 0x00000000000c9947 */ /* 0x000fea0003800000 */
[----:B------:R-:W2:Y:S04]  /*12aa0*/  LDG.E R2, desc[UR52][R4.64] ;  /* 0x0000003404027981 */ /* 0x000ea8000c1e1900 */
[----:B------:R-:W2:Y:S02]  /*12ab0*/  LDG.E R3, desc[UR52][R4.64+0x4] ;  /* 0x0000043404037981 */ /* 0x000ea4000c1e1900 */
[----:B--2---:R-:W-:-:S07]  /*12ac0*/  IMAD.IADD R3, R3, 0x1, -R2 ;  /* 0x0000000103037824 */ /* 0x004fce00078e0a02 */
.L_x_2101:
[----:B-1----:R-:W2:Y:S01]  /*12ad0*/  LDL R2, [R1+0x4] ;  /* 0x0000040001027983 */ /* 0x002ea20000100800 */
[----:B-----5:R-:W-:Y:S01]  /*12ae0*/  IMAD.IADD R3, R3, 0x1, -R0 ;  /* 0x0000000103037824 */ /* 0x020fe200078e0a00 */
[----:B------:R-:W-:Y:S01]  /*12af0*/  BSSY B6, `(.L_x_2102) ;  /* 0x0000303000067945 */ /* 0x000fe20003800000 */
[----:B--2---:R-:W-:-:S04]  /*12b00*/  LEA R0, R2, 0x11f, 0x7 ;  /* 0x0000011f02007811 */ /* 0x004fc800078e38ff */
[C---:B------:R-:W-:Y:S01]  /*12b10*/  IADD3 R0, R3.reuse, R0, -R8 ;  /* 0x0000000003007210 */ /* 0x040fe20007ffe808 */
[----:B------:R-:W-:-:S04]  /*12b20*/  VIADD R3, R3, 0x9f ;  /* 0x0000009f03037836 */ /* 0x000fc80000000000 */
[----:B------:R-:W-:-:S04]  /*12b30*/  IMAD.HI R3, R3, 0x66666667, RZ ;  /* 0x6666666703037827 */ /* 0x000fc800078e02ff */
[----:B------:R-:W-:Y:S01]  /*12b40*/  IMAD.HI R2, R0, 0x66666667, RZ ;  /* 0x6666666700027827 */ /* 0x000fe200078e02ff */
[----:B------:R-:W-:-:S04]  /*12b50*/  SHF.R.U32.HI R0, RZ, 0x1f, R3 ;  /* 0x0000001fff007819 */ /* 0x000fc80000011603 */
[----:B------:R-:W-:Y:S02]  /*12b60*/  LEA.HI.SX32 R0, R3, R0, 0x1a ;  /* 0x0000000003007211 */ /* 0x000fe400078fd2ff */
[----:B------:R-:W-:-:S04]  /*12b70*/  SHF.R.U32.HI R3, RZ, 0x1f, R2 ;  /* 0x0000001fff037819 */ /* 0x000fc80000011602 */
[----:B------:R-:W-:-:S04]  /*12b80*/  LEA.HI.SX32 R3, R2, R3, 0x1a ;  /* 0x0000000302037211 */ /* 0x000fc800078fd2ff */
[----:B0-----:R-:W-:-:S04]  /*12b90*/  VIMNMX R4, R0, R3, PT ;  /* 0x0000000300047248 */ /* 0x001fc80003fe0100 */
[----:B------:R-:W-:Y:S01]  /*12ba0*/  ISETP.GT.AND P0, PT, R4, RZ, PT ;  /* 0x000000ff0400720c */ /* 0x000fe20003f04270 */
[----:B------:R0:W-:-:S12]  /*12bb0*/  STL [R1+0xc], R4 ;  /* 0x00000c0401007387 */ /* 0x0001d80000100800 */
[----:B0-----:R-:W-:Y:S05]  /*12bc0*/  @P0 BRA `(.L_x_2103) ;  /* 0x0000000000480947 */ /* 0x001fea0003800000 */
        /* <DEDUP_REMOVED lines=18> */
.L_x_2103:
        /* <DEDUP_REMOVED lines=23> */
.L_x_2105:
        /* <DEDUP_REMOVED lines=20> */
.L_x_2106:
        /* <DEDUP_REMOVED lines=20> */
.L_x_2107:
        /* <DEDUP_REMOVED lines=18> */
.L_x_2108:
[----:B------:R-:W0:Y:S01]  /*13200*/  LDC R0, c[0x0][0x428] ;  /* 0x00010a00ff007b82 */ /* 0x000e220000000800 */
[----:B------:R-:W-:Y:S01]  /*13210*/  ULDC.64 UR4, c[0x0][0x9f8] ;  /* 0x00027e0000047ab9 */ /* 0x000fe20000000a00 */
[----:B------:R-:W2:Y:S01]  /*13220*/  LDL.LU R6, [R1+0x18] ;  /* 0x0000180001067983 */ /* 0x000ea20000300800 */
[----:B------:R-:W-:Y:S01]  /*13230*/  UISETP.NE.U32.AND UP0, UPT, UR4, URZ, UPT ;  /* 0x0000003f0400728c */ /* 0x000fe2000bf05070 */
[----:B------:R-:W-:Y:S01]  /*13240*/  IMAD.U32 R16, RZ, RZ, UR38 ;  /* 0x00000026ff107e24 */ /* 0x000fe2000f8e00ff */
[----:B------:R-:W-:Y:S01]  /*13250*/  ULDC.64 UR14, c[0x0][0xa08] ;  /* 0x00028200000e7ab9 */ /* 0x000fe20000000a00 */
[----:B------:R-:W2:Y:S01]  /*13260*/  LDL.LU R5, [R1+0x4] ;  /* 0x0000040001057983 */ /* 0x000ea20000300800 */
[----:B------:R-:W-:Y:S01]  /*13270*/  UISETP.NE.AND.EX UP0, UPT, UR5, URZ, UPT, UP0 ;  /* 0x0000003f0500728c */ /* 0x000fe2000bf05300 */
[----:B------:R-:W-:Y:S01]  /*13280*/  IMAD.U32 R19, RZ, RZ, UR45 ;  /* 0x0000002dff137e24 */ /* 0x000fe2000f8e00ff */
[----:B------:R-:W1:Y:S04]  /*13290*/  S2R R4, SR_TID.X ;  /* 0x0000000000047919 */ /* 0x000e680000002100 */
[----:B------:R-:W-:-:S05]  /*132a0*/  PLOP3.LUT P1, PT, PT, PT, UP0, 0x80, 0x0 ;  /* 0x000000000000781c */ /* 0x000fca0003f2f008 */
[----:B------:R-:W-:-:S04]  /*132b0*/  @UP0 UIADD3 UR4, UP1, UR43, UR4, URZ ;  /* 0x000000042b040290 */ /* 0x000fc8000ff3e03f */
[----:B------:R-:W-:Y:S01]  /*132c0*/  @UP0 UIADD3.X UR5, UR44, UR5, URZ, UP1, !UPT ;  /* 0x000000052c050290 */ /* 0x000fe20008ffe43f */
[----:B0-----:R-:W-:Y:S01]  /*132d0*/  ISETP.NE.AND P0, PT, R0, 0x1, PT ;  /* 0x000000010000780c */ /* 0x001fe20003f05270 */
[----:B------:R-:W-:-:S12]  /*132e0*/  IMAD.U32 R2, RZ, RZ, UR4 ;  /* 0x00000004ff027e24 */ /* 0x000fd8000f8e00ff */
[----:B------:R-:W0:Y:S01]  /*132f0*/  @P0 LDC R0, c[0x0][0x42c] ;  /* 0x00010b00ff000b82 */ /* 0x000e220000000800 */
[----:B-1----:R-:W-:-:S07]  /*13300*/  LOP3.LUT R10, R4, 0x7f, RZ, 0xc0, !PT ;  /* 0x0000007f040a7812 */ /* 0x002fce00078ec0ff */
[----:B------:R-:W1:Y:S01]  /*13310*/  @P0 LDC R3, c[0x0][0x430] ;  /* 0x00010c00ff030b82 */ /* 0x000e620000000800 */
[----:B0-----:R-:W-:-:S05]  /*13320*/  @P0 IMAD.HI.U32 R0, R0, UR38, RZ ;  /* 0x0000002600000c27 */ /* 0x001fca000f8e00ff */
[----:B-1----:R-:W-:Y:S01]  /*13330*/  @P0 SHF.R.U32.HI R16, RZ, R3, R0 ;  /* 0x00000003ff100219 */ /* 0x002fe20000011600 */
[----:B------:R-:W-:Y:S01]  /*13340*/  IMAD.U32 R3, RZ, RZ, UR5 ;  /* 0x00000005ff037e24 */ /* 0x000fe2000f8e00ff */
[----:B------:R-:W-:-:S04]  /*13350*/  ULDC.64 UR4, c[0x0][0xa00] ;  /* 0x0002800000047ab9 */ /* 0x000fc80000000a00 */
[----:B------:R0:W3:Y:S01]  /*13360*/  @P1 LDG.E R19, desc[UR52][R2.64] ;  /* 0x0000003402131981 */ /* 0x0000e2000c1e1900 */
        /* <DEDUP_REMOVED lines=9> */
[----:B0-----:R-:W0:Y:S01]  /*13400*/  LDC.64 R2, c[0x0][0x3f8] ;  /* 0x0000fe00ff027b82 */ /* 0x001e220000000a00 */
[----:B------:R-:W-:-:S02]  /*13410*/  SEL R7, RZ, UR45, P0 ;  /* 0x0000002dff077c07 */ /* 0x000fc40008000000 */
[----:B------:R-:W-:Y:S01]  /*13420*/  LOP3.LUT R4, R4, 0x3, RZ, 0xc0, !PT ;  /* 0x0000000304047812 */ /* 0x000fe200078ec0ff */
[----:B------:R-:W-:Y:S01]  /*13430*/  VOTEU.ALL UP1, P1 ;  /* 0x00000000003f7886 */ /* 0x000fe20000820000 */
[----:B------:R-:W-:-:S04]  /*13440*/  R2UR UR39, R7 ;  /* 0x00000000072772ca */ /* 0x000fc800000e0000 */
[----:B------:R-:W-:-:S04]  /*13450*/  @!UP1 UIADD3 UR12, UP0, UR50, 0x270, URZ ;  /* 0x00000270320c9890 */ /* 0x000fc8000ff1e03f */
[----:B------:R-:W-:-:S05]  /*13460*/  @!UP1 UIADD3.X UR13, URZ, UR51, URZ, UP0, !UPT ;  /* 0x000000333f0d9290 */ /* 0x000fca00087fe43f */
[----:B------:R-:W-:Y:S01]  /*13470*/  UMOV UR7, UR39 ;  /* 0x0000002700077c82 */ /* 0x000fe20008000000 */
[----:B------:R-:W-:Y:S01]  /*13480*/  UMOV UR11, UR39 ;  /* 0x00000027000b7c82 */ /* 0x000fe20008000000 */
[----:B0-----:R-:W-:Y:S01]  /*13490*/  LOP3.LUT P0, RZ, R2, UR14, RZ, 0xfc, !PT ;  /* 0x0000000e02ff7c12 */ /* 0x001fe2000f80fcff */
[----:B------:R-:W-:-:S03]  /*134a0*/  UMOV UR14, 0xffffffff ;  /* 0xffffffff000e7882 */ /* 0x000fc60000000000 */
[----:B------:R-:W-:Y:S01]  /*134b0*/  LOP3.LUT P0, RZ, R3, UR15, RZ, 0xfc, P0 ;  /* 0x0000000f03ff7c12 */ /* 0x000fe2000800fcff */
[----:B--2---:R-:W-:-:S05]  /*134c0*/  IMAD R6, R5, 0x80, R6 ;  /* 0x0000008005067824 */ /* 0x004fca00078e0206 */
[----:B------:R-:W-:-:S13]  /*134d0*/  R2UR UR37, R6 ;  /* 0x00000000062572ca */ /* 0x000fda00000e0000 */
[----:B------:R-:W-:Y:S01]  /*134e0*/  UMOV UR5, UR37 ;  /* 0x0000002500057c82 */ /* 0x000fe20008000000 */
[----:B------:R-:W-:Y:S01]  /*134f0*/  UMOV UR9, UR37 ;  /* 0x0000002500097c82 */ /* 0x000fe20008000000 */
[----:B------:R0:W-:Y:S01]  /*13500*/  @!UP1 UTMAPF.L2.4D [UR36], [UR12] ;  /* 0x000000240c0095b8 */ /* 0x0001e20008018000 */
[----:B------:R0:W-:Y:S01]  /*13510*/  @!UP1 UTMAPF.L2.4D [UR4], [UR12] ;  /* 0x000000040c0095b8 */ /* 0x0001e20008018000 */
[----:B------:R0:W-:Y:S01]  /*13520*/  @!UP1 UTMAPF.L2.4D [UR8], [UR12] ;  /* 0x000000080c0095b8 */ /* 0x0001e20008018000 */
[----:B---3--:R-:W-:Y:S02]  /*13530*/  SHF.R.S32.HI R20, RZ, 0x1f, R19 ;  /* 0x0000001fff147819 */ /* 0x008fe40000011413 */
[----:B------:R-:W-:Y:S01]  /*13540*/  SEL R0, R19, RZ, !P0 ;  /* 0x000000ff13007207 */ /* 0x000fe20004000000 */
[----:B0-----:R-:W-:Y:S06]  /*13550*/  BRA.DIV UR14, `(.L_x_2109) ;  /* 0x0000003a0e3c7947 */ /* 0x001fec000b800000 */
[----:B------:R0:W1:Y:S02]  /*13560*/  SHFL.IDX PT, R14, R4, RZ, 0x1f ;  /* 0x00001fff040e7589 */ /* 0x00006400000e0000 */
.L_x_2181:
        /* <DEDUP_REMOVED lines=8> */
.L_x_2184:
[----:B------:R-:W-:Y:S05]  /*135f0*/  @!P6 BRA `(.L_x_2112) ;  /* 0x000000040078e947 */ /* 0x000fea0003800000 */
[----:B------:R-:W-:-:S04]  /*13600*/  ISETP.NE.U32.AND P0, PT, R2, RZ, PT ;  /* 0x000000ff0200720c */ /* 0x000fc80003f05070 */
[----:B------:R-:W-:-:S13]  /*13610*/  ISETP.NE.AND.EX P0, PT, R3, RZ, PT, P0 ;  /* 0x000000ff0300720c */ /* 0x000fda0003f05300 */
        /* <DEDUP_REMOVED lines=18> */
.L_x_2113:
[----:B------:R-:W-:Y:S02]  /*13740*/  LEA R4, R17, UR41, 0x3 ;  /* 0x0000002911047c11 */ /* 0x000fe4000f8e18ff */
[----:B0-----:R-:W-:Y:S02]  /*13750*/  SHF.L.U32 R3, R18, 0x1f, RZ ;  /* 0x0000001f12037819 */ /* 0x001fe400000006ff */
[----:B------:R-:W-:Y:S02]  /*13760*/  ISETP.NE.AND P0, PT, R10, RZ, PT ;  /* 0x000000ff0a00720c */ /* 0x000fe40003f05270 */
[----:B------:R-:W0:Y:S02]  /*13770*/  SYNCS.PHASECHK.TRANS64.TRYWAIT P2, [R4+URZ+0x33480], R3 ;  /* 0x03348003040075a7 */ /* 0x000e24000804017f */
[----:B0-----:R-:W-:Y:S09]  /*13780*/  @!P2 BRA `(.L_x_2114) ;  /* 0x0000003400f0a947 */ /* 0x001ff20003800000 */
.L_x_2185:
        /* <DEDUP_REMOVED lines=8> */
.L_x_2115:
        /* <DEDUP_REMOVED lines=29> */
.L_x_2186:
        /* <DEDUP_REMOVED lines=8> */
.L_x_2117:
        /* <DEDUP_REMOVED lines=24> */
.L_x_2112:
        /* <DEDUP_REMOVED lines=31> */
.L_x_2110:
[----:B01----:R-:W2:Y:S04]  /*13dd0*/  LDL.LU R4, [R1+0x1c] ;  /* 0x00001c0001047983 */ /* 0x003ea80000300800 */
[----:B------:R-:W3:Y:S01]  /*13de0*/  LDL R3, [R1+0xc] ;  /* 0x00000c0001037983 */ /* 0x000ee20000100800 */
[----:B------:R-:W-:Y:S01]  /*13df0*/  BSSY B0, `(.L_x_2118) ;  /* 0x000000a000007945 */ /* 0x000fe20003800000 */
[----:B--2---:R-:W-:Y:S01]  /*13e00*/  VIADD R4, R4, 0x1 ;  /* 0x0000000104047836 */ /* 0x004fe20000000000 */
[----:B---3--:R-:W-:-:S04]  /*13e10*/  ISETP.GE.AND P2, PT, R3, 0x2, PT ;  /* 0x000000020300780c */ /* 0x008fc80003f46270 */
[----:B------:R0:W-:Y:S01]  /*13e20*/  STL [R1+0x1c], R4 ;  /* 0x00001c0401007387 */ /* 0x0001e20000100800 */
[----:B------:R-:W-:-:S04]  /*13e30*/  LEA.HI R2, R4, R4, RZ, 0x1 ;  /* 0x0000000404027211 */ /* 0x000fc800078f08ff */
[----:B------:R-:W-:-:S05]  /*13e40*/  LOP3.LUT R2, R2, 0xfffffffe, RZ, 0xc0, !PT ;  /* 0xfffffffe02027812 */ /* 0x000fca00078ec0ff */
[----:B------:R-:W-:-:S05]  /*13e50*/  IMAD.IADD R2, R4, 0x1, -R2 ;  /* 0x0000000104027824 */ /* 0x000fca00078e0a02 */
[----:B------:R-:W-:-:S04]  /*13e60*/  SHF.L.U32 R2, R2, 0x1f, RZ ;  /* 0x0000001f02027819 */ /* 0x000fc800000006ff */
[----:B------:R-:W1:Y:S02]  /*13e70*/  SYNCS.PHASECHK.TRANS64.TRYWAIT P0, [UR41+0x33420], R2 ;  /* 0x03342002ff0075a7 */ /* 0x000e640008000169 */
[----:B01----:R-:W-:Y:S05]  /*13e80*/  @!P0 BRA `(.L_x_2119) ;  /* 0x0000003000588947 */ /* 0x003fea0003800000 */
.L_x_2187:
[----:B------:R-:W-:Y:S05]  /*13e90*/  BSYNC B0 ;  /* 0x0000000000007941 */ /* 0x000fea0003800000 */
.L_x_2118:
[----:B------:R-:W-:Y:S05]  /*13ea0*/  @!P2 BRA `(.L_x_2120) ;  /* 0x0000001000c8a947 */ /* 0x000fea0003800000 */
[----:B0-----:R-:W2:Y:S01]  /*13eb0*/  LDL.LU R3, [R1+0xc] ;  /* 0x00000c0001037983 */ /* 0x001ea20000300800 */
[----:B------:R-:W-:Y:S02]  /*13ec0*/  IMAD.MOV.U32 R2, RZ, RZ, R18 ;  /* 0x000000ffff027224 */ /* 0x000fe400078e0012 */
[----:B------:R-:W-:Y:S02]  /*13ed0*/  IMAD.MOV.U32 R8, RZ, RZ, R17 ;  /* 0x000000ffff087224 */ /* 0x000fe400078e0011 */
[----:B--2---:R-:W-:-:S07]  /*13ee0*/  VIADD R3, R3, 0xfffffffe ;  /* 0xfffffffe03037836 */ /* 0x004fce0000000000 */
.L_x_2144:
        /* <DEDUP_REMOVED lines=30> */
.L_x_2123:
        /* <DEDUP_REMOVED lines=8> */
.L_x_2188:
[----:B------:R-:W-:Y:S05]  /*14150*/  BSYNC B1 ;  /* 0x0000000000017941 */ /* 0x000fea0003800000 */
.L_x_2124:
        /* <DEDUP_REMOVED lines=9> */
.L_x_2127:
[----:B------:R-:W-:Y:S05]  /*141f0*/  BSYNC B1 ;  /* 0x0000000000017941 */ /* 0x000fea0003800000 */
.L_x_2126:
        /* <DEDUP_REMOVED lines=14> */
.L_x_2128:
        /* <DEDUP_REMOVED lines=16> */
.L_x_2129:
        /* <DEDUP_REMOVED lines=16> */
.L_x_2130:
        /* <DEDUP_REMOVED lines=12> */
.L_x_2189:
[----:B------:R-:W-:Y:S05]  /*145a0*/  BSYNC B1 ;  /* 0x0000000000017941 */ /* 0x000fea0003800000 */
.L_x_2131:
        /* <DEDUP_REMOVED lines=11> */
.L_x_2134:
[----:B------:R-:W-:Y:S05]  /*14660*/  BSYNC B1 ;  /* 0x0000000000017941 */ /* 0x000fea0003800000 */
.L_x_2133:
        /* <DEDUP_REMOVED lines=9> */
.L_x_2135:
        /* <DEDUP_REMOVED lines=15> */
.L_x_2136:
        /* <DEDUP_REMOVED lines=15> */
.L_x_2137:
        /* <DEDUP_REMOVED lines=9> */
.L_x_2122:
[----:B------:R-:W-:Y:S05]  /*14970*/  BSYNC B0 ;  /* 0x0000000000007941 */ /* 0x000fea0003800000 */
.L_x_2121:
[----:B------:R-:W-:-:S06]  /*14980*/  UISETP.NE.AND UP0, UPT, UR42, 0x3, UPT ;  /* 0x000000032a00788c */ /* 0x000fcc000bf05270 */
[----:B------:R-:W-:-:S13]  /*14990*/  PLOP3.LUT P0, PT, PT, PT, UP0, 0x80, 0x0 ;  /* 0x000000000000781c */ /* 0x000fda0003f0f008 */
[----:B------:R-:W-:Y:S05]  /*149a0*/  @!P0 BRA `(.L_x_2138) ;  /* 0x0000000000048947 */ /* 0x000fea0003800000 */
[----:B------:R-:W-:Y:S01]  /*149b0*/  BPT.TRAP 0x1 ;  /* 0x000000040000795c */ /* 0x000fe20000300000 */
.L_x_2138:
        /* <DEDUP_REMOVED lines=8> */
.L_x_2190:
[----:B------:R-:W-:Y:S05]  /*14a40*/  BSYNC B0 ;  /* 0x0000000000007941 */ /* 0x000fea0003800000 */
.L_x_2139:
[----:B------:R-:W-:Y:S05]  /*14a50*/  @!P0 BRA `(.L_x_2141) ;  /* 0x0000000000048947 */ /* 0x000fea0003800000 */
[----:B------:R-:W-:Y:S01]  /*14a60*/  BPT.TRAP 0x1 ;  /* 0x000000040000795c */ /* 0x000fe20000300000 */
.L_x_2141:
[----:B------:R-:W-:Y:S01]  /*14a70*/  SHF.L.U32 R2, R2, 0x1f, RZ ;  /* 0x0000001f02027819 */ /* 0x000fe200000006ff */
[----:B------:R-:W-:-:S03]  /*14a80*/  IMAD R10, R8, 0x7800, RZ ;  /* 0x00007800080a7824 */ /* 0x000fc600078e02ff */
[----:B------:R-:W1:Y:S02]  /*14a90*/  SYNCS.PHASECHK.TRANS64.TRYWAIT P2, [R13+URZ+0x33460], R2 ;  /* 0x033460020d0075a7 */ /* 0x000e64000804017f */
[----:B-1----:R-:W-:Y:S05]  /*14aa0*/  @!P2 BRA `(.L_x_2142) ;  /* 0x0000002400a4a947 */ /* 0x002fea0003800000 */
.L_x_2191:
        /* <DEDUP_REMOVED lines=104> */
.L_x_2143:
        /* <DEDUP_REMOVED lines=10> */
.L_x_2120:
        /* <DEDUP_REMOVED lines=15> */
.L_x_2146:
[----:B------:R-:W-:Y:S05]  /*152c0*/  BSYNC B0 ;  /* 0x0000000000007941 */ /* 0x000fea0003800000 */
.L_x_2145:
[----:B------:R-:W-:-:S06]  /*152d0*/  UISETP.NE.AND UP0, UPT, UR42, 0x3, UPT ;  /* 0x000000032a00788c */ /* 0x000fcc000bf05270 */
[----:B------:R-:W-:-:S13]  /*152e0*/  PLOP3.LUT P0, PT, PT, PT, UP0, 0x80, 0x0 ;  /* 0x000000000000781c */ /* 0x000fda0003f0f008 */
[----:B------:R-:W-:Y:S05]  /*152f0*/  @!P0 BRA `(.L_x_2147) ;  /* 0x0000000000048947 */ /* 0x000fea0003800000 */
[----:B------:R-:W-:Y:S01]  /*15300*/  BPT.TRAP 0x1 ;  /* 0x000000040000795c */ /* 0x000fe20000300000 */
.L_x_2147:
        /* <DEDUP_REMOVED lines=8> */
.L_x_2192:
[----:B------:R-:W-:Y:S05]  /*15390*/  BSYNC B0 ;  /* 0x0000000000007941 */ /* 0x000fea0003800000 */
.L_x_2148:
[----:B------:R-:W-:Y:S05]  /*153a0*/  @!P2 BRA `(.L_x_2150) ;  /* 0x000000000004a947 */ /* 0x000fea0003800000 */
[----:B------:R-:W-:Y:S01]  /*153b0*/  BPT.TRAP 0x1 ;  /* 0x000000040000795c */ /* 0x000fe20000300000 */
.L_x_2150:
[----:B0-----:R-:W-:-:S04]  /*153c0*/  SHF.L.U32 R0, R18, 0x1f, RZ ;  /* 0x0000001f12007819 */ /* 0x001fc800000006ff */
[----:B------:R-:W0:Y:S02]  /*153d0*/  SYNCS.PHASECHK.TRANS64.TRYWAIT P0, [R3+URZ+0x33460], R0 ;  /* 0x03346000030075a7 */ /* 0x000e24000800017f */
[----:B0-----:R-:W-:Y:S05]  /*153e0*/  @!P0 BRA `(.L_x_2151) ;  /* 0x0000001c007c8947 */ /* 0x001fea0003800000 */
.L_x_2193:
        /* <DEDUP_REMOVED lines=105> */
.L_x_2152:
        /* <DEDUP_REMOVED lines=10> */
.L_x_2104:
[----:B------:R-:W-:Y:S05]  /*15b20*/  BSYNC B6 ;  /* 0x0000000000067941 */ /* 0x000fea0003800000 */
.L_x_2102:
[----:B01----:R-:W2:Y:S02]  /*15b30*/  LDL R0, [R1+0x20] ;  /* 0x0000200001007983 */ /* 0x003ea40000100800 */
[----:B--2---:R-:W-:-:S13]  /*15b40*/  ISETP.NE.AND P0, PT, R0, RZ, PT ;  /* 0x000000ff0000720c */ /* 0x004fda0003f05270 */
[----:B------:R-:W-:Y:S05]  /*15b50*/  @!P0 BRA `(.L_x_2153) ;  /* 0x0000000000308947 */ /* 0x000fea0003800000 */
[----:B------:R-:W0:Y:S08]  /*15b60*/  S2UR UR5, SR_CgaCtaId ;  /* 0x00000000000579c3 */ /* 0x000e300000008800 */
[----:B------:R-:W-:Y:S06]  /*15b70*/  BAR.SYNC.DEFER_BLOCKING 0x5, 0x180 ;  /* 0x0146000000007b1d */ /* 0x000fec0000010000 */
[----:B------:R-:W-:-:S02]  /*15b80*/  UMOV UR4, 0x400 ;  /* 0x0000040000047882 */ /* 0x000fc40000000000 */
[----:B0-----:R-:W-:-:S09]  /*15b90*/  ULEA UR4, UR5, UR4, 0x18 ;  /* 0x0000000405047291 */ /* 0x001fd2000f8ec03f */
[----:B------:R-:W0:Y:S04]  /*15ba0*/  LDS.128 R4, [UR4+0x334d0] ;  /* 0x0334d004ff047984 */ /* 0x000e280008000c00 */
[----:B0-----:R1:W-:Y:S01]  /*15bb0*/  STL.64 [R1], R4 ;  /* 0x0000000401007387 */ /* 0x0013e20000100a00 */
[----:B------:R-:W-:Y:S02]  /*15bc0*/  IMAD.MOV.U32 R2, RZ, RZ, R7 ;  /* 0x000000ffff027224 */ /* 0x000fe400078e0007 */
[----:B------:R-:W-:-:S03]  /*15bd0*/  IMAD.MOV.U32 R0, RZ, RZ, R6 ;  /* 0x000000ffff007224 */ /* 0x000fc600078e0006 */
[----:B------:R-:W-:Y:S02]  /*15be0*/  R2UR UR48, R2 ;  /* 0x00000000023072ca */ /* 0x000fe400000e0000 */
[----:B------:R-:W-:Y:S01]  /*15bf0*/  R2UR UR38, R0 ;  /* 0x00000000002672ca */ /* 0x000fe200000e0000 */
[----:B------:R-:W-:Y:S06]  /*15c00*/  BAR.ARV 0x4, 0x180 ;  /* 0x0106000000007b1d */ /* 0x000fec0000002000 */
[----:B------:R-:W-:Y:S08]  /*15c10*/  BRA `(.L_x_2154) ;  /* 0x0000000800d47947 */ /* 0x000ff00003800000 */
.L_x_2153:
[----:B------:R-:W0:Y:S01]  /*15c20*/  S2R R2, SR_TID.X ;  /* 0x0000000000027919 */ /* 0x000e220000002100 */
        /* <DEDUP_REMOVED lines=40> */
.L_x_2159:
        /* <DEDUP_REMOVED lines=14> */
.L_x_2158:
[----:B------:R-:W-:Y:S05]  /*15f90*/  BSYNC B0 ;  /* 0x0000000000007941 */ /* 0x000fea0003800000 */
.L_x_2157:
        /* <DEDUP_REMOVED lines=22> */
.L_x_2155:
        /* <DEDUP_REMOVED lines=16> */
[----:B------:R-:W-:-:S04]  /*16200*/  IABS R9, R6 ;  /* 0x0000000600097213 */ /* 0x000fc80000000000 */
[----:B------:R-:W0:Y:S08]  /*16210*/  I2F.RP R11, R9 ;  /* 0x00000009000b7306 */ /* 0x000e300000209400 */
[----:B0-----:R-:W0:Y:S02]  /*16220*/  MUFU.RCP R11, R11 ;  /* 0x0000000b000b7308 */ /* 0x001e240000001000 */
[----:B0-----:R-:W-:-:S06]  /*16230*/  VIADD R12, R11, 0xffffffe ;  /* 0x0ffffffe0b0c7836 */ /* 0x001fcc0000000000 */
[----:B------:R0:W1:Y:S01]  /*16240*/  F2I.FTZ.U32.TRUNC.NTZ R3, R12 ;  /* 0x0000000c00037305 */ /* 0x000062000021f000 */
[----:B------:R-:W-:Y:S05]  /*16250*/  @!P0 BRA `(.L_x_2160) ;  /* 0x00000000000c8947 */ /* 0x000fea0003800000 */
[----:B------:R-:W-:-:S06]  /*16260*/  UIADD3 UR4, UR6, -0x1, URZ ;  /* 0xffffffff06047890 */ /* 0x000fcc000fffe03f */
[----:B------:R-:W-:-:S05]  /*16270*/  IMAD.U32 R11, RZ, RZ, UR4 ;  /* 0x00000004ff0b7e24 */ /* 0x000fca000f8e00ff */
[----:B------:R2:W3:Y:S02]  /*16280*/  SHFL.IDX PT, R2, R8, R11, 0x1f ;  /* 0x00001f0b08027589 */ /* 0x0004e400000e0000 */
.L_x_2160:
[--C-:B-12---:R-:W-:Y:S02]  /*16290*/  IMAD.MOV R8, RZ, RZ, -R3.reuse ;  /* 0x000000ffff087224 */ /* 0x106fe400078e0a03 */
[----:B---3--:R-:W-:Y:S02]  /*162a0*/  IMAD R10, R2, R5, R10 ;  /* 0x00000005020a7224 */ /* 0x008fe400078e020a */
[----:B------:R-:W-:Y:S02]  /*162b0*/  IMAD R8, R8, R9, RZ ;  /* 0x0000000908087224 */ /* 0x000fe400078e02ff */
[----:B------:R-:W-:Y:S01]  /*162c0*/  IMAD.MOV.U32 R2, RZ, RZ, RZ ;  /* 0x000000ffff027224 */ /* 0x000fe200078e00ff */
[----:B------:R1:W-:Y:S01]  /*162d0*/  STL [R1], R10 ;  /* 0x0000000a01007387 */ /* 0x0003e20000100800 */
[----:B------:R-:W-:Y:S02]  /*162e0*/  IMAD.IADD R11, R0, 0x1, -R10 ;  /* 0x00000001000b7824 */ /* 0x000fe400078e0a0a */
[----:B------:R-:W-:Y:S01]  /*162f0*/  IMAD.HI.U32 R3, R3, R8, R2 ;  /* 0x0000000803037227 */ /* 0x000fe200078e0002 */
[----:B------:R-:W-:-:S02]  /*16300*/  IABS R2, R6 ;  /* 0x0000000600027213 */ /* 0x000fc40000000000 */
[----:B------:R-:W-:-:S03]  /*16310*/  IABS R0, R11 ;  /* 0x0000000b00007213 */ /* 0x000fc60000000000 */
        /* <DEDUP_REMOVED lines=17> */
[----:B------:R-:W-:-:S04]  /*16430*/  VIADDMNMX R5, R8, R5, R7, PT ;  /* 0x0000000508057246 */ /* 0x000fc80003800107 */
[----:B------:R-:W-:-:S04]  /*16440*/  IABS R7, R5 ;  /* 0x0000000500077213 */ /* 0x000fc80000000000 */
[----:B------:R-:W2:Y:S08]  /*16450*/  I2F.RP R8, R7 ;  /* 0x0000000700087306 */ /* 0x000eb00000209400 */
[----:B--2---:R-:W2:Y:S02]  /*16460*/  MUFU.RCP R8, R8 ;  /* 0x0000000800087308 */ /* 0x004ea40000001000 */
[----:B--2---:R-:W-:Y:S01]  /*16470*/  VIADD R3, R8, 0xffffffe ;  /* 0x0ffffffe08037836 */ /* 0x004fe20000000000 */
[----:B------:R-:W-:-:S05]  /*16480*/  IABS R8, R5 ;  /* 0x0000000500087213 */ /* 0x000fca0000000000 */
[----:B------:R-:W2:Y:S01]  /*16490*/  F2I.FTZ.U32.TRUNC.NTZ R3, R3 ;  /* 0x0000000300037305 */ /* 0x000ea2000021f000 */
[----:B------:R-:W-:Y:S02]  /*164a0*/  IMAD.MOV R8, RZ, RZ, -R8 ;  /* 0x000000ffff087224 */ /* 0x000fe400078e0a08 */
[----:B--2---:R-:W-:-:S04]  /*164b0*/  IMAD.MOV R2, RZ, RZ, -R3 ;  /* 0x000000ffff027224 */ /* 0x004fc800078e0a03 */
[----:B------:R-:W-:Y:S02]  /*164c0*/  IMAD R9, R2, R7, RZ ;  /* 0x0000000702097224 */ /* 0x000fe400078e02ff */
[----:B------:R-:W-:-:S04]  /*164d0*/  IMAD.MOV.U32 R2, RZ, RZ, RZ ;  /* 0x000000ffff027224 */ /* 0x000fc800078e00ff */
[----:B------:R-:W-:Y:S01]  /*164e0*/  IMAD.HI.U32 R2, R3, R9, R2 ;  /* 0x0000000903027227 */ /* 0x000fe200078e0002 */
[----:B------:R-:W-:Y:S02]  /*164f0*/  IABS R9, R6 ;  /* 0x0000000600097213 */ /* 0x000fe40000000000 */
[----:B------:R-:W-:-:S03]  /*16500*/  LOP3.LUT R3, R6, R5, RZ, 0x3c, !PT ;  /* 0x0000000506037212 */ /* 0x000fc600078e3cff */
[----:B------:R-:W-:Y:S01]  /*16510*/  IMAD.HI.U32 R2, R2, R9, RZ ;  /* 0x0000000902027227 */ /* 0x000fe200078e00ff */
[----:B------:R-:W-:-:S03]  /*16520*/  ISETP.GE.AND P2, PT, R3, RZ, PT ;  /* 0x000000ff0300720c */ /* 0x000fc60003f46270 */
[----:B------:R-:W-:Y:S02]  /*16530*/  IMAD R8, R2, R8, R9 ;  /* 0x0000000802087224 */ /* 0x000fe400078e0209 */
[----:B------:R-:W-:-:S03]  /*16540*/  IMAD.IADD R3, R6, 0x1, R0 ;  /* 0x0000000106037824 */ /* 0x000fc600078e0200 */
        /* <DEDUP_REMOVED lines=15> */
.L_x_2156:
[----:B------:R0:W-:Y:S01]  /*16640*/  STL [R1], R0 ;  /* 0x0000000001007387 */ /* 0x0001e20000100800 */
[----:B------:R-:W-:Y:S01]  /*16650*/  ULDC UR48, c[0x0][0xc14] ;  /* 0x0003050000307ab9 */ /* 0x000fe20000000800 */
[----:B------:R-:W-:Y:S02]  /*16660*/  UMOV UR38, URZ ;  /* 0x0000003f00267c82 */ /* 0x000fe40008000000 */
[----:B------:R0:W-:Y:S03]  /*16670*/  STL [R1+0x4], RZ ;  /* 0x000004ff01007387 */ /* 0x0001e60000100800 */
.L_x_2161:
        /* <DEDUP_REMOVED lines=15> */
.L_x_2154:
[----:B------:R-:W-:Y:S02]  /*16770*/  ULDC UR4, c[0x0][0xc14] ;  /* 0x0003050000047ab9 */ /* 0x000fe40000000800 */
[----:B------:R-:W-:-:S06]  /*16780*/  UISETP.GE.AND UP0, UPT, UR48, UR4, UPT ;  /* 0x000000043000728c */ /* 0x000fcc000bf06270 */
[----:B------:R-:W-:-:S13]  /*16790*/  PLOP3.LUT P0, PT, PT, PT, UP0, 0x80, 0x0 ;  /* 0x000000000000781c */ /* 0x000fda0003f0f008 */
[----:B------:R-:W-:Y:S05]  /*167a0*/  @!P0 BRA `(.L_x_2162) ;  /* 0xffffffbc00908947 */ /* 0x000fea000383ffff */
.L_x_2098:
        /* <DEDUP_REMOVED lines=12> */
.L_x_2194:
[----:B------:R-:W-:Y:S05]  /*16870*/  BSYNC B0 ;  /* 0x0000000000007941 */ /* 0x000fea0003800000 */
.L_x_2163:
[----:B------:R-:W-:-:S03]  /*16880*/  UMOV UR4, 0xffffffff ;  /* 0xffffffff00047882 */ /* 0x000fc60000000000 */
[----:B------:R-:W-:Y:S05]  /*16890*/  BRA.DIV UR4, `(.L_x_2165) ;  /* 0x0000000a04787947 */ /* 0x000fea000b800000 */
[----:B------:R-:W1:Y:S02]  /*168a0*/  S2R R2, SR_TID.X ;  /* 0x0000000000027919 */ /* 0x000e640000002100 */
[----:B-1----:R-:W-:-:S04]  /*168b0*/  SHF.R.U32.HI R2, RZ, 0x5, R2 ;  /* 0x00000005ff027819 */ /* 0x002fc80000011602 */
[----:B------:R-:W-:-:S05]  /*168c0*/  LOP3.LUT R2, R2, 0x3, RZ, 0xc0, !PT ;  /* 0x0000000302027812 */ /* 0x000fca00078ec0ff */
[----:B------:R1:W2:Y:S02]  /*168d0*/  SHFL.IDX PT, R14, R2, RZ, 0x1f ;  /* 0x00001fff020e7589 */ /* 0x0002a400000e0000 */
.L_x_2197:
[----:B--2---:R-:W-:Y:S01]  /*168e0*/  ISETP.NE.AND P0, PT, R14, RZ, PT ;  /* 0x000000ff0e00720c */ /* 0x004fe20003f05270 */
[----:B------:R-:W-:-:S12]  /*168f0*/  BSSY B0, `(.L_x_2166) ;  /* 0x000002b000007945 */ /* 0x000fd80003800000 */
[----:B------:R-:W-:Y:S05]  /*16900*/  @P0 BRA `(.L_x_2167) ;  /* 0x0000000000a40947 */ /* 0x000fea0003800000 */
[----:B------:R-:W-:-:S03]  /*16910*/  UMOV UR4, 0xffffffff ;  /* 0xffffffff00047882 */ /* 0x000fc60000000000 */
[----:B------:R-:W-:Y:S05]  /*16920*/  BRA.DIV UR4, `(.L_x_2168) ;  /* 0x0000000a04887947 */ /* 0x000fea000b800000 */
[----:B------:R-:W-:-:S13]  /*16930*/  ELECT P6, URZ, PT ;  /* 0x00000000003f782f */ /* 0x000fda00038c0000 */
.L_x_2200:
[----:B------:R-:W-:Y:S05]  /*16940*/  @!P6 BRA `(.L_x_2167) ;  /* 0x000000000094e947 */ /* 0x000fea0003800000 */
[----:B------:R-:W-:-:S06]  /*16950*/  ULOP3.LUT UR4, UR40, 0x2, URZ, 0xfc, !UPT ;  /* 0x0000000228047892 */ /* 0x000fcc000f8efc3f */
[----:B-1----:R-:W-:-:S05]  /*16960*/  IMAD.U32 R2, RZ, RZ, UR4 ;  /* 0x00000004ff027e24 */ /* 0x002fca000f8e00ff */
[----:B------:R-:W-:-:S13]  /*16970*/  ISETP.NE.AND P0, PT, R2, 0x3, PT ;  /* 0x000000030200780c */ /* 0x000fda0003f05270 */
[----:B------:R-:W-:Y:S05]  /*16980*/  @!P0 BRA `(.L_x_2169) ;  /* 0x0000000000048947 */ /* 0x000fea0003800000 */
[----:B------:R-:W-:Y:S01]  /*16990*/  BPT.TRAP 0x1 ;  /* 0x000000040000795c */ /* 0x000fe20000300000 */
.L_x_2169:
        /* <DEDUP_REMOVED lines=12> */
.L_x_2201:
[----:B------:R-:W1:Y:S02]  /*16a60*/  SYNCS.PHASECHK.TRANS64.TRYWAIT P1, [R9+URZ], R2 ;  /* 0x00000002090075a7 */ /* 0x000e64000802017f */
[----:B-1----:R-:W-:Y:S05]  /*16a70*/  @!P1 BRA `(.L_x_2171) ;  /* 0x0000000800689947 */ /* 0x002fea0003800000 */
.L_x_2202:
[----:B------:R-:W-:Y:S05]  /*16a80*/  @!P0 BRA `(.L_x_2172) ;  /* 0x0000000000048947 */ /* 0x000fea0003800000 */
[----:B------:R-:W-:Y:S01]  /*16a90*/  BPT.TRAP 0x1 ;  /* 0x000000040000795c */ /* 0x000fe20000300000 */
.L_x_2172:
[----:B------:R-:W-:-:S04]  /*16aa0*/  IMAD R17, R17, 0x8, R0 ;  /* 0x0000000811117824 */ /* 0x000fc800078e0200 */
[----:B------:R-:W2:Y:S02]  /*16ab0*/  SYNCS.PHASECHK.TRANS64.TRYWAIT P1, [R17+URZ+0x33460], R4 ;  /* 0x03346004110075a7 */ /* 0x000ea4000802017f */
[----:B--2---:R-:W-:Y:S05]  /*16ac0*/  @!P1 BRA `(.L_x_2173) ;  /* 0x0000000800689947 */ /* 0x004fea0003800000 */
.L_x_2203:
[----:B------:R-:W-:Y:S05]  /*16ad0*/  @!P0 BRA `(.L_x_2174) ;  /* 0x0000000000048947 */ /* 0x000fea0003800000 */
[----:B------:R-:W-:Y:S01]  /*16ae0*/  BPT.TRAP 0x1 ;  /* 0x000000040000795c */ /* 0x000fe20000300000 */
.L_x_2174:
[----:B------:R-:W-:-:S04]  /*16af0*/  IMAD R3, R3, 0x8, R0 ;  /* 0x0000000803037824 */ /* 0x000fc800078e0200 */
[----:B------:R-:W3:Y:S02]  /*16b00*/  SYNCS.PHASECHK.TRANS64.TRYWAIT P1, [R3+URZ+0x33460], R2 ;  /* 0x03346002030075a7 */ /* 0x000ee4000802017f */
[----:B---3--:R-:W-:Y:S05]  /*16b10*/  @!P1 BRA `(.L_x_2175) ;  /* 0x0000000800689947 */ /* 0x008fea0003800000 */
.L_x_2204:
[----:B------:R-:W-:Y:S05]  /*16b20*/  @!P0 BRA `(.L_x_2176) ;  /* 0x0000000000048947 */ /* 0x000fea0003800000 */
[----:B------:R-:W-:Y:S01]  /*16b30*/  BPT.TRAP 0x1 ;  /* 0x000000040000795c */ /* 0x000fe20000300000 */
.L_x_2176:
[----:B------:R-:W4:Y:S02]  /*16b40*/  SYNCS.PHASECHK.TRANS64.TRYWAIT P0, [R17+URZ+0x33480], R4 ;  /* 0x03348004110075a7 */ /* 0x000f24000800017f */
[----:B----4-:R-:W-:Y:S05]  /*16b50*/  @!P0 BRA `(.L_x_2177) ;  /* 0x00000008006c8947 */ /* 0x010fea0003800000 */
.L_x_2178:
[----:B------:R0:W0:Y:S02]  /*16b60*/  SYNCS.PHASECHK.TRANS64.TRYWAIT P0, [R3+URZ+0x33480], R2 ;  /* 0x03348002030075a7 */ /* 0x000024000800017f */
[----:B0-----:R-:W-:Y:S05]  /*16b70*/  @!P0 NANOSLEEP.SYNCS 0x989680 ;  /* 0x009896800000895d */ /* 0x001fea0003900000 */
[----:B------:R-:W0:Y:S02]  /*16b80*/  @!P0 SYNCS.PHASECHK.TRANS64 P0, [R3+URZ+0x33480], R2 ;  /* 0x03348002030085a7 */ /* 0x000e24000800007f */
[----:B0-----:R-:W-:Y:S05]  /*16b90*/  @!P0 BRA `(.L_x_2178) ;  /* 0xfffffffc00f08947 */ /* 0x001fea000383ffff */
.L_x_2167:
[----:B------:R-:W-:Y:S05]  /*16ba0*/  BSYNC B0 ;  /* 0x0000000000007941 */ /* 0x000fea0003800000 */
.L_x_2166:
[----:B------:R-:W-:Y:S05]  /*16bb0*/  EXIT ;  /* 0x000000000000794d */ /* 0x000fea0003800000 */
.L_x_2037:
[----:B0-----:R-:W-:-:S04]  /*16bc0*/  IMAD.U32 R3, RZ, RZ, UR41 ;  /* 0x00000029ff037e24 */ /* 0x001fc8000f8e00ff */
[----:B------:R0:W1:Y:S03]  /*16bd0*/  SYNCS.PHASECHK.TRANS64.TRYWAIT P1, [R3+URZ+0x33400], R6 ;  /* 0x03340006030075a7 */ /* 0x000066000802017f */
[----:B-1----:R-:W-:Y:S05]  /*16be0*/  @!P1 NANOSLEEP.SYNCS 0x989680 ;  /* 0x009896800000995d */ /* 0x002fea0003900000 */
[----:B------:R-:W1:Y:S02]  /*16bf0*/  @!P1 SYNCS.PHASECHK.TRANS64 P1, [R3+URZ+0x33400], R6 ;  /* 0x03340006030095a7 */ /* 0x000e64000802007f */
[----:B-1----:R-:W-:Y:S05]  /*16c00*/  @!P1 BRA `(.L_x_2037) ;  /* 0xfffffffc00ec9947 */ /* 0x002fea000383ffff */
[----:B------:R-:W-:Y:S05]  /*16c10*/  BRA `(.L_x_2179) ;  /* 0xfffffeac00fc7947 */ /* 0x000fea000383ffff */
.L_x_2041:
[----:B-1----:R1:W2:Y:S02]  /*16c20*/  SYNCS.PHASECHK.TRANS64.TRYWAIT P2, [R2+URZ+0x33430], R3 ;  /* 0x03343003020075a7 */ /* 0x0022a4000804017f */
[----:B--2---:R-:W-:Y:S05]  /*16c30*/  @!P2 NANOSLEEP.SYNCS 0x989680 ;  /* 0x009896800000a95d */ /* 0x004fea0003900000 */
[----:B------:R-:W2:Y:S02]  /*16c40*/  @!P2 SYNCS.PHASECHK.TRANS64 P2, [R2+URZ+0x33430], R3 ;  /* 0x033430030200a5a7 */ /* 0x000ea4000804007f */
[----:B--2---:R-:W-:Y:S05]  /*16c50*/  @!P2 BRA `(.L_x_2041) ;  /* 0xfffffffc00f0a947 */ /* 0x004fea000383ffff */
[----:B------:R-:W-:Y:S05]  /*16c60*/  BRA `(.L_x_2040) ;  /* 0xfffffeb000247947 */ /* 0x000fea000383ffff */
.L_x_2046:
[----:B-1----:R-:W-:-:S04]  /*16c70*/  IMAD.U32 R7, RZ, RZ, UR6 ;  /* 0x00000006ff077e24 */ /* 0x002fc8000f8e00ff */
[----:B------:R1:W2:Y:S03]  /*16c80*/  SYNCS.PHASECHK.TRANS64.TRYWAIT P2, [R7+URZ+0x33430], R6 ;  /* 0x03343006070075a7 */ /* 0x0002a6000804017f */
[----:B--2---:R-:W-:Y:S05]  /*16c90*/  @!P2 NANOSLEEP.SYNCS 0x989680 ;  /* 0x009896800000a95d */ /* 0x004fea0003900000 */
[----:B------:R-:W2:Y:S02]  /*16ca0*/  @!P2 SYNCS.PHASECHK.TRANS64 P2, [R7+URZ+0x33430], R6 ;  /* 0x033430060700a5a7 */ /* 0x000ea4000804007f */
[----:B--2---:R-:W-:Y:S05]  /*16cb0*/  @!P2 BRA `(.L_x_2046) ;  /* 0xfffffffc00eca947 */ /* 0x004fea000383ffff */
[----:B------:R-:W-:Y:S05]  /*16cc0*/  BRA `(.L_x_2043) ;  /* 0xfffffef000ec7947 */ /* 0x000fea000383ffff */
.L_x_2050:
[----:B-1----:R-:W-:-:S04]  /*16cd0*/  IMAD.U32 R7, RZ, RZ, UR6 ;  /* 0x00000006ff077e24 */ /* 0x002fc8000f8e00ff */
[----:B------:R1:W2:Y:S03]  /*16ce0*/  SYNCS.PHASECHK.TRANS64.TRYWAIT P2, [R7+URZ+0x33450], R6 ;  /* 0x03345006070075a7 */ /* 0x0002a6000804017f */
[----:B--2---:R-:W-:Y:S05]  /*16cf0*/  @!P2 NANOSLEEP.SYNCS 0x989680 ;  /* 0x009896800000a95d */ /* 0x004fea0003900000 */
[----:B------:R-:W2:Y:S02]  /*16d00*/  @!P2 SYNCS.PHASECHK.TRANS64 P2, [R7+URZ+0x33450], R6 ;  /* 0x033450060700a5a7 */ /* 0x000ea4000804007f */
[----:B--2---:R-:W-:Y:S05]  /*16d10*/  @!P2 BRA `(.L_x_2050) ;  /* 0xfffffffc00eca947 */ /* 0x004fea000383ffff */
[----:B------:R-:W-:Y:S05]  /*16d20*/  BRA `(.L_x_2047) ;  /* 0xfffffefc00ec7947 */ /* 0x000fea000383ffff */
.L_x_2057:
[----:B-1----:R-:W-:-:S04]  /*16d30*/  IMAD.U32 R7, RZ, RZ, UR6 ;  /* 0x00000006ff077e24 */ /* 0x002fc8000f8e00ff */
[----:B------:R1:W2:Y:S03]  /*16d40*/  SYNCS.PHASECHK.TRANS64.TRYWAIT P2, [R7+URZ+0x33430], R6 ;  /* 0x03343006070075a7 */ /* 0x0002a6000804017f */
[----:B--2---:R-:W-:Y:S05]  /*16d50*/  @!P2 NANOSLEEP.SYNCS 0x989680 ;  /* 0x009896800000a95d */ /* 0x004fea0003900000 */
[----:B------:R-:W2:Y:S02]  /*16d60*/  @!P2 SYNCS.PHASECHK.TRANS64 P2, [R7+URZ+0x33430], R6 ;  /* 0x033430060700a5a7 */ /* 0x000ea4000804007f */
[----:B--2---:R-:W-:Y:S05]  /*16d70*/  @!P2 BRA `(.L_x_2057) ;  /* 0xfffffffc00eca947 */ /* 0x004fea000383ffff */
[----:B------:R-:W-:Y:S05]  /*16d80*/  BRA `(.L_x_2054) ;  /* 0xffffff3400b07947 */ /* 0x000fea000383ffff */
.L_x_2061:
[----:B-1----:R-:W-:-:S04]  /*16d90*/  IMAD.U32 R7, RZ, RZ, UR6 ;  /* 0x00000006ff077e24 */ /* 0x002fc8000f8e00ff */
[----:B------:R1:W2:Y:S03]  /*16da0*/  SYNCS.PHASECHK.TRANS64.TRYWAIT P2, [R7+URZ+0x33450], R6 ;  /* 0x03345006070075a7 */ /* 0x0002a6000804017f */
[----:B--2---:R-:W-:Y:S05]  /*16db0*/  @!P2 NANOSLEEP.SYNCS 0x989680 ;  /* 0x009896800000a95d */ /* 0x004fea0003900000 */
[----:B------:R-:W2:Y:S02]  /*16dc0*/  @!P2 SYNCS.PHASECHK.TRANS64 P2, [R7+URZ+0x33450], R6 ;  /* 0x033450060700a5a7 */ /* 0x000ea4000804007f */
[----:B--2---:R-:W-:Y:S05]  /*16dd0*/  @!P2 BRA `(.L_x_2061) ;  /* 0xfffffffc00eca947 */ /* 0x004fea000383ffff */
[----:B------:R-:W-:Y:S05]  /*16de0*/  BRA `(.L_x_2058) ;  /* 0xffffff4000b07947 */ /* 0x000fea000383ffff */
.L_x_2067:
[----:B-1----:R-:W-:-:S04]  /*16df0*/  IMAD.U32 R5, RZ, RZ, UR9 ;  /* 0x00000009ff057e24 */ /* 0x002fc8000f8e00ff */
[----:B------:R1:W2:Y:S03]  /*16e00*/  SYNCS.PHASECHK.TRANS64.TRYWAIT P1, [R5+URZ+0x33450], R0 ;  /* 0x03345000050075a7 */ /* 0x0002a6000802017f */
[----:B--2---:R-:W-:Y:S05]  /*16e10*/  @!P1 NANOSLEEP.SYNCS 0x989680 ;  /* 0x009896800000995d */ /* 0x004fea0003900000 */
[----:B------:R-:W2:Y:S02]  /*16e20*/  @!P1 SYNCS.PHASECHK.TRANS64 P1, [R5+URZ+0x33450], R0 ;  /* 0x03345000050095a7 */ /* 0x000ea4000802007f */
[----:B--2---:R-:W-:Y:S05]  /*16e30*/  @!P1 BRA `(.L_x_2067) ;  /* 0xfffffffc00ec9947 */ /* 0x004fea000383ffff */
[----:B------:R-:W-:Y:S05]  /*16e40*/  BRA `(.L_x_2066) ;  /* 0xffffff6c00807947 */ /* 0x000fea000383ffff */
.L_x_2109:
[----:B------:R-:W-:Y:S02]  /*16e50*/  IMAD.MOV.U32 R13, RZ, RZ, R4 ;  /* 0x000000ffff0d7224 */ /* 0x000fe400078e0004 */
[----:B------:R-:W-:Y:S02]  /*16e60*/  IMAD.MOV.U32 R12, RZ, RZ, RZ ;  /* 0x000000ffff0c7224 */ /* 0x000fe400078e00ff */
[----:B------:R-:W-:Y:S02]  /*16e70*/  IMAD.MOV.U32 R11, RZ, RZ, 0x1f ;  /* 0x0000001fff0b7424 */ /* 0x000fe400078e00ff */
[----:B------:R-:W-:-:S07]  /*16e80*/  IMAD.MOV.U32 R15, RZ, RZ, -0x1 ;  /* 0xffffffffff0f7424 */ /* 0x000fce00078e00ff */
[----:B------:R-:W-:Y:S05]  /*16e90*/  WARPSYNC.COLLECTIVE R15, `(.L_x_2180) ;  /* 0x000000000f087348 */ /* 0x000fea0003c00000 */
[----:B------:R0:W1:Y:S02]  /*16ea0*/  SHFL.IDX P6, R14, R13, R12, R11 ;  /* 0x0000000c0d0e7389 */ /* 0x00006400000c000b */
[----:B01----:R-:W-:Y:S01]  /*16eb0*/  ENDCOLLECTIVE ;  /* 0x000000000000791b */ /* 0x003fe20003800000 */
.L_x_2180:
[----:B------:R-:W-:Y:S05]  /*16ec0*/  BRA `(.L_x_2181) ;  /* 0xffffffc400a87947 */ /* 0x000fea000383ffff */
.L_x_2111:
[----:B------:R-:W-:Y:S01]  /*16ed0*/  BSSY B0, `(.L_x_2182) ;  /* 0x0000006000007945 */ /* 0x000fe20003800000 */
[----:B------:R-:W-:-:S07]  /*16ee0*/  IMAD.MOV.U32 R15, RZ, RZ, -0x1 ;  /* 0xffffffffff0f7424 */ /* 0x000fce00078e00ff */
[----:B------:R-:W-:Y:S05]  /*16ef0*/  WARPSYNC.COLLECTIVE R15, `(.L_x_2183) ;  /* 0x000000000f0c7348 */ /* 0x000fea0003c00000 */
[----:B------:R-:W-:Y:S02]  /*16f00*/  ELECT P6, UR62, PT ;  /* 0x00000000003e782f */ /* 0x000fe400038c0000 */
[----:B------:R-:W-:Y:S01]  /*16f10*/  MOV R14, UR62 ;  /* 0x0000003e000e7c02 */ /* 0x000fe20008000f00 */
[----:B------:R-:W-:Y:S10]  /*16f20*/  ENDCOLLECTIVE ;  /* 0x000000000000791b */ /* 0x000ff40003800000 */
.L_x_2183:
[----:B------:R-:W-:Y:S05]  /*16f30*/  BSYNC B0 ;  /* 0x0000000000007941 */ /* 0x000fea0003800000 */
.L_x_2182:
[----:B------:R-:W-:Y:S05]  /*16f40*/  BRA `(.L_x_2184) ;  /* 0xffffffc400a87947 */ /* 0x000fea000383ffff */
.L_x_2114:
[----:B0-----:R0:W1:Y:S02]  /*16f50*/  SYNCS.PHASECHK.TRANS64.TRYWAIT P2, [R4+URZ+0x33480], R3 ;  /* 0x03348003040075a7 */ /* 0x001064000804017f */
[----:B-1----:R-:W-:Y:S05]  /*16f60*/  @!P2 NANOSLEEP.SYNCS 0x989680 ;  /* 0x009896800000a95d */ /* 0x002fea0003900000 */
[----:B------:R-:W1:Y:S02]  /*16f70*/  @!P2 SYNCS.PHASECHK.TRANS64 P2, [R4+URZ+0x33480], R3 ;  /* 0x033480030400a5a7 */ /* 0x000e64000804007f */
[----:B-1----:R-:W-:Y:S05]  /*16f80*/  @!P2 BRA `(.L_x_2114) ;  /* 0xfffffffc00f0a947 */ /* 0x002fea000383ffff */
[----:B------:R-:W-:Y:S05]  /*16f90*/  BRA `(.L_x_2185) ;  /* 0xffffffc400fc7947 */ /* 0x000fea000383ffff */
.L_x_2116:
[----:B-1----:R1:W2:Y:S02]  /*16fa0*/  SYNCS.PHASECHK.TRANS64.TRYWAIT P2, [R4+URZ+0x33440], R3 ;  /* 0x03344003040075a7 */ /* 0x0022a4000804017f */
[----:B--2---:R-:W-:Y:S05]  /*16fb0*/  @!P2 NANOSLEEP.SYNCS 0x989680 ;  /* 0x009896800000a95d */ /* 0x004fea0003900000 */
[----:B------:R-:W2:Y:S02]  /*16fc0*/  @!P2 SYNCS.PHASECHK.TRANS64 P2, [R4+URZ+0x33440], R3 ;  /* 0x033440030400a5a7 */ /* 0x000ea4000804007f */
[----:B--2---:R-:W-:Y:S05]  /*16fd0*/  @!P2 BRA `(.L_x_2116) ;  /* 0xfffffffc00f0a947 */ /* 0x004fea000383ffff */
[----:B------:R-:W-:Y:S05]  /*16fe0*/  BRA `(.L_x_2186) ;  /* 0xffffffc8007c7947 */ /* 0x000fea000383ffff */
.L_x_2119:
[----:B0-----:R-:W-:-:S04]  /*16ff0*/  IMAD.U32 R3, RZ, RZ, UR41 ;  /* 0x00000029ff037e24 */ /* 0x001fc8000f8e00ff */
[----:B------:R0:W1:Y:S03]  /*17000*/  SYNCS.PHASECHK.TRANS64.TRYWAIT P0, [R3+URZ+0x33420], R2 ;  /* 0x03342002030075a7 */ /* 0x000066000800017f */
[----:B-1----:R-:W-:Y:S05]  /*17010*/  @!P0 NANOSLEEP.SYNCS 0x989680 ;  /* 0x009896800000895d */ /* 0x002fea0003900000 */
[----:B------:R-:W1:Y:S02]  /*17020*/  @!P0 SYNCS.PHASECHK.TRANS64 P0, [R3+URZ+0x33420], R2 ;  /* 0x03342002030085a7 */ /* 0x000e64000800007f */
[----:B-1----:R-:W-:Y:S05]  /*17030*/  @!P0 BRA `(.L_x_2119) ;  /* 0xfffffffc00ec8947 */ /* 0x002fea000383ffff */
[----:B------:R-:W-:Y:S05]  /*17040*/  BRA `(.L_x_2187) ;  /* 0xffffffcc00907947 */ /* 0x000fea000383ffff */
.L_x_2125:
[----:B0-----:R0:W1:Y:S02]  /*17050*/  SYNCS.PHASECHK.TRANS64.TRYWAIT P0, [R6+URZ+0x33480], R4 ;  /* 0x03348004060075a7 */ /* 0x001064000800017f */
[----:B-1----:R-:W-:Y:S05]  /*17060*/  @!P0 NANOSLEEP.SYNCS 0x989680 ;  /* 0x009896800000895d */ /* 0x002fea0003900000 */
[----:B------:R-:W1:Y:S02]  /*17070*/  @!P0 SYNCS.PHASECHK.TRANS64 P0, [R6+URZ+0x33480], R4 ;  /* 0x03348004060085a7 */ /* 0x000e64000800007f */
[----:B-1----:R-:W-:Y:S05]  /*17080*/  @!P0 BRA `(.L_x_2125) ;  /* 0xfffffffc00f08947 */ /* 0x002fea000383ffff */
[----:B------:R-:W-:Y:S05]  /*17090*/  BRA `(.L_x_2188) ;  /* 0xffffffd0002c7947 */ /* 0x000fea000383ffff */
.L_x_2132:
[----:B-1----:R1:W2:Y:S02]  /*170a0*/  SYNCS.PHASECHK.TRANS64.TRYWAIT P0, [R6+URZ+0x33440], R4 ;  /* 0x03344004060075a7 */ /* 0x0022a4000800017f */
[----:B--2---:R-:W-:Y:S05]  /*170b0*/  @!P0 NANOSLEEP.SYNCS 0x989680 ;  /* 0x009896800000895d */ /* 0x004fea0003900000 */
[----:B------:R-:W2:Y:S02]  /*170c0*/  @!P0 SYNCS.PHASECHK.TRANS64 P0, [R6+URZ+0x33440], R4 ;  /* 0x03344004060085a7 */ /* 0x000ea4000800007f */
[----:B--2---:R-:W-:Y:S05]  /*170d0*/  @!P0 BRA `(.L_x_2132) ;  /* 0xfffffffc00f08947 */ /* 0x004fea000383ffff */
[----:B------:R-:W-:Y:S05]  /*170e0*/  BRA `(.L_x_2189) ;  /* 0xffffffd4002c7947 */ /* 0x000fea000383ffff */
.L_x_2140:
[----:B0-----:R0:W1:Y:S02]  /*170f0*/  SYNCS.PHASECHK.TRANS64.TRYWAIT P2, [R13+URZ+0x33470], R4 ;  /* 0x033470040d0075a7 */ /* 0x001064000804017f */
[----:B-1----:R-:W-:Y:S05]  /*17100*/  @!P2 NANOSLEEP.SYNCS 0x989680 ;  /* 0x009896800000a95d */ /* 0x002fea0003900000 */
[----:B------:R-:W1:Y:S02]  /*17110*/  @!P2 SYNCS.PHASECHK.TRANS64 P2, [R13+URZ+0x33470], R4 ;  /* 0x033470040d00a5a7 */ /* 0x000e64000804007f */
[----:B-1----:R-:W-:Y:S05]  /*17120*/  @!P2 BRA `(.L_x_2140) ;  /* 0xfffffffc00f0a947 */ /* 0x002fea000383ffff */
[----:B------:R-:W-:Y:S05]  /*17130*/  BRA `(.L_x_2190) ;  /* 0xffffffd800407947 */ /* 0x000fea000383ffff */
.L_x_2142:
[----:B-1----:R1:W2:Y:S02]  /*17140*/  SYNCS.PHASECHK.TRANS64.TRYWAIT P2, [R13+URZ+0x33460], R2 ;  /* 0x033460020d0075a7 */ /* 0x0022a4000804017f */
[----:B--2---:R-:W-:Y:S05]  /*17150*/  @!P2 NANOSLEEP.SYNCS 0x989680 ;  /* 0x009896800000a95d */ /* 0x004fea0003900000 */
[----:B------:R-:W2:Y:S02]  /*17160*/  @!P2 SYNCS.PHASECHK.TRANS64 P2, [R13+URZ+0x33460], R2 ;  /* 0x033460020d00a5a7 */ /* 0x000ea4000804007f */
[----:B--2---:R-:W-:Y:S05]  /*17170*/  @!P2 BRA `(.L_x_2142) ;  /* 0xfffffffc00f0a947 */ /* 0x004fea000383ffff */
[----:B------:R-:W-:Y:S05]  /*17180*/  BRA `(.L_x_2191) ;  /* 0xffffffd800487947 */ /* 0x000fea000383ffff */
.L_x_2149:
[----:B0-----:R0:W1:Y:S02]  /*17190*/  SYNCS.PHASECHK.TRANS64.TRYWAIT P0, [R3+URZ+0x33470], R0 ;  /* 0x03347000030075a7 */ /* 0x001064000800017f */
[----:B-1----:R-:W-:Y:S05]  /*171a0*/  @!P0 NANOSLEEP.SYNCS 0x989680 ;  /* 0x009896800000895d */ /* 0x002fea0003900000 */
[----:B------:R-:W1:Y:S02]  /*171b0*/  @!P0 SYNCS.PHASECHK.TRANS64 P0, [R3+URZ+0x33470], R0 ;  /* 0x03347000030085a7 */ /* 0x000e64000800007f */
[----:B-1----:R-:W-:Y:S05]  /*171c0*/  @!P0 BRA `(.L_x_2149) ;  /* 0xfffffffc00f08947 */ /* 0x002fea000383ffff */
[----:B------:R-:W-:Y:S05]  /*171d0*/  BRA `(.L_x_2192) ;  /* 0xffffffe0006c7947 */ /* 0x000fea000383ffff */
.L_x_2151:
[----:B0-----:R0:W1:Y:S02]  /*171e0*/  SYNCS.PHASECHK.TRANS64.TRYWAIT P0, [R3+URZ+0x33460], R0 ;  /* 0x03346000030075a7 */ /* 0x001064000800017f */
[----:B-1----:R-:W-:Y:S05]  /*171f0*/  @!P0 NANOSLEEP.SYNCS 0x989680 ;  /* 0x009896800000895d */ /* 0x002fea0003900000 */
[----:B------:R-:W1:Y:S02]  /*17200*/  @!P0 SYNCS.PHASECHK.TRANS64 P0, [R3+URZ+0x33460], R0 ;  /* 0x03346000030085a7 */ /* 0x000e64000800007f */
[----:B-1----:R-:W-:Y:S05]  /*17210*/  @!P0 BRA `(.L_x_2151) ;  /* 0xfffffffc00f08947 */ /* 0x002fea000383ffff */
[----:B------:R-:W-:Y:S05]  /*17220*/  BRA `(.L_x_2193) ;  /* 0xffffffe000707947 */ /* 0x000fea000383ffff */
.L_x_2164:
[----:B0-----:R0:W1:Y:S02]  /*17230*/  SYNCS.PHASECHK.TRANS64.TRYWAIT P0, [R0+URZ+0x33420], R3 ;  /* 0x03342003000075a7 */ /* 0x001064000800017f */
[----:B-1----:R-:W-:Y:S05]  /*17240*/  @!P0 NANOSLEEP.SYNCS 0x989680 ;  /* 0x009896800000895d */ /* 0x002fea0003900000 */
[----:B------:R-:W1:Y:S02]  /*17250*/  @!P0 SYNCS.PHASECHK.TRANS64 P0, [R0+URZ+0x33420], R3 ;  /* 0x03342003000085a7 */ /* 0x000e64000800007f */
[----:B-1----:R-:W-:Y:S05]  /*17260*/  @!P0 BRA `(.L_x_2164) ;  /* 0xfffffffc00f08947 */ /* 0x002fea000383ffff */
[----:B------:R-:W-:Y:S05]  /*17270*/  BRA `(.L_x_2194) ;  /* 0xfffffff4007c7947 */ /* 0x000fea000383ffff */
.L_x_2165:
        /* <DEDUP_REMOVED lines=11> */
.L_x_2196:
[----:B------:R-:W-:Y:S05]  /*17330*/  BSYNC B0 ;  /* 0x0000000000007941 */ /* 0x000fea0003800000 */
.L_x_2195:
[----:B------:R-:W-:Y:S05]  /*17340*/  BRA `(.L_x_2197) ;  /* 0xfffffff400647947 */ /* 0x000fea000383ffff */
.L_x_2168:
[----:B------:R-:W-:Y:S01]  /*17350*/  BSSY B1, `(.L_x_2198) ;  /* 0x0000006000017945 */ /* 0x000fe20003800000 */
[----:B------:R-:W-:-:S07]  /*17360*/  IMAD.MOV.U32 R15, RZ, RZ, -0x1 ;  /* 0xffffffffff0f7424 */ /* 0x000fce00078e00ff */
[----:B01----:R-:W-:Y:S05]  /*17370*/  WARPSYNC.COLLECTIVE R15, `(.L_x_2199) ;  /* 0x000000000f0c7348 */ /* 0x003fea0003c00000 */
[----:B------:R-:W-:Y:S02]  /*17380*/  ELECT P6, UR62, PT ;  /* 0x00000000003e782f */ /* 0x000fe400038c0000 */
[----:B------:R-:W-:Y:S01]  /*17390*/  MOV R14, UR62 ;  /* 0x0000003e000e7c02 */ /* 0x000fe20008000f00 */
[----:B01----:R-:W-:Y:S10]  /*173a0*/  ENDCOLLECTIVE ;  /* 0x000000000000791b */ /* 0x003ff40003800000 */
.L_x_2199:
[----:B------:R-:W-:Y:S05]  /*173b0*/  BSYNC B1 ;  /* 0x0000000000017941 */ /* 0x000fea0003800000 */
.L_x_2198:
[----:B------:R-:W-:Y:S05]  /*173c0*/  BRA `(.L_x_2200) ;  /* 0xfffffff4005c7947 */ /* 0x000fea000383ffff */
.L_x_2170:
[----:B0-----:R0:W1:Y:S02]  /*173d0*/  SYNCS.PHASECHK.TRANS64.TRYWAIT P1, [R7+URZ], R4 ;  /* 0x00000004070075a7 */ /* 0x001064000802017f */
[----:B-1----:R-:W-:Y:S05]  /*173e0*/  @!P1 NANOSLEEP.SYNCS 0x989680 ;  /* 0x009896800000995d */ /* 0x002fea0003900000 */
[----:B------:R-:W1:Y:S02]  /*173f0*/  @!P1 SYNCS.PHASECHK.TRANS64 P1, [R7+URZ], R4 ;  /* 0x00000004070095a7 */ /* 0x000e64000802007f */
[----:B-1----:R-:W-:Y:S05]  /*17400*/  @!P1 BRA `(.L_x_2170) ;  /* 0xfffffffc00f09947 */ /* 0x002fea000383ffff */
[----:B------:R-:W-:Y:S05]  /*17410*/  BRA `(.L_x_2201) ;  /* 0xfffffff400907947 */ /* 0x000fea000383ffff */
.L_x_2171:
[----:B-1----:R1:W2:Y:S02]  /*17420*/  SYNCS.PHASECHK.TRANS64.TRYWAIT P1, [R9+URZ], R2 ;  /* 0x00000002090075a7 */ /* 0x0022a4000802017f */
[----:B--2---:R-:W-:Y:S05]  /*17430*/  @!P1 NANOSLEEP.SYNCS 0x989680 ;  /* 0x009896800000995d */ /* 0x004fea0003900000 */
[----:B------:R-:W2:Y:S02]  /*17440*/  @!P1 SYNCS.PHASECHK.TRANS64 P1, [R9+URZ], R2 ;  /* 0x00000002090095a7 */ /* 0x000ea4000802007f */
[----:B--2---:R-:W-:Y:S05]  /*17450*/  @!P1 BRA `(.L_x_2171) ;  /* 0xfffffffc00f09947 */ /* 0x004fea000383ffff */
[----:B------:R-:W-:Y:S05]  /*17460*/  BRA `(.L_x_2202) ;  /* 0xfffffff400847947 */ /* 0x000fea000383ffff */
.L_x_2173:
[----:B--2---:R2:W3:Y:S02]  /*17470*/  SYNCS.PHASECHK.TRANS64.TRYWAIT P1, [R17+URZ+0x33460], R4 ;  /* 0x03346004110075a7 */ /* 0x0044e4000802017f */
[----:B---3--:R-:W-:Y:S05]  /*17480*/  @!P1 NANOSLEEP.SYNCS 0x989680 ;  /* 0x009896800000995d */ /* 0x008fea0003900000 */
[----:B------:R-:W3:Y:S02]  /*17490*/  @!P1 SYNCS.PHASECHK.TRANS64 P1, [R17+URZ+0x33460], R4 ;  /* 0x03346004110095a7 */ /* 0x000ee4000802007f */
[----:B---3--:R-:W-:Y:S05]  /*174a0*/  @!P1 BRA `(.L_x_2173) ;  /* 0xfffffffc00f09947 */ /* 0x008fea000383ffff */
[----:B------:R-:W-:Y:S05]  /*174b0*/  BRA `(.L_x_2203) ;  /* 0xfffffff400847947 */ /* 0x000fea000383ffff */
.L_x_2175:
[----:B---3--:R3:W4:Y:S02]  /*174c0*/  SYNCS.PHASECHK.TRANS64.TRYWAIT P1, [R3+URZ+0x33460], R2 ;  /* 0x03346002030075a7 */ /* 0x008724000802017f */
[----:B----4-:R-:W-:Y:S05]  /*174d0*/  @!P1 NANOSLEEP.SYNCS 0x989680 ;  /* 0x009896800000995d */ /* 0x010fea0003900000 */
[----:B------:R-:W4:Y:S02]  /*174e0*/  @!P1 SYNCS.PHASECHK.TRANS64 P1, [R3+URZ+0x33460], R2 ;  /* 0x03346002030095a7 */ /* 0x000f24000802007f */
[----:B----4-:R-:W-:Y:S05]  /*174f0*/  @!P1 BRA `(.L_x_2175) ;  /* 0xfffffffc00f09947 */ /* 0x010fea000383ffff */
[----:B------:R-:W-:Y:S05]  /*17500*/  BRA `(.L_x_2204) ;  /* 0xfffffff400847947 */ /* 0x000fea000383ffff */
.L_x_2177:
[----:B----4-:R4:W0:Y:S02]  /*17510*/  SYNCS.PHASECHK.TRANS64.TRYWAIT P0, [R17+URZ+0x33480], R4 ;  /* 0x03348004110075a7 */ /* 0x010824000800017f */
[----:B0-----:R-:W-:Y:S05]  /*17520*/  @!P0 NANOSLEEP.SYNCS 0x989680 ;  /* 0x009896800000895d */ /* 0x001fea0003900000 */
[----:B------:R-:W0:Y:S02]  /*17530*/  @!P0 SYNCS.PHASECHK.TRANS64 P0, [R17+URZ+0x33480], R4 ;  /* 0x03348004110085a7 */ /* 0x000e24000800007f */
[----:B0-----:R-:W-:Y:S05]  /*17540*/  @!P0 BRA `(.L_x_2177) ;  /* 0xfffffffc00f08947 */ /* 0x001fea000383ffff */
[----:B------:R-:W-:Y:S05]  /*17550*/  BRA `(.L_x_2178) ;  /* 0xfffffff400807947 */ /* 0x000fea000383ffff */
.L_x_2205:
        /* <DEDUP_REMOVED lines=10> */
.L_x_2708:


//--------------------- .text._ZN7cutlass13device_kernelIN5flash11enable_sm90INS1_16FlashAttnFwdSm90INS1_25CollectiveMainloopFwdSm90ILi2EN4cute5tupleIJNS5_1CILi1EEES8_S8_EEENS6_IJNS7_ILi128EEENS7_ILi160EEENS7_ILi192EEEEEELi192ENS_12float_e4m3_tEfNS_4arch4Sm90ELb1ELb0ELb1ELb1ELb0ELb1ELb0ELb1ELb1ELb0ELb0ELb0EEENS1_21CollectiveEpilogueFwdINS6_IJSA_SC_SB_EEES9_NS_10bfloat16_tESG_Li256ELb1ELb0ELb0ELb1EEENS1_36VarlenDynamicPersistentTileSchedulerILi128ELi160ELi256ELi128ELb0ELb0ELb1ELb1ELb1ELb1EEEEEEEEEvNT_6ParamsE --------------------------
	.section	.text._ZN7cutlass13device_kernelIN5flash11enable_sm90INS1_16FlashAttnFwdSm90INS1_25CollectiveMainloopFwdSm90ILi2EN4cute5tupleIJNS5_1CILi1EEES8_S8_EEENS6_IJNS7_ILi128EEENS7_ILi160EEENS7_ILi192EEEEEELi192ENS_12float_e4m3_tEfNS_4arch4Sm90ELb1ELb0ELb1ELb1ELb0ELb1ELb0ELb1ELb1ELb0ELb0ELb0EEENS1_21CollectiveEpilogueFwdINS6_IJSA_SC_SB_EEES9_NS_10bfloat16_tESG_Li256ELb1ELb0ELb0ELb1EEENS1_36VarlenDynamicPersistentTileSchedulerILi128ELi160ELi256ELi128ELb0ELb0ELb1ELb1ELb1ELb1EEEEEEEEEvNT_6ParamsE,"ax",@progbits
	.align	128
.text._ZN7cutlass13device_kernelIN5flash11enable_sm90INS1_16FlashAttnFwdSm90INS1_25CollectiveMainloopFwdSm90ILi2EN4cute5tupleIJNS5_1CILi1EEES8_S8_EEENS6_IJNS7_ILi128EEENS7_ILi160EEENS7_ILi192EEEEEELi192ENS_12float_e4m3_tEfNS_4arch4Sm90ELb1ELb0ELb1ELb1ELb0ELb1ELb0ELb1ELb1ELb0ELb0ELb0EEENS1_21CollectiveEpilogueFwdINS6_IJSA_SC_SB_EEES9_NS_10bfloat16_tESG_Li256ELb1ELb0ELb0ELb1EEENS1_36VarlenDynamicPersistentTileSchedulerILi128ELi160ELi256ELi128ELb0ELb0ELb1ELb1ELb1ELb1EEEEEEEEEvNT_6ParamsE:
        .type           _ZN7cutlass13device_kernelIN5flash11enable_sm90INS1_16FlashAttnFwdSm90INS1_25CollectiveMainloopFwdSm90ILi2EN4cute5tupleIJNS5_1CILi1EEES8_S8_EEENS6_IJNS7_ILi128EEENS7_ILi160EEENS7_ILi192EEEEEELi192ENS_12float_e4m3_tEfNS_4arch4Sm90ELb1ELb0ELb1ELb1ELb0ELb1ELb0ELb1ELb1ELb0ELb0ELb0EEENS1_21CollectiveEpilogueFwdINS6_IJSA_SC_SB_EEES9_NS_10bfloat16_tESG_Li256ELb1ELb0ELb0ELb1EEENS1_36VarlenDynamicPersistentTileSchedulerILi128ELi160ELi256ELi128ELb0ELb0ELb1ELb1ELb1ELb1EEEEEEEEEvNT_6ParamsE,@function
        .size           _ZN7cutlass13device_kernelIN5flash11enable_sm90INS1_16FlashAttnFwdSm90INS1_25CollectiveMainloopFwdSm90ILi2EN4cute5tupleIJNS5_1CILi1EEES8_S8_EEENS6_IJNS7_ILi128EEENS7_ILi160EEENS7_ILi192EEEEEELi192ENS_12float_e4m3_tEfNS_4arch4Sm90ELb1ELb0ELb1ELb1ELb0ELb1ELb0ELb1ELb1ELb0ELb0ELb0EEENS1_21CollectiveEpilogueFwdINS6_IJSA_SC_SB_EEES9_NS_10bfloat16_tESG_Li256ELb1ELb0ELb0ELb1EEENS1_36VarlenDynamicPersistentTileSchedulerILi128ELi160ELi256ELi128ELb0ELb0ELb1ELb1ELb1ELb1EEEEEEEEEvNT_6ParamsE,(.L_x_2709 - _ZN7cutlass13device_kernelIN5flash11enable_sm90INS1_16FlashAttnFwdSm90INS1_25CollectiveMainloopFwdSm90ILi2EN4cute5tupleIJNS5_1CILi1EEES8_S8_EEENS6_IJNS7_ILi128EEENS7_ILi160EEENS7_ILi192EEEEEELi192ENS_12float_e4m3_tEfNS_4arch4Sm90ELb1ELb0ELb1ELb1ELb0ELb1ELb0ELb1ELb1ELb0ELb0ELb0EEENS1_21CollectiveEpilogueFwdINS6_IJSA_SC_SB_EEES9_NS_10bfloat16_tESG_Li256ELb1ELb0ELb0ELb1EEENS1_36VarlenDynamicPersistentTileSchedulerILi128ELi160ELi256ELi128ELb0ELb0ELb1ELb1ELb1ELb1EEEEEEEEEvNT_6ParamsE)
        .other          _ZN7cutlass13device_kernelIN5flash11enable_sm90INS1_16FlashAttnFwdSm90INS1_25CollectiveMainloopFwdSm90ILi2EN4cute5tupleIJNS5_1CILi1EEES8_S8_EEENS6_IJNS7_ILi128EEENS7_ILi160EEENS7_ILi192EEEEEELi192ENS_12float_e4m3_tEfNS_4arch4Sm90ELb1ELb0ELb1ELb1ELb0ELb1ELb0ELb1ELb1ELb0ELb0ELb0EEENS1_21CollectiveEpilogueFwdINS6_IJSA_SC_SB_EEES9_NS_10bfloat16_tESG_Li256ELb1ELb0ELb0ELb1EEENS1_36VarlenDynamicPersistentTileSchedulerILi128ELi160ELi256ELi128ELb0ELb0ELb1ELb1ELb1ELb1EEEEEEEEEvNT_6ParamsE,@"STO_CUDA_ENTRY STV_DEFAULT"
_ZN7cutlass13device_kernelIN5flash11enable_sm90INS1_16FlashAttnFwdSm90INS1_25CollectiveMainloopFwdSm90ILi2EN4cute5tupleIJNS5_1CILi1EEES8_S8_EEENS6_IJNS7_ILi128EEENS7_ILi160EEENS7_ILi192EEEEEELi192ENS_12float_e4m3_tEfNS_4arch4Sm90ELb1ELb0ELb1ELb1ELb0ELb1ELb0ELb1ELb1ELb0ELb0ELb0EEENS1_21CollectiveEpilogueFwdINS6_IJSA_SC_SB_EEES9_NS_10bfloat16_tESG_Li256ELb1ELb0ELb0ELb1EEENS1_36VarlenDynamicPersistentTileSchedulerILi128ELi160ELi256ELi128ELb0ELb0ELb1ELb1ELb1ELb1EEEEEEEEEvNT_6ParamsE:
        /* <DEDUP_REMOVED lines=27> */
.L_x_2207:
[----:B------:R-:W-:Y:S05]  /*01b0*/  BSYNC B0 ;  /* 0x0000000000007941 */ /* 0x000fea0003800000 */
.L_x_2206:
        /* <DEDUP_REMOVED lines=41> */
.L_x_2208:
        /* <DEDUP_REMOVED lines=22> */
.L_x_2209:
        /* <DEDUP_REMOVED lines=18> */
.L_x_2210:
        /* <DEDUP_REMOVED lines=22> */
.L_x_2211:
        /* <DEDUP_REMOVED lines=22> */
.L_x_2212:
        /* <DEDUP_REMOVED lines=8> */
.L_x_2215:
[----:B------:R-:W-:-:S08]  /*0a10*/  NOP ;  /* 0x0000000000007918 */ /* 0x000fd00000000000 */
[----:B------:R-:W0:Y:S02]  /*0a20*/  USETMAXREG.TRY_ALLOC.CTAPOOL UP0, 0xf0 ;  /* 0x000000f0000079c8 */ /* 0x000e240008000600 */
[----:B0-----:R-:W-:-:S13]  /*0a30*/  PLOP3.LUT P0, PT, PT, PT, UP0, 0x80, 0x0 ;  /* 0x000000000000781c */ /* 0x001fda0003f0f008 */
[----:B------:R-:W-:Y:S05]  /*0a40*/  @!P0 BRA `(.L_x_2215) ;  /* 0xfffffffc00f08947 */ /* 0x000fea000383ffff */
[----:B------:R-:W2:Y:S01]  /*0a50*/  LDL.LU R0, [R1+0x10] ;  /* 0x0000100001007983 */ /* 0x000ea20000300800 */
        /* <DEDUP_REMOVED lines=15> */
[----:B------:R1:W-:Y:S01]  /*0b50*/  STL [R1+0x10], R0 ;  /* 0x0000100001007387 */ /* 0x0003e20000100800 */
[----:B0-----:R-:W-:-:S13]  /*0b60*/  ISETP.GE.AND P0, PT, R227, UR4, PT ;  /* 0x00000004e3007c0c */ /* 0x001fda000bf06270 */
[----:B-1----:R-:W-:Y:S05]  /*0b70*/  @P0 BRA `(.L_x_2216) ;  /* 0x000002e400300947 */ /* 0x002fea0003800000 */
[----:B------:R-:W0:Y:S01]  /*0b80*/  S2R R0, SR_TID.X ;  /* 0x0000000000007919 */ /* 0x000e220000002100 */
[----:B------:R-:W-:Y:S01]  /*0b90*/  R2UR UR52, R16 ;  /* 0x00000000103472ca */ /* 0x000fe200000e0000 */
[----:B------:R-:W-:Y:S01]  /*0ba0*/  IMAD.MOV.U32 R223, RZ, RZ, RZ ;  /* 0x000000ffffdf7224 */ /* 0x000fe200078e00ff */
[----:B------:R-:W-:Y:S01]  /*0bb0*/  ULOP3.LUT UR53, UR36, 0x1, URZ, 0xfc, !UPT ;  /* 0x0000000124357892 */ /* 0x000fe2000f8efc3f */
[----:B------:R-:W-:Y:S01]  /*0bc0*/  IMAD.MOV.U32 R220, RZ, RZ, RZ ;  /* 0x000000ffffdc7224 */ /* 0x000fe200078e00ff */
[----:B------:R-:W-:Y:S01]  /*0bd0*/  UMOV UR43, URZ ;  /* 0x0000003f002b7c82 */ /* 0x000fe20008000000 */
[----:B------:R-:W-:-:S08]  /*0be0*/  IMAD.MOV.U32 R146, RZ, RZ, RZ ;  /* 0x000000ffff927224 */ /* 0x000fd000078e00ff */
[----:B------:R-:W-:Y:S01]  /*0bf0*/  UIADD3 UR52, UR52, 0x1e200, URZ ;  /* 0x0001e20034347890 */ /* 0x000fe2000fffe03f */
[----:B0-----:R-:W-:-:S05]  /*0c00*/  VIADD R0, R0, 0xffffff80 ;  /* 0xffffff8000007836 */ /* 0x001fca0000000000 */
[----:B------:R-:W-:Y:S02]  /*0c10*/  SHF.R.S32.HI R3, RZ, 0x1f, R0 ;  /* 0x0000001fff037819 */ /* 0x000fe40000011400 */
[-C--:B------:R-:W-:Y:S02]  /*0c20*/  LEA.HI R8, R0, R0.reuse, RZ, 0x1 ;  /* 0x0000000000087211 */ /* 0x080fe400078f08ff */
[CC--:B------:R-:W-:Y:S02]  /*0c30*/  LEA.HI R5, R3.reuse, R0.reuse, RZ, 0x5 ;  /* 0x0000000003057211 */ /* 0x0c0fe400078f28ff */
[----:B------:R-:W-:Y:S02]  /*0c40*/  LEA.HI R4, R3, R0, RZ, 0x4 ;  /* 0x0000000003047211 */ /* 0x000fe400078f20ff */
[----:B------:R-:W-:Y:S01]  /*0c50*/  LOP3.LUT R7, R8, 0xfffffffe, RZ, 0xc0, !PT ;  /* 0xfffffffe08077812 */ /* 0x000fe200078ec0ff */
[----:B------:R-:W-:Y:S01]  /*0c60*/  IMAD.SHL.U32 R6, R5, 0x20, RZ ;  /* 0x0000002005067824 */ /* 0x000fe200078e00ff */
[----:B------:R-:W-:-:S02]  /*0c70*/  LOP3.LUT R5, R4, 0x3fffff0, RZ, 0xc0, !PT ;  /* 0x03fffff004057812 */ /* 0x000fc400078ec0ff */
[CC--:B------:R-:W-:Y:S01]  /*0c80*/  LEA.HI R236, R3.reuse, R0.reuse, RZ, 0x3 ;  /* 0x0000000003ec7211 */ /* 0x0c0fe200078f18ff */
[----:B------:R-:W-:Y:S01]  /*0c90*/  IMAD.IADD R22, R0, 0x1, -R7 ;  /* 0x0000000100167824 */ /* 0x000fe200078e0a07 */
[----:B------:R-:W-:Y:S01]  /*0ca0*/  LOP3.LUT R6, R6, 0xfffffc00, RZ, 0xc0, !PT ;  /* 0xfffffc0006067812 */ /* 0x000fe200078ec0ff */
[----:B------:R-:W-:Y:S01]  /*0cb0*/  IMAD.IADD R5, R0, 0x1, -R5 ;  /* 0x0000000100057824 */ /* 0x000fe200078e0a05 */
[CC--:B------:R-:W-:Y:S01]  /*0cc0*/  LEA.HI R2, R3.reuse, R0.reuse, RZ, 0x7 ;  /* 0x0000000003027211 */ /* 0x0c0fe200078f38ff */
[----:B------:R-:W-:Y:S01]  /*0cd0*/  IMAD.SHL.U32 R18, R22, 0x10, RZ ;  /* 0x0000001016127824 */ /* 0x000fe200078e00ff */
[----:B------:R-:W-:Y:S01]  /*0ce0*/  LEA.HI R9, R3, R0, RZ, 0x2 ;  /* 0x0000000003097211 */ /* 0x000fe200078f10ff */
[----:B------:R-:W-:Y:S01]  /*0cf0*/  IMAD R7, R5, 0x40, R6 ;  /* 0x0000004005077824 */ /* 0x000fe200078e0206 */
[----:B------:R-:W-:Y:S01]  /*0d00*/  LOP3.LUT R3, R236, 0x1ffffff8, RZ, 0xc0, !PT ;  /* 0x1ffffff8ec037812 */ /* 0x000fe200078ec0ff */
[----:B------:R-:W-:Y:S01]  /*0d10*/  VIADD R221, R18, 0x20 ;  /* 0x0000002012dd7836 */ /* 0x000fe20000000000 */
[----:B------:R-:W-:Y:S01]  /*0d20*/  LOP3.LUT R11, R2, 0xffffff80, RZ, 0xc0, !PT ;  /* 0xffffff80020b7812 */ /* 0x000fe200078ec0ff */
[----:B------:R-:W-:Y:S01]  /*0d30*/  IMAD.SHL.U32 R19, R22, 0x8, RZ ;  /* 0x0000000816137824 */ /* 0x000fe200078e00ff */
[----:B------:R-:W-:Y:S01]  /*0d40*/  SHF.R.S32.HI R5, RZ, 0x4, R4 ;  /* 0x00000004ff057819 */ /* 0x000fe20000011404 */
[----:B------:R-:W-:Y:S01]  /*0d50*/  IMAD.IADD R3, R0, 0x1, -R3 ;  /* 0x0000000100037824 */ /* 0x000fe200078e0a03 */
[----:B------:R-:W-:-:S02]  /*0d60*/  SHF.R.S32.HI R23, RZ, 0x1, R8 ;  /* 0x00000001ff177819 */ /* 0x000fc40000011408 */
[----:B------:R-:W-:Y:S02]  /*0d70*/  IADD3 R20, R0, -R11, RZ ;  /* 0x8000000b00147210 */ /* 0x000fe40007ffe0ff */
[--C-:B------:R-:W-:Y:S02]  /*0d80*/  SHF.R.S32.HI R235, RZ, 0x2, R9.reuse ;  /* 0x00000002ffeb7819 */ /* 0x100fe40000011409 */
[----:B------:R-:W-:Y:S01]  /*0d90*/  SHF.R.S32.HI R0, RZ, 0x1f, R9 ;  /* 0x0000001fff007819 */ /* 0x000fe20000011409 */
[----:B------:R-:W-:Y:S01]  /*0da0*/  STL [R1+0x30], R20 ;  /* 0x0000301401007387 */ /* 0x000fe20000100800 */
[----:B------:R-:W-:Y:S02]  /*0db0*/  LEA.HI R4, R4, R5, RZ, 0x1 ;  /* 0x0000000504047211 */ /* 0x000fe400078f08ff */
[----:B------:R-:W-:Y:S02]  /*0dc0*/  LEA.HI R8, R8, R23, RZ, 0x1 ;  /* 0x0000001708087211 */ /* 0x000fe400078f08ff */
[----:B------:R-:W-:-:S02]  /*0dd0*/  LEA.HI R0, R0, R235, RZ, 0x2 ;  /* 0x000000eb00007211 */ /* 0x000fc400078f10ff */
[----:B------:R-:W-:Y:S02]  /*0de0*/  LOP3.LUT R4, R4, 0x1ffffffe, RZ, 0xc0, !PT ;  /* 0x1ffffffe04047812 */ /* 0x000fe400078ec0ff */
[----:B------:R-:W-:Y:S02]  /*0df0*/  LOP3.LUT R8, R8, 0x3fffffe, RZ, 0xc0, !PT ;  /* 0x03fffffe08087812 */ /* 0x000fe400078ec0ff */
[----:B------:R-:W-:Y:S01]  /*0e00*/  SHF.R.S32.HI R10, RZ, 0x1f, R20 ;  /* 0x0000001fff0a7819 */ /* 0x000fe20000011414 */
[----:B------:R-:W-:Y:S01]  /*0e10*/  IMAD.IADD R4, R5, 0x1, -R4 ;  /* 0x0000000105047824 */ /* 0x000fe200078e0a04 */
[----:B------:R-:W-:Y:S02]  /*0e20*/  LOP3.LUT R0, R0, 0xfffffffc, RZ, 0xc0, !PT ;  /* 0xfffffffc00007812 */ /* 0x000fe400078ec0ff */
[----:B------:R-:W-:Y:S02]  /*0e30*/  IADD3 R8, R23, -R8, RZ ;  /* 0x8000000817087210 */ /* 0x000fe40007ffe0ff */
[-C--:B------:R-:W-:Y:S01]  /*0e40*/  LEA.HI R6, R10, R20.reuse, RZ, 0x2 ;  /* 0x000000140a067211 */ /* 0x080fe200078f10ff */
[----:B------:R-:W-:Y:S01]  /*0e50*/  IMAD.IADD R235, R235, 0x1, -R0 ;  /* 0x00000001ebeb7824 */ /* 0x000fe200078e0a00 */
[----:B------:R-:W-:Y:S01]  /*0e60*/  LEA R0, R4, R7, 0x3 ;  /* 0x0000000704007211 */ /* 0x000fe200078e18ff */
[----:B------:R-:W-:Y:S01]  /*0e70*/  IMAD R230, R5, 0x8, R8 ;  /* 0x0000000805e67824 */ /* 0x000fe200078e0208 */
[--C-:B------:R-:W-:Y:S01]  /*0e80*/  SHF.R.S32.HI R9, RZ, 0x2, R6.reuse ;  /* 0x00000002ff097819 */ /* 0x100fe20000011406 */
[----:B------:R-:W-:Y:S01]  /*0e90*/  VIADD R8, R23, 0x80 ;  /* 0x0000008017087836 */ /* 0x000fe20000000000 */
[----:B------:R-:W-:Y:S01]  /*0ea0*/  SHF.R.S32.HI R12, RZ, 0x1f, R6 ;  /* 0x0000001fff0c7819 */ /* 0x000fe20000011406 */
[----:B------:R0:W-:Y:S01]  /*0eb0*/  STL [R1+0x44], R0 ;  /* 0x0000440001007387 */ /* 0x0001e20000100800 */
[----:B------:R-:W-:Y:S01]  /*0ec0*/  SHF.R.S32.HI R17, RZ, 0x7, R2 ;  /* 0x00000007ff117819 */ /* 0x000fe20000011402 */
[----:B------:R-:W-:Y:S01]  /*0ed0*/  IMAD.SHL.U32 R228, R235, 0x80, RZ ;  /* 0x00000080ebe47824 */ /* 0x000fe200078e00ff */
[----:B------:R-:W-:Y:S01]  /*0ee0*/  LEA.HI R12, R12, R9, RZ, 0x3 ;  /* 0x000000090c0c7211 */ /* 0x000fe200078f18ff */
[----:B------:R-:W-:Y:S01]  /*0ef0*/  IMAD.SHL.U32 R230, R230, 0x40, RZ ;  /* 0x00000040e6e67824 */ /* 0x000fe200078e00ff */
[----:B------:R-:W-:-:S02]  /*0f00*/  LEA.HI R10, R10, R20, RZ, 0x5 ;  /* 0x000000140a0a7211 */ /* 0x000fc400078f28ff */
[----:B------:R-:W-:Y:S02]  /*0f10*/  LOP3.LUT R12, R12, 0xfffffff8, RZ, 0xc0, !PT ;  /* 0xfffffff80c0c7812 */ /* 0x000fe400078ec0ff */
[----:B------:R-:W-:Y:S02]  /*0f20*/  LEA.HI R2, R2, R17, RZ, 0x1 ;  /* 0x0000001102027211 */ /* 0x000fe400078f08ff */
[----:B0-----:R-:W-:Y:S01]  /*0f30*/  LEA.HI R0, R8, R8, RZ, 0x1 ;  /* 0x0000000808007211 */ /* 0x001fe200078f08ff */
[----:B------:R-:W-:Y:S01]  /*0f40*/  IMAD.IADD R9, R9, 0x1, -R12 ;  /* 0x0000000109097824 */ /* 0x000fe200078e0a0c */
[----:B------:R-:W-:Y:S02]  /*0f50*/  SHF.R.S32.HI R5, RZ, 0x1f, R8 ;  /* 0x0000001fff057819 */ /* 0x000fe40000011408 */
[----:B------:R-:W-:Y:S02]  /*0f60*/  LOP3.LUT R4, R0, 0x3fffffe, RZ, 0xc0, !PT ;  /* 0x03fffffe00047812 */ /* 0x000fe400078ec0ff */
[----:B------:R-:W-:-:S02]  /*0f70*/  SHF.R.S32.HI R10, RZ, 0x5, R10 ;  /* 0x00000005ff0a7819 */ /* 0x000fc4000001140a */
[----:B------:R-:W-:Y:S01]  /*0f80*/  LOP3.LUT R2, R2, 0x3fffffe, RZ, 0xc0, !PT ;  /* 0x03fffffe02027812 */ /* 0x000fe200078ec0ff */
[----:B------:R-:W-:Y:S01]  /*0f90*/  IMAD.IADD R4, R8, 0x1, -R4 ;  /* 0x0000000108047824 */ /* 0x000fe200078e0a04 */
[----:B------:R-:W-:Y:S01]  /*0fa0*/  IADD3 R222, R18, 0x40, RZ ;  /* 0x0000004012de7810 */ /* 0x000fe20007ffe0ff */
[----:B------:R-:W-:Y:S01]  /*0fb0*/  IMAD R9, R10, 0x10, R9 ;  /* 0x000000100a097824 */ /* 0x000fe200078e0209 */
[----:B------:R-:W-:Y:S01]  /*0fc0*/  LEA.HI R5, R5, R8, RZ, 0x3 ;  /* 0x0000000805057211 */ /* 0x000fe200078f18ff */
[----:B------:R-:W-:Y:S01]  /*0fd0*/  IMAD.IADD R2, R17, 0x1, -R2 ;  /* 0x0000000111027824 */ /* 0x000fe200078e0a02 */
[----:B------:R-:W-:Y:S02]  /*0fe0*/  SHF.R.S32.HI R8, RZ, 0x1f, R221 ;  /* 0x0000001fff087819 */ /* 0x000fe400000114dd */
[----:B------:R-:W-:Y:S01]  /*0ff0*/  SHF.R.S32.HI R11, RZ, 0x1f, R222 ;  /* 0x0000001fff0b7819 */ /* 0x000fe200000114de */
[----:B------:R-:W-:Y:S01]  /*1000*/  IMAD.SHL.U32 R5, R5, 0x40, RZ ;  /* 0x0000004005057824 */ /* 0x000fe200078e00ff */
[-C--:B------:R-:W-:Y:S01]  /*1010*/  LEA.HI R7, R8, R221.reuse, RZ, 0x4 ;  /* 0x000000dd08077211 */ /* 0x080fe200078f20ff */
[----:B------:R-:W-:Y:S01]  /*1020*/  IMAD R2, R2, 0x40, R9 ;  /* 0x0000004002027824 */ /* 0x000fe200078e0209 */
[----:B------:R-:W-:-:S02]  /*1030*/  LEA.HI R8, R8, R221, RZ, 0x6 ;  /* 0x000000dd08087211 */ /* 0x000fc400078f30ff */
[CC--:B------:R-:W-:Y:S02]  /*1040*/  LEA.HI R12, R11.reuse, R222.reuse, RZ, 0x6 ;  /* 0x000000de0b0c7211 */ /* 0x0c0fe400078f30ff */
[----:B------:R-:W-:Y:S01]  /*1050*/  LOP3.LUT R228, R228, 0x180, RZ, 0xc0, !PT ;  /* 0x00000180e4e47812 */ /* 0x000fe200078ec0ff */
[----:B------:R0:W-:Y:S01]  /*1060*/  STL [R1+0x4], R2 ;  /* 0x0000040201007387 */ /* 0x0001e20000100800 */
[----:B------:R-:W-:Y:S01]  /*1070*/  SHF.R.S32.HI R0, RZ, 0x1, R0 ;  /* 0x00000001ff007819 */ /* 0x000fe20000011400 */
[----:B------:R-:W-:Y:S01]  /*1080*/  IMAD.SHL.U32 R14, R12, 0x80, RZ ;  /* 0x000000800c0e7824 */ /* 0x000fe200078e00ff */
[----:B------:R-:W-:Y:S02]  /*1090*/  LEA.HI R13, R11, R222, RZ, 0x4 ;  /* 0x000000de0b0d7211 */ /* 0x000fe400078f20ff */
[----:B------:R-:W-:Y:S01]  /*10a0*/  SHF.L.U32 R10, R8, 0x7, RZ ;  /* 0x00000007080a7819 */ /* 0x000fe200000006ff */
[----:B------:R-:W-:Y:S01]  /*10b0*/  IMAD.SHL.U32 R231, R0, 0x80, RZ ;  /* 0x0000008000e77824 */ /* 0x000fe200078e00ff */
[----:B------:R-:W-:-:S02]  /*10c0*/  LOP3.LUT R8, R228, 0x30, R7, 0xf8, !PT ;  /* 0x00000030e4087812 */ /* 0x000fc400078ef807 */
[----:B------:R-:W-:Y:S02]  /*10d0*/  SHF.R.U32.HI R229, RZ, 0x3, R228 ;  /* 0x00000003ffe57819 */ /* 0x000fe400000116e4 */
[----:B------:R-:W-:Y:S02]  /*10e0*/  LOP3.LUT R5, R5, 0xfffffe00, RZ, 0xc0, !PT ;  /* 0xfffffe0005057812 */ /* 0x000fe400078ec0ff */
[C---:B------:R-:W-:Y:S02]  /*10f0*/  LOP3.LUT R12, R228.reuse, 0x30, R13, 0xf8, !PT ;  /* 0x00000030e40c7812 */ /* 0x040fe400078ef80d */
[----:B------:R-:W-:Y:S01]  /*1100*/  LOP3.LUT R0, R228, 0x10, R18, 0xf8, !PT ;  /* 0x00000010e4007812 */ /* 0x000fe200078ef812 */
[----:B------:R-:W-:Y:S01]  /*1110*/  IMAD R232, R4, 0x40, R5 ;  /* 0x0000004004e87824 */ /* 0x000fe200078e0205 */
[----:B0-----:R-:W-:Y:S02]  /*1120*/  SHF.R.S32.HI R2, RZ, 0x1f, R23 ;  /* 0x0000001fff027819 */ /* 0x001fe40000011417 */
[----:B------:R-:W-:-:S02]  /*1130*/  LOP3.LUT R11, R10, 0xffffe000, RZ, 0xc0, !PT ;  /* 0xffffe0000a0b7812 */ /* 0x000fc400078ec0ff */
[-C--:B------:R-:W-:Y:S02]  /*1140*/  LOP3.LUT R8, R8, R229.reuse, RZ, 0x3c, !PT ;  /* 0x000000e508087212 */ /* 0x080fe400078e3cff */
[----:B------:R-:W-:Y:S02]  /*1150*/  LOP3.LUT R2, R228, 0x30, R18, 0xf8, !PT ;  /* 0x00000030e4027812 */ /* 0x000fe400078ef812 */
[----:B------:R-:W-:Y:S02]  /*1160*/  SHF.L.U32 R233, R3, 0x3, RZ ;  /* 0x0000000303e97819 */ /* 0x000fe400000006ff */
[----:B------:R-:W-:Y:S02]  /*1170*/  LOP3.LUT R15, R14, 0xffffe000, RZ, 0xc0, !PT ;  /* 0xffffe0000e0f7812 */ /* 0x000fe400078ec0ff */
[----:B------:R-:W-:Y:S02]  /*1180*/  LOP3.LUT R12, R12, R229, RZ, 0x3c, !PT ;  /* 0x000000e50c0c7212 */ /* 0x000fe400078e3cff */
[----:B------:R-:W-:-:S02]  /*1190*/  LOP3.LUT R6, R6, 0x7ffffffc, RZ, 0xc0, !PT ;  /* 0x7ffffffc06067812 */ /* 0x000fc400078ec0ff */
[-C--:B------:R-:W-:Y:S02]  /*11a0*/  LOP3.LUT R3, R0, R229.reuse, RZ, 0x3c, !PT ;  /* 0x000000e500037212 */ /* 0x080fe400078e3cff */
[-C--:B------:R-:W-:Y:S01]  /*11b0*/  IADD3 R11, R8, R230.reuse, R11 ;  /* 0x000000e6080b7210 */ /* 0x080fe20007ffe00b */
[----:B------:R-:W-:Y:S01]  /*11c0*/  IMAD.IADD R4, R20, 0x1, -R6 ;  /* 0x0000000114047824 */ /* 0x000fe200078e0a06 */
[----:B------:R-:W-:Y:S01]  /*11d0*/  LOP3.LUT R5, R2, R229, RZ, 0x3c, !PT ;  /* 0x000000e502057212 */ /* 0x000fe200078e3cff */
[----:B------:R-:W-:Y:S01]  /*11e0*/  IMAD.IADD R0, R230, 0x1, R3 ;  /* 0x00000001e6007824 */ /* 0x000fe200078e0203 */
[-C--:B------:R-:W-:Y:S02]  /*11f0*/  IADD3 R15, R12, R230.reuse, R15 ;  /* 0x000000e60c0f7210 */ /* 0x080fe40007ffe00f */
[----:B------:R-:W-:Y:S01]  /*1200*/  SHF.R.S32.HI R2, RZ, 0x4, R13 ;  /* 0x00000004ff027819 */ /* 0x000fe2000001140d */
[C---:B------:R-:W-:Y:S01]  /*1210*/  IMAD.IADD R2, R16.reuse, 0x1, R11 ;  /* 0x0000000110027824 */ /* 0x040fe200078e020b */
[C---:B------:R-:W-:Y:S01]  /*1220*/  IADD3 R3, R16.reuse, R230, R5 ;  /* 0x000000e610037210 */ /* 0x040fe20007ffe005 */
[----:B------:R0:W-:Y:S01]  /*1230*/  STL [R1], R4 ;  /* 0x0000000401007387 */ /* 0x0001e20000100800 */
[----:B------:R-:W-:-:S02]  /*1240*/  IADD3 R0, R16, R15, RZ ;  /* 0x0000000f10007210 */ /* 0x000fc40007ffe0ff */
[----:B------:R-:W-:Y:S01]  /*1250*/  MOV R17, RZ ;  /* 0x000000ff00117202 */ /* 0x000fe20000000f00 */
[----:B------:R1:W-:Y:S01]  /*1260*/  STL [R1+0x3c], R3 ;  /* 0x00003c0301007387 */ /* 0x0003e20000100800 */
[----:B------:R-:W-:Y:S02]  /*1270*/  SHF.R.S32.HI R236, RZ, 0x3, R236 ;  /* 0x00000003ffec7819 */ /* 0x000fe400000114ec */
[----:B------:R-:W-:Y:S01]  /*1280*/  LOP3.LUT R231, R231, 0x180, RZ, 0xc0, !PT ;  /* 0x00000180e7e77812 */ /* 0x000fe200078ec0ff */
[----:B------:R1:W-:Y:S01]  /*1290*/  STL [R1+0x38], R2 ;  /* 0x0000380201007387 */ /* 0x0003e20000100800 */
[----:B0-----:R-:W-:-:S03]  /*12a0*/  SHF.R.S32.HI R4, RZ, 0x4, R7 ;  /* 0x00000004ff047819 */ /* 0x001fc60000011407 */
[----:B------:R1:W-:Y:S04]  /*12b0*/  STL [R1+0x34], R0 ;  /* 0x0000340001007387 */ /* 0x0003e80000100800 */
.L_x_2421:
[----:B01----:R-:W0:Y:S02]  /*12c0*/  LDC.64 R2, c[0x0][0xc60] ;  /* 0x00031800ff027b82 */ /* 0x003e240000000a00 */
[----:B0-----:R-:W-:-:S05]  /*12d0*/  IMAD.WIDE R2, R227, 0x4, R2 ;  /* 0x00000004e3027825 */ /* 0x001fca00078e0202 */
[----:B--2--5:R-:W2:Y:S01]  /*12e0*/  LDG.E R10, desc[UR54][R2.64] ;  /* 0x00000036020a7981 */ /* 0x024ea2000c1e1900 */
[----:B------:R-:W-:Y:S05]  /*12f0*/  YIELD ;  /* 0x0000000000007946 */ /* 0x000fea0003800000 */
[----:B------:R-:W-:Y:S01]  /*1300*/  ULDC.64 UR4, c[0x0][0xa28] ;  /* 0x00028a0000047ab9 */ /* 0x000fe20000000a00 */
[----:B------:R-:W-:Y:S01]  /*1310*/  ULDC.64 UR8, c[0x0][0xa18] ;  /* 0x0002860000087ab9 */ /* 0x000fe20000000a00 */
[----:B------:R-:W-:Y:S01]  /*1320*/  ISETP.NE.U32.AND P1, PT, RZ, UR4, PT ;  /* 0x00000004ff007c0c */ /* 0x000fe2000bf25070 */
[----:B------:R-:W-:Y:S01]  /*1330*/  ULDC.64 UR6, c[0x0][0xa08] ;  /* 0x0002820000067ab9 */ /* 0x000fe20000000a00 */
[----:B------:R-:W-:Y:S01]  /*1340*/  IMAD.MOV.U32 R26, RZ, RZ, RZ ;  /* 0x000000ffff1a7224 */ /* 0x000fe200078e00ff */
[----:B------:R-:W-:-:S02]  /*1350*/  ISETP.NE.U32.AND P0, PT, RZ, UR6, PT ;  /* 0x00000006ff007c0c */ /* 0x000fc4000bf05070 */
[----:B------:R-:W-:Y:S02]  /*1360*/  ISETP.NE.AND.EX P1, PT, RZ, UR5, PT, P1 ;  /* 0x00000005ff007c0c */ /* 0x000fe4000bf25310 */
[----:B------:R-:W-:Y:S02]  /*1370*/  ISETP.NE.AND.EX P0, PT, RZ, UR7, PT, P0 ;  /* 0x00000007ff007c0c */ /* 0x000fe4000bf05300 */
[----:B--2---:R-:W-:Y:S01]  /*1380*/  SHF.R.S32.HI R0, RZ, 0x1f, R10 ;  /* 0x0000001fff007819 */ /* 0x004fe2000001140a */
[----:B------:R-:W-:Y:S08]  /*1390*/  STL [R1+0xc], R10 ;  /* 0x00000c0a01007387 */ /* 0x000ff00000100800 */
[C---:B------:R-:W-:Y:S01]  /*13a0*/  @P1 LEA R4, P2, R10.reuse, UR4, 0x2 ;  /* 0x000000040a041c11 */ /* 0x040fe2000f8410ff */
[C---:B------:R-:W-:Y:S01]  /*13b0*/  IMAD.SHL.U32 R29, R10.reuse, 0x4, RZ ;  /* 0x000000040a1d7824 */ /* 0x040fe200078e00ff */
[C-C-:B------:R-:W-:Y:S01]  /*13c0*/  SHF.L.U64.HI R28, R10.reuse, 0x2, R0.reuse ;  /* 0x000000020a1c7819 */ /* 0x140fe20000010200 */
[----:B------:R0:W-:Y:S01]  /*13d0*/  STL [R1+0x1c], R0 ;  /* 0x00001c0001007387 */ /* 0x0001e20000100800 */
[----:B------:R-:W-:-:S02]  /*13e0*/  @P1 LEA.HI.X R5, R10, UR5, R0, 0x2, P2 ;  /* 0x000000050a051c11 */ /* 0x000fc400090f1400 */
[----:B------:R-:W-:Y:S01]  /*13f0*/  ISETP.NE.U32.AND P2, PT, RZ, UR8, PT ;  /* 0x00000008ff007c0c */ /* 0x000fe2000bf45070 */
[----:B------:R-:W-:Y:S01]  /*1400*/  ULDC UR4, c[0x0][0x288] ;  /* 0x0000a20000047ab9 */ /* 0x000fe20000000800 */
[----:B---34-:R-:W-:Y:S01]  /*1410*/  IADD3 R8, P3, R29, UR6, RZ ;  /* 0x000000061d087c10 */ /* 0x018fe2000ff7e0ff */
[----:B------:R1:W-:Y:S01]  /*1420*/  STL [R1+0x18], R29 ;  /* 0x0000181d01007387 */ /* 0x0003e20000100800 */
[----:B------:R-:W-:Y:S01]  /*1430*/  ISETP.NE.AND.EX P2, PT, RZ, UR9, PT, P2 ;  /* 0x00000009ff007c0c */ /* 0x000fe2000bf45320 */
[----:B0-----:R-:W-:Y:S01]  /*1440*/  IMAD.MOV.U32 R0, RZ, RZ, RZ ;  /* 0x000000ffff007224 */ /* 0x001fe200078e00ff */
[----:B------:R-:W-:Y:S01]  /*1450*/  IADD3.X R9, R28, UR7, RZ, P3, !PT ;  /* 0x000000071c097c10 */ /* 0x000fe20009ffe4ff */
[----:B------:R-:W-:Y:S01]  /*1460*/  IMAD.U32 R227, RZ, RZ, UR4 ;  /* 0x00000004ffe37e24 */ /* 0x000fe2000f8e00ff */
[----:B------:R-:W-:-:S03]  /*1470*/  ULDC.64 UR4, c[0x0][0x3f8] ;  /* 0x0000fe0000047ab9 */ /* 0x000fc60000000a00 */
[----:B------:R1:W5:Y:S06]  /*1480*/  @P1 LDG.E R0, desc[UR54][R4.64] ;  /* 0x0000003604001981 */ /* 0x00036c000c1e1900 */
[----:B------:R-:W-:Y:S01]  /*1490*/  @P2 IADD3 R6, P1, R29, UR8, RZ ;  /* 0x000000081d062c10 */ /* 0x000fe2000ff3e0ff */
[----:B------:R1:W5:Y:S03]  /*14a0*/  @P0 LDG.E R26, desc[UR54][R8.64] ;  /* 0x00000036081a0981 */ /* 0x000366000c1e1900 */
[----:B------:R-:W-:-:S05]  /*14b0*/  @P2 IADD3.X R7, R28, UR9, RZ, P1, !PT ;  /* 0x000000091c072c10 */ /* 0x000fca0008ffe4ff */
[----:B------:R1:W5:Y:S01]  /*14c0*/  @P2 LDG.E R227, desc[UR54][R6.64] ;  /* 0x0000003606e32981 */ /* 0x000362000c1e1900 */
[----:B------:R-:W-:Y:S01]  /*14d0*/  UISETP.NE.U32.AND UP0, UPT, UR4, URZ, UPT ;  /* 0x0000003f0400728c */ /* 0x000fe2000bf05070 */
[----:B------:R-:W-:Y:S02]  /*14e0*/  IMAD.MOV.U32 R25, RZ, RZ, R10 ;  /* 0x000000ffff197224 */ /* 0x000fe400078e000a */
[----:B------:R-:W-:Y:S01]  /*14f0*/  ULDC UR4, c[0x0][0x404] ;  /* 0x0001010000047ab9 */ /* 0x000fe20000000800 */
[----:B------:R-:W-:-:S03]  /*1500*/  UISETP.NE.AND.EX UP0, UPT, UR5, URZ, UPT, UP0 ;  /* 0x0000003f0500728c */ /* 0x000fc6000bf05300 */
[----:B------:R-:W-:Y:S01]  /*1510*/  ULDC UR5, c[0x0][0x2e0] ;  /* 0x0000b80000057ab9 */ /* 0x000fe20000000800 */
[----:B------:R-:W-:-:S04]  /*1520*/  USEL UR4, UR4, 0x1, UP0 ;  /* 0x0000000104047887 */ /* 0x000fc80008000000 */
[----:B------:R-:W-:-:S03]  /*1530*/  UIMAD UR4, UR4, UR5, URZ ;  /* 0x00000005040472a4 */ /* 0x000fc6000f8e023f */
[----:B------:R-:W-:Y:S02]  /*1540*/  ULDC UR5, c[0x0][0x338] ;  /* 0x0000ce0000057ab9 */ /* 0x000fe40000000800 */
[----:B------:R-:W-:Y:S01]  /*1550*/  MOV R2, UR5 ;  /* 0x0000000500027c02 */ /* 0x000fe20008000f00 */
[----:B------:R-:W-:Y:S01]  /*1560*/  IMAD.U32 R27, RZ, RZ, UR4 ;  /* 0x00000004ff1b7e24 */ /* 0x000fe2000f8e00ff */
[----:B-1----:R-:W-:Y:S06]  /*1570*/  @P2 BRA `(.L_x_2217) ;  /* 0x0000000000242947 */ /* 0x002fec0003800000 */
        /* <DEDUP_REMOVED lines=9> */
.L_x_2217:
        /* <DEDUP_REMOVED lines=10> */
.L_x_2218:
[----:B------:R-:W-:Y:S05]  /*16b0*/  @!P0 BRA `(.L_x_2219) ;  /* 0x00000000000c8947 */ /* 0x000fea0003800000 */
[----:B------:R-:W2:Y:S04]  /*16c0*/  LDG.E R4, desc[UR54][R8.64] ;  /* 0x0000003608047981 */ /* 0x000ea8000c1e1900 */
[----:B------:R-:W2:Y:S02]  /*16d0*/  LDG.E R27, desc[UR54][R8.64+0x4] ;  /* 0x00000436081b7981 */ /* 0x000ea4000c1e1900 */
[----:B--2---:R-:W-:-:S07]  /*16e0*/  IMAD.IADD R27, R27, 0x1, -R4 ;  /* 0x000000011b1b7824 */ /* 0x004fce00078e0a04 */
.L_x_2219:
        /* <DEDUP_REMOVED lines=8> */
[----:B------:R-:W2:Y:S01]  /*1770*/  @P0 LDG.E R8, desc[UR54][R4.64+0x4] ;  /* 0x0000043604080981 */ /* 0x000ea2000c1e1900 */
[----:B------:R-:W-:Y:S02]  /*1780*/  ISETP.NE.U32.AND P1, PT, RZ, UR4, PT ;  /* 0x00000004ff007c0c */ /* 0x000fe4000bf25070 */
[----:B------:R-:W-:Y:S02]  /*1790*/  MOV R144, R27 ;  /* 0x0000001b00907202 */ /* 0x000fe40000000f00 */
[----:B------:R-:W-:-:S13]  /*17a0*/  ISETP.NE.AND.EX P1, PT, RZ, UR5, PT, P1 ;  /* 0x00000005ff007c0c */ /* 0x000fda000bf25310 */
[----:B------:R-:W-:-:S04]  /*17b0*/  @P1 IADD3 R6, P2, R29, UR4, RZ ;  /* 0x000000041d061c10 */ /* 0x000fc8000ff5e0ff */
[----:B------:R-:W-:-:S05]  /*17c0*/  @P1 IADD3.X R7, R28, UR5, RZ, P2, !PT ;  /* 0x000000051c071c10 */ /* 0x000fca00097fe4ff */
[----:B------:R0:W5:Y:S01]  /*17d0*/  @P1 LDG.E R144, desc[UR54][R6.64] ;  /* 0x0000003606901981 */ /* 0x000162000c1e1900 */
[----:B--2---:R-:W-:Y:S01]  /*17e0*/  @P0 IMAD.IADD R2, R8, 0x1, -R3 ;  /* 0x0000000108020824 */ /* 0x004fe200078e0a03 */
[----:B------:R-:W-:-:S03]  /*17f0*/  LEA R3, R225, 0x11f, 0x7 ;  /* 0x0000011fe1037811 */ /* 0x000fc600078e38ff */
[----:B------:R-:W-:-:S04]  /*1800*/  IMAD.IADD R234, R9, 0x1, R2 ;  /* 0x0000000109ea7824 */ /* 0x000fc800078e0202 */
[C---:B------:R-:W-:Y:S01]  /*1810*/  VIADD R0, R234.reuse, 0x9f ;  /* 0x0000009fea007836 */ /* 0x040fe20000000000 */
[----:B------:R-:W-:-:S03]  /*1820*/  IADD3 R3, R234, R3, -R227 ;  /* 0x00000003ea037210 */ /* 0x000fc60007ffe8e3 */
[----:B------:R-:W-:-:S04]  /*1830*/  IMAD.HI R0, R0, 0x66666667, RZ ;  /* 0x6666666700007827 */ /* 0x000fc800078e02ff */
[----:B------:R-:W-:Y:S01]  /*1840*/  IMAD.HI R4, R3, 0x66666667, RZ ;  /* 0x6666666703047827 */ /* 0x000fe200078e02ff */
[----:B------:R-:W-:-:S04]  /*1850*/  SHF.R.U32.HI R3, RZ, 0x1f, R0 ;  /* 0x0000001fff037819 */ /* 0x000fc80000011600 */
[----:B------:R-:W-:Y:S02]  /*1860*/  SHF.R.U32.HI R5, RZ, 0x1f, R4 ;  /* 0x0000001fff057819 */ /* 0x000fe40000011604 */
[----:B------:R-:W-:Y:S02]  /*1870*/  LEA.HI.SX32 R158, R0, R3, 0x1a ;  /* 0x00000003009e7211 */ /* 0x000fe400078fd2ff */
[----:B------:R-:W-:Y:S02]  /*1880*/  LEA.HI.SX32 R5, R4, R5, 0x1a ;  /* 0x0000000504057211 */ /* 0x000fe400078fd2ff */
[----:B------:R-:W-:Y:S02]  /*1890*/  IADD3 R4, -R9, RZ, RZ ;  /* 0x000000ff09047210 */ /* 0x000fe40007ffe1ff */
[----:B------:R-:W-:Y:S02]  /*18a0*/  VIMNMX R5, R158, R5, PT ;  /* 0x000000059e057248 */ /* 0x000fe40003fe0100 */
[----:B------:R-:W-:-:S03]  /*18b0*/  VIMNMX R4, RZ, R4, !PT ;  /* 0x00000004ff047248 */ /* 0x000fc60007fe0100 */
        /* <DEDUP_REMOVED lines=22> */
[----:B------:R-:W-:Y:S01]  /*1a20*/  MOV R5, UR5 ;  /* 0x0000000500057c02 */ /* 0x000fe20008000f00 */
[----:B------:R-:W-:Y:S01]  /*1a30*/  ULDC.64 UR4, c[0x4][0xc8] ;  /* 0x0100320000047ab9 */ /* 0x000fe20000000a00 */
[----:B------:R-:W-:Y:S01]  /*1a40*/  IMAD.U32 R10, RZ, RZ, UR6 ;  /* 0x00000006ff0a7e24 */ /* 0x000fe2000f8e00ff */
[----:B------:R-:W-:Y:S01]  /*1a50*/  MOV R8, 0x70 ;  /* 0x0000007000087802 */ /* 0x000fe20000000f00 */
[----:B------:R-:W-:Y:S02]  /*1a60*/  IMAD.U32 R6, RZ, RZ, UR4 ;  /* 0x00000004ff067e24 */ /* 0x000fe4000f8e00ff */
[----:B------:R-:W-:-:S02]  /*1a70*/  IMAD.U32 R7, RZ, RZ, UR5 ;  /* 0x00000005ff077e24 */ /* 0x000fc4000f8e00ff */
[----:B------:R-:W-:Y:S02]  /*1a80*/  IMAD.U32 R11, RZ, RZ, UR7 ;  /* 0x00000007ff0b7e24 */ /* 0x000fe4000f8e00ff */
[----:B------:R-:W-:Y:S02]  /*1a90*/  IMAD.MOV.U32 R12, RZ, RZ, 0x1 ;  /* 0x00000001ff0c7424 */ /* 0x000fe400078e00ff */
[----:B0-----:R-:W-:-:S07]  /*1aa0*/  IMAD.MOV.U32 R13, RZ, RZ, RZ ;  /* 0x000000ffff0d7224 */ /* 0x001fce00078e00ff */
[----:B------:R-:W-:-:S07]  /*1ab0*/  LEPC R20, `(.L_x_2222) ;  /* 0x000000001014794e */ /* 0x000fce0000000000 */
[----:B-1---5:R-:W-:Y:S05]  /*1ac0*/  CALL.ABS.NOINC R14 ;  /* 0x000000000e007343 */ /* 0x022fea0003c00000 */
.L_x_2222:
[----:B------:R-:W-:Y:S05]  /*1ad0*/  BSYNC B6 ;  /* 0x0000000000067941 */ /* 0x000fea0003800000 */
.L_x_2221:
        /* <DEDUP_REMOVED lines=20> */
.L_x_2224:
[----:B------:R-:W-:Y:S05]  /*1c20*/  BSYNC B6 ;  /* 0x0000000000067941 */ /* 0x000fea0003800000 */
.L_x_2223:
[----:B------:R-:W-:Y:S01]  /*1c30*/  ULDC.64 UR4, c[0x0][0x9f8] ;  /* 0x00027e0000047ab9 */ /* 0x000fe20000000a00 */
[----:B------:R-:W2:Y:S01]  /*1c40*/  LDL.LU R32, [R1+0x10] ;  /* 0x0000100001207983 */ /* 0x000ea20000300800 */
[----:B------:R-:W-:Y:S01]  /*1c50*/  ISETP.NE.U32.AND P0, PT, RZ, UR4, PT ;  /* 0x00000004ff007c0c */ /* 0x000fe2000bf05070 */
[----:B------:R-:W0:Y:S08]  /*1c60*/  LDC R0, c[0x0][0x428] ;  /* 0x00010a00ff007b82 */ /* 0x000e300000000800 */
[----:B------:R-:W1:Y:S01]  /*1c70*/  LDC.64 R116, c[0x0][0x2f0] ;  /* 0x0000bc00ff747b82 */ /* 0x000e620000000a00 */
[----:B------:R-:W-:Y:S01]  /*1c80*/  ISETP.NE.AND.EX P0, PT, RZ, UR5, PT, P0 ;  /* 0x00000005ff007c0c */ /* 0x000fe2000bf05300 */
[----:B------:R-:W3:Y:S01]  /*1c90*/  S2R R20, SR_TID.X ;  /* 0x0000000000147919 */ /* 0x000ee20000002100 */
[----:B------:R-:W-:Y:S01]  /*1ca0*/  IMAD.IADD R102, R26, 0x1, R27 ;  /* 0x000000011a667824 */ /* 0x000fe200078e021b */
[----:B------:R-:W-:-:S04]  /*1cb0*/  ULDC.64 UR6, c[0x0][0xa08] ;  /* 0x0002820000067ab9 */ /* 0x000fc80000000a00 */
[----:B------:R-:W4:Y:S06]  /*1cc0*/  LDC.64 R110, c[0x0][0x3d8] ;  /* 0x0000f600ff6e7b82 */ /* 0x000f2c0000000a00 */
[----:B------:R-:W-:Y:S02]  /*1cd0*/  @P0 IADD3 R4, P1, R29, UR4, RZ ;  /* 0x000000041d040c10 */ /* 0x000fe4000ff3e0ff */
[----:B------:R-:W-:Y:S01]  /*1ce0*/  SHF.R.S32.HI R9, RZ, 0x1f, R18 ;  /* 0x0000001fff097819 */ /* 0x000fe20000011412 */
[----:B------:R-:W4:Y:S01]  /*1cf0*/  LDC R100, c[0x0][0x3d4] ;  /* 0x0000f500ff647b82 */ /* 0x000f220000000800 */
[----:B------:R-:W-:Y:S01]  /*1d00*/  @P0 IADD3.X R5, R28, UR5, RZ, P1, !PT ;  /* 0x000000051c050c10 */ /* 0x000fe20008ffe4ff */
[----:B------:R-:W-:-:S04]  /*1d10*/  ULDC.64 UR4, c[0x0][0x2f8] ;  /* 0x0000be0000047ab9 */ /* 0x000fc80000000a00 */
[----:B------:R3:W2:Y:S01]  /*1d20*/  @P0 LDG.E R25, desc[UR54][R4.64] ;  /* 0x0000003604190981 */ /* 0x0006a2000c1e1900 */
[----:B0-----:R-:W-:Y:S01]  /*1d30*/  ISETP.NE.AND P0, PT, R0, 0x1, PT ;  /* 0x000000010000780c */ /* 0x001fe20003f05270 */
[----:B------:R-:W0:Y:S01]  /*1d40*/  LDC.64 R104, c[0x0][0x3e8] ;  /* 0x0000fa00ff687b82 */ /* 0x000e220000000a00 */
[----:B------:R-:W-:-:S05]  /*1d50*/  SHF.R.S32.HI R29, RZ, 0x1f, R102 ;  /* 0x0000001fff1d7819 */ /* 0x000fca0000011466 */
[-C--:B-1----:R-:W-:Y:S02]  /*1d60*/  IMAD R6, R29, R116.reuse, RZ ;  /* 0x000000741d067224 */ /* 0x082fe400078e02ff */
[----:B---3--:R-:W-:Y:S01]  /*1d70*/  IMAD.WIDE.U32 R4, R102, R116, RZ ;  /* 0x0000007466047225 */ /* 0x008fe200078e00ff */
[----:B------:R-:W-:-:S03]  /*1d80*/  SHF.R.U32.HI R30, RZ, 0x7, R20 ;  /* 0x00000007ff1e7819 */ /* 0x000fc60000011614 */
[----:B------:R-:W1:Y:S08]  /*1d90*/  @P0 LDC R3, c[0x0][0x42c] ;  /* 0x00010b00ff030b82 */ /* 0x000e700000000800 */
[----:B------:R-:W3:Y:S01]  /*1da0*/  @P0 LDC R7, c[0x0][0x430] ;  /* 0x00010c00ff070b82 */ /* 0x000ee20000000800 */
[----:B------:R-:W-:Y:S01]  /*1db0*/  ISETP.NE.AND P6, PT, R30, 0x1, PT ;  /* 0x000000011e00780c */ /* 0x000fe20003fc5270 */
[----:B-1----:R-:W-:-:S04]  /*1dc0*/  @P0 IMAD.HI.U32 R0, R226, R3, RZ ;  /* 0x00000003e2000227 */ /* 0x002fc800078e00ff */
[----:B------:R-:W-:Y:S01]  /*1dd0*/  IMAD.MOV.U32 R3, RZ, RZ, R226 ;  /* 0x000000ffff037224 */ /* 0x000fe200078e00e2 */
[----:B---3--:R-:W-:Y:S01]  /*1de0*/  @P0 SHF.R.U32.HI R3, RZ, R7, R0 ;  /* 0x00000007ff030219 */ /* 0x008fe20000011600 */
[----:B------:R-:W-:Y:S01]  /*1df0*/  IMAD R7, R102, R117, R6 ;  /* 0x0000007566077224 */ /* 0x000fe200078e0206 */
[----:B------:R-:W-:Y:S02]  /*1e00*/  ISETP.NE.U32.AND P0, PT, RZ, UR6, PT ;  /* 0x00000006ff007c0c */ /* 0x000fe4000bf05070 */
[----:B------:R-:W-:Y:S02]  /*1e10*/  SHF.R.S32.HI R8, RZ, 0x1f, R3 ;  /* 0x0000001fff087819 */ /* 0x000fe40000011403 */
[----:B------:R-:W-:Y:S02]  /*1e20*/  IADD3 R5, R5, R7, RZ ;  /* 0x0000000705057210 */ /* 0x000fe40007ffe0ff */
[----:B------:R-:W-:Y:S01]  /*1e30*/  ISETP.NE.AND.EX P0, PT, RZ, UR7, PT, P0 ;  /* 0x00000007ff007c0c */ /* 0x000fe2000bf05300 */
[----:B------:R-:W-:-:S02]  /*1e40*/  IMAD R6, R8, UR4, RZ ;  /* 0x0000000408067c24 */ /* 0x000fc4000f8e02ff */
[----:B------:R-:W-:-:S04]  /*1e50*/  IMAD.WIDE.U32 R4, R3, UR4, R4 ;  /* 0x0000000403047c25 */ /* 0x000fc8000f8e0004 */
[----:B------:R-:W-:Y:S01]  /*1e60*/  IMAD R7, R3, UR5, R6 ;  /* 0x0000000503077c24 */ /* 0x000fe2000f8e0206 */
[----:B------:R-:W-:-:S03]  /*1e70*/  ULDC.64 UR4, c[0x0][0x300] ;  /* 0x0000c00000047ab9 */ /* 0x000fc60000000a00 */
[----:B------:R-:W-:Y:S01]  /*1e80*/  IMAD.IADD R5, R5, 0x1, R7 ;  /* 0x0000000105057824 */ /* 0x000fe200078e0207 */
[----:B------:R-:W-:Y:S01]  /*1e90*/  SHF.R.S32.HI R20, RZ, 0x1f, R23 ;  /* 0x0000001fff147819 */ /* 0x000fe20000011417 */
[----:B------:R-:W-:-:S04]  /*1ea0*/  VIADD R101, R18, 0x60 ;  /* 0x0000006012657836 */ /* 0x000fc80000000000 */
[----:B----4-:R-:W-:Y:S01]  /*1eb0*/  IMAD R12, R20, R110, RZ ;  /* 0x0000006e140c7224 */ /* 0x010fe200078e02ff */
[----:B------:R-:W-:Y:S01]  /*1ec0*/  ISETP.GE.AND P3, PT, R222, R100, PT ;  /* 0x00000064de00720c */ /* 0x000fe20003f66270 */
[----:B------:R-:W-:Y:S01]  /*1ed0*/  VIADD R31, R23, 0x80 ;  /* 0x00000080171f7836 */ /* 0x000fe20000000000 */
[C---:B------:R-:W-:Y:S01]  /*1ee0*/  SHF.L.U64.HI R129, R116.reuse, 0x7, R117 ;  /* 0x0000000774817819 */ /* 0x040fe20000010275 */
[----:B------:R-:W-:-:S03]  /*1ef0*/  IMAD.SHL.U32 R130, R116, 0x80, RZ ;  /* 0x0000008074827824 */ /* 0x000fc600078e00ff */
[----:B------:R-:W-:Y:S01]  /*1f00*/  SHF.R.S32.HI R145, RZ, 0x1f, R31 ;  /* 0x0000001fff917819 */ /* 0x000fe2000001141f */
[----:B------:R-:W-:Y:S02]  /*1f10*/  IMAD R127, R111, 0xa0, RZ ;  /* 0x000000a06f7f7824 */ /* 0x000fe400078e02ff */
[----:B------:R-:W-:Y:S02]  /*1f20*/  VIADD R152, R30, 0x8 ;  /* 0x000000081e987836 */ /* 0x000fe40000000000 */
[----:B------:R-:W-:Y:S01]  /*1f30*/  IMAD.SHL.U32 R122, R100, 0x2, RZ ;  /* 0x00000002647a7824 */ /* 0x000fe200078e00ff */
[----:B--2---:R-:W-:-:S04]  /*1f40*/  SHF.R.S32.HI R0, RZ, 0x1f, R25 ;  /* 0x0000001fff007819 */ /* 0x004fc80000011419 */
[----:B------:R-:W-:Y:S02]  /*1f50*/  SEL R14, R0, RZ, !P0 ;  /* 0x000000ff000e7207 */ /* 0x000fe40004000000 */
[----:B------:R-:W-:-:S03]  /*1f60*/  SEL R15, R25, RZ, !P0 ;  /* 0x000000ff190f7207 */ /* 0x000fc60004000000 */
        /* <DEDUP_REMOVED lines=8> */
[----:B------:R-:W-:-:S02]  /*1ff0*/  IMAD.MOV.U32 R8, RZ, RZ, R18 ;  /* 0x000000ffff087224 */ /* 0x000fc400078e0012 */
[C---:B------:R-:W-:Y:S02]  /*2000*/  IMAD R119, R3.reuse, UR5, R4 ;  /* 0x0000000503777c24 */ /* 0x040fe4000f8e0204 */
[----:B------:R-:W-:Y:S01]  /*2010*/  IMAD.WIDE.U32 R6, R3, UR4, R8 ;  /* 0x0000000403067c25 */ /* 0x000fe2000f8e0008 */
[----:B------:R-:W-:-:S03]  /*2020*/  ULDC UR4, c[0x0][0x2e4] ;  /* 0x0000b90000047ab9 */ /* 0x000fc60000000800 */
[----:B------:R-:W-:Y:S01]  /*2030*/  IMAD.WIDE.U32 R4, R23, R116, R8 ;  /* 0x0000007417047225 */ /* 0x000fe200078e0008 */
[----:B------:R-:W-:-:S03]  /*2040*/  ISETP.GE.AND P1, PT, R221, UR4, PT ;  /* 0x00000004dd007c0c */ /* 0x000fc6000bf26270 */
[----:B------:R-:W-:Y:S01]  /*2050*/  IMAD R13, R23, R117, R0 ;  /* 0x00000075170d7224 */ /* 0x000fe200078e0200 */
[----:B------:R-:W-:Y:S01]  /*2060*/  IADD3 R3, P2, R120, R4, RZ ;  /* 0x0000000478037210 */ /* 0x000fe20007f5e0ff */
[----:B------:R-:W-:Y:S01]  /*2070*/  IMAD.IADD R0, R121, 0x1, R11 ;  /* 0x0000000179007824 */ /* 0x000fe200078e020b */
[----:B------:R-:W-:Y:S02]  /*2080*/  SEL R4, RZ, 0xffffffff, P1 ;  /* 0xffffffffff047807 */ /* 0x000fe40000800000 */
[----:B------:R-:W-:Y:S01]  /*2090*/  ISETP.GE.AND P0, PT, R18, UR4, PT ;  /* 0x0000000412007c0c */ /* 0x000fe2000bf06270 */
[----:B------:R-:W-:Y:S01]  /*20a0*/  IMAD.IADD R119, R7, 0x1, R119 ;  /* 0x0000000107777824 */ /* 0x000fe200078e0277 */
[----:B------:R-:W-:Y:S02]  /*20b0*/  SHF.L.U32 R10, R4, 0x1, RZ ;  /* 0x00000001040a7819 */ /* 0x000fe400000006ff */
[----:B------:R-:W-:Y:S02]  /*20c0*/  SEL R7, RZ, 0x1, P0 ;  /* 0x00000001ff077807 */ /* 0x000fe40000000000 */
[----:B------:R-:W-:Y:S01]  /*20d0*/  IADD3.X R4, R0, R5, R13, P2, !PT ;  /* 0x0000000500047210 */ /* 0x000fe200017fe40d */
[----:B------:R-:W-:Y:S01]  /*20e0*/  VIADD R5, R18, 0x80 ;  /* 0x0000008012057836 */ /* 0x000fe20000000000 */
[----:B------:R-:W-:-:S02]  /*20f0*/  ISETP.GE.AND P0, PT, R222, UR4, PT ;  /* 0x00000004de007c0c */ /* 0x000fc4000bf06270 */
[----:B------:R-:W-:Y:S01]  /*2100*/  ISETP.GE.AND P1, PT, R101, UR4, PT ;  /* 0x0000000465007c0c */ /* 0x000fe2000bf26270 */
[----:B------:R-:W-:Y:S01]  /*2110*/  IMAD R13, R23, R111, R12 ;  /* 0x0000006f170d7224 */ /* 0x000fe200078e020c */
[----:B------:R-:W-:Y:S02]  /*2120*/  LOP3.LUT R10, R10, 0x2, R7, 0xe2, !PT ;  /* 0x000000020a0a7812 */ /* 0x000fe400078ee207 */
[----:B------:R-:W-:Y:S02]  /*2130*/  SEL R11, RZ, 0x4, P0 ;  /* 0x00000004ff0b7807 */ /* 0x000fe40000000000 */
[----:B------:R-:W-:Y:S02]  /*2140*/  SEL R12, RZ, 0x8, P1 ;  /* 0x00000008ff0c7807 */ /* 0x000fe40000800000 */
[----:B------:R-:W-:Y:S01]  /*2150*/  ISETP.GE.AND P0, PT, R5, UR4, PT ;  /* 0x0000000405007c0c */ /* 0x000fe2000bf06270 */
[----:B------:R-:W-:Y:S01]  /*2160*/  IMAD.MOV.U32 R118, RZ, RZ, R6 ;  /* 0x000000ffff767224 */ /* 0x000fe200078e0006 */
[--C-:B------:R-:W-:Y:S01]  /*2170*/  SHF.R.S32.HI R7, RZ, 0x1f, R19.reuse ;  /* 0x0000001fff077819 */ /* 0x100fe20000011413 */
[----:B------:R-:W-:Y:S01]  /*2180*/  IMAD.MOV.U32 R6, RZ, RZ, R19 ;  /* 0x000000ffff067224 */ /* 0x000fe200078e0013 */
[----:B------:R-:W-:-:S02]  /*2190*/  LOP3.LUT R10, R12, R10, R11, 0xfe, !PT ;  /* 0x0000000a0c0a7212 */ /* 0x000fc400078efe0b */
[----:B------:R-:W-:Y:S02]  /*21a0*/  SEL R11, RZ, 0x10, P0 ;  /* 0x00000010ff0b7807 */ /* 0x000fe40000000000 */
[----:B------:R-:W-:Y:S01]  /*21b0*/  ISETP.GE.AND P0, PT, R18, R100, PT ;  /* 0x000000641200720c */ /* 0x000fe20003f06270 */
[----:B------:R-:W-:Y:S01]  /*21c0*/  IMAD.WIDE.U32 R114, R23, R110, R6 ;  /* 0x0000006e17727225 */ /* 0x000fe200078e0006 */
[----:B------:R-:W-:-:S03]  /*21d0*/  ISETP.GE.AND P1, PT, R221, R100, PT ;  /* 0x00000064dd00720c */ /* 0x000fc60003f26270 */
[C---:B0-----:R-:W-:Y:S01]  /*21e0*/  IMAD.WIDE.U32 R108, R23.reuse, R104, R6 ;  /* 0x00000068176c7225 */ /* 0x041fe200078e0006 */
[C---:B------:R-:W-:Y:S02]  /*21f0*/  SEL R7, R100.reuse, RZ, P0 ;  /* 0x000000ff64077207 */ /* 0x040fe40000000000 */
[----:B------:R-:W-:Y:S01]  /*2200*/  SEL R6, R100, RZ, P1 ;  /* 0x000000ff64067207 */ /* 0x000fe20000800000 */
[----:B------:R-:W-:-:S04]  /*2210*/  IMAD.WIDE.U32 R112, R23, R110, R8 ;  /* 0x0000006e17707225 */ /* 0x000fc800078e0008 */
[----:B------:R-:W-:Y:S01]  /*2220*/  IMAD.WIDE.U32 R106, R23, R104, R8 ;  /* 0x00000068176a7225 */ /* 0x000fe200078e0008 */
[----:B------:R-:W-:-:S03]  /*2230*/  SEL R9, R100, RZ, P3 ;  /* 0x000000ff64097207 */ /* 0x000fc60001800000 */
[----:B------:R-:W-:Y:S02]  /*2240*/  IMAD.IADD R7, R18, 0x1, R7 ;  /* 0x0000000112077824 */ /* 0x000fe400078e0207 */
[----:B------:R-:W-:Y:S01]  /*2250*/  IMAD R12, R14, UR6, RZ ;  /* 0x000000060e0c7c24 */ /* 0x000fe2000f8e02ff */
[----:B------:R-:W-:Y:S02]  /*2260*/  IADD3 R8, R221, R6, RZ ;  /* 0x00000006dd087210 */ /* 0x000fe40007ffe0ff */
[----:B------:R-:W-:Y:S01]  /*2270*/  SHF.R.S32.HI R6, RZ, 0x1f, R7 ;  /* 0x0000001fff067819 */ /* 0x000fe20000011407 */
[----:B------:R-:W-:Y:S02]  /*2280*/  IMAD R33, R15, UR7, R12 ;  /* 0x000000070f217c24 */ /* 0x000fe4000f8e020c */
[----:B------:R-:W-:Y:S01]  /*2290*/  IMAD.IADD R12, R222, 0x1, R9 ;  /* 0x00000001de0c7824 */ /* 0x000fe200078e0209 */
[----:B------:R-:W-:Y:S02]  /*22a0*/  SHF.R.S32.HI R9, RZ, 0x1f, R8 ;  /* 0x0000001fff097819 */ /* 0x000fe40000011408 */
[----:B------:R-:W-:Y:S01]  /*22b0*/  LOP3.LUT R34, R10, R11, RZ, 0xfc, !PT ;  /* 0x0000000b0a227212 */ /* 0x000fe200078efcff */
[----:B------:R-:W-:Y:S01]  /*22c0*/  IMAD R10, R20, R104, RZ ;  /* 0x00000068140a7224 */ /* 0x000fe200078e02ff */
[----:B------:R-:W-:-:S02]  /*22d0*/  LEA.HI R21, R6, R7, RZ, 0x4 ;  /* 0x0000000706157211 */ /* 0x000fc400078f20ff */
[----:B------:R-:W-:Y:S02]  /*22e0*/  LEA.HI R7, R6, R7, RZ, 0x6 ;  /* 0x0000000706077211 */ /* 0x000fe400078f30ff */
[-C--:B------:R-:W-:Y:S01]  /*22f0*/  LEA.HI R26, R9, R8.reuse, RZ, 0x4 ;  /* 0x00000008091a7211 */ /* 0x080fe200078f20ff */
[----:B------:R-:W-:Y:S01]  /*2300*/  IMAD R11, R23, R105, R10 ;  /* 0x00000069170b7224 */ /* 0x000fe200078e020a */
[----:B------:R-:W-:Y:S02]  /*2310*/  LEA.HI R8, R9, R8, RZ, 0x6 ;  /* 0x0000000809087211 */ /* 0x000fe400078f30ff */
[----:B------:R-:W-:Y:S01]  /*2320*/  SHF.R.S32.HI R7, RZ, 0x6, R7 ;  /* 0x00000006ff077819 */ /* 0x000fe20000011407 */
[----:B------:R-:W-:Y:S01]  /*2330*/  IMAD.IADD R113, R13, 0x1, R113 ;  /* 0x000000010d717824 */ /* 0x000fe200078e0271 */
[----:B------:R-:W-:Y:S01]  /*2340*/  IADD3 R115, R115, R13, RZ ;  /* 0x0000000d73737210 */ /* 0x000fe20007ffe0ff */
[----:B------:R-:W-:Y:S01]  /*2350*/  IMAD.IADD R109, R109, 0x1, R11 ;  /* 0x000000016d6d7824 */ /* 0x000fe200078e020b */
[----:B------:R-:W-:Y:S01]  /*2360*/  SHF.R.S32.HI R9, RZ, 0x6, R8 ;  /* 0x00000006ff097819 */ /* 0x000fe20000011408 */
[----:B------:R-:W-:Y:S01]  /*2370*/  IMAD.IADD R107, R11, 0x1, R107 ;  /* 0x000000010b6b7824 */ /* 0x000fe200078e026b */
[----:B------:R-:W-:-:S02]  /*2380*/  LOP3.LUT R10, R228, 0x30, R26, 0xf8, !PT ;  /* 0x00000030e40a7812 */ /* 0x000fc400078ef81a */
[----:B------:R-:W-:Y:S01]  /*2390*/  SHF.R.S32.HI R13, RZ, 0x1f, R12 ;  /* 0x0000001fff0d7819 */ /* 0x000fe2000001140c */
[C---:B------:R-:W-:Y:S01]  /*23a0*/  IMAD R143, R7.reuse, 0x2800, R230 ;  /* 0x00002800078f7824 */ /* 0x040fe200078e02e6 */
[----:B------:R-:W-:Y:S01]  /*23b0*/  SHF.R.U32.HI R6, RZ, 0x3, R231 ;  /* 0x00000003ff067819 */ /* 0x000fe200000116e7 */
[----:B------:R-:W-:Y:S01]  /*23c0*/  IMAD R135, R7, 0x2800, R232 ;  /* 0x0000280007877824 */ /* 0x000fe200078e02e8 */
[----:B------:R-:W-:Y:S01]  /*23d0*/  LOP3.LUT R11, R231, 0x30, R21, 0xf8, !PT ;  /* 0x00000030e70b7812 */ /* 0x000fe200078ef815 */
[----:B------:R-:W-:Y:S01]  /*23e0*/  IMAD R142, R9, 0x2800, R230 ;  /* 0x00002800098e7824 */ /* 0x000fe200078e02e6 */
[----:B------:R-:W-:Y:S02]  /*23f0*/  LOP3.LUT R7, R10, R229, RZ, 0x3c, !PT ;  /* 0x000000e50a077212 */ /* 0x000fe400078e3cff */
[----:B------:R-:W-:Y:S02]  /*2400*/  LEA.HI R28, R13, R12, RZ, 0x4 ;  /* 0x0000000c0d1c7211 */ /* 0x000fe400078f20ff */
[----:B------:R-:W-:-:S02]  /*2410*/  LOP3.LUT R10, R11, R6, RZ, 0x3c, !PT ;  /* 0x000000060b0a7212 */ /* 0x000fc400078e3cff */
[----:B------:R-:W-:Y:S02]  /*2420*/  LEA.HI R12, R13, R12, RZ, 0x6 ;  /* 0x0000000c0d0c7211 */ /* 0x000fe400078f30ff */
[----:B------:R-:W-:Y:S02]  /*2430*/  LOP3.LUT R32, R32, 0xfffffffe, RZ, 0xc0, !PT ;  /* 0xfffffffe20207812 */ /* 0x000fe400078ec0ff */
[----:B------:R-:W-:Y:S01]  /*2440*/  LOP3.LUT R11, R231, 0x30, R26, 0xf8, !PT ;  /* 0x00000030e70b7812 */ /* 0x000fe200078ef81a */
[----:B------:R-:W-:Y:S01]  /*2450*/  IMAD.IADD R142, R142, 0x1, R7 ;  /* 0x000000018e8e7824 */ /* 0x000fe200078e0207 */
[----:B------:R-:W-:Y:S01]  /*2460*/  LOP3.LUT R8, R228, 0x30, R21, 0xf8, !PT ;  /* 0x00000030e4087812 */ /* 0x000fe200078ef815 */
[----:B------:R-:W-:Y:S01]  /*2470*/  IMAD R132, R9, 0x2800, R232 ;  /* 0x0000280009847824 */ /* 0x000fe200078e02e8 */
[----:B------:R-:W-:Y:S02]  /*2480*/  SHF.R.S32.HI R7, RZ, 0x6, R12 ;  /* 0x00000006ff077819 */ /* 0x000fe4000001140c */
[----:B------:R-:W-:-:S02]  /*2490*/  @P3 LOP3.LUT R32, R32, 0x1, RZ, 0xfc, !PT ;  /* 0x0000000120203812 */ /* 0x000fc400078efcff */
[-C--:B------:R-:W-:Y:S02]  /*24a0*/  LOP3.LUT R11, R11, R6.reuse, RZ, 0x3c, !PT ;  /* 0x000000060b0b7212 */ /* 0x080fe400078e3cff */
[----:B-----5:R-:W-:Y:S02]  /*24b0*/  SHF.R.S32.HI R9, RZ, 0x1f, R144 ;  /* 0x0000001fff097819 */ /* 0x020fe40000011490 */
[----:B------:R-:W-:Y:S02]  /*24c0*/  LOP3.LUT R13, R231, 0x30, R28, 0xf8, !PT ;  /* 0x00000030e70d7812 */ /* 0x000fe400078ef81c */
[----:B------:R-:W-:Y:S02]  /*24d0*/  LOP3.LUT P3, RZ, R235, 0x2, RZ, 0xc0, !PT ;  /* 0x00000002ebff7812 */ /* 0x000fe4000786c0ff */
[----:B------:R-:W-:Y:S01]  /*24e0*/  LOP3.LUT R8, R8, R229, RZ, 0x3c, !PT ;  /* 0x000000e508087212 */ /* 0x000fe200078e3cff */
[----:B------:R-:W-:Y:S01]  /*24f0*/  IMAD.IADD R135, R135, 0x1, R10 ;  /* 0x0000000187877824 */ /* 0x000fe200078e020a */
[----:B------:R-:W-:Y:S01]  /*2500*/  IADD3 R132, R132, R11, RZ ;  /* 0x0000000b84847210 */ /* 0x000fe20007ffe0ff */
[----:B------:R-:W-:Y:S01]  /*2510*/  IMAD R133, R7, 0x2800, R230 ;  /* 0x0000280007857824 */ /* 0x000fe200078e02e6 */
[----:B------:R-:W-:Y:S01]  /*2520*/  LOP3.LUT R10, R13, R6, RZ, 0x3c, !PT ;  /* 0x000000060d0a7212 */ /* 0x000fe200078e3cff */
[----:B------:R-:W-:Y:S01]  /*2530*/  IMAD R131, R7, 0x2800, R232 ;  /* 0x0000280007837824 */ /* 0x000fe200078e02e8 */
[----:B------:R-:W-:Y:S01]  /*2540*/  IADD3 R102, P2, R23, R102, RZ ;  /* 0x0000006617667210 */ /* 0x000fe20007f5e0ff */
[----:B------:R-:W-:-:S02]  /*2550*/  IMAD R7, R9, R110, RZ ;  /* 0x0000006e09077224 */ /* 0x000fc400078e02ff */
[----:B------:R-:W-:Y:S02]  /*2560*/  VIADD R11, R18, 0xa0 ;  /* 0x000000a0120b7836 */ /* 0x000fe40000000000 */
[-C--:B------:R-:W-:Y:S02]  /*2570*/  IMAD R9, R9, R104.reuse, RZ ;  /* 0x0000006809097224 */ /* 0x080fe400078e02ff */
[----:B------:R-:W-:Y:S01]  /*2580*/  IMAD.IADD R143, R143, 0x1, R8 ;  /* 0x000000018f8f7824 */ /* 0x000fe200078e0208 */
[----:B------:R-:W-:Y:S01]  /*2590*/  LOP3.LUT R8, R228, 0x30, R28, 0xf8, !PT ;  /* 0x00000030e4087812 */ /* 0x000fe200078ef81c */
[----:B------:R-:W-:Y:S01]  /*25a0*/  IMAD.WIDE.U32 R118, R15, UR6, R118 ;  /* 0x000000060f767c25 */ /* 0x000fe2000f8e0076 */
[----:B------:R-:W-:Y:S02]  /*25b0*/  IADD3.X R103, R20, R29, RZ, P2, !PT ;  /* 0x0000001d14677210 */ /* 0x000fe400017fe4ff */
[----:B------:R-:W-:Y:S01]  /*25c0*/  LOP3.LUT R32, R32, 0xfffffffb, RZ, 0xc0, !PT ;  /* 0xfffffffb20207812 */ /* 0x000fe200078ec0ff */
[----:B------:R-:W-:Y:S01]  /*25d0*/  IMAD.IADD R131, R131, 0x1, R10 ;  /* 0x0000000183837824 */ /* 0x000fe200078e020a */
[----:B------:R-:W-:Y:S01]  /*25e0*/  ISETP.GE.AND P2, PT, R11, UR4, PT ;  /* 0x000000040b007c0c */ /* 0x000fe2000bf46270 */
[----:B------:R-:W-:Y:S01]  /*25f0*/  IMAD R27, R144, R105, R9 ;  /* 0x00000069901b7224 */ /* 0x000fe200078e0209 */
[C---:B------:R-:W-:Y:S01]  /*2600*/  SHF.L.U64.HI R9, R104.reuse, 0x7, R105 ;  /* 0x0000000768097819 */ /* 0x040fe20000010269 */
[----:B------:R-:W-:Y:S01]  /*2610*/  IMAD R13, R117, 0xa0, RZ ;  /* 0x000000a0750d7824 */ /* 0x000fe200078e02ff */
[----:B------:R-:W-:Y:S01]  /*2620*/  SHF.L.U32 R10, R104, 0x7, RZ ;  /* 0x00000007680a7819 */ /* 0x000fe200000006ff */
[----:B------:R-:W-:Y:S01]  /*2630*/  IMAD R15, R105, 0xa0, RZ ;  /* 0x000000a0690f7824 */ /* 0x000fe200078e02ff */
[----:B------:R-:W-:Y:S01]  /*2640*/  LOP3.LUT R8, R8, R229, RZ, 0x3c, !PT ;  /* 0x000000e508087212 */ /* 0x000fe200078e3cff */
[----:B------:R-:W-:Y:S01]  /*2650*/  IMAD.WIDE.U32 R108, R144, R104, R108 ;  /* 0x00000068906c7225 */ /* 0x000fe200078e006c */
[----:B------:R-:W-:-:S03]  /*2660*/  @P3 LOP3.LUT R32, R32, 0x4, RZ, 0xfc, !PT ;  /* 0x0000000420203812 */ /* 0x000fc600078efcff */
[----:B------:R-:W-:Y:S01]  /*2670*/  IMAD.WIDE.U32 R106, R144, R104, R106 ;  /* 0x00000068906a7225 */ /* 0x000fe200078e006a */
[----:B------:R-:W-:-:S03]  /*2680*/  SEL R31, RZ, 0x20, P2 ;  /* 0x00000020ff1f7807 */ /* 0x000fc60001000000 */
[----:B------:R-:W-:-:S04]  /*2690*/  IMAD.WIDE.U32 R116, R116, 0xa0, RZ ;  /* 0x000000a074747825 */ /* 0x000fc800078e00ff */
[C---:B------:R-:W-:Y:S02]  /*26a0*/  IMAD R25, R144.reuse, R111, R7 ;  /* 0x0000006f90197224 */ /* 0x040fe400078e0207 */
[----:B------:R-:W-:-:S04]  /*26b0*/  IMAD.WIDE.U32 R112, R144, R110, R112 ;  /* 0x0000006e90707225 */ /* 0x000fc800078e0070 */
[----:B------:R-:W-:-:S04]  /*26c0*/  IMAD.WIDE.U32 R104, R104, 0xa0, RZ ;  /* 0x000000a068687825 */ /* 0x000fc800078e00ff */
[----:B------:R-:W-:Y:S01]  /*26d0*/  IMAD.WIDE.U32 R114, R144, R110, R114 ;  /* 0x0000006e90727225 */ /* 0x000fe200078e0072 */
[----:B------:R-:W-:-:S03]  /*26e0*/  SHF.L.U64.HI R7, R110, 0x7, R111 ;  /* 0x000000076e077819 */ /* 0x000fc6000001026f */
[----:B------:R-:W-:Y:S01]  /*26f0*/  IMAD.IADD R126, R117, 0x1, R13 ;  /* 0x00000001757e7824 */ /* 0x000fe200078e020d */
[----:B------:R-:W-:Y:S01]  /*2700*/  IADD3 R13, R25, R113, RZ ;  /* 0x00000071190d7210 */ /* 0x000fe20007ffe0ff */
[----:B------:R-:W-:Y:S01]  /*2710*/  IMAD.IADD R128, R105, 0x1, R15 ;  /* 0x0000000169807824 */ /* 0x000fe200078e020f */
[----:B------:R-:W-:Y:S01]  /*2720*/  SHF.R.S32.HI R20, RZ, 0x4, R21 ;  /* 0x00000004ff147819 */ /* 0x000fe20000011415 */
[----:B------:R-:W-:Y:S01]  /*2730*/  IMAD.IADD R133, R133, 0x1, R8 ;  /* 0x0000000185857824 */ /* 0x000fe200078e0208 */
[----:B------:R-:W-:Y:S01]  /*2740*/  LOP3.LUT R38, R34, R31, RZ, 0xfc, !PT ;  /* 0x0000001f22267212 */ /* 0x000fe200078efcff */
[----:B------:R-:W-:Y:S01]  /*2750*/  IMAD.IADD R12, R115, 0x1, R25 ;  /* 0x00000001730c7824 */ /* 0x000fe200078e0219 */
[----:B------:R-:W-:Y:S01]  /*2760*/  SHF.R.S32.HI R25, RZ, 0x4, R26 ;  /* 0x00000004ff197819 */ /* 0x000fe2000001141a */
[----:B------:R-:W-:Y:S02]  /*2770*/  IMAD.IADD R14, R109, 0x1, R27 ;  /* 0x000000016d0e7824 */ /* 0x000fe400078e021b */
[----:B------:R-:W-:Y:S01]  /*2780*/  IMAD.IADD R15, R27, 0x1, R107 ;  /* 0x000000011b0f7824 */ /* 0x000fe200078e026b */
[----:B------:R-:W-:Y:S01]  /*2790*/  SHF.R.S32.HI R27, RZ, 0x4, R28 ;  /* 0x00000004ff1b7819 */ /* 0x000fe2000001141c */
[C---:B------:R-:W-:Y:S01]  /*27a0*/  IMAD.SHL.U32 R8, R110.reuse, 0x80, RZ ;  /* 0x000000806e087824 */ /* 0x040fe200078e00ff */
[----:B------:R0:W-:Y:S01]  /*27b0*/  STL [R1+0x10], R32 ;  /* 0x0000102001007387 */ /* 0x0001e20000100800 */
[----:B------:R-:W-:Y:S01]  /*27c0*/  IMAD.WIDE.U32 R110, R110, 0xa0, RZ ;  /* 0x000000a06e6e7825 */ /* 0x000fe200078e00ff */
[----:B------:R-:W-:-:S02]  /*27d0*/  LOP3.LUT R21, R21, 0xfffffff0, RZ, 0xc0, !PT ;  /* 0xfffffff015157812 */ /* 0x000fc400078ec0ff */
[----:B------:R-:W-:Y:S02]  /*27e0*/  LOP3.LUT R26, R26, 0xfffffff0, RZ, 0xc0, !PT ;  /* 0xfffffff01a1a7812 */ /* 0x000fe400078ec0ff */
[----:B------:R-:W-:Y:S01]  /*27f0*/  LOP3.LUT R28, R28, 0xfffffff0, RZ, 0xc0, !PT ;  /* 0xfffffff01c1c7812 */ /* 0x000fe200078ec0ff */
[----:B------:R-:W-:Y:S01]  /*2800*/  IMAD.IADD R127, R111, 0x1, R127 ;  /* 0x000000016f7f7824 */ /* 0x000fe200078e027f */
[----:B------:R-:W-:Y:S01]  /*2810*/  LOP3.LUT R35, R38, 0x4, RZ, 0xc0, !PT ;  /* 0x0000000426237812 */ /* 0x000fe200078ec0ff */
[----:B0-----:R-:W-:Y:S01]  /*2820*/  IMAD.IADD R32, R119, 0x1, R33 ;  /* 0x0000000177207824 */ /* 0x001fe200078e0221 */
[----:B------:R-:W-:Y:S02]  /*2830*/  LOP3.LUT R33, R34, 0x1, RZ, 0xc0, !PT ;  /* 0x0000000122217812 */ /* 0x000fe400078ec0ff */
[C---:B------:R-:W-:Y:S02]  /*2840*/  LOP3.LUT R34, R38.reuse, 0x2, RZ, 0xc0, !PT ;  /* 0x0000000226227812 */ /* 0x040fe400078ec0ff */
[----:B------:R-:W-:-:S02]  /*2850*/  LOP3.LUT R36, R38, 0x8, RZ, 0xc0, !PT ;  /* 0x0000000826247812 */ /* 0x000fc400078ec0ff */
[C---:B------:R-:W-:Y:S02]  /*2860*/  LOP3.LUT R37, R38.reuse, 0x10, RZ, 0xc0, !PT ;  /* 0x0000001026257812 */ /* 0x040fe400078ec0ff */
[----:B------:R-:W-:Y:S02]  /*2870*/  SHF.R.S32.HI R29, RZ, 0x1f, R21 ;  /* 0x0000001fff1d7819 */ /* 0x000fe40000011415 */
[----:B------:R-:W-:Y:S02]  /*2880*/  SHF.R.S32.HI R30, RZ, 0x1f, R26 ;  /* 0x0000001fff1e7819 */ /* 0x000fe4000001141a */
[----:B------:R-:W-:Y:S02]  /*2890*/  SHF.R.S32.HI R31, RZ, 0x1f, R28 ;  /* 0x0000001fff1f7819 */ /* 0x000fe4000001141c */
[----:B------:R-:W-:Y:S01]  /*28a0*/  LOP3.LUT R38, R38, 0x20, RZ, 0xc0, !PT ;  /* 0x0000002026267812 */ /* 0x000fe200078ec0ff */
[----:B------:R-:W-:Y:S06]  /*28b0*/  @!P6 BAR.SYNC.DEFER_BLOCKING 0x9, 0x100 ;  /* 0x024400000000eb1d */ /* 0x000fec0000010000 */
.L_x_2324:
[----:B--2---:R-:W2:Y:S01]  /*28c0*/  LDL.LU R40, [R1+0x10] ;  /* 0x0000100001287983 */ /* 0x004ea20000300800 */
[----:B0-----:R-:W0:Y:S01]  /*28d0*/  LDC.64 R124, c[0x0][0x2d8] ;  /* 0x0000b600ff7c7b82 */ /* 0x001e220000000a00 */
[----:B-1----:R-:W-:Y:S01]  /*28e0*/  VIADD R47, R24, 0xffffffff ;  /* 0xffffffff182f7836 */ /* 0x002fe20000000000 */
[----:B------:R-:W-:Y:S01]  /*28f0*/  LOP3.LUT R41, R228, 0x10, R18, 0xf8, !PT ;  /* 0x00000010e4297812 */ /* 0x000fe200078ef812 */
[----:B------:R-:W-:Y:S05]  /*2900*/  YIELD ;  /* 0x0000000000007946 */ /* 0x000fea0003800000 */
[----:B------:R-:W-:Y:S01]  /*2910*/  SHF.R.S32.HI R137, RZ, 0x1f, R47 ;  /* 0x0000001fff897819 */ /* 0x000fe2000001142f */
[-C--:B------:R-:W-:Y:S01]  /*2920*/  IMAD R39, R126, R47.reuse, RZ ;  /* 0x0000002f7e277224 */ /* 0x080fe200078e02ff */
[----:B------:R-:W1:Y:S01]  /*2930*/  LDC R134, c[0x0][0x3d4] ;  /* 0x0000f500ff867b82 */ /* 0x000e620000000800 */
[----:B------:R-:W-:Y:S01]  /*2940*/  IMAD.WIDE.U32 R138, R116, R47, RZ ;  /* 0x0000002f748a7225 */ /* 0x000fe200078e00ff */
[----:B------:R-:W-:Y:S01]  /*2950*/  LOP3.LUT R41, R41, R229, RZ, 0x3c, !PT ;  /* 0x000000e529297212 */ /* 0x000fe200078e3cff */
[----:B------:R-:W-:Y:S01]  /*2960*/  BSSY B0, `(.L_x_2225) ;  /* 0x0000cb9000007945 */ /* 0x000fe20003800000 */
[----:B------:R-:W-:Y:S01]  /*2970*/  LOP3.LUT P4, RZ, R235, 0x2, RZ, 0xc0, !PT ;  /* 0x00000002ebff7812 */ /* 0x000fe2000788c0ff */
[----:B------:R-:W-:Y:S01]  /*2980*/  IMAD R39, R137, R116, R39 ;  /* 0x0000007489277224 */ /* 0x000fe200078e0227 */
[----:B------:R-:W-:-:S02]  /*2990*/  IADD3 R49, P2, P3, R3, R138, R130 ;  /* 0x0000008a03317210 */ /* 0x000fc40007b5e082 */
[----:B------:R-:W-:Y:S01]  /*29a0*/  IADD3 R41, R230, R41, RZ ;  /* 0x00000029e6297210 */ /* 0x000fe20007ffe0ff */
[----:B------:R-:W-:-:S04]  /*29b0*/  IMAD.IADD R99, R139, 0x1, R39 ;  /* 0x000000018b637824 */ /* 0x000fc800078e0227 */
[----:B------:R-:W-:Y:S01]  /*29c0*/  IMAD R39, R17, 0x7800, R41 ;  /* 0x0000780011277824 */ /* 0x000fe200078e0229 */
[----:B------:R-:W-:Y:S02]  /*29d0*/  IADD3.X R24, R4, R99, R129, P2, P3 ;  /* 0x0000006304187210 */ /* 0x000fe400017e6481 */
[-C--:B0-----:R-:W-:Y:S01]  /*29e0*/  IADD3 R50, P2, P3, R138, R124.reuse, R3 ;  /* 0x0000007c8a327210 */ /* 0x081fe20007b5e003 */
[C---:B------:R-:W-:Y:S02]  /*29f0*/  VIADD R41, R39.reuse, 0x20 ;  /* 0x0000002027297836 */ /* 0x040fe40000000000 */
[----:B------:R-:W-:Y:S01]  /*2a00*/  @P4 VIADD R41, R39, 0xffffffe0 ;  /* 0xffffffe027294836 */ /* 0x000fe20000000000 */
[----:B------:R-:W-:Y:S02]  /*2a10*/  IADD3.X R51, R99, R125, R4, P2, P3 ;  /* 0x0000007d63337210 */ /* 0x000fe400017e6404 */
[----:B------:R-:W-:Y:S02]  /*2a20*/  IADD3 R48, P2, R49, R124, RZ ;  /* 0x0000007c31307210 */ /* 0x000fe40007f5e0ff */
[----:B------:R-:W-:-:S02]  /*2a30*/  ISETP.GT.AND P3, PT, R47, R123, PT ;  /* 0x0000007b2f00720c */ /* 0x000fc40003f64270 */
[----:B------:R-:W-:Y:S01]  /*2a40*/  IADD3 R39, R16, R39, RZ ;  /* 0x0000002710277210 */ /* 0x000fe20007ffe0ff */
[----:B------:R-:W-:Y:S01]  /*2a50*/  IMAD.X R49, R24, 0x1, R125, P2 ;  /* 0x0000000118317824 */ /* 0x000fe200010e067d */
[----:B-1----:R-:W-:Y:S01]  /*2a60*/  ISETP.GE.AND P2, PT, R134, 0x1, PT ;  /* 0x000000018600780c */ /* 0x002fe20003f46270 */
[----:B------:R-:W-:Y:S01]  /*2a70*/  IMAD.MOV.U32 R24, RZ, RZ, R47 ;  /* 0x000000ffff187224 */ /* 0x000fe200078e002f */
[----:B--2---:R-:W-:-:S07]  /*2a80*/  LOP3.LUT R40, R40, 0xfffffffd, RZ, 0xc0, !PT ;  /* 0xfffffffd28287812 */ /* 0x004fce00078ec0ff */
[----:B------:R-:W-:-:S05]  /*2a90*/  @P3 LOP3.LUT R40, R40, 0x2, RZ, 0xfc, !PT ;  /* 0x0000000228283812 */ /* 0x000fca00078efcff */
[----:B------:R0:W-:Y:S02]  /*2aa0*/  STL [R1+0x10], R40 ;  /* 0x0000102801007387 */ /* 0x0001e40000100800 */
[----:B0-----:R-:W-:Y:S01]  /*2ab0*/  IMAD.IADD R40, R16, 0x1, R41 ;  /* 0x0000000110287824 */ /* 0x001fe200078e0229 */
        /* <DEDUP_REMOVED lines=49> */
[C---:B------:R-:W-:Y:S02]  /*2dd0*/  ISETP.GE.AND P2, PT, R19.reuse, R134, PT ;  /* 0x000000861300720c */ /* 0x040fe40003f46270 */
        /* <DEDUP_REMOVED lines=32> */
.L_x_2229:
[----:B------:R-:W-:Y:S05]  /*2fe0*/  BSYNC B1 ;  /* 0x0000000000017941 */ /* 0x000fea0003800000 */
.L_x_2228:
[----:B0-----:R-:W-:Y:S01]  /*2ff0*/  IADD3 R44, R23, 0x80, RZ ;  /* 0x00000080172c7810 */ /* 0x001fe20007ffe0ff */
[----:B------:R-:W-:Y:S01]  /*3000*/  BSSY B1, `(.L_x_2230) ;  /* 0x0000032000017945 */ /* 0x000fe20003800000 */
[----:B-----5:R-:W-:Y:S02]  /*3010*/  IMAD.MOV.U32 R147, RZ, RZ, R76 ;  /* 0x000000ffff937224 */ /* 0x020fe400078e004c */
[----:B------:R-:W-:Y:S01]  /*3020*/  ISETP.GE.AND P4, PT, R44, R41, PT ;  /* 0x000000292c00720c */ /* 0x000fe20003f86270 */
[----:B------:R-:W-:-:S12]  /*3030*/  IMAD.MOV.U32 R150, RZ, RZ, R80 ;  /* 0x000000ffff967224 */ /* 0x000fd800078e0050 */
        /* <DEDUP_REMOVED lines=46> */
.L_x_2231:
[----:B------:R-:W-:Y:S05]  /*3320*/  BSYNC B1 ;  /* 0x0000000000017941 */ /* 0x000fea0003800000 */
.L_x_2230:
        /* <DEDUP_REMOVED lines=26> */
.L_x_2232:
[----:B0-----:R-:W-:Y:S01]  /*34d0*/  LEA R42, R17, R16, 0x3 ;  /* 0x00000010112a7211 */ /* 0x001fe200078e18ff */
[----:B------:R-:W-:Y:S01]  /*34e0*/  BSSY B1, `(.L_x_2233) ;  /* 0x0000004000017945 */ /* 0x000fe20003800000 */
[----:B------:R-:W-:-:S04]  /*34f0*/  SHF.L.U32 R43, R223, 0x1f, RZ ;  /* 0x0000001fdf2b7819 */ /* 0x000fc800000006ff */
[----:B------:R-:W0:Y:S02]  /*3500*/  SYNCS.PHASECHK.TRANS64.TRYWAIT P5, [R42+URZ+0x33490], R43 ;  /* 0x0334902b2a0075a7 */ /* 0x000e2400080a017f */
[----:B0-----:R-:W-:Y:S05]  /*3510*/  @!P5 BRA `(.L_x_2234) ;  /* 0x000002b800d0d947 */ /* 0x001fea0003800000 */
.L_x_2557:
[----:B------:R-:W-:Y:S05]  /*3520*/  BSYNC B1 ;  /* 0x0000000000017941 */ /* 0x000fea0003800000 */
.L_x_2233:
[----:B------:R-:W-:Y:S04]  /*3530*/  BSSY B1, `(.L_x_2235) ;  /* 0x00002ac000017945 */ /* 0x000fe80003800000 */
        /* <DEDUP_REMOVED lines=8> */
[----:B------:R-:W-:Y:S02]  /*35c0*/  SHF.R.U32.HI R98, RZ, 0x8, R99 ;  /* 0x00000008ff627819 */ /* 0x000fe40000011663 */
[----:B------:R-:W-:Y:S02]  /*35d0*/  SHF.R.U32.HI R124, RZ, 0x8, R125 ;  /* 0x00000008ff7c7819 */ /* 0x000fe4000001167d */
[----:B------:R-:W-:Y:S01]  /*35e0*/  SHF.R.U32.HI R167, RZ, 0x10, R99 ;  /* 0x00000010ffa77819 */ /* 0x000fe20000011663 */
[----:B------:R-:W-:Y:S01]  /*35f0*/  IMAD.SHL.U32 R98, R98, 0x100, RZ ;  /* 0x0000010062627824 */ /* 0x000fe200078e00ff */
[----:B------:R-:W-:Y:S02]  /*3600*/  LOP3.LUT R99, R99, 0xff0000ff, RZ, 0xc0, !PT ;  /* 0xff0000ff63637812 */ /* 0x000fe400078ec0ff */
[----:B------:R-:W-:Y:S02]  /*3610*/  SHF.R.U32.HI R165, RZ, 0x10, R125 ;  /* 0x00000010ffa57819 */ /* 0x000fe4000001167d */
[----:B------:R-:W-:Y:S01]  /*3620*/  LOP3.LUT R166, R125, 0xff0000ff, RZ, 0xc0, !PT ;  /* 0xff0000ff7da67812 */ /* 0x000fe200078ec0ff */
[----:B------:R-:W-:Y:S01]  /*3630*/  IMAD.SHL.U32 R125, R124, 0x100, RZ ;  /* 0x000001007c7d7824 */ /* 0x000fe200078e00ff */
[----:B------:R-:W-:Y:S01]  /*3640*/  LOP3.LUT R99, R99, 0xff00, R98, 0xf8, !PT ;  /* 0x0000ff0063637812 */ /* 0x000fe200078ef862 */
[----:B------:R-:W-:Y:S01]  /*3650*/  IMAD.U32 R98, R167, 0x10000, RZ ;  /* 0x00010000a7627824 */ /* 0x000fe200078e00ff */
[----:B------:R-:W-:Y:S01]  /*3660*/  F2FP.F16.E4M3.UNPACK_B R167, R163.H1 ;  /* 0x000000a3ffa7723e */ /* 0x000fe200030006ff */
[----:B--2---:R-:W-:Y:S01]  /*3670*/  IMAD.MOV.U32 R124, RZ, RZ, R44 ;  /* 0x000000ffff7c7224 */ /* 0x004fe200078e002c */
[----:B------:R-:W-:-:S02]  /*3680*/  LOP3.LUT R166, R166, 0xff00, R125, 0xf8, !PT ;  /* 0x0000ff00a6a67812 */ /* 0x000fc400078ef87d */
[----:B------:R-:W-:Y:S01]  /*3690*/  SHF.L.U32 R125, R165, 0x10, RZ ;  /* 0x00000010a57d7819 */ /* 0x000fe200000006ff */
[--C-:B------:R-:W-:Y:S01]  /*36a0*/  HADD2.F32 R168, -RZ, R167.reuse.H0_H0 ;  /* 0x200000a7ffa87230 */ /* 0x100fe20000004100 */
[-C--:B------:R-:W-:Y:S01]  /*36b0*/  F2FP.F16.E4M3.UNPACK_B R44, R45.reuse ;  /* 0x0000002dff2c723e */ /* 0x080fe200020006ff */
[----:B------:R-:W-:Y:S01]  /*36c0*/  HADD2.F32 R167, -RZ, R167.H1_H1 ;  /* 0x300000a7ffa77230 */ /* 0x000fe20000004100 */
[-C--:B------:R-:W-:Y:S02]  /*36d0*/  F2FP.F16.E4M3.UNPACK_B R165, R164.reuse.H1 ;  /* 0x000000a4ffa5723e */ /* 0x080fe400030006ff */
[----:B------:R-:W-:Y:S02]  /*36e0*/  LOP3.LUT R98, R99, 0xff0000, R98, 0xf8, !PT ;  /* 0x00ff000063627812 */ /* 0x000fe400078ef862 */
[----:B------:R-:W-:Y:S01]  /*36f0*/  LOP3.LUT R99, R166, 0xff0000, R125, 0xf8, !PT ;  /* 0x00ff0000a6637812 */ /* 0x000fe200078ef87d */
[--C-:B------:R-:W-:Y:S01]  /*3700*/  HADD2.F32 R125, -RZ, R44.reuse.H1_H1 ;  /* 0x3000002cff7d7230 */ /* 0x100fe20000004100 */
[----:B------:R-:W-:Y:S01]  /*3710*/  F2FP.F16.E4M3.UNPACK_B R45, R45.H1 ;  /* 0x0000002dff2d723e */ /* 0x000fe200030006ff */
[----:B------:R-:W-:Y:S01]  /*3720*/  HADD2.F32 R169, -RZ, R165.H0_H0 ;  /* 0x200000a5ffa97230 */ /* 0x000fe20000004100 */
[----:B------:R-:W-:Y:S01]  /*3730*/  F2FP.F16.E4M3.UNPACK_B R164, R164 ;  /* 0x000000a4ffa4723e */ /* 0x000fe200020006ff */
[----:B------:R-:W-:-:S02]  /*3740*/  HADD2.F32 R44, -RZ, R44.H0_H0 ;  /* 0x2000002cff2c7230 */ /* 0x000fc40000004100 */
[----:B------:R-:W-:Y:S02]  /*3750*/  HADD2.F32 R170, -RZ, R165.H1_H1 ;  /* 0x300000a5ffaa7230 */ /* 0x000fe40000004100 */
[CC--:B------:R-:W-:Y:S01]  /*3760*/  FMUL.FTZ R171, R125.reuse, R169.reuse ;  /* 0x000000a97dab7220 */ /* 0x0c0fe20000410000 */
[--C-:B------:R-:W-:Y:S02]  /*3770*/  HADD2.F32 R166, -RZ, R45.reuse.H1_H1 ;  /* 0x3000002dffa67230 */ /* 0x100fe40000004100 */
[C---:B------:R-:W-:Y:S01]  /*3780*/  FMUL.FTZ R172, R44.reuse, R169 ;  /* 0x000000a92cac7220 */ /* 0x040fe20000410000 */
[----:B------:R-:W-:Y:S02]  /*3790*/  HADD2.F32 R165, -RZ, R45.H0_H0 ;  /* 0x2000002dffa57230 */ /* 0x000fe40000004100 */
[----:B------:R-:W-:Y:S01]  /*37a0*/  FFMA.FTZ R44, R44, R168, -R171 ;  /* 0x000000a82c2c7223 */ /* 0x000fe200000108ab */
[C---:B------:R-:W-:Y:S01]  /*37b0*/  FMUL.FTZ R174, R166.reuse, R170 ;  /* 0x000000aaa6ae7220 */ /* 0x040fe20000410000 */
[----:B------:R-:W-:Y:S01]  /*37c0*/  FFMA.FTZ R45, R125, R168, R172 ;  /* 0x000000a87d2d7223 */ /* 0x000fe200000100ac */
[C---:B------:R-:W-:Y:S01]  /*37d0*/  FMUL.FTZ R169, R165.reuse, R170 ;  /* 0x000000aaa5a97220 */ /* 0x040fe20000410000 */
[-C--:B------:R-:W-:Y:S01]  /*37e0*/  F2FP.F16.E4M3.UNPACK_B R125, R124.reuse.H1 ;  /* 0x0000007cff7d723e */ /* 0x080fe200030006ff */
[-C--:B------:R-:W-:Y:S01]  /*37f0*/  FFMA.FTZ R174, R165, R167.reuse, -R174 ;  /* 0x000000a7a5ae7223 */ /* 0x080fe200000108ae */
[----:B------:R-:W-:Y:S01]  /*3800*/  F2FP.F16.E4M3.UNPACK_B R124, R124 ;  /* 0x0000007cff7c723e */ /* 0x000fe200020006ff */
        /* <DEDUP_REMOVED lines=20> */
[----:B------:R-:W-:Y:S01]  /*3950*/  F2FP.F16.E4M3.UNPACK_B R169, R98.H1 ;  /* 0x00000062ffa9723e */ /* 0x000fe200030006ff */
[--C-:B------:R-:W-:Y:S01]  /*3960*/  HADD2.F32 R167, -RZ, R166.reuse.H0_H0 ;  /* 0x200000a6ffa77230 */ /* 0x100fe20000004100 */
[----:B------:R-:W-:Y:S01]  /*3970*/  F2FP.SATFINITE.E4M3.F32.PACK_AB_MERGE_C R163, R171, R174, RZ ;  /* 0x000000aeaba3723e */ /* 0x000fe200048070ff */
[----:B------:R-:W-:Y:S01]  /*3980*/  HADD2.F32 R166, -RZ, R166.H1_H1 ;  /* 0x300000a6ffa67230 */ /* 0x000fe20000004100 */
[----:B------:R-:W-:Y:S01]  /*3990*/  F2FP.SATFINITE.E4M3.F32.PACK_AB_MERGE_C R164, R165, R164, RZ ;  /* 0x000000a4a5a4723e */ /* 0x000fe200048070ff */
[--C-:B------:R-:W-:Y:S01]  /*39a0*/  HADD2.F32 R173, -RZ, R172.reuse.H1_H1 ;  /* 0x300000acffad7230 */ /* 0x100fe20000004100 */
        /* <DEDUP_REMOVED lines=24> */
[--C-:B------:R-:W-:Y:S01]  /*3b30*/  HADD2.F32 R47, -RZ, R46.reuse.H0_H0 ;  /* 0x2000002eff2f7230 */ /* 0x100fe20000004100 */
[----:B------:R-:W-:Y:S01]  /*3b40*/  F2FP.SATFINITE.E4M3.F32.PACK_AB_MERGE_C R165, R165, R176, RZ ;  /* 0x000000b0a5a5723e */ /* 0x000fe200048070ff */
[----:B------:R-:W-:Y:S02]  /*3b50*/  HADD2.F32 R46, -RZ, R46.H1_H1 ;  /* 0x3000002eff2e7230 */ /* 0x000fe40000004100 */
[----:B------:R-:W-:Y:S01]  /*3b60*/  FMUL.FTZ R167, R99, R172 ;  /* 0x000000ac63a77220 */ /* 0x000fe20000410000 */
[----:B------:R-:W-:-:S02]  /*3b70*/  HADD2.F32 R169, -RZ, R169.H0_H0 ;  /* 0x200000a9ffa97230 */ /* 0x000fc40000004100 */
        /* <DEDUP_REMOVED lines=8> */
[----:B------:R-:W-:Y:S02]  /*3c00*/  F2FP.SATFINITE.E4M3.F32.PACK_AB_MERGE_C R44, R125, R124, R164 ;  /* 0x0000007c7d2c723e */ /* 0x000fe400048070a4 */
[----:B------:R-:W-:-:S02]  /*3c10*/  F2FP.SATFINITE.E4M3.F32.PACK_AB_MERGE_C R47, R172, R167, R170 ;  /* 0x000000a7ac2f723e */ /* 0x000fc400048070aa */
[----:B------:R-:W-:-:S07]  /*3c20*/  F2FP.SATFINITE.E4M3.F32.PACK_AB_MERGE_C R46, R171, R166, R165 ;  /* 0x000000a6ab2e723e */ /* 0x000fce00048070a5 */
.L_x_2240:
[----:B------:R-:W-:Y:S05]  /*3c30*/  BSYNC B3 ;  /* 0x0000000000037941 */ /* 0x000fea0003800000 */
.L_x_2239:
[----:B--2---:R1:W-:Y:S02]  /*3c40*/  STG.E.128 desc[UR54][R50.64], R44 ;  /* 0x0000002c32007986 */ /* 0x0043e4000c101d36 */
.L_x_2238:
[----:B------:R-:W-:Y:S05]  /*3c50*/  BSYNC B2 ;  /* 0x0000000000027941 */ /* 0x000fea0003800000 */
.L_x_2237:
        /* <DEDUP_REMOVED lines=8> */
[----:B------:R-:W-:Y:S02]  /*3ce0*/  SHF.R.U32.HI R125, RZ, 0x8, R95 ;  /* 0x00000008ff7d7819 */ /* 0x000fe4000001165f */
[----:B------:R-:W-:Y:S02]  /*3cf0*/  SHF.R.U32.HI R96, RZ, 0x8, R97 ;  /* 0x00000008ff607819 */ /* 0x000fe40000011661 */
[----:B------:R-:W-:Y:S02]  /*3d00*/  LOP3.LUT R94, R95, 0xff0000ff, RZ, 0xc0, !PT ;  /* 0xff0000ff5f5e7812 */ /* 0x000fe400078ec0ff */
[----:B------:R-:W-:Y:S01]  /*3d10*/  SHF.R.U32.HI R99, RZ, 0x10, R95 ;  /* 0x00000010ff637819 */ /* 0x000fe2000001165f */
[----:B------:R-:W-:Y:S01]  /*3d20*/  IMAD.SHL.U32 R95, R125, 0x100, RZ ;  /* 0x000001007d5f7824 */ /* 0x000fe200078e00ff */
[----:B------:R-:W-:Y:S02]  /*3d30*/  LOP3.LUT R98, R97, 0xff0000ff, RZ, 0xc0, !PT ;  /* 0xff0000ff61627812 */ /* 0x000fe400078ec0ff */
[----:B------:R-:W-:Y:S01]  /*3d40*/  SHF.R.U32.HI R124, RZ, 0x10, R97 ;  /* 0x00000010ff7c7819 */ /* 0x000fe20000011661 */
[----:B------:R-:W-:Y:S01]  /*3d50*/  IMAD.SHL.U32 R97, R96, 0x100, RZ ;  /* 0x0000010060617824 */ /* 0x000fe200078e00ff */
[----:B------:R-:W-:Y:S01]  /*3d60*/  LOP3.LUT R94, R94, 0xff00, R95, 0xf8, !PT ;  /* 0x0000ff005e5e7812 */ /* 0x000fe200078ef85f */
[----:B--2---:R-:W-:Y:S01]  /*3d70*/  IMAD.MOV.U32 R96, RZ, RZ, R44 ;  /* 0x000000ffff607224 */ /* 0x004fe200078e002c */
[----:B------:R-:W-:Y:S01]  /*3d80*/  SHF.L.U32 R95, R99, 0x10, RZ ;  /* 0x00000010635f7819 */ /* 0x000fe200000006ff */
[----:B------:R-:W-:Y:S01]  /*3d90*/  IMAD.U32 R124, R124, 0x10000, RZ ;  /* 0x000100007c7c7824 */ /* 0x000fe200078e00ff */
[----:B------:R-:W-:-:S02]  /*3da0*/  LOP3.LUT R97, R98, 0xff00, R97, 0xf8, !PT ;  /* 0x0000ff0062617812 */ /* 0x000fc400078ef861 */
[----:B------:R-:W-:Y:S02]  /*3db0*/  F2FP.F16.E4M3.UNPACK_B R44, R45 ;  /* 0x0000002dff2c723e */ /* 0x000fe400020006ff */
[-C--:B------:R-:W-:Y:S02]  /*3dc0*/  F2FP.F16.E4M3.UNPACK_B R98, R162.reuse.H1 ;  /* 0x000000a2ff62723e */ /* 0x080fe400030006ff */
[----:B------:R-:W-:Y:S02]  /*3dd0*/  LOP3.LUT R94, R94, 0xff0000, R95, 0xf8, !PT ;  /* 0x00ff00005e5e7812 */ /* 0x000fe400078ef85f */
[----:B------:R-:W-:Y:S01]  /*3de0*/  LOP3.LUT R95, R97, 0xff0000, R124, 0xf8, !PT ;  /* 0x00ff0000615f7812 */ /* 0x000fe200078ef87c */
[----:B------:R-:W-:Y:S01]  /*3df0*/  HADD2.F32 R97, -RZ, R44.H1_H1 ;  /* 0x3000002cff617230 */ /* 0x000fe20000004100 */
[----:B------:R-:W-:Y:S01]  /*3e00*/  F2FP.F16.E4M3.UNPACK_B R124, R161.H1 ;  /* 0x000000a1ff7c723e */ /* 0x000fe200030006ff */
[----:B------:R-:W-:Y:S01]  /*3e10*/  HADD2.F32 R163, -RZ, R98.H0_H0 ;  /* 0x20000062ffa37230 */ /* 0x000fe20000004100 */
[----:B------:R-:W-:Y:S01]  /*3e20*/  F2FP.F16.E4M3.UNPACK_B R45, R45.H1 ;  /* 0x0000002dff2d723e */ /* 0x000fe200030006ff */
[----:B------:R-:W-:Y:S01]  /*3e30*/  HADD2.F32 R44, -RZ, R44.H0_H0 ;  /* 0x2000002cff2c7230 */ /* 0x000fe20000004100 */
[----:B------:R-:W-:Y:S01]  /*3e40*/  F2FP.F16.E4M3.UNPACK_B R162, R162 ;  /* 0x000000a2ffa2723e */ /* 0x000fe200020006ff */
        /* <DEDUP_REMOVED lines=40> */
[--C-:B------:R-:W-:Y:S01]  /*40d0*/  HADD2.F32 R168, -RZ, R166.reuse.H1_H1 ;  /* 0x300000a6ffa87230 */ /* 0x100fe20000004100 */
[----:B------:R-:W-:Y:S01]  /*40e0*/  F2FP.F16.E4M3.UNPACK_B R124, R46.H1 ;  /* 0x0000002eff7c723e */ /* 0x000fe200030006ff */
[----:B------:R-:W-:Y:S01]  /*40f0*/  HADD2.F32 R166, -RZ, R166.H0_H0 ;  /* 0x200000a6ffa67230 */ /* 0x000fe20000004100 */
[----:B------:R-:W-:Y:S01]  /*4100*/  F2FP.F16.E4M3.UNPACK_B R165, R95 ;  /* 0x0000005fffa5723e */ /* 0x000fe200020006ff */
[----:B------:R-:W-:-:S02]  /*4110*/  HADD2.F32 R164, -RZ, R163.H1_H1 ;  /* 0x300000a3ffa47230 */ /* 0x000fc40000004100 */
[-C--:B------:R-:W-:Y:S01]  /*4120*/  FMUL.FTZ R94, R125, R168.reuse ;  /* 0x000000a87d5e7220 */ /* 0x080fe20000410000 */
[--C-:B------:R-:W-:Y:S02]  /*4130*/  HADD2.F32 R95, -RZ, R124.reuse.H1_H1 ;  /* 0x3000007cff5f7230 */ /* 0x100fe40000004100 */
[C---:B------:R-:W-:Y:S01]  /*4140*/  FMUL.FTZ R170, R161.reuse, R168 ;  /* 0x000000a8a1aa7220 */ /* 0x040fe20000410000 */
[--C-:B------:R-:W-:Y:S02]  /*4150*/  HADD2.F32 R167, -RZ, R165.reuse.H1_H1 ;  /* 0x300000a5ffa77230 */ /* 0x100fe40000004100 */
[----:B------:R-:W-:Y:S01]  /*4160*/  FFMA.FTZ R169, R161, R164, -R94 ;  /* 0x000000a4a1a97223 */ /* 0x000fe2000001085e */
[----:B------:R-:W-:Y:S01]  /*4170*/  HADD2.F32 R124, -RZ, R124.H0_H0 ;  /* 0x2000007cff7c7230 */ /* 0x000fe20000004100 */
[----:B------:R-:W-:Y:S01]  /*4180*/  F2FP.F16.E4M3.UNPACK_B R47, R47 ;  /* 0x0000002fff2f723e */ /* 0x000fe200020006ff */
[----:B------:R-:W-:Y:S02]  /*4190*/  HADD2.F32 R94, -RZ, R162.H1_H1 ;  /* 0x300000a2ff5e7230 */ /* 0x000fe40000004100 */
[-C--:B------:R-:W-:Y:S01]  /*41a0*/  FMUL.FTZ R161, R95, R167.reuse ;  /* 0x000000a75fa17220 */ /* 0x080fe20000410000 */
        /* <DEDUP_REMOVED lines=26> */
.L_x_2244:
[----:B------:R-:W-:Y:S05]  /*4350*/  BSYNC B3 ;  /* 0x0000000000037941 */ /* 0x000fea0003800000 */
.L_x_2243:
[----:B--2---:R2:W-:Y:S02]  /*4360*/  STG.E.128 desc[UR54][R50.64+0x20], R44 ;  /* 0x0000202c32007986 */ /* 0x0045e4000c101d36 */
.L_x_2242:
[----:B------:R-:W-:Y:S05]  /*4370*/  BSYNC B2 ;  /* 0x0000000000027941 */ /* 0x000fea0003800000 */
.L_x_2241:
        /* <DEDUP_REMOVED lines=8> */
[--C-:B------:R-:W-:Y:S01]  /*4400*/  SHF.R.U32.HI R98, RZ, 0x10, R89.reuse ;  /* 0x00000010ff627819 */ /* 0x100fe20000011659 */
        /* <DEDUP_REMOVED lines=8> */
[----:B------:R-:W-:Y:S01]  /*4490*/  MOV R89, R45 ;  /* 0x0000002d00597202 */ /* 0x000fe20000000f00 */
[----:B------:R-:W-:Y:S01]  /*44a0*/  IMAD.U32 R45, R98, 0x10000, RZ ;  /* 0x00010000622d7824 */ /* 0x000fe200078e00ff */
[----:B------:R-:W-:-:S02]  /*44b0*/  LOP3.LUT R88, R95, 0xff00, R88, 0xf8, !PT ;  /* 0x0000ff005f587812 */ /* 0x000fc400078ef858 */
[----:B------:R-:W-:Y:S01]  /*44c0*/  LOP3.LUT R96, R94, 0xff00, R91, 0xf8, !PT ;  /* 0x0000ff005e607812 */ /* 0x000fe200078ef85b */
[----:B------:R-:W-:Y:S01]  /*44d0*/  IMAD.U32 R91, R97, 0x10000, RZ ;  /* 0x00010000615b7824 */ /* 0x000fe200078e00ff */
        /* <DEDUP_REMOVED lines=27> */
[----:B------:R-:W-:-:S02]  /*4690*/  HADD2.F32 R96, -RZ, R91.H1_H1 ;  /* 0x3000005bff607230 */ /* 0x000fc40000004100 */
[----:B------:R-:W-:Y:S01]  /*46a0*/  HADD2.F32 R95, -RZ, R91.H0_H0 ;  /* 0x2000005bff5f7230 */ /* 0x000fe20000004100 */
[----:B------:R-:W-:Y:S01]  /*46b0*/  F2FP.SATFINITE.E4M3.F32.PACK_AB_MERGE_C R165, R162, R125, RZ ;  /* 0x0000007da2a5723e */ /* 0x000fe200048070ff */
[--C-:B------:R-:W-:Y:S02]  /*46c0*/  HADD2.F32 R91, -RZ, R90.reuse.H0_H0 ;  /* 0x2000005aff5b7230 */ /* 0x100fe40000004100 */
[-C--:B------:R-:W-:Y:S01]  /*46d0*/  FMUL.FTZ R124, R96, R97.reuse ;  /* 0x00000061607c7220 */ /* 0x080fe20000410000 */
[----:B------:R-:W-:Y:S02]  /*46e0*/  HADD2.F32 R94, -RZ, R90.H1_H1 ;  /* 0x3000005aff5e7230 */ /* 0x000fe40000004100 */
[----:B------:R-:W-:Y:S01]  /*46f0*/  FMUL.FTZ R99, R95, R97 ;  /* 0x000000615f637220 */ /* 0x000fe20000410000 */
[----:B------:R-:W-:Y:S01]  /*4700*/  HADD2.F32 R90, -RZ, R159.H1_H1 ;  /* 0x3000009fff5a7230 */ /* 0x000fe20000004100 */
[----:B------:R-:W-:Y:S01]  /*4710*/  F2FP.F16.E4M3.UNPACK_B R125, R88.H1 ;  /* 0x00000058ff7d723e */ /* 0x000fe200030006ff */
[----:B------:R-:W-:-:S02]  /*4720*/  HADD2.F32 R160, -RZ, R160.H0_H0 ;  /* 0x200000a0ffa07230 */ /* 0x000fc40000004100 */
[----:B------:R-:W-:Y:S02]  /*4730*/  HADD2.F32 R159, -RZ, R159.H0_H0 ;  /* 0x2000009fff9f7230 */ /* 0x000fe40000004100 */
[-C--:B------:R-:W-:Y:S01]  /*4740*/  FFMA.FTZ R124, R95, R90.reuse, -R124 ;  /* 0x0000005a5f7c7223 */ /* 0x080fe2000001087c */
[----:B------:R-:W-:Y:S01]  /*4750*/  FFMA.FTZ R99, R96, R90, R99 ;  /* 0x0000005a60637223 */ /* 0x000fe20000010063 */
[CC--:B------:R-:W-:Y:S01]  /*4760*/  FMUL.FTZ R98, R94.reuse, R160.reuse ;  /* 0x000000a05e627220 */ /* 0x0c0fe20000410000 */
[----:B------:R-:W-:Y:S01]  /*4770*/  F2FP.F16.E4M3.UNPACK_B R95, R47.H1 ;  /* 0x0000002fff5f723e */ /* 0x000fe200030006ff */
[C---:B------:R-:W-:Y:S01]  /*4780*/  FMUL.FTZ R97, R91.reuse, R160 ;  /* 0x000000a05b617220 */ /* 0x040fe20000410000 */
[----:B------:R-:W-:Y:S02]  /*4790*/  HADD2.F32 R160, -RZ, R125.H1_H1 ;  /* 0x3000007dffa07230 */ /* 0x000fe40000004100 */
[-C--:B------:R-:W-:Y:S01]  /*47a0*/  FFMA.FTZ R90, R91, R159.reuse, -R98 ;  /* 0x0000009f5b5a7223 */ /* 0x080fe20000010862 */
[----:B------:R-:W-:Y:S01]  /*47b0*/  F2FP.SATFINITE.E4M3.F32.PACK_AB_MERGE_C R164, R99, R124, RZ ;  /* 0x0000007c63a4723e */ /* 0x000fe200048070ff */
[----:B------:R-:W-:Y:S01]  /*47c0*/  FFMA.FTZ R91, R94, R159, R97 ;  /* 0x0000009f5e5b7223 */ /* 0x000fe20000010061 */
[--C-:B------:R-:W-:Y:S01]  /*47d0*/  HADD2.F32 R96, -RZ, R95.reuse.H0_H0 ;  /* 0x2000005fff607230 */ /* 0x100fe20000004100 */
[-C--:B------:R-:W-:Y:S01]  /*47e0*/  F2FP.F16.E4M3.UNPACK_B R98, R45.reuse.H1 ;  /* 0x0000002dff62723e */ /* 0x080fe200030006ff */
[----:B------:R-:W-:Y:S01]  /*47f0*/  HADD2.F32 R95, -RZ, R95.H1_H1 ;  /* 0x3000005fff5f7230 */ /* 0x000fe20000004100 */
[----:B------:R-:W-:Y:S01]  /*4800*/  F2FP.F16.E4M3.UNPACK_B R94, R46.H1 ;  /* 0x0000002eff5e723e */ /* 0x000fe200030006ff */
[----:B------:R-:W-:Y:S01]  /*4810*/  HADD2.F32 R125, -RZ, R125.H0_H0 ;  /* 0x2000007dff7d7230 */ /* 0x000fe20000004100 */
[----:B------:R-:W-:Y:S01]  /*4820*/  F2FP.F16.E4M3.UNPACK_B R124, R88 ;  /* 0x00000058ff7c723e */ /* 0x000fe200020006ff */
[----:B------:R-:W-:Y:S01]  /*4830*/  HADD2.F32 R99, -RZ, R98.H1_H1 ;  /* 0x30000062ff637230 */ /* 0x000fe20000004100 */
[----:B------:R-:W-:Y:S01]  /*4840*/  F2FP.F16.E4M3.UNPACK_B R97, R45 ;  /* 0x0000002dff61723e */ /* 0x000fe200020006ff */
[----:B------:R-:W-:-:S02]  /*4850*/  HADD2.F32 R88, -RZ, R94.H1_H1 ;  /* 0x3000005eff587230 */ /* 0x000fc40000004100 */
[----:B------:R-:W-:Y:S01]  /*4860*/  FMUL.FTZ R45, R95, R160 ;  /* 0x000000a05f2d7220 */ /* 0x000fe20000410000 */
[----:B------:R-:W-:Y:S01]  /*4870*/  HADD2.F32 R159, -RZ, R124.H1_H1 ;  /* 0x3000007cff9f7230 */ /* 0x000fe20000004100 */
[----:B------:R-:W-:Y:S01]  /*4880*/  F2FP.F16.E4M3.UNPACK_B R47, R47 ;  /* 0x0000002fff2f723e */ /* 0x000fe200020006ff */
[----:B------:R-:W-:Y:S02]  /*4890*/  HADD2.F32 R94, -RZ, R94.H0_H0 ;  /* 0x2000005eff5e7230 */ /* 0x000fe40000004100 */
[----:B------:R-:W-:Y:S01]  /*48a0*/  FFMA.FTZ R162, R96, R99, -R45 ;  /* 0x0000006360a27223 */ /* 0x000fe2000001082d */
[----:B------:R-:W-:Y:S02]  /*48b0*/  HADD2.F32 R45, -RZ, R97.H1_H1 ;  /* 0x30000061ff2d7230 */ /* 0x000fe40000004100 */
[-C--:B------:R-:W-:Y:S01]  /*48c0*/  FMUL.FTZ R161, R88, R159.reuse ;  /* 0x0000009f58a17220 */ /* 0x080fe20000410000 */
[----:B------:R-:W-:Y:S01]  /*48d0*/  F2FP.F16.E4M3.UNPACK_B R46, R46 ;  /* 0x0000002eff2e723e */ /* 0x000fe200020006ff */
[----:B------:R-:W-:Y:S01]  /*48e0*/  FMUL.FTZ R159, R94, R159 ;  /* 0x0000009f5e9f7220 */ /* 0x000fe20000410000 */
[----:B------:R-:W-:Y:S01]  /*48f0*/  FMUL.FTZ R160, R96, R160 ;  /* 0x000000a060a07220 */ /* 0x000fe20000410000 */
[----:B------:R-:W-:Y:S01]  /*4900*/  FFMA.FTZ R161, R94, R45, -R161 ;  /* 0x0000002d5ea17223 */ /* 0x000fe200000108a1 */
[----:B------:R-:W-:-:S02]  /*4910*/  HADD2.F32 R124, -RZ, R124.H0_H0 ;  /* 0x2000007cff7c7230 */ /* 0x000fc40000004100 */
[----:B------:R-:W-:Y:S01]  /*4920*/  FFMA.FTZ R96, R88, R45, R159 ;  /* 0x0000002d58607223 */ /* 0x000fe2000001009f */
[--C-:B------:R-:W-:Y:S02]  /*4930*/  HADD2.F32 R88, -RZ, R47.reuse.H0_H0 ;  /* 0x2000002fff587230 */ /* 0x100fe40000004100 */
[----:B------:R-:W-:Y:S01]  /*4940*/  FFMA.FTZ R163, R95, R99, R160 ;  /* 0x000000635fa37223 */ /* 0x000fe200000100a0 */
[--C-:B------:R-:W-:Y:S02]  /*4950*/  HADD2.F32 R45, -RZ, R46.reuse.H0_H0 ;  /* 0x2000002eff2d7230 */ /* 0x100fe40000004100 */
[----:B------:R-:W-:Y:S02]  /*4960*/  HADD2.F32 R47, -RZ, R47.H1_H1 ;  /* 0x3000002fff2f7230 */ /* 0x000fe40000004100 */
[----:B------:R-:W-:Y:S01]  /*4970*/  FMUL.FTZ R160, R88, R125 ;  /* 0x0000007d58a07220 */ /* 0x000fe20000410000 */
[----:B------:R-:W-:Y:S02]  /*4980*/  HADD2.F32 R46, -RZ, R46.H1_H1 ;  /* 0x3000002eff2e7230 */ /* 0x000fe40000004100 */
[----:B------:R-:W-:Y:S01]  /*4990*/  FMUL.FTZ R95, R45, R124 ;  /* 0x0000007c2d5f7220 */ /* 0x000fe20000410000 */
[----:B------:R-:W-:-:S02]  /*49a0*/  HADD2.F32 R98, -RZ, R98.H0_H0 ;  /* 0x20000062ff627230 */ /* 0x000fc40000004100 */
[C---:B------:R-:W-:Y:S01]  /*49b0*/  FMUL.FTZ R99, R47.reuse, R125 ;  /* 0x0000007d2f637220 */ /* 0x040fe20000410000 */
[----:B------:R-:W-:Y:S02]  /*49c0*/  HADD2.F32 R97, -RZ, R97.H0_H0 ;  /* 0x20000061ff617230 */ /* 0x000fe40000004100 */
[----:B------:R-:W-:Y:S01]  /*49d0*/  FMUL.FTZ R94, R46, R124 ;  /* 0x0000007c2e5e7220 */ /* 0x000fe20000410000 */
[----:B------:R-:W-:Y:S01]  /*49e0*/  F2FP.SATFINITE.E4M3.F32.PACK_AB_MERGE_C R96, R96, R161, RZ ;  /* 0x000000a16060723e */ /* 0x000fe200048070ff */
[-C--:B------:R-:W-:Y:S01]  /*49f0*/  FFMA.FTZ R99, R88, R98.reuse, -R99 ;  /* 0x0000006258637223 */ /* 0x080fe20000010863 */
[----:B------:R-:W-:Y:S01]  /*4a00*/  FFMA.FTZ R160, R47, R98, R160 ;  /* 0x000000622fa07223 */ /* 0x000fe200000100a0 */
[-C--:B------:R-:W-:Y:S01]  /*4a10*/  FFMA.FTZ R94, R45, R97.reuse, -R94 ;  /* 0x000000612d5e7223 */ /* 0x080fe2000001085e */
[----:B------:R-:W-:Y:S01]  /*4a20*/  FFMA.FTZ R95, R46, R97, R95 ;  /* 0x000000612e5f7223 */ /* 0x000fe2000001005f */
[----:B------:R-:W-:Y:S02]  /*4a30*/  F2FP.SATFINITE.E4M3.F32.PACK_AB_MERGE_C R162, R163, R162, RZ ;  /* 0x000000a2a3a2723e */ /* 0x000fe400048070ff */
[----:B------:R-:W-:-:S02]  /*4a40*/  F2FP.SATFINITE.E4M3.F32.PACK_AB_MERGE_C R45, R89, R44, R165 ;  /* 0x0000002c592d723e */ /* 0x000fc400048070a5 */
[----:B------:R-:W-:Y:S02]  /*4a50*/  F2FP.SATFINITE.E4M3.F32.PACK_AB_MERGE_C R44, R91, R90, R164 ;  /* 0x0000005a5b2c723e */ /* 0x000fe400048070a4 */
[----:B------:R-:W-:Y:S02]  /*4a60*/  F2FP.SATFINITE.E4M3.F32.PACK_AB_MERGE_C R46, R95, R94, R96 ;  /* 0x0000005e5f2e723e */ /* 0x000fe40004807060 */
[----:B------:R-:W-:-:S07]  /*4a70*/  F2FP.SATFINITE.E4M3.F32.PACK_AB_MERGE_C R47, R160, R99, R162 ;  /* 0x00000063a02f723e */ /* 0x000fce00048070a2 */
.L_x_2248:
[----:B------:R-:W-:Y:S05]  /*4a80*/  BSYNC B3 ;  /* 0x0000000000037941 */ /* 0x000fea0003800000 */
.L_x_2247:
[----:B--2---:R3:W-:Y:S02]  /*4a90*/  STG.E.128 desc[UR54][R50.64+0x40], R44 ;  /* 0x0000402c32007986 */ /* 0x0047e4000c101d36 */
.L_x_2246:
[----:B------:R-:W-:Y:S05]  /*4aa0*/  BSYNC B2 ;  /* 0x0000000000027941 */ /* 0x000fea0003800000 */
.L_x_2245:
        /* <DEDUP_REMOVED lines=111> */
.L_x_2252:
[----:B------:R-:W-:Y:S05]  /*51a0*/  BSYNC B3 ;  /* 0x0000000000037941 */ /* 0x000fea0003800000 */
.L_x_2251:
[----:B--2---:R4:W-:Y:S02]  /*51b0*/  STG.E.128 desc[UR54][R50.64+0x60], R44 ;  /* 0x0000602c32007986 */ /* 0x0049e4000c101d36 */
.L_x_2250:
[----:B------:R-:W-:Y:S05]  /*51c0*/  BSYNC B2 ;  /* 0x0000000000027941 */ /* 0x000fea0003800000 */
.L_x_2249:
[----:B------:R-:W-:Y:S01]  /*51d0*/  ISETP.NE.AND P3, PT, R37, RZ, PT ;  /* 0x000000ff2500720c */ /* 0x000fe20003f65270 */
[----:B------:R-:W-:-:S12]  /*51e0*/  BSSY B2, `(.L_x_2253) ;  /* 0x0000070000027945 */ /* 0x000fd80003800000 */
[----:B------:R-:W-:Y:S05]  /*51f0*/  @!P3 BRA `(.L_x_2254) ;  /* 0x0000000400b8b947 */ /* 0x000fea0003800000 */
[----:B-1234-:R1:W2:Y:S01]  /*5200*/  LDS.128 R44, [R39+0x29200] ;  /* 0x02920000272c7984 */ /* 0x01e2a20000000c00 */
[----:B------:R-:W-:Y:S01]  /*5210*/  IADD3 R85, R19, 0x40, RZ ;  /* 0x0000004013557810 */ /* 0x000fe20007ffe0ff */
[----:B------:R-:W-:Y:S03]  /*5220*/  BSSY B3, `(.L_x_2255) ;  /* 0x000006a000037945 */ /* 0x000fe60003800000 */
[----:B------:R-:W-:-:S13]  /*5230*/  ISETP.GE.AND P3, PT, R85, R134, PT ;  /* 0x000000865500720c */ /* 0x000fda0003f66270 */
[----:B-1----:R-:W-:Y:S05]  /*5240*/  @P3 BRA `(.L_x_2256) ;  /* 0x00000004009c3947 */ /* 0x002fea0003800000 */
[----:B------:R-:W-:Y:S02]  /*5250*/  SHF.R.U32.HI R85, RZ, 0x8, R81 ;  /* 0x00000008ff557819 */ /* 0x000fe40000011651 */
[----:B------:R-:W-:Y:S02]  /*5260*/  SHF.R.U32.HI R80, RZ, 0x8, R83 ;  /* 0x00000008ff507819 */ /* 0x000fe40000011653 */
[----:B------:R-:W-:Y:S02]  /*5270*/  SHF.R.U32.HI R87, RZ, 0x10, R81 ;  /* 0x00000010ff577819 */ /* 0x000fe40000011651 */
[----:B------:R-:W-:Y:S01]  /*5280*/  LOP3.LUT R82, R81, 0xff0000ff, RZ, 0xc0, !PT ;  /* 0xff0000ff51527812 */ /* 0x000fe200078ec0ff */
[----:B------:R-:W-:Y:S01]  /*5290*/  IMAD.SHL.U32 R81, R85, 0x100, RZ ;  /* 0x0000010055517824 */ /* 0x000fe200078e00ff */
[----:B------:R-:W-:Y:S02]  /*52a0*/  SHF.R.U32.HI R86, RZ, 0x10, R83 ;  /* 0x00000010ff567819 */ /* 0x000fe40000011653 */
[----:B------:R-:W-:Y:S01]  /*52b0*/  LOP3.LUT R84, R83, 0xff0000ff, RZ, 0xc0, !PT ;  /* 0xff0000ff53547812 */ /* 0x000fe200078ec0ff */
[----:B------:R-:W-:Y:S01]  /*52c0*/  IMAD.SHL.U32 R83, R80, 0x100, RZ ;  /* 0x0000010050537824 */ /* 0x000fe200078e00ff */
[----:B------:R-:W-:Y:S01]  /*52d0*/  LOP3.LUT R82, R82, 0xff00, R81, 0xf8, !PT ;  /* 0x0000ff0052527812 */ /* 0x000fe200078ef851 */
[----:B--2---:R-:W-:Y:S01]  /*52e0*/  IMAD.MOV.U32 R80, RZ, RZ, R44 ;  /* 0x000000ffff507224 */ /* 0x004fe200078e002c */
[----:B------:R-:W-:Y:S01]  /*52f0*/  F2FP.F16.E4M3.UNPACK_B R44, R45 ;  /* 0x0000002dff2c723e */ /* 0x000fe200020006ff */
[----:B------:R-:W-:Y:S01]  /*5300*/  IMAD.U32 R81, R87, 0x10000, RZ ;  /* 0x0001000057517824 */ /* 0x000fe200078e00ff */
[----:B------:R-:W-:-:S02]  /*5310*/  LOP3.LUT R85, R84, 0xff00, R83, 0xf8, !PT ;  /* 0x0000ff0054557812 */ /* 0x000fc400078ef853 */
[----:B------:R-:W-:Y:S02]  /*5320*/  SHF.L.U32 R84, R86, 0x10, RZ ;  /* 0x0000001056547819 */ /* 0x000fe400000006ff */
        /* <DEDUP_REMOVED lines=89> */
.L_x_2256:
[----:B------:R-:W-:Y:S05]  /*58c0*/  BSYNC B3 ;  /* 0x0000000000037941 */ /* 0x000fea0003800000 */
.L_x_2255:
[----:B--2---:R1:W-:Y:S02]  /*58d0*/  STG.E.128 desc[UR54][R50.64+0x80], R44 ;  /* 0x0000802c32007986 */ /* 0x0043e4000c101d36 */
.L_x_2254:
[----:B------:R-:W-:Y:S05]  /*58e0*/  BSYNC B2 ;  /* 0x0000000000027941 */ /* 0x000fea0003800000 */
.L_x_2253:
[----:B------:R-:W-:-:S13]  /*58f0*/  ISETP.NE.AND P3, PT, R38, RZ, PT ;  /* 0x000000ff2600720c */ /* 0x000fda0003f65270 */
[----:B------:R-:W-:Y:S05]  /*5900*/  @!P3 BRA `(.L_x_2236) ;  /* 0x0000000400b8b947 */ /* 0x000fea0003800000 */
[----:B-1234-:R1:W2:Y:S01]  /*5910*/  LDS.128 R44, [R40+0x29200] ;  /* 0x02920000282c7984 */ /* 0x01e2a20000000c00 */
        /* <DEDUP_REMOVED lines=107> */
.L_x_2258:
[----:B------:R-:W-:Y:S05]  /*5fd0*/  BSYNC B2 ;  /* 0x0000000000027941 */ /* 0x000fea0003800000 */
.L_x_2257:
[----:B--2---:R1:W-:Y:S02]  /*5fe0*/  STG.E.128 desc[UR54][R50.64+0xa0], R44 ;  /* 0x0000a02c32007986 */ /* 0x0043e4000c101d36 */
.L_x_2236:
[----:B------:R-:W-:Y:S05]  /*5ff0*/  BSYNC B1 ;  /* 0x0000000000017941 */ /* 0x000fea0003800000 */
.L_x_2235:
[----:B------:R-:W-:Y:S05]  /*6000*/  @P4 BRA `(.L_x_2259) ;  /* 0x0000009400384947 */ /* 0x000fea0003800000 */
[----:B------:R-:W-:Y:S01]  /*6010*/  ISETP.NE.AND P3, PT, R33, RZ, PT ;  /* 0x000000ff2100720c */ /* 0x000fe20003f65270 */
[----:B------:R-:W-:-:S12]  /*6020*/  BSSY B1, `(.L_x_2260) ;  /* 0x000006f000017945 */ /* 0x000fd80003800000 */
[----:B------:R-:W-:Y:S05]  /*6030*/  @!P3 BRA `(.L_x_2261) ;  /* 0x0000000400b4b947 */ /* 0x000fea0003800000 */
[----:B-1234-:R1:W2:Y:S01]  /*6040*/  LDS.128 R44, [R39+0x26200] ;  /* 0x02620000272c7984 */ /* 0x01e2a20000000c00 */
[----:B------:R-:W-:Y:S01]  /*6050*/  ISETP.GE.AND P3, PT, R19, R134, PT ;  /* 0x000000861300720c */ /* 0x000fe20003f66270 */
[----:B------:R-:W-:-:S12]  /*6060*/  BSSY B2, `(.L_x_2262) ;  /* 0x0000069000027945 */ /* 0x000fd80003800000 */
[----:B-1----:R-:W-:Y:S05]  /*6070*/  @P3 BRA `(.L_x_2263) ;  /* 0x00000004009c3947 */ /* 0x002fea0003800000 */
[----:B------:R-:W-:Y:S01]  /*6080*/  SHF.R.U32.HI R72, RZ, 0x8, R73 ;  /* 0x00000008ff487819 */ /* 0x000fe20000011649 */
[----:B--2---:R-:W-:Y:S01]  /*6090*/  IMAD.MOV.U32 R50, RZ, RZ, R44 ;  /* 0x000000ffff327224 */ /* 0x004fe200078e002c */
[--C-:B------:R-:W-:Y:S02]  /*60a0*/  SHF.R.U32.HI R74, RZ, 0x8, R75.reuse ;  /* 0x00000008ff4a7819 */ /* 0x100fe4000001164b */
[----:B------:R-:W-:Y:S01]  /*60b0*/  SHF.R.U32.HI R76, RZ, 0x10, R75 ;  /* 0x00000010ff4c7819 */ /* 0x000fe2000001164b */
[----:B------:R-:W-:Y:S01]  /*60c0*/  IMAD.SHL.U32 R72, R72, 0x100, RZ ;  /* 0x0000010048487824 */ /* 0x000fe200078e00ff */
[----:B------:R-:W-:Y:S01]  /*60d0*/  LOP3.LUT R51, R73, 0xff0000ff, RZ, 0xc0, !PT ;  /* 0xff0000ff49337812 */ /* 0x000fe200078ec0ff */
[----:B------:R-:W-:Y:S01]  /*60e0*/  IMAD.SHL.U32 R74, R74, 0x100, RZ ;  /* 0x000001004a4a7824 */ /* 0x000fe200078e00ff */
[----:B------:R-:W-:Y:S01]  /*60f0*/  SHF.R.U32.HI R77, RZ, 0x10, R73 ;  /* 0x00000010ff4d7819 */ /* 0x000fe20000011649 */
[----:B------:R-:W-:Y:S01]  /*6100*/  IMAD.U32 R76, R76, 0x10000, RZ ;  /* 0x000100004c4c7824 */ /* 0x000fe200078e00ff */
[----:B------:R-:W-:-:S02]  /*6110*/  LOP3.LUT R73, R75, 0xff0000ff, RZ, 0xc0, !PT ;  /* 0xff0000ff4b497812 */ /* 0x000fc400078ec0ff */
[----:B------:R-:W-:Y:S02]  /*6120*/  LOP3.LUT R51, R51, 0xff00, R72, 0xf8, !PT ;  /* 0x0000ff0033337812 */ /* 0x000fe400078ef848 */
[----:B------:R-:W-:Y:S02]  /*6130*/  LOP3.LUT R73, R73, 0xff00, R74, 0xf8, !PT ;  /* 0x0000ff0049497812 */ /* 0x000fe400078ef84a */
[----:B------:R-:W-:Y:S02]  /*6140*/  SHF.L.U32 R72, R77, 0x10, RZ ;  /* 0x000000104d487819 */ /* 0x000fe400000006ff */
[----:B------:R-:W-:Y:S02]  /*6150*/  F2FP.F16.E4M3.UNPACK_B R74, R153.H1 ;  /* 0x00000099ff4a723e */ /* 0x000fe400030006ff */
[-C--:B------:R-:W-:Y:S02]  /*6160*/  F2FP.F16.E4M3.UNPACK_B R44, R45.reuse ;  /* 0x0000002dff2c723e */ /* 0x080fe400020006ff */
[----:B------:R-:W-:Y:S01]  /*6170*/  F2FP.F16.E4M3.UNPACK_B R45, R45.H1 ;  /* 0x0000002dff2d723e */ /* 0x000fe200030006ff */
[--C-:B------:R-:W-:Y:S01]  /*6180*/  HADD2.F32 R77, -RZ, R74.reuse.H1_H1 ;  /* 0x3000004aff4d7230 */ /* 0x100fe20000004100 */
[----:B------:R-:W-:Y:S01]  /*6190*/  LOP3.LUT R78, R73, 0xff0000, R76, 0xf8, !PT ;  /* 0x00ff0000494e7812 */ /* 0x000fe200078ef84c */
[----:B------:R-:W-:Y:S01]  /*61a0*/  HADD2.F32 R76, -RZ, R74.H0_H0 ;  /* 0x2000004aff4c7230 */ /* 0x000fe20000004100 */
[----:B------:R-:W-:Y:S01]  /*61b0*/  LOP3.LUT R75, R51, 0xff0000, R72, 0xf8, !PT ;  /* 0x00ff0000334b7812 */ /* 0x000fe200078ef848 */
[--C-:B------:R-:W-:Y:S01]  /*61c0*/  HADD2.F32 R51, -RZ, R44.reuse.H1_H1 ;  /* 0x3000002cff337230 */ /* 0x100fe20000004100 */
[----:B------:R-:W-:Y:S01]  /*61d0*/  F2FP.F16.E4M3.UNPACK_B R73, R151.H1 ;  /* 0x00000097ff49723e */ /* 0x000fe200030006ff */
[----:B------:R-:W-:Y:S01]  /*61e0*/  HADD2.F32 R72, -RZ, R45.H1_H1 ;  /* 0x3000002dff487230 */ /* 0x000fe20000004100 */
[----:B------:R-:W-:Y:S01]  /*61f0*/  F2FP.F16.E4M3.UNPACK_B R153, R153 ;  /* 0x00000099ff99723e */ /* 0x000fe200020006ff */
[----:B------:R-:W-:-:S02]  /*6200*/  HADD2.F32 R44, -RZ, R44.H0_H0 ;  /* 0x2000002cff2c7230 */ /* 0x000fc40000004100 */
[-C--:B------:R-:W-:Y:S01]  /*6210*/  FMUL.FTZ R79, R51, R76.reuse ;  /* 0x0000004c334f7220 */ /* 0x080fe20000410000 */
[----:B------:R-:W-:Y:S02]  /*6220*/  HADD2.F32 R74, -RZ, R73.H0_H0 ;  /* 0x20000049ff4a7230 */ /* 0x000fe40000004100 */
[----:B------:R-:W-:Y:S01]  /*6230*/  FMUL.FTZ R80, R72, R77 ;  /* 0x0000004d48507220 */ /* 0x000fe20000410000 */
[----:B------:R-:W-:Y:S02]  /*6240*/  HADD2.F32 R45, -RZ, R45.H0_H0 ;  /* 0x2000002dff2d7230 */ /* 0x000fe40000004100 */
[C---:B------:R-:W-:Y:S01]  /*6250*/  FMUL.FTZ R76, R44.reuse, R76 ;  /* 0x0000004c2c4c7220 */ /* 0x040fe20000410000 */
[----:B------:R-:W-:Y:S02]  /*6260*/  HADD2.F32 R73, -RZ, R73.H1_H1 ;  /* 0x30000049ff497230 */ /* 0x000fe40000004100 */
[-C--:B------:R-:W-:Y:S01]  /*6270*/  FFMA.FTZ R44, R44, R74.reuse, -R79 ;  /* 0x0000004a2c2c7223 */ /* 0x080fe2000001084f */
[----:B------:R-:W-:Y:S01]  /*6280*/  F2FP.F16.E4M3.UNPACK_B R151, R151 ;  /* 0x00000097ff97723e */ /* 0x000fe200020006ff */
[----:B------:R-:W-:Y:S01]  /*6290*/  FMUL.FTZ R77, R45, R77 ;  /* 0x0000004d2d4d7220 */ /* 0x000fe20000410000 */
[----:B------:R-:W-:Y:S01]  /*62a0*/  FFMA.FTZ R81, R51, R74, R76 ;  /* 0x0000004a33517223 */ /* 0x000fe2000001004c */
        /* <DEDUP_REMOVED lines=19> */
[-C--:B------:R-:W-:Y:S01]  /*63e0*/  FFMA.FTZ R80, R45, R151.reuse, -R74 ;  /* 0x000000972d507223 */ /* 0x080fe2000001084a */
[----:B------:R-:W-:Y:S01]  /*63f0*/  FFMA.FTZ R153, R50, R151, R153 ;  /* 0x0000009732997223 */ /* 0x000fe20000010099 */
[----:B------:R-:W-:-:S02]  /*6400*/  F2FP.F16.E4M3.UNPACK_B R50, R47.H1 ;  /* 0x0000002fff32723e */ /* 0x000fc400030006ff */
[----:B------:R-:W-:Y:S02]  /*6410*/  F2FP.SATFINITE.E4M3.F32.PACK_AB_MERGE_C R84, R77, R76, RZ ;  /* 0x0000004c4d54723e */ /* 0x000fe400048070ff */
[----:B------:R-:W-:Y:S01]  /*6420*/  F2FP.F16.E4M3.UNPACK_B R76, R78.H1 ;  /* 0x0000004eff4c723e */ /* 0x000fe200030006ff */
[--C-:B------:R-:W-:Y:S01]  /*6430*/  HADD2.F32 R72, -RZ, R50.reuse.H1_H1 ;  /* 0x30000032ff487230 */ /* 0x100fe20000004100 */
[-C--:B------:R-:W-:Y:S01]  /*6440*/  F2FP.F16.E4M3.UNPACK_B R73, R75.reuse.H1 ;  /* 0x0000004bff49723e */ /* 0x080fe200030006ff */
[----:B------:R-:W-:Y:S01]  /*6450*/  HADD2.F32 R51, -RZ, R50.H0_H0 ;  /* 0x20000032ff337230 */ /* 0x000fe20000004100 */
[----:B------:R-:W-:Y:S01]  /*6460*/  F2FP.F16.E4M3.UNPACK_B R45, R46.H1 ;  /* 0x0000002eff2d723e */ /* 0x000fe200030006ff */
[----:B------:R-:W-:Y:S01]  /*6470*/  HADD2.F32 R79, -RZ, R76.H1_H1 ;  /* 0x3000004cff4f7230 */ /* 0x000fe20000004100 */
        /* <DEDUP_REMOVED lines=14> */
[----:B------:R-:W-:Y:S01]  /*6560*/  FFMA.FTZ R82, R45, R51, -R82 ;  /* 0x000000332d527223 */ /* 0x000fe20000010852 */
[----:B------:R-:W-:-:S02]  /*6570*/  HADD2.F32 R76, -RZ, R76.H0_H0 ;  /* 0x2000004cff4c7230 */ /* 0x000fc40000004100 */
[----:B------:R-:W-:Y:S01]  /*6580*/  FFMA.FTZ R77, R50, R51, R77 ;  /* 0x00000033324d7223 */ /* 0x000fe2000001004d */
[--C-:B------:R-:W-:Y:S02]  /*6590*/  HADD2.F32 R50, -RZ, R47.reuse.H0_H0 ;  /* 0x2000002fff327230 */ /* 0x100fe40000004100 */
[----:B------:R-:W-:Y:S01]  /*65a0*/  FFMA.FTZ R74, R72, R74, R79 ;  /* 0x0000004a484a7223 */ /* 0x000fe2000001004f */
[----:B------:R-:W-:Y:S02]  /*65b0*/  HADD2.F32 R47, -RZ, R47.H1_H1 ;  /* 0x3000002fff2f7230 */ /* 0x000fe40000004100 */
[--C-:B------:R-:W-:Y:S01]  /*65c0*/  HADD2.F32 R45, -RZ, R46.reuse.H0_H0 ;  /* 0x2000002eff2d7230 */ /* 0x100fe20000004100 */
[----:B------:R-:W-:Y:S01]  /*65d0*/  F2FP.SATFINITE.E4M3.F32.PACK_AB_MERGE_C R77, R77, R82, RZ ;  /* 0x000000524d4d723e */ /* 0x000fe200048070ff */
        /* <DEDUP_REMOVED lines=15> */
[----:B------:R-:W-:Y:S02]  /*66d0*/  F2FP.SATFINITE.E4M3.F32.PACK_AB_MERGE_C R46, R51, R72, R77 ;  /* 0x00000048332e723e */ /* 0x000fe4000480704d */
[----:B------:R-:W-:-:S07]  /*66e0*/  F2FP.SATFINITE.E4M3.F32.PACK_AB_MERGE_C R47, R76, R79, R74 ;  /* 0x0000004f4c2f723e */ /* 0x000fce000480704a */
.L_x_2263:
[----:B------:R-:W-:Y:S05]  /*66f0*/  BSYNC B2 ;  /* 0x0000000000027941 */ /* 0x000fea0003800000 */
.L_x_2262:
[----:B--2---:R1:W-:Y:S02]  /*6700*/  STG.E.128 desc[UR54][R48.64], R44 ;  /* 0x0000002c30007986 */ /* 0x0043e4000c101d36 */
.L_x_2261:
[----:B------:R-:W-:Y:S05]  /*6710*/  BSYNC B1 ;  /* 0x0000000000017941 */ /* 0x000fea0003800000 */
.L_x_2260:
        /* <DEDUP_REMOVED lines=10> */
[--C-:B------:R-:W-:Y:S01]  /*67c0*/  SHF.R.U32.HI R72, RZ, 0x8, R69.reuse ;  /* 0x00000008ff487819 */ /* 0x100fe20000011645 */
[----:B------:R-:W-:Y:S01]  /*67d0*/  IMAD.MOV.U32 R51, RZ, RZ, R46 ;  /* 0x000000ffff337224 */ /* 0x000fe200078e002e */
[----:B------:R-:W-:Y:S01]  /*67e0*/  SHF.R.U32.HI R74, RZ, 0x10, R69 ;  /* 0x00000010ff4a7819 */ /* 0x000fe20000011645 */
[----:B------:R-:W-:Y:S01]  /*67f0*/  IMAD.SHL.U32 R47, R50, 0x100, RZ ;  /* 0x00000100322f7824 */ /* 0x000fe200078e00ff */
[----:B------:R-:W-:Y:S02]  /*6800*/  LOP3.LUT R69, R69, 0xff0000ff, RZ, 0xc0, !PT ;  /* 0xff0000ff45457812 */ /* 0x000fe400078ec0ff */
[----:B------:R-:W-:Y:S02]  /*6810*/  SHF.R.U32.HI R73, RZ, 0x10, R71 ;  /* 0x00000010ff497819 */ /* 0x000fe40000011647 */
[----:B------:R-:W-:-:S02]  /*6820*/  SHF.L.U32 R46, R72, 0x8, RZ ;  /* 0x00000008482e7819 */ /* 0x000fc400000006ff */
[----:B------:R-:W-:Y:S02]  /*6830*/  LOP3.LUT R70, R71, 0xff0000ff, RZ, 0xc0, !PT ;  /* 0xff0000ff47467812 */ /* 0x000fe400078ec0ff */
        /* <DEDUP_REMOVED lines=95> */
.L_x_2267:
[----:B------:R-:W-:Y:S05]  /*6e30*/  BSYNC B2 ;  /* 0x0000000000027941 */ /* 0x000fea0003800000 */
.L_x_2266:
[----:B--2---:R1:W-:Y:S02]  /*6e40*/  STG.E.128 desc[UR54][R48.64+0x20], R44 ;  /* 0x0000202c30007986 */ /* 0x0043e4000c101d36 */
.L_x_2265:
[----:B------:R-:W-:Y:S05]  /*6e50*/  BSYNC B1 ;  /* 0x0000000000017941 */ /* 0x000fea0003800000 */
.L_x_2264:
        /* <DEDUP_REMOVED lines=113> */
.L_x_2271:
[----:B------:R-:W-:Y:S05]  /*7570*/  BSYNC B2 ;  /* 0x0000000000027941 */ /* 0x000fea0003800000 */
.L_x_2270:
[----:B--2---:R1:W-:Y:S02]  /*7580*/  STG.E.128 desc[UR54][R48.64+0x40], R44 ;  /* 0x0000402c30007986 */ /* 0x0043e4000c101d36 */
.L_x_2269:
[----:B------:R-:W-:Y:S05]  /*7590*/  BSYNC B1 ;  /* 0x0000000000017941 */ /* 0x000fea0003800000 */
.L_x_2268:
        /* <DEDUP_REMOVED lines=16> */
[----:B------:R-:W-:-:S02]  /*76a0*/  SHF.R.U32.HI R65, RZ, 0x10, R63 ;  /* 0x00000010ff417819 */ /* 0x000fc4000001163f */
        /* <DEDUP_REMOVED lines=94> */
[----:B------:R-:W-:Y:S02]  /*7c90*/  F2FP.SATFINITE.E4M3.F32.PACK_AB_MERGE_C R44, R138, R67, R72 ;  /* 0x000000438a2c723e */ /* 0x000fe40004807048 */
[----:B------:R-:W-:-:S07]  /*7ca0*/  MOV R46, R64 ;  /* 0x00000040002e7202 */ /* 0x000fce0000000f00 */
.L_x_2275:
[----:B------:R-:W-:Y:S05]  /*7cb0*/  BSYNC B2 ;  /* 0x0000000000027941 */ /* 0x000fea0003800000 */
.L_x_2274:
[----:B--2---:R1:W-:Y:S02]  /*7cc0*/  STG.E.128 desc[UR54][R48.64+0x60], R44 ;  /* 0x0000602c30007986 */ /* 0x0043e4000c101d36 */
.L_x_2273:
[----:B------:R-:W-:Y:S05]  /*7cd0*/  BSYNC B1 ;  /* 0x0000000000017941 */ /* 0x000fea0003800000 */
.L_x_2272:
        /* <DEDUP_REMOVED lines=15> */
[----:B------:R-:W-:Y:S01]  /*7dd0*/  SHF.R.U32.HI R61, RZ, 0x10, R57 ;  /* 0x00000010ff3d7819 */ /* 0x000fe20000011639 */
[----:B------:R-:W-:Y:S01]  /*7de0*/  IMAD.U32 R60, R60, 0x10000, RZ ;  /* 0x000100003c3c7824 */ /* 0x000fe200078e00ff */
[----:B------:R-:W-:-:S02]  /*7df0*/  LOP3.LUT R57, R59, 0xff0000ff, RZ, 0xc0, !PT ;  /* 0xff0000ff3b397812 */ /* 0x000fc400078ec0ff */
[----:B------:R-:W-:Y:S02]  /*7e00*/  SHF.L.U32 R46, R58, 0x8, RZ ;  /* 0x000000083a2e7819 */ /* 0x000fe400000006ff */
[----:B------:R-:W-:Y:S01]  /*7e10*/  LOP3.LUT R47, R50, 0xff00, R47, 0xf8, !PT ;  /* 0x0000ff00322f7812 */ /* 0x000fe200078ef82f */
[----:B------:R-:W-:Y:S01]  /*7e20*/  IMAD.U32 R50, R61, 0x10000, RZ ;  /* 0x000100003d327824 */ /* 0x000fe200078e00ff */
[----:B------:R-:W-:Y:S02]  /*7e30*/  LOP3.LUT R57, R57, 0xff00, R46, 0xf8, !PT ;  /* 0x0000ff0039397812 */ /* 0x000fe400078ef82e */
        /* <DEDUP_REMOVED lines=91> */
.L_x_2279:
[----:B------:R-:W-:Y:S05]  /*83f0*/  BSYNC B2 ;  /* 0x0000000000027941 */ /* 0x000fea0003800000 */
.L_x_2278:
[----:B--2---:R1:W-:Y:S02]  /*8400*/  STG.E.128 desc[UR54][R48.64+0x80], R44 ;  /* 0x0000802c30007986 */ /* 0x0043e4000c101d36 */
.L_x_2277:
[----:B------:R-:W-:Y:S05]  /*8410*/  BSYNC B1 ;  /* 0x0000000000017941 */ /* 0x000fea0003800000 */
.L_x_2276:
        /* <DEDUP_REMOVED lines=112> */
.L_x_2281:
[----:B------:R-:W-:Y:S05]  /*8b20*/  BSYNC B1 ;  /* 0x0000000000017941 */ /* 0x000fea0003800000 */
.L_x_2280:
[----:B--2---:R1:W-:Y:S01]  /*8b30*/  STG.E.128 desc[UR54][R48.64+0xa0], R44 ;  /* 0x0000a02c30007986 */ /* 0x0043e2000c101d36 */
[----:B------:R-:W-:Y:S05]  /*8b40*/  BRA `(.L_x_2259) ;  /* 0x0000006800687947 */ /* 0x000fea0003800000 */
.L_x_2227:
        /* <DEDUP_REMOVED lines=54> */
.L_x_2283:
[----:B------:R-:W-:Y:S05]  /*8eb0*/  BSYNC B1 ;  /* 0x0000000000017941 */ /* 0x000fea0003800000 */
.L_x_2282:
[----:B0-----:R-:W-:Y:S01]  /*8ec0*/  VIADD R94, R23, 0x80 ;  /* 0x00000080175e7836 */ /* 0x001fe20000000000 */
[----:B------:R-:W-:Y:S01]  /*8ed0*/  BSSY B1, `(.L_x_2284) ;  /* 0x0000024000017945 */ /* 0x000fe20003800000 */
[----:B-----5:R-:W-:Y:S02]  /*8ee0*/  IMAD.MOV.U32 R177, RZ, RZ, R44 ;  /* 0x000000ffffb17224 */ /* 0x020fe400078e002c */
[----:B------:R-:W-:Y:S01]  /*8ef0*/  IMAD.MOV.U32 R172, RZ, RZ, R46 ;  /* 0x000000ffffac7224 */ /* 0x000fe200078e002e */
        /* <DEDUP_REMOVED lines=33> */
.L_x_2285:
[----:B------:R-:W-:Y:S05]  /*9110*/  BSYNC B1 ;  /* 0x0000000000017941 */ /* 0x000fea0003800000 */
.L_x_2284:
[----:B------:R-:W-:Y:S01]  /*9120*/  UISETP.NE.AND UP0, UPT, UR53, 0x3, UPT ;  /* 0x000000033500788c */ /* 0x000fe2000bf05270 */
[----:B------:R-:W-:Y:S01]  /*9130*/  MOV R168, R48 ;  /* 0x0000003000a87202 */ /* 0x000fe20000000f00 */
[----:B------:R-:W-:Y:S01]  /*9140*/  IMAD.MOV.U32 R169, RZ, RZ, R50 ;  /* 0x000000ffffa97224 */ /* 0x000fe200078e0032 */
[----:B------:R-:W-:Y:S01]  /*9150*/  MOV R176, R58 ;  /* 0x0000003a00b07202 */ /* 0x000fe20000000f00 */
[----:B------:R-:W-:Y:S01]  /*9160*/  IMAD.MOV.U32 R166, RZ, RZ, R52 ;  /* 0x000000ffffa67224 */ /* 0x000fe200078e0034 */
[----:B-----5:R-:W-:Y:S01]  /*9170*/  MOV R159, R64 ;  /* 0x00000040009f7202 */ /* 0x020fe20000000f00 */
[----:B------:R-:W-:Y:S01]  /*9180*/  IMAD.MOV.U32 R165, RZ, RZ, R54 ;  /* 0x000000ffffa57224 */ /* 0x000fe200078e0036 */
[----:B------:R-:W-:Y:S01]  /*9190*/  PLOP3.LUT P2, PT, PT, PT, UP0, 0x80, 0x0 ;  /* 0x000000000000781c */ /* 0x000fe20003f4f008 */
        /* <DEDUP_REMOVED lines=15> */
[----:B------:R-:W-:Y:S01]  /*9290*/  IMAD.MOV.U32 R150, RZ, RZ, R86 ;  /* 0x000000ffff967224 */ /* 0x000fe200078e0056 */
[----:B------:R-:W-:Y:S06]  /*92a0*/  @!P2 BRA `(.L_x_2286) ;  /* 0x000000000004a947 */ /* 0x000fec0003800000 */
[----:B------:R-:W-:Y:S01]  /*92b0*/  BPT.TRAP 0x1 ;  /* 0x000000040000795c */ /* 0x000fe20000300000 */
.L_x_2286:
[----:B0-----:R-:W-:Y:S01]  /*92c0*/  IMAD R42, R17, 0x8, R16 ;  /* 0x00000008112a7824 */ /* 0x001fe200078e0210 */
[----:B------:R-:W-:Y:S01]  /*92d0*/  SHF.L.U32 R43, R223, 0x1f, RZ ;  /* 0x0000001fdf2b7819 */ /* 0x000fe200000006ff */
[----:B------:R-:W0:Y:S01]  /*92e0*/  LDC R151, c[0x0][0x2e4] ;  /* 0x0000b900ff977b82 */ /* 0x000e220000000800 */
[----:B------:R-:W-:Y:S02]  /*92f0*/  BSSY B1, `(.L_x_2287) ;  /* 0x0000004000017945 */ /* 0x000fe40003800000 */
[----:B------:R-:W1:Y:S05]  /*9300*/  SYNCS.PHASECHK.TRANS64.TRYWAIT P5, [R42+URZ+0x33490], R43 ;  /* 0x0334902b2a0075a7 */ /* 0x000e6a00080a017f */
[----:B------:R-:W2:Y:S01]  /*9310*/  LDC.64 R136, c[0x0][0x2f0] ;  /* 0x0000bc00ff887b82 */ /* 0x000ea20000000a00 */
[----:B-1----:R-:W-:Y:S05]  /*9320*/  @!P5 BRA `(.L_x_2288) ;  /* 0x0000025c0060d947 */ /* 0x002fea0003800000 */
.L_x_2558:
[----:B------:R-:W-:Y:S05]  /*9330*/  BSYNC B1 ;  /* 0x0000000000017941 */ /* 0x000fea0003800000 */
.L_x_2287:
[----:B------:R-:W-:Y:S01]  /*9340*/  BSSY B1, `(.L_x_2289) ;  /* 0x00002ed000017945 */ /* 0x000fe20003800000 */
[----:B0-----:R-:W-:Y:S02]  /*9350*/  IMAD.IADD R153, R151, 0x1, -R122 ;  /* 0x0000000197997824 */ /* 0x001fe400078e0a7a */
[----:B------:R-:W-:Y:S01]  /*9360*/  IMAD.MOV.U32 R139, RZ, RZ, R99 ;  /* 0x000000ffff8b7224 */ /* 0x000fe200078e0063 */
[----:B------:R-:W-:Y:S06]  /*9370*/  @P4 BRA `(.L_x_2290) ;  /* 0x0000002c00a44947 */ /* 0x000fec0003800000 */
[----:B------:R-:W-:Y:S01]  /*9380*/  ISETP.NE.AND P4, PT, R33, RZ, PT ;  /* 0x000000ff2100720c */ /* 0x000fe20003f85270 */
[-C--:B--2---:R-:W-:Y:S01]  /*9390*/  IMAD.WIDE.U32 R140, R23, R136.reuse, R138 ;  /* 0x00000088178c7225 */ /* 0x084fe200078e008a */
[----:B------:R-:W-:Y:S01]  /*93a0*/  SHF.R.S32.HI R92, RZ, 0x1f, R23 ;  /* 0x0000001fff5c7819 */ /* 0x000fe20000011417 */
[----:B------:R-:W-:Y:S04]  /*93b0*/  BSSY B2, `(.L_x_2291) ;  /* 0x00000f5000027945 */ /* 0x000fe80003800000 */
[----:B------:R-:W-:-:S04]  /*93c0*/  IMAD R92, R92, R136, RZ ;  /* 0x000000885c5c7224 */ /* 0x000fc800078e02ff */
[----:B------:R-:W-:-:S05]  /*93d0*/  IMAD R167, R23, R137, R92 ;  /* 0x0000008917a77224 */ /* 0x000fca00078e025c */
[----:B------:R-:W-:Y:S01]  /*93e0*/  IADD3 R167, R167, R141, RZ ;  /* 0x0000008da7a77210 */ /* 0x000fe20007ffe0ff */
        /* <DEDUP_REMOVED lines=19> */
[C---:B------:R-:W-:Y:S02]  /*9520*/  IMAD.IADD R93, R16.reuse, 0x1, R93 ;  /* 0x00000001105d7824 */ /* 0x040fe400078e025d */
[----:B------:R-:W-:-:S04]  /*9530*/  IMAD.IADD R96, R16, 0x1, R95 ;  /* 0x0000000110607824 */ /* 0x000fc800078e025f */
[----:B------:R-:W0:Y:S04]  /*9540*/  LDS.128 R92, [R93+0x24200] ;  /* 0x024200005d5c7984 */ /* 0x000e280000000c00 */
[----:B------:R-:W2:Y:S01]  /*9550*/  LDS.128 R96, [R96+0x24200] ;  /* 0x0242000060607984 */ /* 0x000ea20000000c00 */
[----:B------:R-:W-:Y:S05]  /*9560*/  @P4 BRA `(.L_x_2294) ;  /* 0x0000000c00384947 */ /* 0x000fea0003800000 */
[----:B------:R-:W-:Y:S02]  /*9570*/  F2FP.F16.E4M3.UNPACK_B R180, R177.H1 ;  /* 0x000000b1ffb4723e */ /* 0x000fe400030006ff */
[----:B--2---:R-:W-:Y:S02]  /*9580*/  F2FP.F16.E4M3.UNPACK_B R46, R96.H1 ;  /* 0x00000060ff2e723e */ /* 0x004fe400030006ff */
[----:B0-----:R-:W-:Y:S01]  /*9590*/  F2FP.F16.E4M3.UNPACK_B R44, R92.H1 ;  /* 0x0000005cff2c723e */ /* 0x001fe200030006ff */
[----:B------:R-:W-:Y:S01]  /*95a0*/  HADD2.F32 R183, -RZ, R180.H0_H0 ;  /* 0x200000b4ffb77230 */ /* 0x000fe20000004100 */
[----:B------:R-:W-:Y:S01]  /*95b0*/  F2FP.F16.E4M3.UNPACK_B R179, R178.H1 ;  /* 0x000000b2ffb3723e */ /* 0x000fe200030006ff */
[----:B------:R-:W-:Y:S01]  /*95c0*/  HADD2.F32 R56, -RZ, R46.H0_H0 ;  /* 0x2000002eff387230 */ /* 0x000fe20000004100 */
[----:B------:R-:W-:Y:S01]  /*95d0*/  F2FP.F16.E4M3.UNPACK_B R96, R96 ;  /* 0x00000060ff60723e */ /* 0x000fe200020006ff */
[----:B------:R-:W-:Y:S01]  /*95e0*/  HADD2.F32 R58, -RZ, R44.H0_H0 ;  /* 0x2000002cff3a7230 */ /* 0x000fe20000004100 */
[----:B------:R-:W-:Y:S01]  /*95f0*/  LOP3.LUT R184, R59, 0xff0000ff, RZ, 0xc0, !PT ;  /* 0xff0000ff3bb87812 */ /* 0x000fe200078ec0ff */
        /* <DEDUP_REMOVED lines=8> */
[----:B------:R-:W-:Y:S01]  /*9680*/  HADD2.F32 R181, -RZ, R180.H1_H1 ;  /* 0x300000b4ffb57230 */ /* 0x000fe20000004100 */
[----:B------:R-:W-:-:S02]  /*9690*/  F2FP.F16.E4M3.UNPACK_B R180, R177 ;  /* 0x000000b1ffb4723e */ /* 0x000fc400020006ff */
[----:B------:R-:W-:Y:S02]  /*96a0*/  LOP3.LUT R188, R45, 0xff0000ff, RZ, 0xc0, !PT ;  /* 0xff0000ff2dbc7812 */ /* 0x000fe400078ec0ff */
[-C--:B------:R-:W-:Y:S01]  /*96b0*/  FMUL.FTZ R185, R44, R181.reuse ;  /* 0x000000b52cb97220 */ /* 0x080fe20000410000 */
[C---:B------:R-:W-:Y:S01]  /*96c0*/  FMUL.FTZ R187, R46.reuse, R181 ;  /* 0x000000b52ebb7220 */ /* 0x040fe20000410000 */
[----:B------:R-:W-:Y:S02]  /*96d0*/  SHF.R.U32.HI R186, RZ, 0x8, R47 ;  /* 0x00000008ffba7819 */ /* 0x000fe4000001162f */
[-C--:B------:R-:W-:Y:S01]  /*96e0*/  FFMA.FTZ R185, R46, R179.reuse, R185 ;  /* 0x000000b32eb97223 */ /* 0x080fe200000100b9 */
[----:B------:R-:W-:Y:S01]  /*96f0*/  F2FP.F16.E4M3.UNPACK_B R46, R92 ;  /* 0x0000005cff2e723e */ /* 0x000fe200020006ff */
[----:B------:R-:W-:Y:S01]  /*9700*/  FFMA.FTZ R187, R44, R179, -R187 ;  /* 0x000000b32cbb7223 */ /* 0x000fe200000108bb */
[----:B------:R-:W-:Y:S01]  /*9710*/  F2FP.F16.E4M3.UNPACK_B R92, R178 ;  /* 0x000000b2ff5c723e */ /* 0x000fe200020006ff */
[----:B------:R-:W-:Y:S01]  /*9720*/  HADD2.F32 R178, -RZ, R180.H0_H0 ;  /* 0x200000b4ffb27230 */ /* 0x000fe20000004100 */
[----:B------:R-:W-:Y:S01]  /*9730*/  F2FP.SATFINITE.E4M3.F32.PACK_AB_MERGE_C R56, R185, R56, RZ ;  /* 0x00000038b938723e */ /* 0x000fe200048070ff */
[----:B------:R-:W-:Y:S01]  /*9740*/  HADD2.F32 R44, -RZ, R96.H0_H0 ;  /* 0x20000060ff2c7230 */ /* 0x000fe20000004100 */
[----:B------:R-:W-:Y:S01]  /*9750*/  F2FP.SATFINITE.E4M3.F32.PACK_AB_MERGE_C R58, R187, R58, RZ ;  /* 0x0000003abb3a723e */ /* 0x000fe200048070ff */
[----:B------:R-:W-:-:S02]  /*9760*/  HADD2.F32 R179, -RZ, R46.H0_H0 ;  /* 0x2000002effb37230 */ /* 0x000fc40000004100 */
[----:B------:R-:W-:Y:S02]  /*9770*/  HADD2.F32 R177, -RZ, R92.H0_H0 ;  /* 0x2000005cffb17230 */ /* 0x000fe40000004100 */
[CC--:B------:R-:W-:Y:S01]  /*9780*/  FMUL.FTZ R182, R44.reuse, R178.reuse ;  /* 0x000000b22cb67220 */ /* 0x0c0fe20000410000 */
[----:B------:R-:W-:Y:S02]  /*9790*/  HADD2.F32 R180, -RZ, R180.H1_H1 ;  /* 0x300000b4ffb47230 */ /* 0x000fe40000004100 */
[C---:B------:R-:W-:Y:S01]  /*97a0*/  FMUL.FTZ R181, R179.reuse, R178 ;  /* 0x000000b2b3b57220 */ /* 0x040fe20000410000 */
[----:B------:R-:W-:Y:S02]  /*97b0*/  HADD2.F32 R46, -RZ, R46.H1_H1 ;  /* 0x3000002eff2e7230 */ /* 0x000fe40000004100 */
[-C--:B------:R-:W-:Y:S01]  /*97c0*/  FFMA.FTZ R179, R179, R177.reuse, -R182 ;  /* 0x000000b1b3b37223 */ /* 0x080fe200000108b6 */
[----:B------:R-:W-:Y:S02]  /*97d0*/  HADD2.F32 R92, -RZ, R92.H1_H1 ;  /* 0x3000005cff5c7230 */ /* 0x000fe40000004100 */
[----:B------:R-:W-:Y:S01]  /*97e0*/  FFMA.FTZ R44, R44, R177, R181 ;  /* 0x000000b12c2c7223 */ /* 0x000fe200000100b5 */
[----:B------:R-:W-:Y:S01]  /*97f0*/  HADD2.F32 R177, -RZ, R96.H1_H1 ;  /* 0x30000060ffb17230 */ /* 0x000fe20000004100 */
[----:B------:R-:W-:Y:S01]  /*9800*/  F2FP.F16.E4M3.UNPACK_B R182, R172.H1 ;  /* 0x000000acffb6723e */ /* 0x000fe200030006ff */
[----:B------:R-:W-:Y:S01]  /*9810*/  IMAD.SHL.U32 R186, R186, 0x100, RZ ;  /* 0x00000100baba7824 */ /* 0x000fe200078e00ff */
[----:B------:R-:W-:-:S02]  /*9820*/  F2FP.F16.E4M3.UNPACK_B R178, R176.H1 ;  /* 0x000000b0ffb2723e */ /* 0x000fc400030006ff */
[CC--:B------:R-:W-:Y:S01]  /*9830*/  FMUL.FTZ R181, R177.reuse, R180.reuse ;  /* 0x000000b4b1b57220 */ /* 0x0c0fe20000410000 */
[C---:B------:R-:W-:Y:S01]  /*9840*/  FMUL.FTZ R180, R46.reuse, R180 ;  /* 0x000000b42eb47220 */ /* 0x040fe20000410000 */
[----:B------:R-:W-:Y:S01]  /*9850*/  HADD2.F32 R189, -RZ, R182.H0_H0 ;  /* 0x200000b6ffbd7230 */ /* 0x000fe20000004100 */
[----:B------:R-:W-:Y:S01]  /*9860*/  F2FP.F16.E4M3.UNPACK_B R172, R172 ;  /* 0x000000acffac723e */ /* 0x000fe200020006ff */
[-C--:B------:R-:W-:Y:S01]  /*9870*/  FFMA.FTZ R96, R46, R92.reuse, -R181 ;  /* 0x0000005c2e607223 */ /* 0x080fe200000108b5 */
[----:B------:R-:W-:Y:S01]  /*9880*/  FFMA.FTZ R177, R177, R92, R180 ;  /* 0x0000005cb1b17223 */ /* 0x000fe200000100b4 */
[----:B------:R-:W-:Y:S01]  /*9890*/  F2FP.F16.E4M3.UNPACK_B R181, R98.H1 ;  /* 0x00000062ffb5723e */ /* 0x000fe200030006ff */
[----:B------:R-:W-:Y:S01]  /*98a0*/  HADD2.F32 R183, -RZ, R178.H0_H0 ;  /* 0x200000b2ffb77230 */ /* 0x000fe20000004100 */
[-C--:B------:R-:W-:Y:S01]  /*98b0*/  F2FP.F16.E4M3.UNPACK_B R180, R94.reuse.H1 ;  /* 0x0000005effb4723e */ /* 0x080fe200030006ff */
[----:B------:R-:W-:Y:S01]  /*98c0*/  HADD2.F32 R182, -RZ, R182.H1_H1 ;  /* 0x300000b6ffb67230 */ /* 0x000fe20000004100 */
[----:B------:R-:W-:Y:S01]  /*98d0*/  F2FP.F16.E4M3.UNPACK_B R94, R94 ;  /* 0x0000005eff5e723e */ /* 0x000fe200020006ff */
[----:B------:R-:W-:-:S02]  /*98e0*/  HADD2.F32 R46, -RZ, R181.H0_H0 ;  /* 0x200000b5ff2e7230 */ /* 0x000fc40000004100 */
[--C-:B------:R-:W-:Y:S02]  /*98f0*/  HADD2.F32 R92, -RZ, R180.reuse.H0_H0 ;  /* 0x200000b4ff5c7230 */ /* 0x100fe40000004100 */
[----:B------:R-:W-:Y:S02]  /*9900*/  HADD2.F32 R181, -RZ, R181.H1_H1 ;  /* 0x300000b5ffb57230 */ /* 0x000fe40000004100 */
[-C--:B------:R-:W-:Y:S01]  /*9910*/  FMUL.FTZ R191, R46, R189.reuse ;  /* 0x000000bd2ebf7220 */ /* 0x080fe20000410000 */
[----:B------:R-:W-:Y:S02]  /*9920*/  HADD2.F32 R180, -RZ, R180.H1_H1 ;  /* 0x300000b4ffb47230 */ /* 0x000fe40000004100 */
[C---:B------:R-:W-:Y:S01]  /*9930*/  FMUL.FTZ R189, R92.reuse, R189 ;  /* 0x000000bd5cbd7220 */ /* 0x040fe20000410000 */
[----:B------:R-:W-:Y:S02]  /*9940*/  HADD2.F32 R178, -RZ, R178.H1_H1 ;  /* 0x300000b2ffb27230 */ /* 0x000fe40000004100 */
[----:B------:R-:W-:Y:S01]  /*9950*/  FFMA.FTZ R92, R92, R183, -R191 ;  /* 0x000000b75c5c7223 */ /* 0x000fe200000108bf */
[----:B------:R-:W-:-:S02]  /*9960*/  HADD2.F32 R195, -RZ, R172.H1_H1 ;  /* 0x300000acffc37230 */ /* 0x000fc40000004100 */
[----:B------:R-:W-:Y:S01]  /*9970*/  FFMA.FTZ R46, R46, R183, R189 ;  /* 0x000000b72e2e7223 */ /* 0x000fe200000100bd */
[CC--:B------:R-:W-:Y:S01]  /*9980*/  FMUL.FTZ R183, R181.reuse, R182.reuse ;  /* 0x000000b6b5b77220 */ /* 0x0c0fe20000410000 */
[C---:B------:R-:W-:Y:S01]  /*9990*/  FMUL.FTZ R182, R180.reuse, R182 ;  /* 0x000000b6b4b67220 */ /* 0x040fe20000410000 */
[----:B------:R-:W-:Y:S02]  /*99a0*/  HADD2.F32 R189, -RZ, R94.H0_H0 ;  /* 0x2000005effbd7230 */ /* 0x000fe40000004100 */
[-C--:B------:R-:W-:Y:S01]  /*99b0*/  FFMA.FTZ R183, R180, R178.reuse, -R183 ;  /* 0x000000b2b4b77223 */ /* 0x080fe200000108b7 */
[----:B------:R-:W-:Y:S01]  /*99c0*/  FFMA.FTZ R181, R181, R178, R182 ;  /* 0x000000b2b5b57223 */ /* 0x000fe200000100b6 */
[----:B------:R-:W-:Y:S01]  /*99d0*/  F2FP.F16.E4M3.UNPACK_B R178, R98 ;  /* 0x00000062ffb2723e */ /* 0x000fe200020006ff */
[----:B------:R-:W-:Y:S01]  /*99e0*/  HADD2.F32 R180, -RZ, R172.H0_H0 ;  /* 0x200000acffb47230 */ /* 0x000fe20000004100 */
[----:B------:R-:W-:Y:S01]  /*99f0*/  F2FP.F16.E4M3.UNPACK_B R98, R176 ;  /* 0x000000b0ff62723e */ /* 0x000fe200020006ff */
[----:B------:R-:W-:Y:S01]  /*9a00*/  HADD2.F32 R94, -RZ, R94.H1_H1 ;  /* 0x3000005eff5e7230 */ /* 0x000fe20000004100 */
[----:B------:R-:W-:Y:S01]  /*9a10*/  SHF.R.U32.HI R172, RZ, 0x8, R57 ;  /* 0x00000008ffac7819 */ /* 0x000fe20000011639 */
[----:B------:R-:W-:Y:S01]  /*9a20*/  HADD2.F32 R191, -RZ, R178.H0_H0 ;  /* 0x200000b2ffbf7230 */ /* 0x000fe20000004100 */
[----:B------:R-:W-:Y:S01]  /*9a30*/  F2FP.SATFINITE.E4M3.F32.PACK_AB_MERGE_C R183, R183, R92, RZ ;  /* 0x0000005cb7b7723e */ /* 0x000fe200048070ff */
[----:B------:R-:W-:Y:S01]  /*9a40*/  HADD2.F32 R176, -RZ, R98.H0_H0 ;  /* 0x20000062ffb07230 */ /* 0x000fe20000004100 */
[----:B------:R-:W-:Y:S01]  /*9a50*/  SHF.L.U32 R172, R172, 0x8, RZ ;  /* 0x00000008acac7819 */ /* 0x000fe200000006ff */
[----:B------:R-:W-:-:S02]  /*9a60*/  HADD2.F32 R178, -RZ, R178.H1_H1 ;  /* 0x300000b2ffb27230 */ /* 0x000fc40000004100 */
[-C--:B------:R-:W-:Y:S01]  /*9a70*/  FMUL.FTZ R182, R191, R180.reuse ;  /* 0x000000b4bfb67220 */ /* 0x080fe20000410000 */
[----:B------:R-:W-:Y:S01]  /*9a80*/  FMUL.FTZ R180, R189, R180 ;  /* 0x000000b4bdb47220 */ /* 0x000fe20000410000 */
[----:B------:R-:W-:Y:S01]  /*9a90*/  HADD2.F32 R193, -RZ, R98.H1_H1 ;  /* 0x30000062ffc17230 */ /* 0x000fe20000004100 */
[----:B------:R-:W-:Y:S01]  /*9aa0*/  F2FP.SATFINITE.E4M3.F32.PACK_AB_MERGE_C R181, R181, R46, RZ ;  /* 0x0000002eb5b5723e */ /* 0x000fe200048070ff */
[-C--:B------:R-:W-:Y:S01]  /*9ab0*/  FFMA.FTZ R189, R189, R176.reuse, -R182 ;  /* 0x000000b0bdbd7223 */ /* 0x080fe200000108b6 */
[----:B------:R-:W-:Y:S01]  /*9ac0*/  FFMA.FTZ R191, R191, R176, R180 ;  /* 0x000000b0bfbf7223 */ /* 0x000fe200000100b4 */
[----:B------:R-:W-:Y:S01]  /*9ad0*/  SHF.R.U32.HI R176, RZ, 0x10, R57 ;  /* 0x00000010ffb07819 */ /* 0x000fe20000011639 */
[-C--:B------:R-:W-:Y:S01]  /*9ae0*/  FMUL.FTZ R197, R178, R195.reuse ;  /* 0x000000c3b2c57220 */ /* 0x080fe20000410000 */
[----:B------:R-:W-:Y:S01]  /*9af0*/  LOP3.LUT R57, R57, 0xff0000ff, RZ, 0xc0, !PT ;  /* 0xff0000ff39397812 */ /* 0x000fe200078ec0ff */
[C---:B------:R-:W-:Y:S01]  /*9b00*/  FMUL.FTZ R195, R94.reuse, R195 ;  /* 0x000000c35ec37220 */ /* 0x040fe20000410000 */
[----:B------:R-:W-:Y:S01]  /*9b10*/  SHF.R.U32.HI R182, RZ, 0x8, R45 ;  /* 0x00000008ffb67819 */ /* 0x000fe2000001162d */
[-C--:B------:R-:W-:Y:S01]  /*9b20*/  FFMA.FTZ R98, R94, R193.reuse, -R197 ;  /* 0x000000c15e627223 */ /* 0x080fe200000108c5 */
[----:B------:R-:W-:Y:S01]  /*9b30*/  LOP3.LUT R172, R57, 0xff00, R172, 0xf8, !PT ;  /* 0x0000ff0039ac7812 */ /* 0x000fe200078ef8ac */
[----:B------:R-:W-:Y:S01]  /*9b40*/  FFMA.FTZ R94, R178, R193, R195 ;  /* 0x000000c1b25e7223 */ /* 0x000fe200000100c3 */
[--C-:B------:R-:W-:Y:S01]  /*9b50*/  SHF.R.U32.HI R178, RZ, 0x10, R59.reuse ;  /* 0x00000010ffb27819 */ /* 0x100fe2000001163b */
[----:B------:R-:W-:Y:S01]  /*9b60*/  IMAD.SHL.U32 R57, R182, 0x100, RZ ;  /* 0x00000100b6397824 */ /* 0x000fe200078e00ff */
[----:B------:R-:W-:-:S02]  /*9b70*/  SHF.R.U32.HI R180, RZ, 0x8, R59 ;  /* 0x00000008ffb47819 */ /* 0x000fc4000001163b */
[----:B------:R-:W-:Y:S02]  /*9b80*/  SHF.R.U32.HI R59, RZ, 0x10, R45 ;  /* 0x00000010ff3b7819 */ /* 0x000fe4000001162d */
[----:B------:R-:W-:Y:S01]  /*9b90*/  LOP3.LUT R188, R188, 0xff00, R57, 0xf8, !PT ;  /* 0x0000ff00bcbc7812 */ /* 0x000fe200078ef839 */
[----:B------:R-:W-:Y:S01]  /*9ba0*/  IMAD.U32 R57, R176, 0x10000, RZ ;  /* 0x00010000b0397824 */ /* 0x000fe200078e00ff */
[----:B------:R-:W-:Y:S01]  /*9bb0*/  F2FP.SATFINITE.E4M3.F32.PACK_AB_MERGE_C R92, R96, R179, R58 ;  /* 0x000000b3605c723e */ /* 0x000fe2000480703a */
[----:B------:R-:W-:Y:S01]  /*9bc0*/  IMAD.U32 R59, R59, 0x10000, RZ ;  /* 0x000100003b3b7824 */ /* 0x000fe200078e00ff */
[----:B------:R-:W-:Y:S01]  /*9bd0*/  F2FP.F16.E4M3.UNPACK_B R46, R97 ;  /* 0x00000061ff2e723e */ /* 0x000fe200020006ff */
[----:B------:R-:W-:Y:S01]  /*9be0*/  IMAD.SHL.U32 R193, R180, 0x100, RZ ;  /* 0x00000100b4c17824 */ /* 0x000fe200078e00ff */
[----:B------:R-:W-:Y:S02]  /*9bf0*/  LOP3.LUT R57, R172, 0xff0000, R57, 0xf8, !PT ;  /* 0x00ff0000ac397812 */ /* 0x000fe400078ef839 */
[----:B------:R-:W-:Y:S01]  /*9c00*/  LOP3.LUT R172, R188, 0xff0000, R59, 0xf8, !PT ;  /* 0x00ff0000bcac7812 */ /* 0x000fe200078ef83b */
[--C-:B------:R-:W-:Y:S01]  /*9c10*/  HADD2.F32 R58, -RZ, R46.reuse.H1_H1 ;  /* 0x3000002eff3a7230 */ /* 0x100fe20000004100 */
[----:B------:R-:W-:Y:S01]  /*9c20*/  F2FP.SATFINITE.E4M3.F32.PACK_AB_MERGE_C R96, R177, R44, R56 ;  /* 0x0000002cb160723e */ /* 0x000fe20004807038 */
[----:B------:R-:W-:Y:S01]  /*9c30*/  HADD2.F32 R56, -RZ, R46.H0_H0 ;  /* 0x2000002eff387230 */ /* 0x000fe20000004100 */
[----:B------:R-:W-:-:S02]  /*9c40*/  F2FP.F16.E4M3.UNPACK_B R59, R172 ;  /* 0x000000acff3b723e */ /* 0x000fc400020006ff */
[----:B------:R-:W-:Y:S02]  /*9c50*/  F2FP.F16.E4M3.UNPACK_B R44, R93 ;  /* 0x0000005dff2c723e */ /* 0x000fe400020006ff */
[----:B------:R-:W-:Y:S01]  /*9c60*/  F2FP.F16.E4M3.UNPACK_B R176, R57 ;  /* 0x00000039ffb0723e */ /* 0x000fe200020006ff */
[--C-:B------:R-:W-:Y:S01]  /*9c70*/  HADD2.F32 R179, -RZ, R59.reuse.H0_H0 ;  /* 0x2000003bffb37230 */ /* 0x100fe20000004100 */
[----:B------:R-:W-:Y:S01]  /*9c80*/  F2FP.SATFINITE.E4M3.F32.PACK_AB_MERGE_C R189, R98, R189, R183 ;  /* 0x000000bd62bd723e */ /* 0x000fe200048070b7 */
[----:B------:R-:W-:Y:S01]  /*9c90*/  HADD2.F32 R46, -RZ, R44.H0_H0 ;  /* 0x2000002cff2e7230 */ /* 0x000fe20000004100 */
[----:B------:R-:W-:Y:S01]  /*9ca0*/  F2FP.SATFINITE.E4M3.F32.PACK_AB_MERGE_C R98, R94, R191, R181 ;  /* 0x000000bf5e62723e */ /* 0x000fe200048070b5 */
[----:B------:R-:W-:Y:S01]  /*9cb0*/  HADD2.F32 R177, -RZ, R176.H0_H0 ;  /* 0x200000b0ffb17230 */ /* 0x000fe20000004100 */
[----:B------:R-:W-:Y:S01]  /*9cc0*/  SHF.R.U32.HI R45, RZ, 0x10, R47 ;  /* 0x00000010ff2d7819 */ /* 0x000fe2000001162f */
[----:B------:R-:W-:Y:S01]  /*9cd0*/  FMUL.FTZ R181, R56, R179 ;  /* 0x000000b338b57220 */ /* 0x000fe20000410000 */
[----:B------:R-:W-:Y:S01]  /*9ce0*/  HADD2.F32 R94, -RZ, R59.H1_H1 ;  /* 0x3000003bff5e7230 */ /* 0x000fe20000004100 */
[----:B------:R-:W-:Y:S01]  /*9cf0*/  LOP3.LUT R47, R47, 0xff0000ff, RZ, 0xc0, !PT ;  /* 0xff0000ff2f2f7812 */ /* 0x000fe200078ec0ff */
[----:B------:R-:W-:-:S02]  /*9d00*/  HADD2.F32 R59, -RZ, R44.H1_H1 ;  /* 0x3000002cff3b7230 */ /* 0x000fc40000004100 */
[C---:B------:R-:W-:Y:S01]  /*9d10*/  FMUL.FTZ R179, R46.reuse, R179 ;  /* 0x000000b32eb37220 */ /* 0x040fe20000410000 */
[-C--:B------:R-:W-:Y:S01]  /*9d20*/  FFMA.FTZ R44, R46, R177.reuse, -R181 ;  /* 0x000000b12e2c7223 */ /* 0x080fe200000108b5 */
[----:B------:R-:W-:Y:S01]  /*9d30*/  LOP3.LUT R186, R47, 0xff00, R186, 0xf8, !PT ;  /* 0x0000ff002fba7812 */ /* 0x000fe200078ef8ba */
[----:B------:R-:W-:Y:S02]  /*9d40*/  HADD2.F32 R176, -RZ, R176.H1_H1 ;  /* 0x300000b0ffb07230 */ /* 0x000fe40000004100 */
[----:B------:R-:W-:Y:S01]  /*9d50*/  FFMA.FTZ R46, R56, R177, R179 ;  /* 0x000000b1382e7223 */ /* 0x000fe200000100b3 */
[----:B------:R-:W-:Y:S01]  /*9d60*/  SHF.L.U32 R47, R178, 0x10, RZ ;  /* 0x00000010b22f7819 */ /* 0x000fe200000006ff */
[-C--:B------:R-:W-:Y:S01]  /*9d70*/  FMUL.FTZ R181, R59, R94.reuse ;  /* 0x0000005e3bb57220 */ /* 0x080fe20000410000 */
[----:B------:R-:W-:Y:S01]  /*9d80*/  F2FP.F16.E4M3.UNPACK_B R56, R93.H1 ;  /* 0x0000005dff38723e */ /* 0x000fe200030006ff */
[C---:B------:R-:W-:Y:S01]  /*9d90*/  FMUL.FTZ R178, R58.reuse, R94 ;  /* 0x0000005e3ab27220 */ /* 0x040fe20000410000 */
[----:B------:R-:W-:Y:S01]  /*9da0*/  F2FP.F16.E4M3.UNPACK_B R94, R97.H1 ;  /* 0x00000061ff5e723e */ /* 0x000fe200030006ff */
[----:B------:R-:W-:Y:S01]  /*9db0*/  FFMA.FTZ R93, R58, R176, R181 ;  /* 0x000000b03a5d7223 */ /* 0x000fe200000100b5 */
[----:B------:R-:W-:Y:S01]  /*9dc0*/  F2FP.F16.E4M3.UNPACK_B R172, R172.H1 ;  /* 0x000000acffac723e */ /* 0x000fe200030006ff */
[----:B------:R-:W-:-:S02]  /*9dd0*/  HADD2.F32 R58, -RZ, R56.H0_H0 ;  /* 0x20000038ff3a7230 */ /* 0x000fc40000004100 */
[----:B------:R-:W-:Y:S01]  /*9de0*/  FFMA.FTZ R59, R59, R176, -R178 ;  /* 0x000000b03b3b7223 */ /* 0x000fe200000108b2 */
[----:B------:R-:W-:Y:S01]  /*9df0*/  HADD2.F32 R97, -RZ, R56.H1_H1 ;  /* 0x30000038ff617230 */ /* 0x000fe20000004100 */
[----:B------:R-:W-:Y:S01]  /*9e00*/  F2FP.F16.E4M3.UNPACK_B R56, R57.H1 ;  /* 0x00000039ff38723e */ /* 0x000fe200030006ff */
[----:B------:R-:W-:Y:S01]  /*9e10*/  HADD2.F32 R57, -RZ, R94.H0_H0 ;  /* 0x2000005eff397230 */ /* 0x000fe20000004100 */
[----:B------:R-:W-:Y:S01]  /*9e20*/  LOP3.LUT R184, R184, 0xff00, R193, 0xf8, !PT ;  /* 0x0000ff00b8b87812 */ /* 0x000fe200078ef8c1 */
[----:B------:R-:W-:Y:S02]  /*9e30*/  HADD2.F32 R177, -RZ, R172.H0_H0 ;  /* 0x200000acffb17230 */ /* 0x000fe40000004100 */
[----:B------:R-:W-:Y:S01]  /*9e40*/  HADD2.F32 R94, -RZ, R94.H1_H1 ;  /* 0x3000005eff5e7230 */ /* 0x000fe20000004100 */
[----:B------:R-:W-:Y:S01]  /*9e50*/  LOP3.LUT R47, R184, 0xff0000, R47, 0xf8, !PT ;  /* 0x00ff0000b82f7812 */ /* 0x000fe200078ef82f */
[----:B------:R-:W-:Y:S02]  /*9e60*/  HADD2.F32 R178, -RZ, R172.H1_H1 ;  /* 0x300000acffb27230 */ /* 0x000fe40000004100 */
[----:B------:R-:W-:Y:S01]  /*9e70*/  FMUL.FTZ R179, R57, R177 ;  /* 0x000000b139b37220 */ /* 0x000fe20000410000 */
[----:B------:R-:W-:-:S02]  /*9e80*/  IMAD.U32 R45, R45, 0x10000, RZ ;  /* 0x000100002d2d7824 */ /* 0x000fc400078e00ff */
[----:B------:R-:W-:Y:S01]  /*9e90*/  FMUL.FTZ R180, R58, R177 ;  /* 0x000000b13ab47220 */ /* 0x000fe20000410000 */
[--C-:B------:R-:W-:Y:S02]  /*9ea0*/  HADD2.F32 R172, -RZ, R56.reuse.H0_H0 ;  /* 0x20000038ffac7230 */ /* 0x100fe40000004100 */
[-C--:B------:R-:W-:Y:S01]  /*9eb0*/  FMUL.FTZ R182, R94, R178.reuse ;  /* 0x000000b25eb67220 */ /* 0x080fe20000410000 */
[----:B------:R-:W-:Y:S02]  /*9ec0*/  HADD2.F32 R176, -RZ, R56.H1_H1 ;  /* 0x30000038ffb07230 */ /* 0x000fe40000004100 */
[----:B------:R-:W-:Y:S01]  /*9ed0*/  FMUL.FTZ R177, R97, R178 ;  /* 0x000000b261b17220 */ /* 0x000fe20000410000 */
[----:B------:R-:W-:Y:S01]  /*9ee0*/  LOP3.LUT R45, R186, 0xff0000, R45, 0xf8, !PT ;  /* 0x00ff0000ba2d7812 */ /* 0x000fe200078ef82d */
[-C--:B------:R-:W-:Y:S01]  /*9ef0*/  FFMA.FTZ R56, R58, R172.reuse, -R179 ;  /* 0x000000ac3a387223 */ /* 0x080fe200000108b3 */
[----:B------:R-:W-:Y:S01]  /*9f00*/  FFMA.FTZ R57, R57, R172, R180 ;  /* 0x000000ac39397223 */ /* 0x000fe200000100b4 */
[-C--:B------:R-:W-:Y:S01]  /*9f10*/  FFMA.FTZ R97, R97, R176.reuse, -R182 ;  /* 0x000000b061617223 */ /* 0x080fe200000108b6 */
[----:B------:R-:W-:Y:S01]  /*9f20*/  FFMA.FTZ R58, R94, R176, R177 ;  /* 0x000000b05e3a7223 */ /* 0x000fe200000100b1 */
[----:B------:R-:W-:-:S02]  /*9f30*/  F2FP.F16.E4M3.UNPACK_B R176, R99 ;  /* 0x00000063ffb0723e */ /* 0x000fc400020006ff */
[----:B------:R-:W-:Y:S02]  /*9f40*/  F2FP.F16.E4M3.UNPACK_B R172, R45 ;  /* 0x0000002dffac723e */ /* 0x000fe400020006ff */
[-C--:B------:R-:W-:Y:S01]  /*9f50*/  F2FP.F16.E4M3.UNPACK_B R94, R95.reuse ;  /* 0x0000005fff5e723e */ /* 0x080fe200020006ff */
[----:B------:R-:W-:Y:S01]  /*9f60*/  HADD2.F32 R179, -RZ, R176.H0_H0 ;  /* 0x200000b0ffb37230 */ /* 0x000fe20000004100 */
[----:B------:R-:W-:Y:S01]  /*9f70*/  F2FP.F16.E4M3.UNPACK_B R177, R95.H1 ;  /* 0x0000005fffb1723e */ /* 0x000fe200030006ff */
[----:B------:R-:W-:Y:S01]  /*9f80*/  HADD2.F32 R186, -RZ, R172.H0_H0 ;  /* 0x200000acffba7230 */ /* 0x000fe20000004100 */
[----:B------:R-:W-:Y:S01]  /*9f90*/  F2FP.F16.E4M3.UNPACK_B R95, R47 ;  /* 0x0000002fff5f723e */ /* 0x000fe200020006ff */
[----:B------:R-:W-:Y:S01]  /*9fa0*/  HADD2.F32 R176, -RZ, R176.H1_H1 ;  /* 0x300000b0ffb07230 */ /* 0x000fe20000004100 */
[----:B------:R-:W-:Y:S01]  /*9fb0*/  F2FP.F16.E4M3.UNPACK_B R178, R99.H1 ;  /* 0x00000063ffb2723e */ /* 0x000fe200030006ff */
[----:B------:R-:W-:Y:S01]  /*9fc0*/  HADD2.F32 R99, -RZ, R94.H0_H0 ;  /* 0x2000005eff637230 */ /* 0x000fe20000004100 */
[----:B------:R-:W-:Y:S01]  /*9fd0*/  F2FP.F16.E4M3.UNPACK_B R184, R45.H1 ;  /* 0x0000002dffb8723e */ /* 0x000fe200030006ff */
[----:B------:R-:W-:-:S02]  /*9fe0*/  HADD2.F32 R182, -RZ, R95.H0_H0 ;  /* 0x2000005fffb67230 */ /* 0x000fc40000004100 */
[-C--:B------:R-:W-:Y:S01]  /*9ff0*/  FMUL.FTZ R188, R179, R186.reuse ;  /* 0x000000bab3bc7220 */ /* 0x080fe20000410000 */
[----:B------:R-:W-:Y:S01]  /*a000*/  HADD2.F32 R180, -RZ, R178.H0_H0 ;  /* 0x200000b2ffb47230 */ /* 0x000fe20000004100 */
[----:B------:R-:W-:Y:S01]  /*a010*/  F2FP.F16.E4M3.UNPACK_B R181, R47.H1 ;  /* 0x0000002fffb5723e */ /* 0x000fe200030006ff */
[----:B------:R-:W-:Y:S02]  /*a020*/  HADD2.F32 R185, -RZ, R184.H0_H0 ;  /* 0x200000b8ffb97230 */ /* 0x000fe40000004100 */
[C---:B------:R-:W-:Y:S01]  /*a030*/  FMUL.FTZ R186, R99.reuse, R186 ;  /* 0x000000ba63ba7220 */ /* 0x040fe20000410000 */
[----:B------:R-:W-:Y:S01]  /*a040*/  FFMA.FTZ R45, R99, R182, -R188 ;  /* 0x000000b6632d7223 */ /* 0x000fe200000108bc */
[----:B------:R-:W-:Y:S01]  /*a050*/  HADD2.F32 R99, -RZ, R177.H0_H0 ;  /* 0x200000b1ff637230 */ /* 0x000fe20000004100 */
[----:B------:R-:W-:Y:S01]  /*a060*/  F2FP.SATFINITE.E4M3.F32.PACK_AB_MERGE_C R56, R97, R56, RZ ;  /* 0x000000386138723e */ /* 0x000fe200048070ff */
[----:B------:R-:W-:Y:S02]  /*a070*/  HADD2.F32 R183, -RZ, R181.H0_H0 ;  /* 0x200000b5ffb77230 */ /* 0x000fe40000004100 */
[-C--:B------:R-:W-:Y:S01]  /*a080*/  FMUL.FTZ R188, R180, R185.reuse ;  /* 0x000000b9b4bc7220 */ /* 0x080fe20000410000 */
[----:B------:R-:W-:Y:S01]  /*a090*/  FFMA.FTZ R47, R179, R182, R186 ;  /* 0x000000b6b32f7223 */ /* 0x000fe200000100ba */
[----:B------:R-:W-:Y:S01]  /*a0a0*/  FMUL.FTZ R185, R99, R185 ;  /* 0x000000b963b97220 */ /* 0x000fe20000410000 */
[----:B------:R-:W-:-:S02]  /*a0b0*/  HADD2.F32 R179, -RZ, R178.H1_H1 ;  /* 0x300000b2ffb37230 */ /* 0x000fc40000004100 */
[-C--:B------:R-:W-:Y:S01]  /*a0c0*/  FFMA.FTZ R99, R99, R183.reuse, -R188 ;  /* 0x000000b763637223 */ /* 0x080fe200000108bc */
[----:B------:R-:W-:Y:S02]  /*a0d0*/  HADD2.F32 R184, -RZ, R184.H1_H1 ;  /* 0x300000b8ffb87230 */ /* 0x000fe40000004100 */
[----:B------:R-:W-:Y:S01]  /*a0e0*/  FFMA.FTZ R178, R180, R183, R185 ;  /* 0x000000b7b4b27223 */ /* 0x000fe200000100b9 */
[----:B------:R-:W-:Y:S01]  /*a0f0*/  HADD2.F32 R177, -RZ, R177.H1_H1 ;  /* 0x300000b1ffb17230 */ /* 0x000fe20000004100 */
[----:B------:R-:W-:Y:S01]  /*a100*/  F2FP.SATFINITE.E4M3.F32.PACK_AB_MERGE_C R57, R58, R57, RZ ;  /* 0x000000393a39723e */ /* 0x000fe200048070ff */
[----:B------:R-:W-:Y:S02]  /*a110*/  HADD2.F32 R180, -RZ, R181.H1_H1 ;  /* 0x300000b5ffb47230 */ /* 0x000fe40000004100 */
[-C--:B------:R-:W-:Y:S01]  /*a120*/  FMUL.FTZ R182, R179, R184.reuse ;  /* 0x000000b8b3b67220 */ /* 0x080fe20000410000 */
[----:B------:R-:W-:Y:S02]  /*a130*/  HADD2.F32 R181, -RZ, R172.H1_H1 ;  /* 0x300000acffb57230 */ /* 0x000fe40000004100 */
[----:B------:R-:W-:Y:S01]  /*a140*/  FMUL.FTZ R184, R177, R184 ;  /* 0x000000b8b1b87220 */ /* 0x000fe20000410000 */
[----:B------:R-:W-:-:S02]  /*a150*/  HADD2.F32 R94, -RZ, R94.H1_H1 ;  /* 0x3000005eff5e7230 */ /* 0x000fc40000004100 */
[-C--:B------:R-:W-:Y:S01]  /*a160*/  FFMA.FTZ R182, R177, R180.reuse, -R182 ;  /* 0x000000b4b1b67223 */ /* 0x080fe200000108b6 */
[----:B------:R-:W-:Y:S02]  /*a170*/  HADD2.F32 R95, -RZ, R95.H1_H1 ;  /* 0x3000005fff5f7230 */ /* 0x000fe40000004100 */
[-C--:B------:R-:W-:Y:S01]  /*a180*/  FMUL.FTZ R177, R176, R181.reuse ;  /* 0x000000b5b0b17220 */ /* 0x080fe20000410000 */
[----:B------:R-:W-:Y:S01]  /*a190*/  FFMA.FTZ R179, R179, R180, R184 ;  /* 0x000000b4b3b37223 */ /* 0x000fe200000100b8 */
[----:B------:R-:W-:Y:S01]  /*a1a0*/  FMUL.FTZ R181, R94, R181 ;  /* 0x000000b55eb57220 */ /* 0x000fe20000410000 */
[----:B------:R-:W-:Y:S01]  /*a1b0*/  F2FP.SATFINITE.E4M3.F32.PACK_AB_MERGE_C R99, R182, R99, RZ ;  /* 0x00000063b663723e */ /* 0x000fe200048070ff */
[-C--:B------:R-:W-:Y:S01]  /*a1c0*/  FFMA.FTZ R94, R94, R95.reuse, -R177 ;  /* 0x0000005f5e5e7223 */ /* 0x080fe200000108b1 */
[----:B------:R-:W-:Y:S01]  /*a1d0*/  F2FP.SATFINITE.E4M3.F32.PACK_AB_MERGE_C R59, R59, R44, R56 ;  /* 0x0000002c3b3b723e */ /* 0x000fe20004807038 */
[----:B------:R-:W-:Y:S01]  /*a1e0*/  FFMA.FTZ R176, R176, R95, R181 ;  /* 0x0000005fb0b07223 */ /* 0x000fe200000100b5 */
[----:B------:R-:W-:-:S02]  /*a1f0*/  F2FP.SATFINITE.E4M3.F32.PACK_AB_MERGE_C R178, R179, R178, RZ ;  /* 0x000000b2b3b2723e */ /* 0x000fc400048070ff */
[----:B------:R-:W-:Y:S01]  /*a200*/  F2FP.SATFINITE.E4M3.F32.PACK_AB_MERGE_C R95, R94, R45, R99 ;  /* 0x0000002d5e5f723e */ /* 0x000fe20004807063 */
[----:B------:R-:W-:Y:S01]  /*a210*/  IMAD.MOV.U32 R94, RZ, RZ, R189 ;  /* 0x000000ffff5e7224 */ /* 0x000fe200078e00bd */
[----:B------:R-:W-:Y:S01]  /*a220*/  F2FP.SATFINITE.E4M3.F32.PACK_AB_MERGE_C R97, R93, R46, R57 ;  /* 0x0000002e5d61723e */ /* 0x000fe20004807039 */
[----:B------:R-:W-:Y:S01]  /*a230*/  IMAD.MOV.U32 R93, RZ, RZ, R59 ;  /* 0x000000ffff5d7224 */ /* 0x000fe200078e003b */
[----:B------:R-:W-:-:S07]  /*a240*/  F2FP.SATFINITE.E4M3.F32.PACK_AB_MERGE_C R99, R176, R47, R178 ;  /* 0x0000002fb063723e */ /* 0x000fce00048070b2 */
.L_x_2294:
[----:B------:R-:W-:Y:S05]  /*a250*/  BSYNC B3 ;  /* 0x0000000000037941 */ /* 0x000fea0003800000 */
.L_x_2293:
        /* <DEDUP_REMOVED lines=9> */
[----:B--2---:R0:W-:Y:S03]  /*a2f0*/  @!P4 STG.E.128 desc[UR54][R46.64], R96 ;  /* 0x000000602e00c986 */ /* 0x0041e6000c101d36 */
.L_x_2292:
[----:B------:R-:W-:Y:S05]  /*a300*/  BSYNC B2 ;  /* 0x0000000000027941 */ /* 0x000fea0003800000 */
.L_x_2291:
        /* <DEDUP_REMOVED lines=24> */
[----:B------:R-:W2:Y:S01]  /*a490*/  LDS.128 R44, [R47+0x24200] ;  /* 0x024200002f2c7984 */ /* 0x000ea20000000c00 */
[----:B------:R-:W-:Y:S05]  /*a4a0*/  @P4 BRA `(.L_x_2298) ;  /* 0x0000000c00484947 */ /* 0x000fea0003800000 */
[----:B------:R-:W-:Y:S01]  /*a4b0*/  SHF.R.U32.HI R175, RZ, 0x8, R61 ;  /* 0x00000008ffaf7819 */ /* 0x000fe2000001163d */
[----:B--2---:R-:W-:Y:S01]  /*a4c0*/  IMAD.MOV.U32 R48, RZ, RZ, R45 ;  /* 0x000000ffff307224 */ /* 0x004fe200078e002d */
[----:B------:R-:W-:Y:S01]  /*a4d0*/  SHF.R.U32.HI R174, RZ, 0x10, R61 ;  /* 0x00000010ffae7819 */ /* 0x000fe2000001163d */
[----:B0-----:R-:W-:Y:S01]  /*a4e0*/  IMAD.MOV.U32 R60, RZ, RZ, R56 ;  /* 0x000000ffff3c7224 */ /* 0x001fe200078e0038 */
[----:B------:R-:W-:Y:S01]  /*a4f0*/  SHF.R.U32.HI R98, RZ, 0x8, R63 ;  /* 0x00000008ff627819 */ /* 0x000fe2000001163f */
[----:B------:R-:W-:Y:S01]  /*a500*/  IMAD.SHL.U32 R45, R175, 0x100, RZ ;  /* 0x00000100af2d7824 */ /* 0x000fe200078e00ff */
[----:B------:R-:W-:Y:S02]  /*a510*/  SHF.R.U32.HI R97, RZ, 0x8, R49 ;  /* 0x00000008ff617819 */ /* 0x000fe40000011631 */
[--C-:B------:R-:W-:Y:S02]  /*a520*/  SHF.R.U32.HI R99, RZ, 0x8, R51.reuse ;  /* 0x00000008ff637819 */ /* 0x100fe40000011633 */
[----:B------:R-:W-:Y:S01]  /*a530*/  LOP3.LUT R50, R61, 0xff0000ff, RZ, 0xc0, !PT ;  /* 0xff0000ff3d327812 */ /* 0x000fe200078ec0ff */
[----:B------:R-:W-:Y:S01]  /*a540*/  IMAD.SHL.U32 R97, R97, 0x100, RZ ;  /* 0x0000010061617824 */ /* 0x000fe200078e00ff */
[----:B------:R-:W-:Y:S01]  /*a550*/  LOP3.LUT R96, R51, 0xff0000ff, RZ, 0xc0, !PT ;  /* 0xff0000ff33607812 */ /* 0x000fe200078ec0ff */
[----:B------:R-:W-:Y:S01]  /*a560*/  IMAD.SHL.U32 R99, R99, 0x100, RZ ;  /* 0x0000010063637824 */ /* 0x000fe200078e00ff */
[----:B------:R-:W-:Y:S01]  /*a570*/  SHF.R.U32.HI R172, RZ, 0x10, R51 ;  /* 0x00000010ffac7819 */ /* 0x000fe20000011633 */
[----:B------:R-:W-:Y:S01]  /*a580*/  IMAD.MOV.U32 R61, RZ, RZ, R44 ;  /* 0x000000ffff3d7224 */ /* 0x000fe200078e002c */
[----:B------:R-:W-:-:S02]  /*a590*/  LOP3.LUT R62, R63, 0xff0000ff, RZ, 0xc0, !PT ;  /* 0xff0000ff3f3e7812 */ /* 0x000fc400078ec0ff */
[----:B------:R-:W-:Y:S01]  /*a5a0*/  SHF.R.U32.HI R173, RZ, 0x10, R63 ;  /* 0x00000010ffad7819 */ /* 0x000fe2000001163f */
[----:B------:R-:W-:Y:S01]  /*a5b0*/  IMAD.SHL.U32 R63, R98, 0x100, RZ ;  /* 0x00000100623f7824 */ /* 0x000fe200078e00ff */
[----:B------:R-:W-:Y:S01]  /*a5c0*/  MOV R51, R46 ;  /* 0x0000002e00337202 */ /* 0x000fe20000000f00 */
[----:B------:R-:W-:Y:S01]  /*a5d0*/  IMAD.U32 R46, R174, 0x10000, RZ ;  /* 0x00010000ae2e7824 */ /* 0x000fe200078e00ff */
[----:B------:R-:W-:Y:S01]  /*a5e0*/  LOP3.LUT R94, R49, 0xff0000ff, RZ, 0xc0, !PT ;  /* 0xff0000ff315e7812 */ /* 0x000fe200078ec0ff */
[----:B------:R-:W-:Y:S01]  /*a5f0*/  IMAD.U32 R172, R172, 0x10000, RZ ;  /* 0x00010000acac7824 */ /* 0x000fe200078e00ff */
[----:B------:R-:W-:Y:S02]  /*a600*/  LOP3.LUT R45, R50, 0xff00, R45, 0xf8, !PT ;  /* 0x0000ff00322d7812 */ /* 0x000fe400078ef82d */
[----:B------:R-:W-:Y:S02]  /*a610*/  LOP3.LUT R44, R62, 0xff00, R63, 0xf8, !PT ;  /* 0x0000ff003e2c7812 */ /* 0x000fe400078ef83f */
[----:B------:R-:W-:-:S02]  /*a620*/  LOP3.LUT R98, R94, 0xff00, R97, 0xf8, !PT ;  /* 0x0000ff005e627812 */ /* 0x000fc400078ef861 */
[----:B------:R-:W-:Y:S02]  /*a630*/  LOP3.LUT R99, R96, 0xff00, R99, 0xf8, !PT ;  /* 0x0000ff0060637812 */ /* 0x000fe400078ef863 */
[----:B------:R-:W-:Y:S02]  /*a640*/  LOP3.LUT R46, R45, 0xff0000, R46, 0xf8, !PT ;  /* 0x00ff00002d2e7812 */ /* 0x000fe400078ef82e */
[----:B------:R-:W-:Y:S02]  /*a650*/  SHF.L.U32 R45, R173, 0x10, RZ ;  /* 0x00000010ad2d7819 */ /* 0x000fe400000006ff */
[----:B------:R-:W-:Y:S02]  /*a660*/  F2FP.F16.E4M3.UNPACK_B R96, R168.H1 ;  /* 0x000000a8ff60723e */ /* 0x000fe400030006ff */
[----:B------:R-:W-:Y:S02]  /*a670*/  F2FP.F16.E4M3.UNPACK_B R94, R61.H1 ;  /* 0x0000003dff5e723e */ /* 0x000fe400030006ff */
[----:B------:R-:W-:-:S02]  /*a680*/  F2FP.F16.E4M3.UNPACK_B R62, R60.H1 ;  /* 0x0000003cff3e723e */ /* 0x000fc400030006ff */
[----:B------:R-:W-:Y:S01]  /*a690*/  SHF.R.U32.HI R49, RZ, 0x10, R49 ;  /* 0x00000010ff317819 */ /* 0x000fe20000011631 */
[----:B------:R-:W-:Y:S01]  /*a6a0*/  HADD2.F32 R56, -RZ, R94.H0_H0 ;  /* 0x2000005eff387230 */ /* 0x000fe20000004100 */
[----:B------:R-:W-:Y:S01]  /*a6b0*/  LOP3.LUT R44, R44, 0xff0000, R45, 0xf8, !PT ;  /* 0x00ff00002c2c7812 */ /* 0x000fe200078ef82d */
[----:B------:R-:W-:Y:S01]  /*a6c0*/  HADD2.F32 R45, -RZ, R96.H0_H0 ;  /* 0x20000060ff2d7230 */ /* 0x000fe20000004100 */
[----:B------:R-:W-:Y:S01]  /*a6d0*/  F2FP.F16.E4M3.UNPACK_B R63, R170.H1 ;  /* 0x000000aaff3f723e */ /* 0x000fe200030006ff */
[----:B------:R-:W-:Y:S01]  /*a6e0*/  HADD2.F32 R50, -RZ, R62.H0_H0 ;  /* 0x2000003eff327230 */ /* 0x000fe20000004100 */
[----:B------:R-:W-:Y:S01]  /*a6f0*/  F2FP.F16.E4M3.UNPACK_B R168, R168 ;  /* 0x000000a8ffa8723e */ /* 0x000fe200020006ff */
[----:B------:R-:W-:Y:S02]  /*a700*/  IMAD.U32 R49, R49, 0x10000, RZ ;  /* 0x0001000031317824 */ /* 0x000fe400078e00ff */
[----:B------:R-:W-:Y:S01]  /*a710*/  FMUL.FTZ R173, R56, R45 ;  /* 0x0000002d38ad7220 */ /* 0x000fe20000410000 */
[----:B------:R-:W-:-:S02]  /*a720*/  HADD2.F32 R97, -RZ, R63.H0_H0 ;  /* 0x2000003fff617230 */ /* 0x000fc40000004100 */
[----:B------:R-:W-:Y:S01]  /*a730*/  FMUL.FTZ R175, R50, R45 ;  /* 0x0000002d32af7220 */ /* 0x000fe20000410000 */
[----:B------:R-:W-:Y:S01]  /*a740*/  LOP3.LUT R45, R99, 0xff0000, R172, 0xf8, !PT ;  /* 0x00ff0000632d7812 */ /* 0x000fe200078ef8ac */
[----:B------:R-:W-:Y:S01]  /*a750*/  HADD2.F32 R172, -RZ, R96.H1_H1 ;  /* 0x30000060ffac7230 */ /* 0x000fe20000004100 */
[----:B------:R-:W-:Y:S01]  /*a760*/  LOP3.LUT R49, R98, 0xff0000, R49, 0xf8, !PT ;  /* 0x00ff000062317812 */ /* 0x000fe200078ef831 */
        /* <DEDUP_REMOVED lines=14> */
[----:B------:R-:W-:Y:S02]  /*a850*/  HADD2.F32 R173, -RZ, R168.H1_H1 ;  /* 0x300000a8ffad7230 */ /* 0x000fe40000004100 */
[----:B------:R-:W-:Y:S01]  /*a860*/  FFMA.FTZ R63, R97, R98, R172 ;  /* 0x00000062613f7223 */ /* 0x000fe200000100ac */
[----:B------:R-:W-:-:S02]  /*a870*/  HADD2.F32 R97, -RZ, R170.H0_H0 ;  /* 0x200000aaff617230 */ /* 0x000fc40000004100 */
[-C--:B------:R-:W-:Y:S01]  /*a880*/  FMUL.FTZ R175, R60, R99.reuse ;  /* 0x000000633caf7220 */ /* 0x080fe20000410000 */
[C---:B------:R-:W-:Y:S01]  /*a890*/  FMUL.FTZ R99, R62.reuse, R99 ;  /* 0x000000633e637220 */ /* 0x040fe20000410000 */
[----:B------:R-:W-:Y:S01]  /*a8a0*/  HADD2.F32 R96, -RZ, R96.H1_H1 ;  /* 0x30000060ff607230 */ /* 0x000fe20000004100 */
[----:B------:R-:W-:Y:S01]  /*a8b0*/  F2FP.F16.E4M3.UNPACK_B R98, R51.H1 ;  /* 0x00000033ff62723e */ /* 0x000fe200030006ff */
[-C--:B------:R-:W-:Y:S01]  /*a8c0*/  FFMA.FTZ R62, R62, R97.reuse, -R175 ;  /* 0x000000613e3e7223 */ /* 0x080fe200000108af */
[----:B------:R-:W-:Y:S01]  /*a8d0*/  FFMA.FTZ R60, R60, R97, R99 ;  /* 0x000000613c3c7223 */ /* 0x000fe20000010063 */
[----:B------:R-:W-:Y:S02]  /*a8e0*/  HADD2.F32 R94, -RZ, R94.H1_H1 ;  /* 0x3000005eff5e7230 */ /* 0x000fe40000004100 */
[----:B------:R-:W-:Y:S01]  /*a8f0*/  FMUL.FTZ R97, R96, R173 ;  /* 0x000000ad60617220 */ /* 0x000fe20000410000 */
[----:B------:R-:W-:Y:S01]  /*a900*/  HADD2.F32 R99, -RZ, R170.H1_H1 ;  /* 0x300000aaff637230 */ /* 0x000fe20000004100 */
[----:B------:R-:W-:Y:S01]  /*a910*/  F2FP.F16.E4M3.UNPACK_B R170, R169.H1 ;  /* 0x000000a9ffaa723e */ /* 0x000fe200030006ff */
[----:B------:R-:W-:-:S02]  /*a920*/  HADD2.F32 R168, -RZ, R98.H0_H0 ;  /* 0x20000062ffa87230 */ /* 0x000fc40000004100 */
[C---:B------:R-:W-:Y:S01]  /*a930*/  FMUL.FTZ R173, R94.reuse, R173 ;  /* 0x000000ad5ead7220 */ /* 0x040fe20000410000 */
[----:B------:R-:W-:Y:S01]  /*a940*/  F2FP.F16.E4M3.UNPACK_B R172, R171.H1 ;  /* 0x000000abffac723e */ /* 0x000fe200030006ff */
[-C--:B------:R-:W-:Y:S01]  /*a950*/  FFMA.FTZ R97, R94, R99.reuse, -R97 ;  /* 0x000000635e617223 */ /* 0x080fe20000010861 */
[-C--:B------:R-:W-:Y:S01]  /*a960*/  F2FP.F16.E4M3.UNPACK_B R94, R58.reuse.H1 ;  /* 0x0000003aff5e723e */ /* 0x080fe200030006ff */
[--C-:B------:R-:W-:Y:S02]  /*a970*/  HADD2.F32 R175, -RZ, R170.reuse.H0_H0 ;  /* 0x200000aaffaf7230 */ /* 0x100fe40000004100 */
[----:B------:R-:W-:Y:S01]  /*a980*/  FFMA.FTZ R99, R96, R99, R173 ;  /* 0x0000006360637223 */ /* 0x000fe200000100ad */
[----:B------:R-:W-:Y:S01]  /*a990*/  HADD2.F32 R177, -RZ, R170.H1_H1 ;  /* 0x300000aaffb17230 */ /* 0x000fe20000004100 */
[----:B------:R-:W-:Y:S01]  /*a9a0*/  F2FP.F16.E4M3.UNPACK_B R169, R169 ;  /* 0x000000a9ffa9723e */ /* 0x000fe200020006ff */
[----:B------:R-:W-:Y:S02]  /*a9b0*/  HADD2.F32 R96, -RZ, R94.H0_H0 ;  /* 0x2000005eff607230 */ /* 0x000fe40000004100 */
[----:B------:R-:W-:Y:S01]  /*a9c0*/  FMUL.FTZ R179, R168, R175 ;  /* 0x000000afa8b37220 */ /* 0x000fe20000410000 */
[----:B------:R-:W-:Y:S01]  /*a9d0*/  HADD2.F32 R173, -RZ, R172.H0_H0 ;  /* 0x200000acffad7230 */ /* 0x000fe20000004100 */
[----:B------:R-:W-:Y:S01]  /*a9e0*/  F2FP.F16.E4M3.UNPACK_B R58, R58 ;  /* 0x0000003aff3a723e */ /* 0x000fe200020006ff */
[----:B------:R-:W-:-:S02]  /*a9f0*/  HADD2.F32 R170, -RZ, R98.H1_H1 ;  /* 0x30000062ffaa7230 */ /* 0x000fc40000004100 */
[C---:B------:R-:W-:Y:S01]  /*aa00*/  FMUL.FTZ R181, R96.reuse, R175 ;  /* 0x000000af60b57220 */ /* 0x040fe20000410000 */
[----:B------:R-:W-:Y:S02]  /*aa10*/  HADD2.F32 R98, -RZ, R94.H1_H1 ;  /* 0x3000005eff627230 */ /* 0x000fe40000004100 */
        /* <DEDUP_REMOVED lines=9> */
[----:B------:R-:W-:Y:S02]  /*aab0*/  HADD2.F32 R170, -RZ, R169.H0_H0 ;  /* 0x200000a9ffaa7230 */ /* 0x000fe40000004100 */
[----:B------:R-:W-:Y:S01]  /*aac0*/  FFMA.FTZ R181, R168, R173, R181 ;  /* 0x000000ada8b57223 */ /* 0x000fe200000100b5 */
[--C-:B------:R-:W-:Y:S01]  /*aad0*/  HADD2.F32 R98, -RZ, R96.reuse.H0_H0 ;  /* 0x20000060ff627230 */ /* 0x100fe20000004100 */
[----:B------:R-:W-:Y:S01]  /*aae0*/  F2FP.SATFINITE.E4M3.F32.PACK_AB_MERGE_C R50, R61, R50, RZ ;  /* 0x000000323d32723e */ /* 0x000fe200048070ff */
[----:B------:R-:W-:Y:S02]  /*aaf0*/  HADD2.F32 R168, -RZ, R171.H0_H0 ;  /* 0x200000abffa87230 */ /* 0x000fe40000004100 */
[-C--:B------:R-:W-:Y:S01]  /*ab00*/  FMUL.FTZ R173, R51, R170.reuse ;  /* 0x000000aa33ad7220 */ /* 0x080fe20000410000 */
[----:B------:R-:W-:Y:S02]  /*ab10*/  HADD2.F32 R169, -RZ, R169.H1_H1 ;  /* 0x300000a9ffa97230 */ /* 0x000fe40000004100 */
[----:B------:R-:W-:Y:S01]  /*ab20*/  FMUL.FTZ R172, R98, R170 ;  /* 0x000000aa62ac7220 */ /* 0x000fe20000410000 */
[----:B------:R-:W-:-:S02]  /*ab30*/  HADD2.F32 R96, -RZ, R96.H1_H1 ;  /* 0x30000060ff607230 */ /* 0x000fc40000004100 */
[-C--:B------:R-:W-:Y:S01]  /*ab40*/  FFMA.FTZ R173, R98, R168.reuse, R173 ;  /* 0x000000a862ad7223 */ /* 0x080fe200000100ad */
[----:B------:R-:W-:Y:S02]  /*ab50*/  HADD2.F32 R58, -RZ, R58.H1_H1 ;  /* 0x3000003aff3a7230 */ /* 0x000fe40000004100 */
[----:B------:R-:W-:Y:S01]  /*ab60*/  FFMA.FTZ R172, R51, R168, -R172 ;  /* 0x000000a833ac7223 */ /* 0x000fe200000108ac */
[----:B------:R-:W-:Y:S02]  /*ab70*/  HADD2.F32 R171, -RZ, R171.H1_H1 ;  /* 0x300000abffab7230 */ /* 0x000fe40000004100 */
[-C--:B------:R-:W-:Y:S01]  /*ab80*/  FMUL.FTZ R175, R96, R169.reuse ;  /* 0x000000a960af7220 */ /* 0x080fe20000410000 */
[----:B------:R-:W-:Y:S01]  /*ab90*/  F2FP.SATFINITE.E4M3.F32.PACK_AB_MERGE_C R51, R63, R56, RZ ;  /* 0x000000383f33723e */ /* 0x000fe200048070ff */
[C---:B------:R-:W-:Y:S01]  /*aba0*/  FMUL.FTZ R169, R58.reuse, R169 ;  /* 0x000000a93aa97220 */ /* 0x040fe20000410000 */
[----:B------:R-:W-:Y:S01]  /*abb0*/  F2FP.F16.E4M3.UNPACK_B R63, R48 ;  /* 0x00000030ff3f723e */ /* 0x000fe200020006ff */
[----:B------:R-:W-:Y:S01]  /*abc0*/  FFMA.FTZ R175, R58, R171, -R175 ;  /* 0x000000ab3aaf7223 */ /* 0x000fe200000108af */
[----:B------:R-:W-:Y:S01]  /*abd0*/  F2FP.F16.E4M3.UNPACK_B R98, R49 ;  /* 0x00000031ff62723e */ /* 0x000fe200020006ff */
[----:B------:R-:W-:Y:S01]  /*abe0*/  FFMA.FTZ R96, R96, R171, R169 ;  /* 0x000000ab60607223 */ /* 0x000fe200000100a9 */
[----:B------:R-:W-:-:S02]  /*abf0*/  F2FP.F16.E4M3.UNPACK_B R61, R57 ;  /* 0x00000039ff3d723e */ /* 0x000fc400020006ff */
[----:B------:R-:W-:Y:S02]  /*ac00*/  F2FP.SATFINITE.E4M3.F32.PACK_AB_MERGE_C R58, R179, R94, RZ ;  /* 0x0000005eb33a723e */ /* 0x000fe400048070ff */
[----:B------:R-:W-:Y:S01]  /*ac10*/  F2FP.SATFINITE.E4M3.F32.PACK_AB_MERGE_C R56, R97, R62, R50 ;  /* 0x0000003e6138723e */ /* 0x000fe20004807032 */
[----:B------:R-:W-:Y:S01]  /*ac20*/  HADD2.F32 R62, -RZ, R63.H0_H0 ;  /* 0x2000003fff3e7230 */ /* 0x000fe20000004100 */
[----:B------:R-:W-:Y:S01]  /*ac30*/  F2FP.SATFINITE.E4M3.F32.PACK_AB_MERGE_C R51, R99, R60, R51 ;  /* 0x0000003c6333723e */ /* 0x000fe20004807033 */
[--C-:B------:R-:W-:Y:S01]  /*ac40*/  HADD2.F32 R99, -RZ, R98.reuse.H0_H0 ;  /* 0x20000062ff637230 */ /* 0x100fe20000004100 */
[----:B------:R-:W-:Y:S01]  /*ac50*/  F2FP.SATFINITE.E4M3.F32.PACK_AB_MERGE_C R174, R174, R181, RZ ;  /* 0x000000b5aeae723e */ /* 0x000fe200048070ff */
[----:B------:R-:W-:Y:S01]  /*ac60*/  HADD2.F32 R60, -RZ, R61.H0_H0 ;  /* 0x2000003dff3c7230 */ /* 0x000fe20000004100 */
[----:B------:R-:W-:Y:S01]  /*ac70*/  F2FP.F16.E4M3.UNPACK_B R94, R46 ;  /* 0x0000002eff5e723e */ /* 0x000fe200020006ff */
[----:B------:R-:W-:Y:S01]  /*ac80*/  HADD2.F32 R98, -RZ, R98.H1_H1 ;  /* 0x30000062ff627230 */ /* 0x000fe20000004100 */
[----:B------:R-:W-:Y:S01]  /*ac90*/  F2FP.SATFINITE.E4M3.F32.PACK_AB_MERGE_C R50, R96, R173, R174 ;  /* 0x000000ad6032723e */ /* 0x000fe200048070ae */
[----:B------:R-:W-:Y:S01]  /*aca0*/  FMUL.FTZ R169, R62, R99 ;  /* 0x000000633ea97220 */ /* 0x000fe20000410000 */
[----:B------:R-:W-:-:S02]  /*acb0*/  HADD2.F32 R96, -RZ, R63.H1_H1 ;  /* 0x3000003fff607230 */ /* 0x000fc40000004100 */
[----:B------:R-:W-:Y:S01]  /*acc0*/  FMUL.FTZ R99, R60, R99 ;  /* 0x000000633c637220 */ /* 0x000fe20000410000 */
[--C-:B------:R-:W-:Y:S01]  /*acd0*/  HADD2.F32 R97, -RZ, R94.reuse.H0_H0 ;  /* 0x2000005eff617230 */ /* 0x100fe20000004100 */
[----:B------:R-:W-:Y:S01]  /*ace0*/  F2FP.F16.E4M3.UNPACK_B R46, R46.H1 ;  /* 0x0000002eff2e723e */ /* 0x000fe200030006ff */
[----:B------:R-:W-:Y:S02]  /*acf0*/  HADD2.F32 R63, -RZ, R61.H1_H1 ;  /* 0x3000003dff3f7230 */ /* 0x000fe40000004100 */
[-C--:B------:R-:W-:Y:S01]  /*ad00*/  FMUL.FTZ R168, R96, R98.reuse ;  /* 0x0000006260a87220 */ /* 0x080fe20000410000 */
[----:B------:R-:W-:Y:S01]  /*ad10*/  F2FP.F16.E4M3.UNPACK_B R173, R45.H1 ;  /* 0x0000002dffad723e */ /* 0x000fe200030006ff */
[-C--:B------:R-:W-:Y:S01]  /*ad20*/  FFMA.FTZ R60, R60, R97.reuse, -R169 ;  /* 0x000000613c3c7223 */ /* 0x080fe200000108a9 */
[----:B------:R-:W-:Y:S01]  /*ad30*/  FFMA.FTZ R61, R62, R97, R99 ;  /* 0x000000613e3d7223 */ /* 0x000fe20000010063 */
[----:B------:R-:W-:Y:S02]  /*ad40*/  HADD2.F32 R97, -RZ, R94.H1_H1 ;  /* 0x3000005eff617230 */ /* 0x000fe40000004100 */
[C---:B------:R-:W-:Y:S01]  /*ad50*/  FMUL.FTZ R99, R63.reuse, R98 ;  /* 0x000000623f637220 */ /* 0x040fe20000410000 */
[----:B------:R-:W-:Y:S01]  /*ad60*/  F2FP.F16.E4M3.UNPACK_B R94, R48.H1 ;  /* 0x00000030ff5e723e */ /* 0x000fe200030006ff */
[----:B------:R-:W-:Y:S01]  /*ad70*/  HADD2.F32 R174, -RZ, R173.H0_H0 ;  /* 0x200000adffae7230 */ /* 0x000fe20000004100 */
[----:B------:R-:W-:Y:S01]  /*ad80*/  F2FP.F16.E4M3.UNPACK_B R98, R49.H1 ;  /* 0x00000031ff62723e */ /* 0x000fe200030006ff */
[----:B------:R-:W-:Y:S01]  /*ad90*/  FFMA.FTZ R48, R96, R97, R99 ;  /* 0x0000006160307223 */ /* 0x000fe20000010063 */
[----:B------:R-:W-:Y:S01]  /*ada0*/  F2FP.F16.E4M3.UNPACK_B R62, R57.H1 ;  /* 0x00000039ff3e723e */ /* 0x000fe200030006ff */
[----:B------:R-:W-:Y:S01]  /*adb0*/  FFMA.FTZ R57, R63, R97, -R168 ;  /* 0x000000613f397223 */ /* 0x000fe200000108a8 */
[----:B------:R-:W-:Y:S01]  /*adc0*/  HADD2.F32 R63, -RZ, R94.H0_H0 ;  /* 0x2000005eff3f7230 */ /* 0x000fe20000004100 */
[----:B------:R-:W-:Y:S01]  /*add0*/  F2FP.SATFINITE.E4M3.F32.PACK_AB_MERGE_C R58, R175, R172, R58 ;  /* 0x000000acaf3a723e */ /* 0x000fe2000480703a */
[----:B------:R-:W-:Y:S01]  /*ade0*/  HADD2.F32 R168, -RZ, R98.H0_H0 ;  /* 0x20000062ffa87230 */ /* 0x000fe20000004100 */
[----:B------:R-:W-:Y:S01]  /*adf0*/  F2FP.F16.E4M3.UNPACK_B R172, R45 ;  /* 0x0000002dffac723e */ /* 0x000fe200020006ff */
[----:B------:R-:W-:-:S02]  /*ae00*/  HADD2.F32 R49, -RZ, R62.H0_H0 ;  /* 0x2000003eff317230 */ /* 0x000fc40000004100 */
[----:B------:R-:W-:Y:S02]  /*ae10*/  HADD2.F32 R96, -RZ, R94.H1_H1 ;  /* 0x3000005eff607230 */ /* 0x000fe40000004100 */
[----:B------:R-:W-:Y:S02]  /*ae20*/  HADD2.F32 R97, -RZ, R98.H1_H1 ;  /* 0x30000062ff617230 */ /* 0x000fe40000004100 */
[-C--:B------:R-:W-:Y:S01]  /*ae30*/  FMUL.FTZ R98, R63, R168.reuse ;  /* 0x000000a83f627220 */ /* 0x080fe20000410000 */
[----:B------:R-:W-:Y:S02]  /*ae40*/  HADD2.F32 R94, -RZ, R46.H0_H0 ;  /* 0x2000002eff5e7230 */ /* 0x000fe40000004100 */
[----:B------:R-:W-:Y:S01]  /*ae50*/  FMUL.FTZ R168, R49, R168 ;  /* 0x000000a831a87220 */ /* 0x000fe20000410000 */
[----:B------:R-:W-:Y:S02]  /*ae60*/  HADD2.F32 R62, -RZ, R62.H1_H1 ;  /* 0x3000003eff3e7230 */ /* 0x000fe40000004100 */
[----:B------:R-:W-:Y:S01]  /*ae70*/  FMUL.FTZ R169, R96, R97 ;  /* 0x0000006160a97220 */ /* 0x000fe20000410000 */
[----:B------:R-:W-:-:S02]  /*ae80*/  HADD2.F32 R99, -RZ, R46.H1_H1 ;  /* 0x3000002eff637230 */ /* 0x000fc40000004100 */
[-C--:B------:R-:W-:Y:S01]  /*ae90*/  FFMA.FTZ R46, R49, R94.reuse, -R98 ;  /* 0x0000005e312e7223 */ /* 0x080fe20000010862 */
[----:B------:R-:W-:Y:S01]  /*aea0*/  F2FP.F16.E4M3.UNPACK_B R98, R47.H1 ;  /* 0x0000002fff62723e */ /* 0x000fe200030006ff */
[----:B------:R-:W-:Y:S01]  /*aeb0*/  FFMA.FTZ R49, R63, R94, R168 ;  /* 0x0000005e3f317223 */ /* 0x000fe200000100a8 */
[----:B------:R-:W-:Y:S01]  /*aec0*/  F2FP.F16.E4M3.UNPACK_B R94, R59 ;  /* 0x0000003bff5e723e */ /* 0x000fe200020006ff */
[C---:B------:R-:W-:Y:S01]  /*aed0*/  FFMA.FTZ R63, R62.reuse, R99, -R169 ;  /* 0x000000633e3f7223 */ /* 0x040fe200000108a9 */
[----:B------:R-:W-:Y:S01]  /*aee0*/  FMUL.FTZ R171, R62, R97 ;  /* 0x000000613eab7220 */ /* 0x000fe20000410000 */
[----:B------:R-:W-:Y:S01]  /*aef0*/  F2FP.F16.E4M3.UNPACK_B R59, R59.H1 ;  /* 0x0000003bff3b723e */ /* 0x000fe200030006ff */
[----:B------:R-:W-:Y:S01]  /*af00*/  HADD2.F32 R45, -RZ, R98.H0_H0 ;  /* 0x20000062ff2d7230 */ /* 0x000fe20000004100 */
[----:B------:R-:W-:Y:S01]  /*af10*/  F2FP.F16.E4M3.UNPACK_B R169, R44.H1 ;  /* 0x0000002cffa9723e */ /* 0x000fe200030006ff */
[----:B------:R-:W-:Y:S01]  /*af20*/  FFMA.FTZ R62, R96, R99, R171 ;  /* 0x00000063603e7223 */ /* 0x000fe200000100ab */
[----:B------:R-:W-:Y:S01]  /*af30*/  F2FP.F16.E4M3.UNPACK_B R97, R47 ;  /* 0x0000002fff61723e */ /* 0x000fe200020006ff */
[----:B------:R-:W-:-:S02]  /*af40*/  HADD2.F32 R96, -RZ, R59.H0_H0 ;  /* 0x2000003bff607230 */ /* 0x000fc40000004100 */
[C---:B------:R-:W-:Y:S01]  /*af50*/  FMUL.FTZ R175, R45.reuse, R174 ;  /* 0x000000ae2daf7220 */ /* 0x040fe20000410000 */
[----:B------:R-:W-:Y:S01]  /*af60*/  HADD2.F32 R171, -RZ, R169.H0_H0 ;  /* 0x200000a9ffab7230 */ /* 0x000fe20000004100 */
[----:B------:R-:W-:Y:S01]  /*af70*/  F2FP.F16.E4M3.UNPACK_B R168, R44 ;  /* 0x0000002cffa8723e */ /* 0x000fe200020006ff */
[----:B------:R-:W-:Y:S02]  /*af80*/  HADD2.F32 R98, -RZ, R98.H1_H1 ;  /* 0x30000062ff627230 */ /* 0x000fe40000004100 */
[C---:B------:R-:W-:Y:S01]  /*af90*/  FMUL.FTZ R174, R96.reuse, R174 ;  /* 0x000000ae60ae7220 */ /* 0x040fe20000410000 */
        /* <DEDUP_REMOVED lines=8> */
[----:B------:R-:W-:Y:S01]  /*b020*/  HADD2.F32 R47, -RZ, R94.H0_H0 ;  /* 0x2000005eff2f7230 */ /* 0x000fe20000004100 */
[----:B------:R-:W-:Y:S01]  /*b030*/  F2FP.SATFINITE.E4M3.F32.PACK_AB_MERGE_C R46, R63, R46, RZ ;  /* 0x0000002e3f2e723e */ /* 0x000fe200048070ff */
[----:B------:R-:W-:Y:S02]  /*b040*/  HADD2.F32 R97, -RZ, R97.H1_H1 ;  /* 0x30000061ff617230 */ /* 0x000fe40000004100 */
[-C--:B------:R-:W-:Y:S01]  /*b050*/  FMUL.FTZ R176, R99, R44.reuse ;  /* 0x0000002c63b07220 */ /* 0x080fe20000410000 */
[----:B------:R-:W-:Y:S02]  /*b060*/  HADD2.F32 R172, -RZ, R172.H1_H1 ;  /* 0x300000acffac7230 */ /* 0x000fe40000004100 */
[----:B------:R-:W-:Y:S01]  /*b070*/  FMUL.FTZ R178, R47, R44 ;  /* 0x0000002c2fb27220 */ /* 0x000fe20000410000 */
[----:B------:R-:W-:Y:S01]  /*b080*/  HADD2.F32 R169, -RZ, R169.H1_H1 ;  /* 0x300000a9ffa97230 */ /* 0x000fe20000004100 */
[----:B------:R-:W-:Y:S01]  /*b090*/  F2FP.SATFINITE.E4M3.F32.PACK_AB_MERGE_C R49, R62, R49, RZ ;  /* 0x000000313e31723e */ /* 0x000fe200048070ff */
[----:B------:R-:W-:-:S02]  /*b0a0*/  HADD2.F32 R94, -RZ, R94.H1_H1 ;  /* 0x3000005eff5e7230 */ /* 0x000fc40000004100 */
[-C--:B------:R-:W-:Y:S01]  /*b0b0*/  FMUL.FTZ R45, R97, R172.reuse ;  /* 0x000000ac612d7220 */ /* 0x080fe20000410000 */
[--C-:B------:R-:W-:Y:S02]  /*b0c0*/  HADD2.F32 R170, -RZ, R168.reuse.H0_H0 ;  /* 0x200000a8ffaa7230 */ /* 0x100fe40000004100 */
[-C--:B------:R-:W-:Y:S01]  /*b0d0*/  FFMA.FTZ R96, R59, R169.reuse, -R96 ;  /* 0x000000a93b607223 */ /* 0x080fe20000010860 */
[----:B------:R-:W-:Y:S02]  /*b0e0*/  HADD2.F32 R168, -RZ, R168.H1_H1 ;  /* 0x300000a8ffa87230 */ /* 0x000fe40000004100 */
[----:B------:R-:W-:Y:S01]  /*b0f0*/  FMUL.FTZ R172, R94, R172 ;  /* 0x000000ac5eac7220 */ /* 0x000fe20000410000 */
[----:B------:R-:W-:Y:S01]  /*b100*/  FFMA.FTZ R173, R98, R169, R173 ;  /* 0x000000a962ad7223 */ /* 0x000fe200000100ad */
[-C--:B------:R-:W-:Y:S01]  /*b110*/  FFMA.FTZ R44, R47, R170.reuse, -R176 ;  /* 0x000000aa2f2c7223 */ /* 0x080fe200000108b0 */
        /* <DEDUP_REMOVED lines=11> */
.L_x_2298:
[----:B------:R-:W-:Y:S05]  /*b1d0*/  BSYNC B3 ;  /* 0x0000000000037941 */ /* 0x000fea0003800000 */
.L_x_2297:
        /* <DEDUP_REMOVED lines=10> */
.L_x_2296:
[----:B------:R-:W-:Y:S05]  /*b280*/  BSYNC B2 ;  /* 0x0000000000027941 */ /* 0x000fea0003800000 */
.L_x_2295:
[----:B------:R-:W-:-:S13]  /*b290*/  ISETP.NE.AND P4, PT, R35, RZ, PT ;  /* 0x000000ff2300720c */ /* 0x000fda0003f85270 */
[----:B------:R-:W-:Y:S05]  /*b2a0*/  @!P4 BRA `(.L_x_2290) ;  /* 0x0000000c00d8c947 */ /* 0x000fea0003800000 */
[----:B------:R-:W-:Y:S01]  /*b2b0*/  ISETP.GE.AND P6, PT, R222, R100, PT ;  /* 0x00000064de00720c */ /* 0x000fe20003fc6270 */
[----:B------:R-:W-:Y:S01]  /*b2c0*/  BSSY B2, `(.L_x_2299) ;  /* 0x00000ea000027945 */ /* 0x000fe20003800000 */
[----:B---3--:R-:W-:Y:S02]  /*b2d0*/  IADD3 R57, P4, P5, R120, R140, R28 ;  /* 0x0000008c78397210 */ /* 0x008fe40007d9e01c */
[----:B0-----:R-:W-:Y:S02]  /*b2e0*/  SEL R44, R122, R153, !P6 ;  /* 0x000000997a2c7207 */ /* 0x001fe40007000000 */
[----:B------:R-:W-:Y:S02]  /*b2f0*/  IADD3.X R56, R0, R167, R31, P4, P5 ;  /* 0x000000a700387210 */ /* 0x000fe400027ea41f */
[----:B------:R-:W-:Y:S02]  /*b300*/  SHF.R.S32.HI R45, RZ, 0x1f, R44 ;  /* 0x0000001fff2d7819 */ /* 0x000fe4000001142c */
[----:B------:R-:W-:-:S02]  /*b310*/  ISETP.GE.AND P4, PT, R222, R134, PT ;  /* 0x00000086de00720c */ /* 0x000fc40003f86270 */
[----:B------:R-:W-:-:S04]  /*b320*/  LEA.HI R44, R45, R44, RZ, 0x5 ;  /* 0x0000002c2d2c7211 */ /* 0x000fc800078f28ff */
        /* <DEDUP_REMOVED lines=17> */
[----:B0-----:R-:W-:Y:S01]  /*b440*/  IMAD.MOV.U32 R58, RZ, RZ, R44 ;  /* 0x000000ffff3a7224 */ /* 0x001fe200078e002c */
[----:B------:R-:W-:Y:S01]  /*b450*/  LOP3.LUT R61, R89, 0xff0000ff, RZ, 0xc0, !PT ;  /* 0xff0000ff593d7812 */ /* 0x000fe200078ec0ff */
[----:B--2---:R-:W-:Y:S01]  /*b460*/  IMAD.MOV.U32 R62, RZ, RZ, R48 ;  /* 0x000000ffff3e7224 */ /* 0x004fe200078e0030 */
[----:B------:R-:W-:Y:S01]  /*b470*/  SHF.R.U32.HI R92, RZ, 0x8, R91 ;  /* 0x00000008ff5c7819 */ /* 0x000fe2000001165b */
[----:B------:R-:W-:Y:S01]  /*b480*/  IMAD.SHL.U32 R44, R93, 0x100, RZ ;  /* 0x000001005d2c7824 */ /* 0x000fe200078e00ff */
[----:B------:R-:W-:Y:S01]  /*b490*/  SHF.R.U32.HI R60, RZ, 0x8, R53 ;  /* 0x00000008ff3c7819 */ /* 0x000fe20000011635 */
[----:B------:R-:W-:Y:S01]  /*b4a0*/  IMAD.MOV.U32 R52, RZ, RZ, R45 ;  /* 0x000000ffff347224 */ /* 0x000fe200078e002d */
[----:B------:R-:W-:Y:S02]  /*b4b0*/  SHF.R.U32.HI R95, RZ, 0x10, R89 ;  /* 0x00000010ff5f7819 */ /* 0x000fe40000011659 */
[----:B------:R-:W-:Y:S01]  /*b4c0*/  LOP3.LUT R61, R61, 0xff00, R44, 0xf8, !PT ;  /* 0x0000ff003d3d7812 */ /* 0x000fe200078ef82c */
[----:B------:R-:W-:Y:S01]  /*b4d0*/  IMAD.SHL.U32 R44, R92, 0x100, RZ ;  /* 0x000001005c2c7824 */ /* 0x000fe200078e00ff */
[----:B------:R-:W-:Y:S01]  /*b4e0*/  SHF.R.U32.HI R54, RZ, 0x8, R55 ;  /* 0x00000008ff367819 */ /* 0x000fe20000011637 */
[----:B------:R-:W-:Y:S01]  /*b4f0*/  IMAD.SHL.U32 R48, R60, 0x100, RZ ;  /* 0x000001003c307824 */ /* 0x000fe200078e00ff */
[----:B------:R-:W-:-:S02]  /*b500*/  LOP3.LUT R63, R91, 0xff0000ff, RZ, 0xc0, !PT ;  /* 0xff0000ff5b3f7812 */ /* 0x000fc400078ec0ff */
[----:B------:R-:W-:Y:S01]  /*b510*/  LOP3.LUT R89, R53, 0xff0000ff, RZ, 0xc0, !PT ;  /* 0xff0000ff35597812 */ /* 0x000fe200078ec0ff */
[----:B------:R-:W-:Y:S01]  /*b520*/  IMAD.SHL.U32 R54, R54, 0x100, RZ ;  /* 0x0000010036367824 */ /* 0x000fe200078e00ff */
[----:B------:R-:W-:Y:S02]  /*b530*/  SHF.R.U32.HI R94, RZ, 0x10, R91 ;  /* 0x00000010ff5e7819 */ /* 0x000fe4000001165b */
[----:B------:R-:W-:Y:S02]  /*b540*/  SHF.R.U32.HI R88, RZ, 0x10, R53 ;  /* 0x00000010ff587819 */ /* 0x000fe40000011635 */
[----:B------:R-:W-:Y:S01]  /*b550*/  MOV R53, R46 ;  /* 0x0000002e00357202 */ /* 0x000fe20000000f00 */
[----:B------:R-:W-:Y:S01]  /*b560*/  IMAD.U32 R46, R95, 0x10000, RZ ;  /* 0x000100005f2e7824 */ /* 0x000fe200078e00ff */
[----:B------:R-:W-:Y:S02]  /*b570*/  SHF.R.U32.HI R90, RZ, 0x10, R55 ;  /* 0x00000010ff5a7819 */ /* 0x000fe40000011637 */
[----:B------:R-:W-:-:S02]  /*b580*/  LOP3.LUT R45, R63, 0xff00, R44, 0xf8, !PT ;  /* 0x0000ff003f2d7812 */ /* 0x000fc400078ef82c */
[----:B------:R-:W-:Y:S01]  /*b590*/  LOP3.LUT R91, R89, 0xff00, R48, 0xf8, !PT ;  /* 0x0000ff00595b7812 */ /* 0x000fe200078ef830 */
[----:B------:R-:W-:Y:S01]  /*b5a0*/  IMAD.U32 R48, R88, 0x10000, RZ ;  /* 0x0001000058307824 */ /* 0x000fe200078e00ff */
[----:B------:R-:W-:Y:S01]  /*b5b0*/  LOP3.LUT R55, R55, 0xff0000ff, RZ, 0xc0, !PT ;  /* 0xff0000ff37377812 */ /* 0x000fe200078ec0ff */
[----:B------:R-:W-:Y:S01]  /*b5c0*/  IMAD.U32 R90, R90, 0x10000, RZ ;  /* 0x000100005a5a7824 */ /* 0x000fe200078e00ff */
[----:B------:R-:W-:Y:S02]  /*b5d0*/  SHF.L.U32 R44, R94, 0x10, RZ ;  /* 0x000000105e2c7819 */ /* 0x000fe400000006ff */
[----:B------:R-:W-:Y:S02]  /*b5e0*/  F2FP.F16.E4M3.UNPACK_B R89, R166.H1 ;  /* 0x000000a6ff59723e */ /* 0x000fe400030006ff */
[----:B------:R-:W-:Y:S02]  /*b5f0*/  F2FP.F16.E4M3.UNPACK_B R63, R62.H1 ;  /* 0x0000003eff3f723e */ /* 0x000fe400030006ff */
[----:B------:R-:W-:-:S02]  /*b600*/  F2FP.F16.E4M3.UNPACK_B R60, R58.H1 ;  /* 0x0000003aff3c723e */ /* 0x000fc400030006ff */
[----:B------:R-:W-:Y:S02]  /*b610*/  LOP3.LUT R46, R61, 0xff0000, R46, 0xf8, !PT ;  /* 0x00ff00003d2e7812 */ /* 0x000fe400078ef82e */
[----:B------:R-:W-:Y:S01]  /*b620*/  LOP3.LUT R93, R55, 0xff00, R54, 0xf8, !PT ;  /* 0x0000ff00375d7812 */ /* 0x000fe200078ef836 */
[----:B------:R-:W-:Y:S01]  /*b630*/  HADD2.F32 R55, -RZ, R63.H0_H0 ;  /* 0x2000003fff377230 */ /* 0x000fe20000004100 */
[----:B------:R-:W-:Y:S01]  /*b640*/  LOP3.LUT R44, R45, 0xff0000, R44, 0xf8, !PT ;  /* 0x00ff00002d2c7812 */ /* 0x000fe200078ef82c */
[----:B------:R-:W-:Y:S01]  /*b650*/  HADD2.F32 R45, -RZ, R89.H0_H0 ;  /* 0x20000059ff2d7230 */ /* 0x000fe20000004100 */
[----:B------:R-:W-:Y:S01]  /*b660*/  F2FP.F16.E4M3.UNPACK_B R61, R164.H1 ;  /* 0x000000a4ff3d723e */ /* 0x000fe200030006ff */
[----:B------:R-:W-:Y:S01]  /*b670*/  HADD2.F32 R54, -RZ, R60.H0_H0 ;  /* 0x2000003cff367230 */ /* 0x000fe20000004100 */
[----:B------:R-:W-:Y:S02]  /*b680*/  F2FP.F16.E4M3.UNPACK_B R166, R166 ;  /* 0x000000a6ffa6723e */ /* 0x000fe400020006ff */
[----:B------:R-:W-:Y:S01]  /*b690*/  FMUL.FTZ R95, R55, R45 ;  /* 0x0000002d375f7220 */ /* 0x000fe20000410000 */
[----:B------:R-:W-:-:S02]  /*b6a0*/  HADD2.F32 R88, -RZ, R61.H0_H0 ;  /* 0x2000003dff587230 */ /* 0x000fc40000004100 */
        /* <DEDUP_REMOVED lines=9> */
[----:B------:R-:W-:Y:S01]  /*b740*/  LOP3.LUT R48, R91, 0xff0000, R48, 0xf8, !PT ;  /* 0x00ff00005b307812 */ /* 0x000fe200078ef830 */
[----:B------:R-:W-:Y:S01]  /*b750*/  HADD2.F32 R89, -RZ, R63.H1_H1 ;  /* 0x3000003fff597230 */ /* 0x000fe20000004100 */
[----:B------:R-:W-:Y:S01]  /*b760*/  F2FP.F16.E4M3.UNPACK_B R63, R58 ;  /* 0x0000003aff3f723e */ /* 0x000fe200020006ff */
[----:B------:R-:W-:-:S02]  /*b770*/  HADD2.F32 R93, -RZ, R166.H0_H0 ;  /* 0x200000a6ff5d7230 */ /* 0x000fc40000004100 */
[-C--:B------:R-:W-:Y:S01]  /*b780*/  FMUL.FTZ R92, R61, R88.reuse ;  /* 0x000000583d5c7220 */ /* 0x080fe20000410000 */
[----:B------:R-:W-:Y:S02]  /*b790*/  HADD2.F32 R91, -RZ, R164.H0_H0 ;  /* 0x200000a4ff5b7230 */ /* 0x000fe40000004100 */
[----:B------:R-:W-:Y:S01]  /*b7a0*/  FMUL.FTZ R58, R89, R88 ;  /* 0x00000058593a7220 */ /* 0x000fe20000410000 */
[----:B------:R-:W-:Y:S02]  /*b7b0*/  HADD2.F32 R88, -RZ, R62.H0_H0 ;  /* 0x2000003eff587230 */ /* 0x000fe40000004100 */
[----:B------:R-:W-:Y:S02]  /*b7c0*/  HADD2.F32 R60, -RZ, R63.H0_H0 ;  /* 0x2000003fff3c7230 */ /* 0x000fe40000004100 */
[-C--:B------:R-:W-:Y:S01]  /*b7d0*/  FFMA.FTZ R61, R61, R90.reuse, -R58 ;  /* 0x0000005a3d3d7223 */ /* 0x080fe2000001083a */
        /* <DEDUP_REMOVED lines=73> */
[-C--:B------:R-:W-:Y:S01]  /*bc70*/  FFMA.FTZ R60, R62, R89.reuse, R91 ;  /* 0x000000593e3c7223 */ /* 0x080fe2000001005b */
[----:B------:R-:W-:Y:S02]  /*bc80*/  HADD2.F32 R88, -RZ, R88.H1_H1 ;  /* 0x30000058ff587230 */ /* 0x000fe40000004100 */
[-C--:B------:R-:W-:Y:S01]  /*bc90*/  FMUL.FTZ R92, R63, R90.reuse ;  /* 0x0000005a3f5c7220 */ /* 0x080fe20000410000 */
[----:B------:R-:W-:Y:S01]  /*bca0*/  FFMA.FTZ R58, R58, R89, -R93 ;  /* 0x000000593a3a7223 */ /* 0x000fe2000001085d */
[C---:B------:R-:W-:Y:S01]  /*bcb0*/  FMUL.FTZ R90, R61.reuse, R90 ;  /* 0x0000005a3d5a7220 */ /* 0x040fe20000410000 */
[----:B------:R-:W-:Y:S01]  /*bcc0*/  F2FP.F16.E4M3.UNPACK_B R62, R49.H1 ;  /* 0x00000031ff3e723e */ /* 0x000fe200030006ff */
[----:B------:R-:W-:Y:S01]  /*bcd0*/  FFMA.FTZ R49, R61, R88, -R92 ;  /* 0x000000583d317223 */ /* 0x000fe2000001085c */
[----:B------:R-:W-:Y:S01]  /*bce0*/  F2FP.F16.E4M3.UNPACK_B R89, R48.H1 ;  /* 0x00000030ff59723e */ /* 0x000fe200030006ff */
[----:B------:R-:W-:Y:S01]  /*bcf0*/  FFMA.FTZ R61, R63, R88, R90 ;  /* 0x000000583f3d7223 */ /* 0x000fe2000001005a */
[----:B------:R-:W-:Y:S01]  /*bd00*/  HADD2.F32 R48, -RZ, R52.H0_H0 ;  /* 0x20000034ff307230 */ /* 0x000fe20000004100 */
[----:B------:R-:W-:Y:S01]  /*bd10*/  F2FP.F16.E4M3.UNPACK_B R46, R46.H1 ;  /* 0x0000002eff2e723e */ /* 0x000fe200030006ff */
[--C-:B------:R-:W-:Y:S01]  /*bd20*/  HADD2.F32 R63, -RZ, R62.reuse.H0_H0 ;  /* 0x2000003eff3f7230 */ /* 0x100fe20000004100 */
[----:B------:R-:W-:Y:S01]  /*bd30*/  F2FP.SATFINITE.E4M3.F32.PACK_AB_MERGE_C R96, R96, R97, RZ ;  /* 0x000000616060723e */ /* 0x000fe200048070ff */
[----:B------:R-:W-:Y:S01]  /*bd40*/  HADD2.F32 R62, -RZ, R62.H1_H1 ;  /* 0x3000003eff3e7230 */ /* 0x000fe20000004100 */
[----:B------:R-:W-:Y:S01]  /*bd50*/  F2FP.F16.E4M3.UNPACK_B R92, R45 ;  /* 0x0000002dff5c723e */ /* 0x000fe200020006ff */
[--C-:B------:R-:W-:Y:S01]  /*bd60*/  HADD2.F32 R91, -RZ, R89.reuse.H1_H1 ;  /* 0x30000059ff5b7230 */ /* 0x100fe20000004100 */
[----:B------:R-:W-:Y:S01]  /*bd70*/  F2FP.SATFINITE.E4M3.F32.PACK_AB_MERGE_C R50, R165, R50, R96 ;  /* 0x00000032a532723e */ /* 0x000fe20004807060 */
[----:B------:R-:W-:-:S02]  /*bd80*/  HADD2.F32 R90, -RZ, R89.H0_H0 ;  /* 0x20000059ff5a7230 */ /* 0x000fc40000004100 */
[----:B------:R-:W-:Y:S02]  /*bd90*/  HADD2.F32 R52, -RZ, R52.H1_H1 ;  /* 0x30000034ff347230 */ /* 0x000fe40000004100 */
[-C--:B------:R-:W-:Y:S01]  /*bda0*/  FMUL.FTZ R95, R62, R91.reuse ;  /* 0x0000005b3e5f7220 */ /* 0x080fe20000410000 */
[--C-:B------:R-:W-:Y:S02]  /*bdb0*/  HADD2.F32 R88, -RZ, R46.reuse.H0_H0 ;  /* 0x2000002eff587230 */ /* 0x100fe40000004100 */
[CC--:B------:R-:W-:Y:S01]  /*bdc0*/  FMUL.FTZ R93, R63.reuse, R90.reuse ;  /* 0x0000005a3f5d7220 */ /* 0x0c0fe20000410000 */
[----:B------:R-:W-:Y:S02]  /*bdd0*/  HADD2.F32 R89, -RZ, R46.H1_H1 ;  /* 0x3000002eff597230 */ /* 0x000fe40000004100 */
[----:B------:R-:W-:Y:S01]  /*bde0*/  FMUL.FTZ R91, R52, R91 ;  /* 0x0000005b345b7220 */ /* 0x000fe20000410000 */
[C---:B------:R-:W-:Y:S01]  /*bdf0*/  FMUL.FTZ R90, R48.reuse, R90 ;  /* 0x0000005a305a7220 */ /* 0x040fe20000410000 */
[-C--:B------:R-:W-:Y:S01]  /*be00*/  FFMA.FTZ R46, R48, R88.reuse, -R93 ;  /* 0x00000058302e7223 */ /* 0x080fe2000001085d */
[----:B------:R-:W-:Y:S01]  /*be10*/  F2FP.F16.E4M3.UNPACK_B R48, R47 ;  /* 0x0000002fff30723e */ /* 0x000fe200020006ff */
[----:B------:R-:W-:Y:S01]  /*be20*/  FFMA.FTZ R99, R62, R89, R91 ;  /* 0x000000593e637223 */ /* 0x000fe2000001005b */
[----:B------:R-:W-:Y:S01]  /*be30*/  F2FP.F16.E4M3.UNPACK_B R62, R51.H1 ;  /* 0x00000033ff3e723e */ /* 0x000fe200030006ff */
[----:B------:R-:W-:Y:S01]  /*be40*/  FFMA.FTZ R97, R52, R89, -R95 ;  /* 0x0000005934617223 */ /* 0x000fe2000001085f */
[----:B------:R-:W-:Y:S01]  /*be50*/  F2FP.F16.E4M3.UNPACK_B R93, R45.H1 ;  /* 0x0000002dff5d723e */ /* 0x000fe200030006ff */
[----:B------:R-:W-:Y:S01]  /*be60*/  FFMA.FTZ R96, R63, R88, R90 ;  /* 0x000000583f607223 */ /* 0x000fe2000001005a */
[----:B------:R-:W-:Y:S01]  /*be70*/  F2FP.F16.E4M3.UNPACK_B R47, R47.H1 ;  /* 0x0000002fff2f723e */ /* 0x000fe200030006ff */
[----:B------:R-:W-:Y:S01]  /*be80*/  HADD2.F32 R94, -RZ, R92.H0_H0 ;  /* 0x2000005cff5e7230 */ /* 0x000fe20000004100 */
[-C--:B------:R-:W-:Y:S01]  /*be90*/  F2FP.F16.E4M3.UNPACK_B R45, R44.reuse ;  /* 0x0000002cff2d723e */ /* 0x080fe200020006ff */
[----:B------:R-:W-:Y:S01]  /*bea0*/  HADD2.F32 R95, -RZ, R93.H0_H0 ;  /* 0x2000005dff5f7230 */ /* 0x000fe20000004100 */
[----:B------:R-:W-:Y:S01]  /*beb0*/  F2FP.F16.E4M3.UNPACK_B R89, R44.H1 ;  /* 0x0000002cff59723e */ /* 0x000fe200030006ff */
[----:B------:R-:W-:Y:S01]  /*bec0*/  HADD2.F32 R44, -RZ, R62.H0_H0 ;  /* 0x2000003eff2c7230 */ /* 0x000fe20000004100 */
[----:B------:R-:W-:Y:S01]  /*bed0*/  F2FP.F16.E4M3.UNPACK_B R63, R51 ;  /* 0x00000033ff3f723e */ /* 0x000fe200020006ff */
[----:B------:R-:W-:Y:S01]  /*bee0*/  HADD2.F32 R52, -RZ, R47.H0_H0 ;  /* 0x2000002fff347230 */ /* 0x000fe20000004100 */
[----:B------:R-:W-:Y:S01]  /*bef0*/  F2FP.SATFINITE.E4M3.F32.PACK_AB_MERGE_C R46, R97, R46, RZ ;  /* 0x0000002e612e723e */ /* 0x000fe200048070ff */
[----:B------:R-:W-:-:S02]  /*bf00*/  HADD2.F32 R91, -RZ, R89.H0_H0 ;  /* 0x20000059ff5b7230 */ /* 0x000fc40000004100 */
[-C--:B------:R-:W-:Y:S01]  /*bf10*/  FMUL.FTZ R165, R44, R95.reuse ;  /* 0x0000005f2ca57220 */ /* 0x080fe20000410000 */
[----:B------:R-:W-:Y:S02]  /*bf20*/  HADD2.F32 R88, -RZ, R63.H0_H0 ;  /* 0x2000003fff587230 */ /* 0x000fe40000004100 */
[C---:B------:R-:W-:Y:S01]  /*bf30*/  FMUL.FTZ R95, R52.reuse, R95 ;  /* 0x0000005f345f7220 */ /* 0x040fe20000410000 */
[----:B------:R-:W-:Y:S02]  /*bf40*/  HADD2.F32 R62, -RZ, R62.H1_H1 ;  /* 0x3000003eff3e7230 */ /* 0x000fe40000004100 */
[----:B------:R-:W-:Y:S01]  /*bf50*/  FFMA.FTZ R165, R52, R91, -R165 ;  /* 0x0000005b34a57223 */ /* 0x000fe200000108a5 */
[----:B------:R-:W-:Y:S02]  /*bf60*/  HADD2.F32 R93, -RZ, R93.H1_H1 ;  /* 0x3000005dff5d7230 */ /* 0x000fe40000004100 */
[----:B------:R-:W-:Y:S01]  /*bf70*/  FMUL.FTZ R98, R88, R94 ;  /* 0x0000005e58627220 */ /* 0x000fe20000410000 */
[----:B------:R-:W-:-:S02]  /*bf80*/  HADD2.F32 R47, -RZ, R47.H1_H1 ;  /* 0x3000002fff2f7230 */ /* 0x000fc40000004100 */
[----:B------:R-:W-:Y:S01]  /*bf90*/  FFMA.FTZ R95, R44, R91, R95 ;  /* 0x0000005b2c5f7223 */ /* 0x000fe2000001005f */
[----:B------:R-:W-:Y:S02]  /*bfa0*/  HADD2.F32 R51, -RZ, R48.H0_H0 ;  /* 0x20000030ff337230 */ /* 0x000fe40000004100 */
[-C--:B------:R-:W-:Y:S01]  /*bfb0*/  FMUL.FTZ R44, R62, R93.reuse ;  /* 0x0000005d3e2c7220 */ /* 0x080fe20000410000 */
[----:B------:R-:W-:Y:S02]  /*bfc0*/  HADD2.F32 R90, -RZ, R45.H0_H0 ;  /* 0x2000002dff5a7230 */ /* 0x000fe40000004100 */
[----:B------:R-:W-:Y:S01]  /*bfd0*/  FMUL.FTZ R93, R47, R93 ;  /* 0x0000005d2f5d7220 */ /* 0x000fe20000410000 */
        /* <DEDUP_REMOVED lines=19> */
[----:B------:R-:W-:Y:S01]  /*c110*/  F2FP.SATFINITE.E4M3.F32.PACK_AB_MERGE_C R47, R51, R98, R44 ;  /* 0x00000062332f723e */ /* 0x000fe2000480702c */
[----:B------:R-:W-:Y:S01]  /*c120*/  IMAD.MOV.U32 R44, RZ, RZ, R55 ;  /* 0x000000ffff2c7224 */ /* 0x000fe200078e0037 */
[----:B------:R-:W-:Y:S02]  /*c130*/  F2FP.SATFINITE.E4M3.F32.PACK_AB_MERGE_C R49, R61, R60, R96 ;  /* 0x0000003c3d31723e */ /* 0x000fe40004807060 */
[----:B------:R-:W-:Y:S02]  /*c140*/  F2FP.SATFINITE.E4M3.F32.PACK_AB_MERGE_C R51, R92, R163, R62 ;  /* 0x000000a35c33723e */ /* 0x000fe4000480703e */
[----:B------:R-:W-:-:S07]  /*c150*/  MOV R46, R53 ;  /* 0x00000035002e7202 */ /* 0x000fce0000000f00 */
.L_x_2300:
[----:B------:R-:W-:Y:S05]  /*c160*/  BSYNC B2 ;  /* 0x0000000000027941 */ /* 0x000fea0003800000 */
.L_x_2299:
        /* <DEDUP_REMOVED lines=10> */
.L_x_2290:
[----:B------:R-:W-:Y:S05]  /*c210*/  BSYNC B1 ;  /* 0x0000000000017941 */ /* 0x000fea0003800000 */
.L_x_2289:
[----:B0--34-:R-:W-:Y:S02]  /*c220*/  VIADD R45, R23, 0x80 ;  /* 0x00000080172d7836 */ /* 0x019fe40000000000 */
[-C--:B--2---:R-:W-:Y:S02]  /*c230*/  IMAD R44, R145, R136.reuse, RZ ;  /* 0x00000088912c7224 */ /* 0x084fe400078e02ff */
[----:B------:R-:W-:-:S04]  /*c240*/  IMAD.WIDE.U32 R138, R45, R136, R138 ;  /* 0x000000882d8a7225 */ /* 0x000fc800078e008a */
[----:B------:R-:W-:Y:S01]  /*c250*/  IMAD R57, R45, R137, R44 ;  /* 0x000000892d397224 */ /* 0x000fe200078e022c */
[----:B------:R-:W-:Y:S06]  /*c260*/  @P3 BRA `(.L_x_2259) ;  /* 0x0000003000a03947 */ /* 0x000fec0003800000 */
[----:B------:R-:W-:Y:S01]  /*c270*/  ISETP.NE.AND P3, PT, R33, RZ, PT ;  /* 0x000000ff2100720c */ /* 0x000fe20003f65270 */
[----:B------:R-:W-:Y:S01]  /*c280*/  BSSY B1, `(.L_x_2301) ;  /* 0x00000fa000017945 */ /* 0x000fe20003800000 */
[----:B------:R-:W-:-:S11]  /*c290*/  IMAD.IADD R57, R139, 0x1, R57 ;  /* 0x000000018b397824 */ /* 0x000fd600078e0239 */
        /* <DEDUP_REMOVED lines=9> */
[----:B------:R-:W-:Y:S02]  /*c330*/  SHF.R.S32.HI R44, RZ, 0x1f, R45 ;  /* 0x0000001fff2c7819 */ /* 0x000fe4000001142d */
[----:B------:R-:W-:Y:S02]  /*c340*/  SHF.L.U32 R52, R45, 0x4, RZ ;  /* 0x000000042d347819 */ /* 0x000fe400000006ff */
        /* <DEDUP_REMOVED lines=13> */
[----:B------:R-:W-:Y:S01]  /*c420*/  SHF.R.U32.HI R56, RZ, 0x8, R77 ;  /* 0x00000008ff387819 */ /* 0x000fe2000001164d */
[----:B0-----:R-:W-:Y:S01]  /*c430*/  IMAD.MOV.U32 R55, RZ, RZ, R45 ;  /* 0x000000ffff377224 */ /* 0x001fe200078e002d */
[----:B------:R-:W-:Y:S01]  /*c440*/  SHF.R.U32.HI R78, RZ, 0x10, R77 ;  /* 0x00000010ff4e7819 */ /* 0x000fe2000001164d */
[----:B--2---:R-:W-:Y:S01]  /*c450*/  IMAD.MOV.U32 R63, RZ, RZ, R48 ;  /* 0x000000ffff3f7224 */ /* 0x004fe200078e0030 */
[----:B------:R-:W-:Y:S01]  /*c460*/  LOP3.LUT R58, R77, 0xff0000ff, RZ, 0xc0, !PT ;  /* 0xff0000ff4d3a7812 */ /* 0x000fe200078ec0ff */
[----:B------:R-:W-:Y:S01]  /*c470*/  IMAD.SHL.U32 R45, R56, 0x100, RZ ;  /* 0x00000100382d7824 */ /* 0x000fe200078e00ff */
[----:B------:R-:W-:Y:S01]  /*c480*/  SHF.R.U32.HI R66, RZ, 0x8, R79 ;  /* 0x00000008ff427819 */ /* 0x000fe2000001164f */
[----:B------:R-:W-:Y:S01]  /*c490*/  IMAD.MOV.U32 R56, RZ, RZ, R46 ;  /* 0x000000ffff387224 */ /* 0x000fe200078e002e */
[----:B------:R-:W-:Y:S01]  /*c4a0*/  SHF.R.U32.HI R64, RZ, 0x8, R65 ;  /* 0x00000008ff407819 */ /* 0x000fe20000011641 */
[----:B------:R-:W-:Y:S01]  /*c4b0*/  IMAD.U32 R46, R78, 0x10000, RZ ;  /* 0x000100004e2e7824 */ /* 0x000fe200078e00ff */
[----:B------:R-:W-:-:S02]  /*c4c0*/  LOP3.LUT R61, R65, 0xff0000ff, RZ, 0xc0, !PT ;  /* 0xff0000ff413d7812 */ /* 0x000fc400078ec0ff */
[----:B------:R-:W-:Y:S02]  /*c4d0*/  SHF.R.U32.HI R77, RZ, 0x10, R65 ;  /* 0x00000010ff4d7819 */ /* 0x000fe40000011641 */
[----:B------:R-:W-:Y:S02]  /*c4e0*/  SHF.R.U32.HI R65, RZ, 0x8, R67 ;  /* 0x00000008ff417819 */ /* 0x000fe40000011643 */
[----:B------:R-:W-:Y:S01]  /*c4f0*/  SHF.R.U32.HI R76, RZ, 0x10, R79 ;  /* 0x00000010ff4c7819 */ /* 0x000fe2000001164f */
[----:B------:R-:W-:Y:S01]  /*c500*/  IMAD.U32 R77, R77, 0x10000, RZ ;  /* 0x000100004d4d7824 */ /* 0x000fe200078e00ff */
[----:B------:R-:W-:Y:S01]  /*c510*/  MOV R60, R44 ;  /* 0x0000002c003c7202 */ /* 0x000fe20000000f00 */
[----:B------:R-:W-:Y:S01]  /*c520*/  IMAD.SHL.U32 R44, R66, 0x100, RZ ;  /* 0x00000100422c7824 */ /* 0x000fe200078e00ff */
[----:B------:R-:W-:Y:S01]  /*c530*/  LOP3.LUT R45, R58, 0xff00, R45, 0xf8, !PT ;  /* 0x0000ff003a2d7812 */ /* 0x000fe200078ef82d */
[----:B------:R-:W-:Y:S01]  /*c540*/  IMAD.SHL.U32 R65, R65, 0x100, RZ ;  /* 0x0000010041417824 */ /* 0x000fe200078e00ff */
[----:B------:R-:W-:-:S02]  /*c550*/  SHF.L.U32 R48, R64, 0x8, RZ ;  /* 0x0000000840307819 */ /* 0x000fc400000006ff */
[----:B------:R-:W-:Y:S02]  /*c560*/  LOP3.LUT R59, R79, 0xff0000ff, RZ, 0xc0, !PT ;  /* 0xff0000ff4f3b7812 */ /* 0x000fe400078ec0ff */
[----:B------:R-:W-:Y:S01]  /*c570*/  LOP3.LUT R46, R45, 0xff0000, R46, 0xf8, !PT ;  /* 0x00ff00002d2e7812 */ /* 0x000fe200078ef82e */
[----:B------:R-:W-:Y:S01]  /*c580*/  IMAD.U32 R45, R76, 0x10000, RZ ;  /* 0x000100004c2d7824 */ /* 0x000fe200078e00ff */
[----:B------:R-:W-:Y:S02]  /*c590*/  LOP3.LUT R62, R67, 0xff0000ff, RZ, 0xc0, !PT ;  /* 0xff0000ff433e7812 */ /* 0x000fe400078ec0ff */
[----:B------:R-:W-:Y:S02]  /*c5a0*/  SHF.R.U32.HI R79, RZ, 0x10, R67 ;  /* 0x00000010ff4f7819 */ /* 0x000fe40000011643 */
[----:B------:R-:W-:Y:S02]  /*c5b0*/  LOP3.LUT R48, R61, 0xff00, R48, 0xf8, !PT ;  /* 0x0000ff003d307812 */ /* 0x000fe400078ef830 */
[----:B------:R-:W-:-:S02]  /*c5c0*/  LOP3.LUT R44, R59, 0xff00, R44, 0xf8, !PT ;  /* 0x0000ff003b2c7812 */ /* 0x000fc400078ef82c */
[----:B------:R-:W-:Y:S02]  /*c5d0*/  F2FP.F16.E4M3.UNPACK_B R67, R159.H1 ;  /* 0x0000009fff43723e */ /* 0x000fe400030006ff */
[----:B------:R-:W-:Y:S02]  /*c5e0*/  F2FP.F16.E4M3.UNPACK_B R64, R63.H1 ;  /* 0x0000003fff40723e */ /* 0x000fe400030006ff */
[----:B------:R-:W-:Y:S02]  /*c5f0*/  F2FP.F16.E4M3.UNPACK_B R61, R60.H1 ;  /* 0x0000003cff3d723e */ /* 0x000fe400030006ff */
[----:B------:R-:W-:Y:S01]  /*c600*/  LOP3.LUT R66, R62, 0xff00, R65, 0xf8, !PT ;  /* 0x0000ff003e427812 */ /* 0x000fe200078ef841 */
[----:B------:R-:W-:Y:S01]  /*c610*/  HADD2.F32 R59, -RZ, R64.H0_H0 ;  /* 0x20000040ff3b7230 */ /* 0x000fe20000004100 */
[----:B------:R-:W-:Y:S01]  /*c620*/  LOP3.LUT R44, R44, 0xff0000, R45, 0xf8, !PT ;  /* 0x00ff00002c2c7812 */ /* 0x000fe200078ef82d */
[----:B------:R-:W-:Y:S01]  /*c630*/  HADD2.F32 R45, -RZ, R67.H0_H0 ;  /* 0x20000043ff2d7230 */ /* 0x000fe20000004100 */
[----:B------:R-:W-:Y:S01]  /*c640*/  F2FP.F16.E4M3.UNPACK_B R62, R161.H1 ;  /* 0x000000a1ff3e723e */ /* 0x000fe200030006ff */
[----:B------:R-:W-:Y:S01]  /*c650*/  HADD2.F32 R58, -RZ, R61.H0_H0 ;  /* 0x2000003dff3a7230 */ /* 0x000fe20000004100 */
[----:B------:R-:W-:-:S02]  /*c660*/  SHF.L.U32 R79, R79, 0x10, RZ ;  /* 0x000000104f4f7819 */ /* 0x000fc400000006ff */
[CC--:B------:R-:W-:Y:S01]  /*c670*/  FMUL.FTZ R89, R59.reuse, R45.reuse ;  /* 0x0000002d3b597220 */ /* 0x0c0fe20000410000 */
[--C-:B------:R-:W-:Y:S02]  /*c680*/  HADD2.F32 R65, -RZ, R62.reuse.H0_H0 ;  /* 0x2000003eff417230 */ /* 0x100fe40000004100 */
[----:B------:R-:W-:Y:S01]  /*c690*/  FMUL.FTZ R76, R58, R45 ;  /* 0x0000002d3a4c7220 */ /* 0x000fe20000410000 */
        /* <DEDUP_REMOVED lines=11> */
[----:B------:R-:W-:-:S02]  /*c750*/  HADD2.F32 R67, -RZ, R159.H0_H0 ;  /* 0x2000009fff437230 */ /* 0x000fc40000004100 */
[CC--:B------:R-:W-:Y:S01]  /*c760*/  FMUL.FTZ R77, R65.reuse, R76.reuse ;  /* 0x0000004c414d7220 */ /* 0x0c0fe20000410000 */
[----:B------:R-:W-:Y:S01]  /*c770*/  F2FP.F16.E4M3.UNPACK_B R161, R161 ;  /* 0x000000a1ffa1723e */ /* 0x000fe200020006ff */
[C---:B------:R-:W-:Y:S01]  /*c780*/  FMUL.FTZ R76, R62.reuse, R76 ;  /* 0x0000004c3e4c7220 */ /* 0x040fe20000410000 */
[----:B------:R-:W-:Y:S02]  /*c790*/  HADD2.F32 R64, -RZ, R63.H0_H0 ;  /* 0x2000003fff407230 */ /* 0x000fe40000004100 */
[-C--:B------:R-:W-:Y:S01]  /*c7a0*/  FFMA.FTZ R89, R62, R66.reuse, -R77 ;  /* 0x000000423e597223 */ /* 0x080fe2000001084d */
[----:B------:R-:W-:Y:S02]  /*c7b0*/  HADD2.F32 R61, -RZ, R60.H0_H0 ;  /* 0x2000003cff3d7230 */ /* 0x000fe40000004100 */
[----:B------:R-:W-:Y:S01]  /*c7c0*/  FFMA.FTZ R88, R65, R66, R76 ;  /* 0x0000004241587223 */ /* 0x000fe2000001004c */
[----:B------:R-:W-:Y:S02]  /*c7d0*/  HADD2.F32 R62, -RZ, R161.H0_H0 ;  /* 0x200000a1ff3e7230 */ /* 0x000fe40000004100 */
        /* <DEDUP_REMOVED lines=32> */
[----:B------:R-:W-:Y:S02]  /*c9e0*/  HADD2.F32 R64, -RZ, R160.H0_H0 ;  /* 0x200000a0ff407230 */ /* 0x000fe40000004100 */
[-C--:B------:R-:W-:Y:S01]  /*c9f0*/  FFMA.FTZ R95, R60, R65.reuse, -R61 ;  /* 0x000000413c5f7223 */ /* 0x080fe2000001083d */
[----:B------:R-:W-:Y:S01]  /*ca00*/  F2FP.F16.E4M3.UNPACK_B R60, R50 ;  /* 0x00000032ff3c723e */ /* 0x000fe200020006ff */
[----:B------:R-:W-:Y:S01]  /*ca10*/  HADD2.F32 R50, -RZ, R56.H0_H0 ;  /* 0x20000038ff327230 */ /* 0x000fe20000004100 */
[----:B------:R-:W-:Y:S01]  /*ca20*/  F2FP.F16.E4M3.UNPACK_B R162, R162 ;  /* 0x000000a2ffa2723e */ /* 0x000fe200020006ff */
[----:B------:R-:W-:Y:S01]  /*ca30*/  FFMA.FTZ R97, R62, R65, R67 ;  /* 0x000000413e617223 */ /* 0x000fe20000010043 */
[----:B------:R-:W-:Y:S01]  /*ca40*/  HADD2.F32 R65, -RZ, R160.H1_H1 ;  /* 0x300000a0ff417230 */ /* 0x000fe20000004100 */
[----:B------:R-:W-:Y:S01]  /*ca50*/  F2FP.SATFINITE.E4M3.F32.PACK_AB_MERGE_C R58, R89, R58, RZ ;  /* 0x0000003a593a723e */ /* 0x000fe200048070ff */
[--C-:B------:R-:W-:Y:S01]  /*ca60*/  HADD2.F32 R61, -RZ, R60.reuse.H0_H0 ;  /* 0x2000003cff3d7230 */ /* 0x100fe20000004100 */
[----:B------:R-:W-:Y:S01]  /*ca70*/  F2FP.SATFINITE.E4M3.F32.PACK_AB_MERGE_C R59, R88, R59, RZ ;  /* 0x0000003b583b723e */ /* 0x000fe200048070ff */
[----:B------:R-:W-:Y:S01]  /*ca80*/  HADD2.F32 R60, -RZ, R60.H1_H1 ;  /* 0x3000003cff3c7230 */ /* 0x000fe20000004100 */
[----:B------:R-:W-:Y:S01]  /*ca90*/  F2FP.SATFINITE.E4M3.F32.PACK_AB_MERGE_C R66, R97, R66, RZ ;  /* 0x000000426142723e */ /* 0x000fe200048070ff */
[----:B------:R-:W-:-:S02]  /*caa0*/  HADD2.F32 R56, -RZ, R56.H1_H1 ;  /* 0x30000038ff387230 */ /* 0x000fc40000004100 */
[CC--:B------:R-:W-:Y:S01]  /*cab0*/  FMUL.FTZ R67, R61.reuse, R64.reuse ;  /* 0x000000403d437220 */ /* 0x0c0fe20000410000 */
[--C-:B------:R-:W-:Y:S02]  /*cac0*/  HADD2.F32 R62, -RZ, R162.reuse.H0_H0 ;  /* 0x200000a2ff3e7230 */ /* 0x100fe40000004100 */
[----:B------:R-:W-:Y:S01]  /*cad0*/  FMUL.FTZ R64, R50, R64 ;  /* 0x0000004032407220 */ /* 0x000fe20000410000 */
[----:B------:R-:W-:Y:S02]  /*cae0*/  HADD2.F32 R63, -RZ, R162.H1_H1 ;  /* 0x300000a2ff3f7230 */ /* 0x000fe40000004100 */
[-C--:B------:R-:W-:Y:S01]  /*caf0*/  FMUL.FTZ R91, R60, R65.reuse ;  /* 0x000000413c5b7220 */ /* 0x080fe20000410000 */
[----:B------:R-:W-:Y:S01]  /*cb00*/  FMUL.FTZ R65, R56, R65 ;  /* 0x0000004138417220 */ /* 0x000fe20000410000 */
[-C--:B------:R-:W-:Y:S01]  /*cb10*/  FFMA.FTZ R50, R50, R62.reuse, -R67 ;  /* 0x0000003e32327223 */ /* 0x080fe20000010843 */
[----:B------:R-:W-:Y:S01]  /*cb20*/  FFMA.FTZ R64, R61, R62, R64 ;  /* 0x0000003e3d407223 */ /* 0x000fe20000010040 */
[----:B------:R-:W-:Y:S01]  /*cb30*/  F2FP.F16.E4M3.UNPACK_B R62, R49 ;  /* 0x00000031ff3e723e */ /* 0x000fe200020006ff */
[-C--:B------:R-:W-:Y:S01]  /*cb40*/  FFMA.FTZ R91, R56, R63.reuse, -R91 ;  /* 0x0000003f385b7223 */ /* 0x080fe2000001085b */
[----:B------:R-:W-:Y:S01]  /*cb50*/  F2FP.F16.E4M3.UNPACK_B R67, R48 ;  /* 0x00000030ff43723e */ /* 0x000fe200020006ff */
[----:B------:R-:W-:Y:S01]  /*cb60*/  FFMA.FTZ R93, R60, R63, R65 ;  /* 0x0000003f3c5d7223 */ /* 0x000fe20000010041 */
[----:B------:R-:W-:Y:S01]  /*cb70*/  F2FP.F16.E4M3.UNPACK_B R61, R55 ;  /* 0x00000037ff3d723e */ /* 0x000fe200020006ff */
[----:B------:R-:W-:Y:S01]  /*cb80*/  HADD2.F32 R63, -RZ, R62.H0_H0 ;  /* 0x2000003eff3f7230 */ /* 0x000fe20000004100 */
[----:B------:R-:W-:-:S02]  /*cb90*/  F2FP.SATFINITE.E4M3.F32.PACK_AB_MERGE_C R56, R95, R90, RZ ;  /* 0x0000005a5f38723e */ /* 0x000fc400048070ff */
[----:B------:R-:W-:Y:S01]  /*cba0*/  F2FP.SATFINITE.E4M3.F32.PACK_AB_MERGE_C R58, R79, R76, R58 ;  /* 0x0000004c4f3a723e */ /* 0x000fe2000480703a */
[----:B------:R-:W-:Y:S01]  /*cbb0*/  HADD2.F32 R76, -RZ, R67.H0_H0 ;  /* 0x20000043ff4c7230 */ /* 0x000fe20000004100 */
[----:B------:R-:W-:Y:S01]  /*cbc0*/  F2FP.F16.E4M3.UNPACK_B R65, R46 ;  /* 0x0000002eff41723e */ /* 0x000fe200020006ff */
[----:B------:R-:W-:Y:S01]  /*cbd0*/  HADD2.F32 R60, -RZ, R61.H0_H0 ;  /* 0x2000003dff3c7230 */ /* 0x000fe20000004100 */
[----:B------:R-:W-:Y:S01]  /*cbe0*/  F2FP.SATFINITE.E4M3.F32.PACK_AB_MERGE_C R56, R91, R50, R56 ;  /* 0x000000325b38723e */ /* 0x000fe20004807038 */
        /* <DEDUP_REMOVED lines=11> */
[-C--:B------:R-:W-:Y:S01]  /*cca0*/  FMUL.FTZ R77, R64, R67.reuse ;  /* 0x00000043404d7220 */ /* 0x080fe20000410000 */
[C---:B------:R-:W-:Y:S01]  /*ccb0*/  FMUL.FTZ R67, R62.reuse, R67 ;  /* 0x000000433e437220 */ /* 0x040fe20000410000 */
[----:B------:R-:W-:Y:S02]  /*ccc0*/  F2FP.F16.E4M3.UNPACK_B R63, R49.H1 ;  /* 0x00000031ff3f723e */ /* 0x000fe400030006ff */
[----:B------:R-:W-:Y:S01]  /*ccd0*/  F2FP.F16.E4M3.UNPACK_B R66, R48.H1 ;  /* 0x00000030ff42723e */ /* 0x000fe200030006ff */
[----:B------:R-:W-:Y:S01]  /*cce0*/  FFMA.FTZ R49, R62, R65, -R77 ;  /* 0x000000413e317223 */ /* 0x000fe2000001084d */
[----:B------:R-:W-:Y:S01]  /*ccf0*/  F2FP.F16.E4M3.UNPACK_B R55, R55.H1 ;  /* 0x00000037ff37723e */ /* 0x000fe200030006ff */
[----:B------:R-:W-:Y:S01]  /*cd00*/  FFMA.FTZ R88, R64, R65, R67 ;  /* 0x0000004140587223 */ /* 0x000fe20000010043 */
[----:B------:R-:W-:Y:S01]  /*cd10*/  HADD2.F32 R62, -RZ, R63.H0_H0 ;  /* 0x2000003fff3e7230 */ /* 0x000fe20000004100 */
[----:B------:R-:W-:Y:S01]  /*cd20*/  F2FP.F16.E4M3.UNPACK_B R46, R46.H1 ;  /* 0x0000002eff2e723e */ /* 0x000fe200030006ff */
[----:B------:R-:W-:Y:S01]  /*cd30*/  HADD2.F32 R67, -RZ, R66.H0_H0 ;  /* 0x20000042ff437230 */ /* 0x000fe20000004100 */
[----:B------:R-:W-:Y:S01]  /*cd40*/  F2FP.F16.E4M3.UNPACK_B R76, R45.H1 ;  /* 0x0000002dff4c723e */ /* 0x000fe200030006ff */
[----:B------:R-:W-:-:S02]  /*cd50*/  HADD2.F32 R48, -RZ, R55.H0_H0 ;  /* 0x20000037ff307230 */ /* 0x000fc40000004100 */
[----:B------:R-:W-:Y:S02]  /*cd60*/  HADD2.F32 R63, -RZ, R63.H1_H1 ;  /* 0x3000003fff3f7230 */ /* 0x000fe40000004100 */
[-C--:B------:R-:W-:Y:S01]  /*cd70*/  FMUL.FTZ R77, R62, R67.reuse ;  /* 0x000000433e4d7220 */ /* 0x080fe20000410000 */
[----:B------:R-:W-:Y:S02]  /*cd80*/  HADD2.F32 R66, -RZ, R66.H1_H1 ;  /* 0x30000042ff427230 */ /* 0x000fe40000004100 */
[----:B------:R-:W-:Y:S01]  /*cd90*/  FMUL.FTZ R67, R48, R67 ;  /* 0x0000004330437220 */ /* 0x000fe20000410000 */
[----:B------:R-:W-:Y:S02]  /*cda0*/  HADD2.F32 R55, -RZ, R55.H1_H1 ;  /* 0x30000037ff377230 */ /* 0x000fe40000004100 */
[--C-:B------:R-:W-:Y:S02]  /*cdb0*/  HADD2.F32 R65, -RZ, R46.reuse.H0_H0 ;  /* 0x2000002eff417230 */ /* 0x100fe40000004100 */
[----:B------:R-:W-:-:S02]  /*cdc0*/  HADD2.F32 R64, -RZ, R46.H1_H1 ;  /* 0x3000002eff407230 */ /* 0x000fc40000004100 */
[-C--:B------:R-:W-:Y:S01]  /*cdd0*/  FMUL.FTZ R46, R63, R66.reuse ;  /* 0x000000423f2e7220 */ /* 0x080fe20000410000 */
[C---:B------:R-:W-:Y:S01]  /*cde0*/  FMUL.FTZ R66, R55.reuse, R66 ;  /* 0x0000004237427220 */ /* 0x040fe20000410000 */
[----:B------:R-:W-:Y:S01]  /*cdf0*/  FFMA.FTZ R89, R62, R65, R67 ;  /* 0x000000413e597223 */ /* 0x000fe20000010043 */
[----:B------:R-:W-:Y:S01]  /*ce00*/  F2FP.F16.E4M3.UNPACK_B R67, R45 ;  /* 0x0000002dff43723e */ /* 0x000fe200020006ff */
[-C--:B------:R-:W-:Y:S01]  /*ce10*/  FFMA.FTZ R90, R55, R64.reuse, -R46 ;  /* 0x00000040375a7223 */ /* 0x080fe2000001082e */
[----:B------:R-:W-:Y:S01]  /*ce20*/  F2FP.F16.E4M3.UNPACK_B R46, R47 ;  /* 0x0000002fff2e723e */ /* 0x000fe200020006ff */
[----:B------:R-:W-:Y:S01]  /*ce30*/  FFMA.FTZ R79, R48, R65, -R77 ;  /* 0x00000041304f7223 */ /* 0x000fe2000001084d */
[-C--:B------:R-:W-:Y:S01]  /*ce40*/  F2FP.F16.E4M3.UNPACK_B R55, R51.reuse ;  /* 0x00000033ff37723e */ /* 0x080fe200020006ff */
[----:B------:R-:W-:Y:S01]  /*ce50*/  FFMA.FTZ R92, R63, R64, R66 ;  /* 0x000000403f5c7223 */ /* 0x000fe20000010042 */
[----:B------:R-:W-:Y:S01]  /*ce60*/  F2FP.F16.E4M3.UNPACK_B R62, R51.H1 ;  /* 0x00000033ff3e723e */ /* 0x000fe200030006ff */
        /* <DEDUP_REMOVED lines=8> */
[--C-:B------:R-:W-:Y:S02]  /*cef0*/  HADD2.F32 R78, -RZ, R76.reuse.H0_H0 ;  /* 0x2000004cff4e7230 */ /* 0x100fe40000004100 */
[----:B------:R-:W-:Y:S01]  /*cf00*/  FMUL.FTZ R91, R63, R77 ;  /* 0x0000004d3f5b7220 */ /* 0x000fe20000410000 */
[----:B------:R-:W-:Y:S01]  /*cf10*/  HADD2.F32 R51, -RZ, R47.H0_H0 ;  /* 0x2000002fff337230 */ /* 0x000fe20000004100 */
        /* <DEDUP_REMOVED lines=20> */
[----:B------:R-:W-:Y:S01]  /*d060*/  FMUL.FTZ R44, R46, R67 ;  /* 0x000000432e2c7220 */ /* 0x000fe20000410000 */
[----:B------:R-:W-:Y:S01]  /*d070*/  F2FP.SATFINITE.E4M3.F32.PACK_AB_MERGE_C R89, R92, R89, RZ ;  /* 0x000000595c59723e */ /* 0x000fe200048070ff */
[-C--:B------:R-:W-:Y:S01]  /*d080*/  FFMA.FTZ R62, R62, R64.reuse, R63 ;  /* 0x000000403e3e7223 */ /* 0x080fe2000001003f */
[----:B------:R-:W-:Y:S01]  /*d090*/  FFMA.FTZ R47, R47, R64, -R48 ;  /* 0x000000402f2f7223 */ /* 0x000fe20000010830 */
[-C--:B------:R-:W-:Y:S01]  /*d0a0*/  FFMA.FTZ R46, R46, R45.reuse, -R51 ;  /* 0x0000002d2e2e7223 */ /* 0x080fe20000010833 */
[----:B------:R-:W-:Y:S01]  /*d0b0*/  FFMA.FTZ R45, R55, R45, R44 ;  /* 0x0000002d372d7223 */ /* 0x000fe2000001002c */
[----:B------:R-:W-:Y:S01]  /*d0c0*/  F2FP.SATFINITE.E4M3.F32.PACK_AB_MERGE_C R49, R49, R60, R79 ;  /* 0x0000003c3131723e */ /* 0x000fe2000480704f */
[----:B------:R-:W-:Y:S01]  /*d0d0*/  IMAD.MOV.U32 R44, RZ, RZ, R58 ;  /* 0x000000ffff2c7224 */ /* 0x000fe200078e003a */
[----:B------:R-:W-:Y:S01]  /*d0e0*/  F2FP.SATFINITE.E4M3.F32.PACK_AB_MERGE_C R62, R62, R77, RZ ;  /* 0x0000004d3e3e723e */ /* 0x000fe200048070ff */
[----:B------:R-:W-:Y:S01]  /*d0f0*/  IMAD.MOV.U32 R48, RZ, RZ, R59 ;  /* 0x000000ffff307224 */ /* 0x000fe200078e003b */
[----:B------:R-:W-:-:S02]  /*d100*/  F2FP.SATFINITE.E4M3.F32.PACK_AB_MERGE_C R47, R47, R96, RZ ;  /* 0x000000602f2f723e */ /* 0x000fc400048070ff */
[----:B------:R-:W-:Y:S02]  /*d110*/  F2FP.SATFINITE.E4M3.F32.PACK_AB_MERGE_C R88, R88, R61, R89 ;  /* 0x0000003d5858723e */ /* 0x000fe40004807059 */
[----:B------:R-:W-:Y:S01]  /*d120*/  F2FP.SATFINITE.E4M3.F32.PACK_AB_MERGE_C R51, R45, R94, R62 ;  /* 0x0000005e2d33723e */ /* 0x000fe2000480703e */
[----:B------:R-:W-:Y:S01]  /*d130*/  IMAD.MOV.U32 R45, RZ, RZ, R49 ;  /* 0x000000ffff2d7224 */ /* 0x000fe200078e0031 */
[----:B------:R-:W-:Y:S01]  /*d140*/  F2FP.SATFINITE.E4M3.F32.PACK_AB_MERGE_C R47, R46, R91, R47 ;  /* 0x0000005b2e2f723e */ /* 0x000fe2000480702f */
[----:B------:R-:W-:Y:S01]  /*d150*/  IMAD.MOV.U32 R49, RZ, RZ, R88 ;  /* 0x000000ffff317224 */ /* 0x000fe200078e0058 */
[----:B------:R-:W-:-:S07]  /*d160*/  MOV R46, R56 ;  /* 0x00000038002e7202 */ /* 0x000fce0000000f00 */
.L_x_2304:
[----:B------:R-:W-:Y:S05]  /*d170*/  BSYNC B2 ;  /* 0x0000000000027941 */ /* 0x000fea0003800000 */
.L_x_2303:
        /* <DEDUP_REMOVED lines=10> */
.L_x_2302:
[----:B------:R-:W-:Y:S05]  /*d220*/  BSYNC B1 ;  /* 0x0000000000017941 */ /* 0x000fea0003800000 */
.L_x_2301:
        /* <DEDUP_REMOVED lines=37> */
[----:B------:R-:W-:-:S02]  /*d480*/  LOP3.LUT R63, R83, 0xff0000ff, RZ, 0xc0, !PT ;  /* 0xff0000ff533f7812 */ /* 0x000fc400078ec0ff */
[----:B------:R-:W-:Y:S02]  /*d490*/  SHF.R.U32.HI R60, RZ, 0x8, R69 ;  /* 0x00000008ff3c7819 */ /* 0x000fe40000011645 */
[----:B------:R-:W-:Y:S02]  /*d4a0*/  SHF.L.U32 R48, R65, 0x10, RZ ;  /* 0x0000001041307819 */ /* 0x000fe400000006ff */
[----:B------:R-:W-:Y:S01]  /*d4b0*/  MOV R55, R46 ;  /* 0x0000002e00377202 */ /* 0x000fe20000000f00 */
[----:B------:R-:W-:Y:S01]  /*d4c0*/  IMAD.SHL.U32 R46, R60, 0x100, RZ ;  /* 0x000001003c2e7824 */ /* 0x000fe200078e00ff */
[----:B------:R-:W-:Y:S01]  /*d4d0*/  LOP3.LUT R65, R63, 0xff00, R44, 0xf8, !PT ;  /* 0x0000ff003f417812 */ /* 0x000fe200078ef82c */
[----:B------:R-:W-:Y:S01]  /*d4e0*/  IMAD.U32 R44, R66, 0x10000, RZ ;  /* 0x00010000422c7824 */ /* 0x000fe200078e00ff */
[----:B------:R-:W-:Y:S02]  /*d4f0*/  SHF.R.U32.HI R58, RZ, 0x8, R71 ;  /* 0x00000008ff3a7819 */ /* 0x000fe40000011647 */
[----:B------:R-:W-:-:S02]  /*d500*/  LOP3.LUT R67, R69, 0xff0000ff, RZ, 0xc0, !PT ;  /* 0xff0000ff45437812 */ /* 0x000fc400078ec0ff */
[----:B------:R-:W-:Y:S01]  /*d510*/  F2FP.F16.E4M3.UNPACK_B R66, R154.H1 ;  /* 0x0000009aff42723e */ /* 0x000fe200030006ff */
[----:B------:R-:W-:Y:S01]  /*d520*/  IMAD.SHL.U32 R50, R58, 0x100, RZ ;  /* 0x000001003a327824 */ /* 0x000fe200078e00ff */
[----:B------:R-:W-:Y:S02]  /*d530*/  F2FP.F16.E4M3.UNPACK_B R63, R62.H1 ;  /* 0x0000003eff3f723e */ /* 0x000fe400030006ff */
[----:B------:R-:W-:Y:S02]  /*d540*/  F2FP.F16.E4M3.UNPACK_B R60, R59.H1 ;  /* 0x0000003bff3c723e */ /* 0x000fe400030006ff */
[----:B------:R-:W-:Y:S02]  /*d550*/  SHF.R.U32.HI R70, RZ, 0x10, R69 ;  /* 0x00000010ff467819 */ /* 0x000fe40000011645 */
[----:B------:R-:W-:Y:S01]  /*d560*/  LOP3.LUT R67, R67, 0xff00, R46, 0xf8, !PT ;  /* 0x0000ff0043437812 */ /* 0x000fe200078ef82e */
[----:B------:R-:W-:Y:S01]  /*d570*/  HADD2.F32 R46, -RZ, R66.H0_H0 ;  /* 0x20000042ff2e7230 */ /* 0x000fe20000004100 */
[----:B------:R-:W-:Y:S01]  /*d580*/  LOP3.LUT R48, R61, 0xff0000, R48, 0xf8, !PT ;  /* 0x00ff00003d307812 */ /* 0x000fe200078ef830 */
[----:B------:R-:W-:Y:S01]  /*d590*/  HADD2.F32 R61, -RZ, R63.H0_H0 ;  /* 0x2000003fff3d7230 */ /* 0x000fe20000004100 */
[----:B------:R-:W-:Y:S01]  /*d5a0*/  F2FP.F16.E4M3.UNPACK_B R64, R156.H1 ;  /* 0x0000009cff40723e */ /* 0x000fe200030006ff */
[----:B------:R-:W-:Y:S01]  /*d5b0*/  HADD2.F32 R58, -RZ, R60.H0_H0 ;  /* 0x2000003cff3a7230 */ /* 0x000fe20000004100 */
[----:B------:R-:W-:-:S02]  /*d5c0*/  LOP3.LUT R69, R71, 0xff0000ff, RZ, 0xc0, !PT ;  /* 0xff0000ff47457812 */ /* 0x000fc400078ec0ff */
[----:B------:R-:W-:Y:S01]  /*d5d0*/  LOP3.LUT R44, R65, 0xff0000, R44, 0xf8, !PT ;  /* 0x00ff0000412c7812 */ /* 0x000fe200078ef82c */
[--C-:B------:R-:W-:Y:S01]  /*d5e0*/  HADD2.F32 R65, -RZ, R64.reuse.H0_H0 ;  /* 0x20000040ff417230 */ /* 0x100fe20000004100 */
[----:B------:R-:W-:Y:S01]  /*d5f0*/  SHF.R.U32.HI R68, RZ, 0x10, R71 ;  /* 0x00000010ff447819 */ /* 0x000fe20000011647 */
[-C--:B------:R-:W-:Y:S01]  /*d600*/  FMUL.FTZ R71, R61, R46.reuse ;  /* 0x0000002e3d477220 */ /* 0x080fe20000410000 */
[----:B------:R-:W-:Y:S01]  /*d610*/  LOP3.LUT R69, R69, 0xff00, R50, 0xf8, !PT ;  /* 0x0000ff0045457812 */ /* 0x000fe200078ef832 */
[----:B------:R-:W-:Y:S02]  /*d620*/  IMAD.U32 R50, R70, 0x10000, RZ ;  /* 0x0001000046327824 */ /* 0x000fe400078e00ff */
[C---:B------:R-:W-:Y:S01]  /*d630*/  FMUL.FTZ R70, R58.reuse, R46 ;  /* 0x0000002e3a467220 */ /* 0x040fe20000410000 */
[-C--:B------:R-:W-:Y:S01]  /*d640*/  FFMA.FTZ R58, R58, R65.reuse, -R71 ;  /* 0x000000413a3a7223 */ /* 0x080fe20000010847 */
[----:B------:R-:W-:Y:S01]  /*d650*/  IMAD.U32 R68, R68, 0x10000, RZ ;  /* 0x0001000044447824 */ /* 0x000fe200078e00ff */
[----:B------:R-:W-:Y:S01]  /*d660*/  F2FP.F16.E4M3.UNPACK_B R154, R154 ;  /* 0x0000009aff9a723e */ /* 0x000fe200020006ff */
[----:B------:R-:W-:Y:S01]  /*d670*/  FFMA.FTZ R71, R61, R65, R70 ;  /* 0x000000413d477223 */ /* 0x000fe20000010046 */
[----:B------:R-:W-:Y:S01]  /*d680*/  LOP3.LUT R50, R67, 0xff0000, R50, 0xf8, !PT ;  /* 0x00ff000043327812 */ /* 0x000fe200078ef832 */
        /* <DEDUP_REMOVED lines=8> */
[----:B------:R-:W-:-:S02]  /*d710*/  HADD2.F32 R66, -RZ, R154.H0_H0 ;  /* 0x2000009aff427230 */ /* 0x000fc40000004100 */
[CC--:B------:R-:W-:Y:S01]  /*d720*/  FMUL.FTZ R68, R64.reuse, R67.reuse ;  /* 0x0000004340447220 */ /* 0x0c0fe20000410000 */
        /* <DEDUP_REMOVED lines=39> */
[----:B------:R-:W-:Y:S01]  /*d9a0*/  FFMA.FTZ R83, R59, R64, -R60 ;  /* 0x000000403b537223 */ /* 0x000fe2000001083c */
[----:B------:R-:W-:Y:S01]  /*d9b0*/  F2FP.F16.E4M3.UNPACK_B R59, R56 ;  /* 0x00000038ff3b723e */ /* 0x000fe200020006ff */
[----:B------:R-:W-:Y:S01]  /*d9c0*/  FFMA.FTZ R82, R61, R64, R66 ;  /* 0x000000403d527223 */ /* 0x000fe20000010042 */
[----:B------:R-:W-:Y:S01]  /*d9d0*/  HADD2.F32 R64, -RZ, R155.H1_H1 ;  /* 0x3000009bff407230 */ /* 0x000fe20000004100 */
[----:B------:R-:W-:Y:S01]  /*d9e0*/  F2FP.SATFINITE.E4M3.F32.PACK_AB_MERGE_C R58, R77, R58, RZ ;  /* 0x0000003a4d3a723e */ /* 0x000fe200048070ff */
[----:B------:R-:W-:Y:S01]  /*d9f0*/  HADD2.F32 R56, -RZ, R55.H0_H0 ;  /* 0x20000037ff387230 */ /* 0x000fe20000004100 */
[----:B------:R-:W-:Y:S01]  /*da00*/  F2FP.SATFINITE.E4M3.F32.PACK_AB_MERGE_C R71, R76, R71, RZ ;  /* 0x000000474c47723e */ /* 0x000fe200048070ff */
[--C-:B------:R-:W-:Y:S01]  /*da10*/  HADD2.F32 R60, -RZ, R59.reuse.H0_H0 ;  /* 0x2000003bff3c7230 */ /* 0x100fe20000004100 */
[----:B------:R-:W-:Y:S01]  /*da20*/  F2FP.SATFINITE.E4M3.F32.PACK_AB_MERGE_C R80, R83, R80, RZ ;  /* 0x000000505350723e */ /* 0x000fe200048070ff */
[----:B------:R-:W-:Y:S01]  /*da30*/  HADD2.F32 R59, -RZ, R59.H1_H1 ;  /* 0x3000003bff3b7230 */ /* 0x000fe20000004100 */
[----:B------:R-:W-:Y:S01]  /*da40*/  F2FP.SATFINITE.E4M3.F32.PACK_AB_MERGE_C R81, R82, R81, RZ ;  /* 0x000000515251723e */ /* 0x000fe200048070ff */
[----:B------:R-:W-:-:S02]  /*da50*/  HADD2.F32 R63, -RZ, R155.H0_H0 ;  /* 0x2000009bff3f7230 */ /* 0x000fc40000004100 */
[----:B------:R-:W-:Y:S02]  /*da60*/  HADD2.F32 R55, -RZ, R55.H1_H1 ;  /* 0x30000037ff377230 */ /* 0x000fe40000004100 */
[-C--:B------:R-:W-:Y:S01]  /*da70*/  FMUL.FTZ R78, R59, R64.reuse ;  /* 0x000000403b4e7220 */ /* 0x080fe20000410000 */
[--C-:B------:R-:W-:Y:S02]  /*da80*/  HADD2.F32 R61, -RZ, R157.reuse.H0_H0 ;  /* 0x2000009dff3d7230 */ /* 0x100fe40000004100 */
[-C--:B------:R-:W-:Y:S01]  /*da90*/  FMUL.FTZ R65, R60, R63.reuse ;  /* 0x0000003f3c417220 */ /* 0x080fe20000410000 */
[----:B------:R-:W-:Y:S02]  /*daa0*/  HADD2.F32 R62, -RZ, R157.H1_H1 ;  /* 0x3000009dff3e7230 */ /* 0x000fe40000004100 */
[C---:B------:R-:W-:Y:S01]  /*dab0*/  FMUL.FTZ R64, R55.reuse, R64 ;  /* 0x0000004037407220 */ /* 0x040fe20000410000 */
[C---:B------:R-:W-:Y:S01]  /*dac0*/  FMUL.FTZ R63, R56.reuse, R63 ;  /* 0x0000003f383f7220 */ /* 0x040fe20000410000 */
[-C--:B------:R-:W-:Y:S01]  /*dad0*/  FFMA.FTZ R56, R56, R61.reuse, -R65 ;  /* 0x0000003d38387223 */ /* 0x080fe20000010841 */
[----:B------:R-:W-:Y:S01]  /*dae0*/  F2FP.F16.E4M3.UNPACK_B R65, R50 ;  /* 0x00000032ff41723e */ /* 0x000fe200020006ff */
[-C--:B------:R-:W-:Y:S01]  /*daf0*/  FFMA.FTZ R55, R55, R62.reuse, -R78 ;  /* 0x0000003e37377223 */ /* 0x080fe2000001084e */
[----:B------:R-:W-:Y:S01]  /*db00*/  FFMA.FTZ R79, R59, R62, R64 ;  /* 0x0000003e3b4f7223 */ /* 0x000fe20000010040 */
[----:B------:R-:W-:Y:S01]  /*db10*/  FFMA.FTZ R66, R60, R61, R63 ;  /* 0x0000003d3c427223 */ /* 0x000fe2000001003f */
[----:B------:R-:W-:-:S02]  /*db20*/  F2FP.F16.E4M3.UNPACK_B R62, R49 ;  /* 0x00000031ff3e723e */ /* 0x000fc400020006ff */
[----:B------:R-:W-:Y:S02]  /*db30*/  F2FP.F16.E4M3.UNPACK_B R60, R45 ;  /* 0x0000002dff3c723e */ /* 0x000fe400020006ff */
[----:B------:R-:W-:Y:S01]  /*db40*/  F2FP.SATFINITE.E4M3.F32.PACK_AB_MERGE_C R59, R70, R67, R58 ;  /* 0x00000043463b723e */ /* 0x000fe2000480703a */
[----:B------:R-:W-:Y:S01]  /*db50*/  HADD2.F32 R63, -RZ, R62.H0_H0 ;  /* 0x2000003eff3f7230 */ /* 0x000fe20000004100 */
[----:B------:R-:W-:Y:S01]  /*db60*/  F2FP.SATFINITE.E4M3.F32.PACK_AB_MERGE_C R58, R69, R68, R71 ;  /* 0x00000044453a723e */ /* 0x000fe20004807047 */
[----:B------:R-:W-:Y:S01]  /*db70*/  HADD2.F32 R68, -RZ, R65.H0_H0 ;  /* 0x20000041ff447230 */ /* 0x000fe20000004100 */
[----:B------:R-:W-:Y:S01]  /*db80*/  F2FP.F16.E4M3.UNPACK_B R64, R48 ;  /* 0x00000030ff40723e */ /* 0x000fe200020006ff */
[----:B------:R-:W-:Y:S01]  /*db90*/  HADD2.F32 R61, -RZ, R60.H0_H0 ;  /* 0x2000003cff3d7230 */ /* 0x000fe20000004100 */
[----:B------:R-:W-:Y:S01]  /*dba0*/  F2FP.SATFINITE.E4M3.F32.PACK_AB_MERGE_C R56, R55, R56, R80 ;  /* 0x000000383738723e */ /* 0x000fe20004807050 */
[----:B------:R-:W-:Y:S01]  /*dbb0*/  HADD2.F32 R62, -RZ, R62.H1_H1 ;  /* 0x3000003eff3e7230 */ /* 0x000fe20000004100 */
[----:B------:R-:W-:Y:S01]  /*dbc0*/  F2FP.SATFINITE.E4M3.F32.PACK_AB_MERGE_C R55, R79, R66, R81 ;  /* 0x000000424f37723e */ /* 0x000fe20004807051 */
[----:B------:R-:W-:-:S02]  /*dbd0*/  HADD2.F32 R66, -RZ, R64.H0_H0 ;  /* 0x20000040ff427230 */ /* 0x000fc40000004100 */
[-C--:B------:R-:W-:Y:S01]  /*dbe0*/  FMUL.FTZ R70, R63, R68.reuse ;  /* 0x000000443f467220 */ /* 0x080fe20000410000 */
[----:B------:R-:W-:Y:S01]  /*dbf0*/  FMUL.FTZ R68, R61, R68 ;  /* 0x000000443d447220 */ /* 0x000fe20000410000 */
[----:B------:R-:W-:Y:S01]  /*dc00*/  HADD2.F32 R65, -RZ, R65.H1_H1 ;  /* 0x30000041ff417230 */ /* 0x000fe20000004100 */
[----:B------:R-:W-:Y:S01]  /*dc10*/  F2FP.F16.E4M3.UNPACK_B R45, R45.H1 ;  /* 0x0000002dff2d723e */ /* 0x000fe200030006ff */
[----:B------:R-:W-:Y:S02]  /*dc20*/  HADD2.F32 R60, -RZ, R60.H1_H1 ;  /* 0x3000003cff3c7230 */ /* 0x000fe40000004100 */
[-C--:B------:R-:W-:Y:S01]  /*dc30*/  FFMA.FTZ R68, R63, R66.reuse, R68 ;  /* 0x000000423f447223 */ /* 0x080fe20000010044 */
[----:B------:R-:W-:Y:S02]  /*dc40*/  HADD2.F32 R63, -RZ, R64.H1_H1 ;  /* 0x30000040ff3f7230 */ /* 0x000fe40000004100 */
[-C--:B------:R-:W-:Y:S01]  /*dc50*/  FMUL.FTZ R67, R62, R65.reuse ;  /* 0x000000413e437220 */ /* 0x080fe20000410000 */
[----:B------:R-:W-:Y:S01]  /*dc60*/  FFMA.FTZ R70, R61, R66, -R70 ;  /* 0x000000423d467223 */ /* 0x000fe20000010846 */
[C---:B------:R-:W-:Y:S01]  /*dc70*/  FMUL.FTZ R65, R60.reuse, R65 ;  /* 0x000000413c417220 */ /* 0x040fe20000410000 */
[----:B------:R-:W-:Y:S01]  /*dc80*/  F2FP.F16.E4M3.UNPACK_B R61, R49.H1 ;  /* 0x00000031ff3d723e */ /* 0x000fe200030006ff */
[-C--:B------:R-:W-:Y:S01]  /*dc90*/  FFMA.FTZ R69, R60, R63.reuse, -R67 ;  /* 0x0000003f3c457223 */ /* 0x080fe20000010843 */
        /* <DEDUP_REMOVED lines=10> */
[----:B------:R-:W-:Y:S02]  /*dd40*/  HADD2.F32 R45, -RZ, R45.H1_H1 ;  /* 0x3000002dff2d7230 */ /* 0x000fe40000004100 */
[----:B------:R-:W-:Y:S01]  /*dd50*/  FMUL.FTZ R63, R49, R62 ;  /* 0x0000003e313f7220 */ /* 0x000fe20000410000 */
[--C-:B------:R-:W-:Y:S02]  /*dd60*/  HADD2.F32 R60, -RZ, R48.reuse.H0_H0 ;  /* 0x20000030ff3c7230 */ /* 0x100fe40000004100 */
[----:B------:R-:W-:Y:S01]  /*dd70*/  FMUL.FTZ R62, R61, R64 ;  /* 0x000000403d3e7220 */ /* 0x000fe20000410000 */
[----:B------:R-:W-:-:S02]  /*dd80*/  HADD2.F32 R48, -RZ, R48.H1_H1 ;  /* 0x30000030ff307230 */ /* 0x000fc40000004100 */
[----:B------:R-:W-:Y:S01]  /*dd90*/  FMUL.FTZ R64, R45, R64 ;  /* 0x000000402d407220 */ /* 0x000fe20000410000 */
[----:B------:R-:W-:Y:S01]  /*dda0*/  FFMA.FTZ R77, R50, R60, R63 ;  /* 0x0000003c324d7223 */ /* 0x000fe2000001003f */
[----:B------:R-:W-:Y:S02]  /*ddb0*/  F2FP.F16.E4M3.UNPACK_B R50, R51 ;  /* 0x00000033ff32723e */ /* 0x000fe400020006ff */
[----:B------:R-:W-:Y:S01]  /*ddc0*/  FFMA.FTZ R78, R61, R48, R64 ;  /* 0x000000303d4e7223 */ /* 0x000fe20000010040 */
[----:B------:R-:W-:Y:S01]  /*ddd0*/  F2FP.F16.E4M3.UNPACK_B R64, R46 ;  /* 0x0000002eff40723e */ /* 0x000fe200020006ff */
[----:B------:R-:W-:Y:S01]  /*dde0*/  FFMA.FTZ R79, R45, R48, -R62 ;  /* 0x000000302d4f7223 */ /* 0x000fe2000001083e */
[-C--:B------:R-:W-:Y:S01]  /*ddf0*/  F2FP.F16.E4M3.UNPACK_B R45, R47.reuse ;  /* 0x0000002fff2d723e */ /* 0x080fe200020006ff */
        /* <DEDUP_REMOVED lines=47> */
[----:B------:R-:W-:Y:S02]  /*e0f0*/  F2FP.SATFINITE.E4M3.F32.PACK_AB_MERGE_C R49, R71, R68, R77 ;  /* 0x000000444731723e */ /* 0x000fe4000480704d */
[----:B------:R-:W-:-:S07]  /*e100*/  MOV R48, R58 ;  /* 0x0000003a00307202 */ /* 0x000fce0000000f00 */
.L_x_2308:
[----:B------:R-:W-:Y:S05]  /*e110*/  BSYNC B2 ;  /* 0x0000000000027941 */ /* 0x000fea0003800000 */
.L_x_2307:
        /* <DEDUP_REMOVED lines=10> */
.L_x_2306:
[----:B------:R-:W-:Y:S05]  /*e1c0*/  BSYNC B1 ;  /* 0x0000000000017941 */ /* 0x000fea0003800000 */
.L_x_2305:
[----:B------:R-:W-:-:S13]  /*e1d0*/  ISETP.NE.AND P3, PT, R35, RZ, PT ;  /* 0x000000ff2300720c */ /* 0x000fda0003f65270 */
[----:B------:R-:W-:Y:S05]  /*e1e0*/  @!P3 BRA `(.L_x_2259) ;  /* 0x0000001000c0b947 */ /* 0x000fea0003800000 */
[----:B0--3--:R-:W-:Y:S01]  /*e1f0*/  IADD3 R53, P3, P4, R120, R138, R28 ;  /* 0x0000008a78357210 */ /* 0x009fe20007c7e01c */
[----:B------:R-:W-:Y:S01]  /*e200*/  BSSY B1, `(.L_x_2309) ;  /* 0x00000ed000017945 */ /* 0x000fe20003800000 */
[----:B------:R-:W-:Y:S02]  /*e210*/  ISETP.GE.AND P5, PT, R222, R100, PT ;  /* 0x00000064de00720c */ /* 0x000fe40003fa6270 */
[----:B------:R-:W-:Y:S02]  /*e220*/  IADD3.X R44, R0, R57, R31, P3, P4 ;  /* 0x00000039002c7210 */ /* 0x000fe40001fe841f */
[----:B------:R-:W-:Y:S02]  /*e230*/  IADD3 R52, P3, R53, R124, RZ ;  /* 0x0000007c35347210 */ /* 0x000fe40007f7e0ff */
[----:B------:R-:W-:Y:S02]  /*e240*/  SEL R153, R122, R153, !P5 ;  /* 0x000000997a997207 */ /* 0x000fe40006800000 */
[----:B------:R-:W-:-:S02]  /*e250*/  IADD3.X R53, R44, R125, RZ, P3, !PT ;  /* 0x0000007d2c357210 */ /* 0x000fc40001ffe4ff */
[----:B------:R-:W-:Y:S02]  /*e260*/  SHF.R.S32.HI R44, RZ, 0x1f, R153 ;  /* 0x0000001fff2c7819 */ /* 0x000fe40000011499 */
[----:B------:R-:W-:Y:S02]  /*e270*/  ISETP.GE.AND P3, PT, R222, R134, PT ;  /* 0x00000086de00720c */ /* 0x000fe40003f66270 */
        /* <DEDUP_REMOVED lines=17> */
[--C-:B------:R-:W-:Y:S01]  /*e390*/  SHF.R.U32.HI R61, RZ, 0x8, R85.reuse ;  /* 0x00000008ff3d7819 */ /* 0x100fe20000011655 */
[----:B--2---:R-:W-:Y:S01]  /*e3a0*/  IMAD.MOV.U32 R60, RZ, RZ, R48 ;  /* 0x000000ffff3c7224 */ /* 0x004fe200078e0030 */
[----:B------:R-:W-:Y:S01]  /*e3b0*/  LOP3.LUT R56, R85, 0xff0000ff, RZ, 0xc0, !PT ;  /* 0xff0000ff55387812 */ /* 0x000fe200078ec0ff */
[----:B0-----:R-:W-:Y:S01]  /*e3c0*/  IMAD.MOV.U32 R59, RZ, RZ, R46 ;  /* 0x000000ffff3b7224 */ /* 0x001fe200078e002e */
[----:B------:R-:W-:Y:S01]  /*e3d0*/  SHF.R.U32.HI R70, RZ, 0x10, R85 ;  /* 0x00000010ff467819 */ /* 0x000fe20000011655 */
[----:B------:R-:W-:Y:S01]  /*e3e0*/  IMAD.SHL.U32 R61, R61, 0x100, RZ ;  /* 0x000001003d3d7824 */ /* 0x000fe200078e00ff */
[----:B------:R-:W-:Y:S01]  /*e3f0*/  SHF.R.U32.HI R65, RZ, 0x8, R87 ;  /* 0x00000008ff417819 */ /* 0x000fe20000011657 */
[----:B------:R-:W-:Y:S01]  /*e400*/  IMAD.MOV.U32 R63, RZ, RZ, R50 ;  /* 0x000000ffff3f7224 */ /* 0x000fe200078e0032 */
[----:B------:R-:W-:Y:S02]  /*e410*/  LOP3.LUT R58, R87, 0xff0000ff, RZ, 0xc0, !PT ;  /* 0xff0000ff573a7812 */ /* 0x000fe400078ec0ff */
[----:B------:R-:W-:Y:S01]  /*e420*/  LOP3.LUT R48, R56, 0xff00, R61, 0xf8, !PT ;  /* 0x0000ff0038307812 */ /* 0x000fe200078ef83d */
[----:B------:R-:W-:Y:S01]  /*e430*/  IMAD.U32 R61, R70, 0x10000, RZ ;  /* 0x00010000463d7824 */ /* 0x000fe200078e00ff */
[----:B------:R-:W-:-:S02]  /*e440*/  SHF.R.U32.HI R66, RZ, 0x10, R87 ;  /* 0x00000010ff427819 */ /* 0x000fc40000011657 */
[----:B------:R-:W-:Y:S02]  /*e450*/  SHF.R.U32.HI R67, RZ, 0x8, R73 ;  /* 0x00000008ff437819 */ /* 0x000fe40000011649 */
[----:B------:R-:W-:Y:S02]  /*e460*/  SHF.R.U32.HI R69, RZ, 0x8, R75 ;  /* 0x00000008ff457819 */ /* 0x000fe4000001164b */
[----:B------:R-:W-:Y:S01]  /*e470*/  SHF.L.U32 R65, R65, 0x8, RZ ;  /* 0x0000000841417819 */ /* 0x000fe200000006ff */
[----:B------:R-:W-:Y:S01]  /*e480*/  IMAD.SHL.U32 R67, R67, 0x100, RZ ;  /* 0x0000010043437824 */ /* 0x000fe200078e00ff */
[----:B------:R-:W-:Y:S01]  /*e490*/  MOV R55, R44 ;  /* 0x0000002c00377202 */ /* 0x000fe20000000f00 */
[----:B------:R-:W-:Y:S01]  /*e4a0*/  IMAD.SHL.U32 R69, R69, 0x100, RZ ;  /* 0x0000010045457824 */ /* 0x000fe200078e00ff */
[----:B------:R-:W-:Y:S01]  /*e4b0*/  LOP3.LUT R44, R58, 0xff00, R65, 0xf8, !PT ;  /* 0x0000ff003a2c7812 */ /* 0x000fe200078ef841 */
[----:B------:R-:W-:Y:S01]  /*e4c0*/  IMAD.U32 R65, R66, 0x10000, RZ ;  /* 0x0001000042417824 */ /* 0x000fe200078e00ff */
[----:B------:R-:W-:-:S02]  /*e4d0*/  LOP3.LUT R48, R48, 0xff0000, R61, 0xf8, !PT ;  /* 0x00ff000030307812 */ /* 0x000fc400078ef83d */
[----:B------:R-:W-:Y:S02]  /*e4e0*/  LOP3.LUT R62, R73, 0xff0000ff, RZ, 0xc0, !PT ;  /* 0xff0000ff493e7812 */ /* 0x000fe400078ec0ff */
[----:B------:R-:W-:Y:S02]  /*e4f0*/  LOP3.LUT R64, R75, 0xff0000ff, RZ, 0xc0, !PT ;  /* 0xff0000ff4b407812 */ /* 0x000fe400078ec0ff */
        /* <DEDUP_REMOVED lines=14> */
[----:B------:R-:W-:Y:S02]  /*e5e0*/  SHF.R.U32.HI R71, RZ, 0x10, R75 ;  /* 0x00000010ff477819 */ /* 0x000fe4000001164b */
[----:B------:R-:W-:Y:S01]  /*e5f0*/  SHF.L.U32 R69, R68, 0x10, RZ ;  /* 0x0000001044457819 */ /* 0x000fe200000006ff */
[-C--:B------:R-:W-:Y:S01]  /*e600*/  FFMA.FTZ R70, R62, R65.reuse, R67 ;  /* 0x000000413e467223 */ /* 0x080fe20000010043 */
[----:B------:R-:W-:Y:S01]  /*e610*/  FFMA.FTZ R73, R58, R65, -R73 ;  /* 0x000000413a497223 */ /* 0x000fe20000010849 */
[----:B------:R-:W-:Y:S01]  /*e620*/  HADD2.F32 R67, -RZ, R66.H1_H1 ;  /* 0x30000042ff437230 */ /* 0x000fe20000004100 */
[----:B------:R-:W-:Y:S01]  /*e630*/  F2FP.F16.E4M3.UNPACK_B R147, R147 ;  /* 0x00000093ff93723e */ /* 0x000fe200020006ff */
[----:B------:R-:W-:Y:S01]  /*e640*/  HADD2.F32 R62, -RZ, R61.H1_H1 ;  /* 0x3000003dff3e7230 */ /* 0x000fe20000004100 */
[----:B------:R-:W-:Y:S01]  /*e650*/  F2FP.F16.E4M3.UNPACK_B R60, R60 ;  /* 0x0000003cff3c723e */ /* 0x000fe200020006ff */
[----:B------:R-:W-:Y:S01]  /*e660*/  HADD2.F32 R58, -RZ, R56.H1_H1 ;  /* 0x30000038ff3a7230 */ /* 0x000fe20000004100 */
[----:B------:R-:W-:Y:S01]  /*e670*/  F2FP.F16.E4M3.UNPACK_B R55, R55 ;  /* 0x00000037ff37723e */ /* 0x000fe200020006ff */
[----:B------:R-:W-:Y:S01]  /*e680*/  IMAD.U32 R71, R71, 0x10000, RZ ;  /* 0x0001000047477824 */ /* 0x000fe200078e00ff */
[----:B------:R-:W-:Y:S01]  /*e690*/  LOP3.LUT R50, R50, 0xff0000, R69, 0xf8, !PT ;  /* 0x00ff000032327812 */ /* 0x000fe200078ef845 */
[----:B------:R-:W-:-:S02]  /*e6a0*/  HADD2.F32 R65, -RZ, R64.H1_H1 ;  /* 0x30000040ff417230 */ /* 0x000fc40000004100 */
[----:B------:R-:W-:Y:S01]  /*e6b0*/  FMUL.FTZ R69, R62, R67 ;  /* 0x000000433e457220 */ /* 0x000fe20000410000 */
[----:B------:R-:W-:Y:S01]  /*e6c0*/  F2FP.F16.E4M3.UNPACK_B R149, R149 ;  /* 0x00000095ff95723e */ /* 0x000fe200020006ff */
[----:B------:R-:W-:Y:S02]  /*e6d0*/  HADD2.F32 R64, -RZ, R147.H0_H0 ;  /* 0x20000093ff407230 */ /* 0x000fe40000004100 */
[----:B------:R-:W-:Y:S01]  /*e6e0*/  FMUL.FTZ R67, R58, R67 ;  /* 0x000000433a437220 */ /* 0x000fe20000410000 */
[----:B------:R-:W-:Y:S01]  /*e6f0*/  HADD2.F32 R61, -RZ, R60.H0_H0 ;  /* 0x2000003cff3d7230 */ /* 0x000fe20000004100 */
[----:B------:R-:W-:Y:S01]  /*e700*/  LOP3.LUT R46, R46, 0xff0000, R71, 0xf8, !PT ;  /* 0x00ff00002e2e7812 */ /* 0x000fe200078ef847 */
[----:B------:R-:W-:Y:S02]  /*e710*/  HADD2.F32 R56, -RZ, R55.H0_H0 ;  /* 0x20000037ff387230 */ /* 0x000fe40000004100 */
[-C--:B------:R-:W-:Y:S01]  /*e720*/  FFMA.FTZ R72, R58, R65.reuse, -R69 ;  /* 0x000000413a487223 */ /* 0x080fe20000010845 */
[----:B------:R-:W-:Y:S01]  /*e730*/  FFMA.FTZ R71, R62, R65, R67 ;  /* 0x000000413e477223 */ /* 0x000fe20000010043 */
        /* <DEDUP_REMOVED lines=9> */
[CC--:B------:R-:W-:Y:S01]  /*e7d0*/  FMUL.FTZ R62, R60.reuse, R147.reuse ;  /* 0x000000933c3e7220 */ /* 0x0c0fe20000410000 */
[----:B------:R-:W-:Y:S01]  /*e7e0*/  F2FP.F16.E4M3.UNPACK_B R56, R148.H1 ;  /* 0x00000094ff38723e */ /* 0x000fe200030006ff */
[C---:B------:R-:W-:Y:S01]  /*e7f0*/  FMUL.FTZ R147, R55.reuse, R147 ;  /* 0x0000009337937220 */ /* 0x040fe20000410000 */
[----:B------:R-:W-:Y:S01]  /*e800*/  F2FP.F16.E4M3.UNPACK_B R58, R63.H1 ;  /* 0x0000003fff3a723e */ /* 0x000fe200030006ff */
[----:B------:R-:W-:Y:S01]  /*e810*/  FFMA.FTZ R69, R55, R149, -R62 ;  /* 0x0000009537457223 */ /* 0x000fe2000001083e */
[----:B------:R-:W-:Y:S01]  /*e820*/  F2FP.F16.E4M3.UNPACK_B R62, R150.H1 ;  /* 0x00000096ff3e723e */ /* 0x000fe200030006ff */
[----:B------:R-:W-:Y:S01]  /*e830*/  HADD2.F32 R64, -RZ, R56.H0_H0 ;  /* 0x20000038ff407230 */ /* 0x000fe20000004100 */
[----:B------:R-:W-:Y:S01]  /*e840*/  F2FP.F16.E4M3.UNPACK_B R55, R59.H1 ;  /* 0x0000003bff37723e */ /* 0x000fe200030006ff */
[----:B------:R-:W-:Y:S02]  /*e850*/  HADD2.F32 R61, -RZ, R58.H0_H0 ;  /* 0x2000003aff3d7230 */ /* 0x000fe40000004100 */
[----:B------:R-:W-:Y:S01]  /*e860*/  FFMA.FTZ R68, R60, R149, R147 ;  /* 0x000000953c447223 */ /* 0x000fe20000010093 */
[----:B------:R-:W-:Y:S01]  /*e870*/  HADD2.F32 R65, -RZ, R56.H1_H1 ;  /* 0x30000038ff417230 */ /* 0x000fe20000004100 */
[----:B------:R-:W-:Y:S01]  /*e880*/  F2FP.F16.E4M3.UNPACK_B R148, R148 ;  /* 0x00000094ff94723e */ /* 0x000fe200020006ff */
[----:B------:R-:W-:-:S02]  /*e890*/  HADD2.F32 R56, -RZ, R55.H0_H0 ;  /* 0x20000037ff387230 */ /* 0x000fc40000004100 */
[-C--:B------:R-:W-:Y:S01]  /*e8a0*/  FMUL.FTZ R75, R61, R64.reuse ;  /* 0x000000403d4b7220 */ /* 0x080fe20000410000 */
[----:B------:R-:W-:Y:S01]  /*e8b0*/  HADD2.F32 R60, -RZ, R62.H0_H0 ;  /* 0x2000003eff3c7230 */ /* 0x000fe20000004100 */
[----:B------:R-:W-:Y:S01]  /*e8c0*/  F2FP.F16.E4M3.UNPACK_B R63, R63 ;  /* 0x0000003fff3f723e */ /* 0x000fe200020006ff */
[----:B------:R-:W-:Y:S02]  /*e8d0*/  HADD2.F32 R58, -RZ, R58.H1_H1 ;  /* 0x3000003aff3a7230 */ /* 0x000fe40000004100 */
[C---:B------:R-:W-:Y:S01]  /*e8e0*/  FMUL.FTZ R64, R56.reuse, R64 ;  /* 0x0000004038407220 */ /* 0x040fe20000410000 */
[----:B------:R-:W-:Y:S02]  /*e8f0*/  HADD2.F32 R55, -RZ, R55.H1_H1 ;  /* 0x30000037ff377230 */ /* 0x000fe40000004100 */
[-C--:B------:R-:W-:Y:S01]  /*e900*/  FFMA.FTZ R74, R56, R60.reuse, -R75 ;  /* 0x0000003c384a7223 */ /* 0x080fe2000001084b */
[----:B------:R-:W-:Y:S02]  /*e910*/  HADD2.F32 R62, -RZ, R62.H1_H1 ;  /* 0x3000003eff3e7230 */ /* 0x000fe40000004100 */
[----:B------:R-:W-:Y:S01]  /*e920*/  FMUL.FTZ R56, R58, R65 ;  /* 0x000000413a387220 */ /* 0x000fe20000410000 */
[----:B------:R-:W-:Y:S01]  /*e930*/  F2FP.F16.E4M3.UNPACK_B R59, R59 ;  /* 0x0000003bff3b723e */ /* 0x000fe200020006ff */
[----:B------:R-:W-:Y:S01]  /*e940*/  FMUL.FTZ R65, R55, R65 ;  /* 0x0000004137417220 */ /* 0x000fe20000410000 */
[----:B------:R-:W-:Y:S01]  /*e950*/  FFMA.FTZ R76, R61, R60, R64 ;  /* 0x0000003c3d4c7223 */ /* 0x000fe20000010040 */
[----:B------:R-:W-:Y:S01]  /*e960*/  FFMA.FTZ R77, R55, R62, -R56 ;  /* 0x0000003e374d7223 */ /* 0x000fe20000010838 */
[----:B------:R-:W-:Y:S01]  /*e970*/  F2FP.F16.E4M3.UNPACK_B R150, R150 ;  /* 0x00000096ff96723e */ /* 0x000fe200020006ff */
[----:B------:R-:W-:-:S02]  /*e980*/  HADD2.F32 R60, -RZ, R148.H0_H0 ;  /* 0x20000094ff3c7230 */ /* 0x000fc40000004100 */
[----:B------:R-:W-:Y:S01]  /*e990*/  FFMA.FTZ R79, R58, R62, R65 ;  /* 0x0000003e3a4f7223 */ /* 0x000fe20000010041 */
[----:B------:R-:W-:Y:S02]  /*e9a0*/  HADD2.F32 R56, -RZ, R63.H0_H0 ;  /* 0x2000003fff387230 */ /* 0x000fe40000004100 */
[----:B------:R-:W-:Y:S02]  /*e9b0*/  HADD2.F32 R148, -RZ, R148.H1_H1 ;  /* 0x30000094ff947230 */ /* 0x000fe40000004100 */
[----:B------:R-:W-:Y:S02]  /*e9c0*/  HADD2.F32 R55, -RZ, R59.H0_H0 ;  /* 0x2000003bff377230 */ /* 0x000fe40000004100 */
[----:B------:R-:W-:Y:S01]  /*e9d0*/  FMUL.FTZ R62, R56, R60 ;  /* 0x0000003c383e7220 */ /* 0x000fe20000410000 */
[----:B------:R-:W-:Y:S01]  /*e9e0*/  HADD2.F32 R63, -RZ, R63.H1_H1 ;  /* 0x3000003fff3f7230 */ /* 0x000fe20000004100 */
[----:B------:R-:W-:Y:S01]  /*e9f0*/  F2FP.SATFINITE.E4M3.F32.PACK_AB_MERGE_C R76, R79, R76, RZ ;  /* 0x0000004c4f4c723e */ /* 0x000fe200048070ff */
[----:B------:R-:W-:-:S02]  /*ea00*/  HADD2.F32 R58, -RZ, R150.H0_H0 ;  /* 0x20000096ff3a7230 */ /* 0x000fc40000004100 */
[----:B------:R-:W-:Y:S01]  /*ea10*/  FMUL.FTZ R61, R55, R60 ;  /* 0x0000003c373d7220 */ /* 0x000fe20000410000 */
[----:B------:R-:W-:Y:S02]  /*ea20*/  HADD2.F32 R59, -RZ, R59.H1_H1 ;  /* 0x3000003bff3b7230 */ /* 0x000fe40000004100 */
[----:B------:R-:W-:Y:S01]  /*ea30*/  FMUL.FTZ R64, R63, R148 ;  /* 0x000000943f407220 */ /* 0x000fe20000410000 */
[----:B------:R-:W-:Y:S02]  /*ea40*/  HADD2.F32 R150, -RZ, R150.H1_H1 ;  /* 0x30000096ff967230 */ /* 0x000fe40000004100 */
[-C--:B------:R-:W-:Y:S01]  /*ea50*/  FFMA.FTZ R65, R56, R58.reuse, R61 ;  /* 0x0000003a38417223 */ /* 0x080fe2000001003d */
[----:B------:R-:W-:Y:S01]  /*ea60*/  FFMA.FTZ R60, R55, R58, -R62 ;  /* 0x0000003a373c7223 */ /* 0x000fe2000001083e */
[----:B------:R-:W-:Y:S01]  /*ea70*/  FMUL.FTZ R148, R59, R148 ;  /* 0x000000943b947220 */ /* 0x000fe20000410000 */
[----:B------:R-:W-:Y:S01]  /*ea80*/  F2FP.SATFINITE.E4M3.F32.PACK_AB_MERGE_C R56, R71, R70, RZ ;  /* 0x000000464738723e */ /* 0x000fe200048070ff */
[-C--:B------:R-:W-:Y:S01]  /*ea90*/  FFMA.FTZ R75, R59, R150.reuse, -R64 ;  /* 0x000000963b4b7223 */ /* 0x080fe20000010840 */
[----:B------:R-:W-:Y:S01]  /*eaa0*/  F2FP.F16.E4M3.UNPACK_B R61, R49 ;  /* 0x00000031ff3d723e */ /* 0x000fe200020006ff */
[----:B------:R-:W-:Y:S01]  /*eab0*/  FFMA.FTZ R148, R63, R150, R148 ;  /* 0x000000963f947223 */ /* 0x000fe20000010094 */
[----:B------:R-:W-:-:S02]  /*eac0*/  F2FP.F16.E4M3.UNPACK_B R64, R50 ;  /* 0x00000032ff40723e */ /* 0x000fc400020006ff */
[----:B------:R-:W-:Y:S01]  /*ead0*/  F2FP.SATFINITE.E4M3.F32.PACK_AB_MERGE_C R58, R77, R74, RZ ;  /* 0x0000004a4d3a723e */ /* 0x000fe200048070ff */
[--C-:B------:R-:W-:Y:S01]  /*eae0*/  HADD2.F32 R62, -RZ, R61.reuse.H0_H0 ;  /* 0x2000003dff3e7230 */ /* 0x100fe20000004100 */
[----:B------:R-:W-:Y:S01]  /*eaf0*/  F2FP.F16.E4M3.UNPACK_B R59, R45 ;  /* 0x0000002dff3b723e */ /* 0x000fe200020006ff */
[----:B------:R-:W-:Y:S01]  /*eb00*/  HADD2.F32 R61, -RZ, R61.H1_H1 ;  /* 0x3000003dff3d7230 */ /* 0x000fe20000004100 */
[----:B------:R-:W-:Y:S01]  /*eb10*/  F2FP.SATFINITE.E4M3.F32.PACK_AB_MERGE_C R56, R68, R67, R56 ;  /* 0x000000434438723e */ /* 0x000fe20004807038 */
[--C-:B------:R-:W-:Y:S01]  /*eb20*/  HADD2.F32 R67, -RZ, R64.reuse.H0_H0 ;  /* 0x20000040ff437230 */ /* 0x100fe20000004100 */
[----:B------:R-:W-:Y:S01]  /*eb30*/  F2FP.SATFINITE.E4M3.F32.PACK_AB_MERGE_C R55, R72, R73, RZ ;  /* 0x000000494837723e */ /* 0x000fe200048070ff */
[----:B------:R-:W-:Y:S01]  /*eb40*/  HADD2.F32 R64, -RZ, R64.H1_H1 ;  /* 0x30000040ff407230 */ /* 0x000fe20000004100 */
[----:B------:R-:W-:Y:S02]  /*eb50*/  F2FP.F16.E4M3.UNPACK_B R63, R48 ;  /* 0x00000030ff3f723e */ /* 0x000fe400020006ff */
[----:B------:R-:W-:Y:S01]  /*eb60*/  F2FP.SATFINITE.E4M3.F32.PACK_AB_MERGE_C R58, R75, R60, R58 ;  /* 0x0000003c4b3a723e */ /* 0x000fe2000480703a */
[----:B------:R-:W-:Y:S01]  /*eb70*/  HADD2.F32 R60, -RZ, R59.H0_H0 ;  /* 0x2000003bff3c7230 */ /* 0x000fe20000004100 */
[----:B------:R-:W-:Y:S01]  /*eb80*/  F2FP.SATFINITE.E4M3.F32.PACK_AB_MERGE_C R55, R69, R66, R55 ;  /* 0x000000424537723e */ /* 0x000fe20004807037 */
[----:B------:R-:W-:Y:S01]  /*eb90*/  FMUL.FTZ R69, R62, R67 ;  /* 0x000000433e457220 */ /* 0x000fe20000410000 */
[----:B------:R-:W-:Y:S01]  /*eba0*/  F2FP.SATFINITE.E4M3.F32.PACK_AB_MERGE_C R148, R148, R65, R76 ;  /* 0x000000419494723e */ /* 0x000fe2000480704c */
[----:B------:R-:W-:-:S02]  /*ebb0*/  HADD2.F32 R65, -RZ, R63.H0_H0 ;  /* 0x2000003fff417230 */ /* 0x000fc40000004100 */
[----:B------:R-:W-:Y:S01]  /*ebc0*/  FMUL.FTZ R67, R60, R67 ;  /* 0x000000433c437220 */ /* 0x000fe20000410000 */
[----:B------:R-:W-:Y:S02]  /*ebd0*/  HADD2.F32 R59, -RZ, R59.H1_H1 ;  /* 0x3000003bff3b7230 */ /* 0x000fe40000004100 */
[-C--:B------:R-:W-:Y:S01]  /*ebe0*/  FMUL.FTZ R66, R61, R64.reuse ;  /* 0x000000403d427220 */ /* 0x080fe20000410000 */
[----:B------:R-:W-:Y:S01]  /*ebf0*/  F2FP.F16.E4M3.UNPACK_B R45, R45.H1 ;  /* 0x0000002dff2d723e */ /* 0x000fe200030006ff */
[-C--:B------:R-:W-:Y:S01]  /*ec00*/  FFMA.FTZ R67, R62, R65.reuse, R67 ;  /* 0x000000413e437223 */ /* 0x080fe20000010043 */
[----:B------:R-:W-:Y:S02]  /*ec10*/  HADD2.F32 R62, -RZ, R63.H1_H1 ;  /* 0x3000003fff3e7230 */ /* 0x000fe40000004100 */
[----:B------:R-:W-:Y:S01]  /*ec20*/  FFMA.FTZ R69, R60, R65, -R69 ;  /* 0x000000413c457223 */ /* 0x000fe20000010845 */
[----:B------:R-:W-:Y:S01]  /*ec30*/  FMUL.FTZ R64, R59, R64 ;  /* 0x000000403b407220 */ /* 0x000fe20000410000 */
[----:B------:R-:W-:Y:S01]  /*ec40*/  F2FP.F16.E4M3.UNPACK_B R60, R49.H1 ;  /* 0x00000031ff3c723e */ /* 0x000fe200030006ff */
[----:B------:R-:W-:-:S02]  /*ec50*/  HADD2.F32 R49, -RZ, R45.H0_H0 ;  /* 0x2000002dff317230 */ /* 0x000fc40000004100 */
[----:B------:R-:W-:Y:S01]  /*ec60*/  FFMA.FTZ R68, R59, R62, -R66 ;  /* 0x0000003e3b447223 */ /* 0x000fe20000010842 */
[----:B------:R-:W-:Y:S01]  /*ec70*/  F2FP.F16.E4M3.UNPACK_B R59, R50.H1 ;  /* 0x00000032ff3b723e */ /* 0x000fe200030006ff */
[----:B------:R-:W-:Y:S01]  /*ec80*/  FFMA.FTZ R70, R61, R62, R64 ;  /* 0x0000003e3d467223 */ /* 0x000fe20000010040 */
[--C-:B------:R-:W-:Y:S01]  /*ec90*/  HADD2.F32 R50, -RZ, R60.reuse.H0_H0 ;  /* 0x2000003cff327230 */ /* 0x100fe20000004100 */
[----:B------:R-:W-:Y:S01]  /*eca0*/  F2FP.F16.E4M3.UNPACK_B R48, R48.H1 ;  /* 0x00000030ff30723e */ /* 0x000fe200030006ff */
[----:B------:R-:W-:Y:S01]  /*ecb0*/  HADD2.F32 R60, -RZ, R60.H1_H1 ;  /* 0x3000003cff3c7230 */ /* 0x000fe20000004100 */
[----:B------:R-:W-:Y:S01]  /*ecc0*/  F2FP.F16.E4M3.UNPACK_B R63, R46 ;  /* 0x0000002eff3f723e */ /* 0x000fe200020006ff */
[--C-:B------:R-:W-:Y:S02]  /*ecd0*/  HADD2.F32 R61, -RZ, R59.reuse.H0_H0 ;  /* 0x2000003bff3d7230 */ /* 0x100fe40000004100 */
[----:B------:R-:W-:Y:S02]  /*ece0*/  HADD2.F32 R62, -RZ, R59.H1_H1 ;  /* 0x3000003bff3e7230 */ /* 0x000fe40000004100 */
[----:B------:R-:W-:-:S02]  /*ecf0*/  HADD2.F32 R59, -RZ, R48.H0_H0 ;  /* 0x20000030ff3b7230 */ /* 0x000fc40000004100 */
[-C--:B------:R-:W-:Y:S01]  /*ed00*/  FMUL.FTZ R64, R50, R61.reuse ;  /* 0x0000003d32407220 */ /* 0x080fe20000410000 */
[C---:B------:R-:W-:Y:S01]  /*ed10*/  FMUL.FTZ R61, R49.reuse, R61 ;  /* 0x0000003d313d7220 */ /* 0x040fe20000410000 */
        /* <DEDUP_REMOVED lines=59> */
.L_x_2310:
[----:B------:R-:W-:Y:S05]  /*f0d0*/  BSYNC B1 ;  /* 0x0000000000017941 */ /* 0x000fea0003800000 */
.L_x_2309:
        /* <DEDUP_REMOVED lines=8> */
[----:B--2---:R0:W-:Y:S01]  /*f160*/  STG.E.128 desc[UR54][R124.64], R48 ;  /* 0x000000307c007986 */ /* 0x0041e2000c101d36 */
[----:B------:R-:W-:Y:S05]  /*f170*/  BRA `(.L_x_2259) ;  /* 0x0000000000dc7947 */ /* 0x000fea0003800000 */
.L_x_2226:
[----:B------:R-:W-:-:S06]  /*f180*/  UISETP.NE.AND UP0, UPT, UR53, 0x3, UPT ;  /* 0x000000033500788c */ /* 0x000fcc000bf05270 */
[----:B------:R-:W-:-:S13]  /*f190*/  PLOP3.LUT P2, PT, PT, PT, UP0, 0x80, 0x0 ;  /* 0x000000000000781c */ /* 0x000fda0003f4f008 */
[----:B------:R-:W-:Y:S05]  /*f1a0*/  @!P2 BRA `(.L_x_2311) ;  /* 0x000000000004a947 */ /* 0x000fea0003800000 */
[----:B------:R-:W-:Y:S01]  /*f1b0*/  BPT.TRAP 0x1 ;  /* 0x000000040000795c */ /* 0x000fe20000300000 */
.L_x_2311:
[----:B------:R-:W-:Y:S01]  /*f1c0*/  IMAD R42, R17, 0x8, R16 ;  /* 0x00000008112a7824 */ /* 0x000fe200078e0210 */
[----:B------:R-:W-:Y:S01]  /*f1d0*/  SHF.L.U32 R43, R223, 0x1f, RZ ;  /* 0x0000001fdf2b7819 */ /* 0x000fe200000006ff */
[----:B------:R-:W-:Y:S01]  /*f1e0*/  IMAD R41, R24, -0xa0, R2 ;  /* 0xffffff6018297824 */ /* 0x000fe200078e0202 */
[----:B------:R-:W-:Y:S02]  /*f1f0*/  BSSY B1, `(.L_x_2312) ;  /* 0x0000004000017945 */ /* 0x000fe40003800000 */
[----:B------:R-:W0:Y:S02]  /*f200*/  SYNCS.PHASECHK.TRANS64.TRYWAIT P3, [R42+URZ+0x33490], R43 ;  /* 0x0334902b2a0075a7 */ /* 0x000e24000806017f */
[----:B------:R-:W-:Y:S01]  /*f210*/  VIMNMX R41, R41, 0xa0, PT ;  /* 0x000000a029297848 */ /* 0x000fe20003fe0100 */
[----:B0-----:R-:W-:Y:S06]  /*f220*/  @!P3 BRA `(.L_x_2313) ;  /* 0x000001fc00b4b947 */ /* 0x001fec0003800000 */
.L_x_2559:
[----:B------:R-:W-:Y:S05]  /*f230*/  BSYNC B1 ;  /* 0x0000000000017941 */ /* 0x000fea0003800000 */
.L_x_2312:
        /* <DEDUP_REMOVED lines=21> */
.L_x_2315:
[----:B------:R-:W-:Y:S05]  /*f390*/  BSYNC B1 ;  /* 0x0000000000017941 */ /* 0x000fea0003800000 */
.L_x_2314:
        /* <DEDUP_REMOVED lines=21> */
.L_x_2259:
[----:B------:R-:W-:Y:S05]  /*f4f0*/  BSYNC B0 ;  /* 0x0000000000007941 */ /* 0x000fea0003800000 */
.L_x_2225:
        /* <DEDUP_REMOVED lines=12> */
[----:B------:R-:W-:-:S05]  /*f5c0*/  @!P3 VIADD R44, R42, 0x334a0 ;  /* 0x000334a02a2cb836 */ /* 0x000fca0000000000 */
[----:B------:R-:W-:-:S04]  /*f5d0*/  @!P3 PRMT R44, RZ, 0x654, R44 ;  /* 0x00000654ff2cb816 */ /* 0x000fc8000000002c */
[----:B------:R0:W-:Y:S01]  /*f5e0*/  @!P3 SYNCS.ARRIVE.TRANS64.RED.A1T0 RZ, [R44+URZ], RZ ;  /* 0x000000ff2cffb9a7 */ /* 0x0001e2000810043f */
[----:B------:R-:W-:Y:S05]  /*f5f0*/  @!P2 BRA `(.L_x_2317) ;  /* 0x000000000004a947 */ /* 0x000fea0003800000 */
[----:B------:R-:W-:Y:S01]  /*f600*/  BPT.TRAP 0x1 ;  /* 0x000000040000795c */ /* 0x000fe20000300000 */
.L_x_2317:
[----:B------:R-:W-:Y:S05]  /*f610*/  BSYNC B0 ;  /* 0x0000000000007941 */ /* 0x000fea0003800000 */
.L_x_2316:
[----:B------:R-:W1:Y:S01]  /*f620*/  SYNCS.PHASECHK.TRANS64.TRYWAIT P2, [R42+URZ+0x334b0], R43 ;  /* 0x0334b02b2a0075a7 */ /* 0x000e62000804017f */
[----:B------:R-:W-:Y:S01]  /*f630*/  ULDC UR37, c[0x0][0x2e4] ;  /* 0x0000b90000257ab9 */ /* 0x000fe20000000800 */
[----:B------:R-:W-:Y:S01]  /*f640*/  ULDC.64 UR38, c[0x0][0x318] ;  /* 0x0000c60000267ab9 */ /* 0x000fe20000000a00 */
[----:B------:R-:W-:Y:S01]  /*f650*/  ULDC.64 UR40, c[0x0][0x308] ;  /* 0x0000c20000287ab9 */ /* 0x000fe20000000a00 */
[----:B------:R-:W-:Y:S01]  /*f660*/  BSSY B0, `(.L_x_2318) ;  /* 0x0000003000007945 */ /* 0x000fe20003800000 */
[----:B------:R-:W-:-:S03]  /*f670*/  IMAD.WIDE R48, R24, 0xa0, R102 ;  /* 0x000000a018307825 */ /* 0x000fc600078e0266 */
[----:B-1----:R-:W-:Y:S05]  /*f680*/  @!P2 BRA `(.L_x_2319) ;  /* 0x000001f800b0a947 */ /* 0x002fea0003800000 */
.L_x_2560:
[----:B------:R-:W-:Y:S05]  /*f690*/  BSYNC B0 ;  /* 0x0000000000007941 */ /* 0x000fea0003800000 */
.L_x_2318:
[----:B------:R-:W-:Y:S01]  /*f6a0*/  ISETP.GE.AND P2, PT, R23, R41, PT ;  /* 0x000000291700720c */ /* 0x000fe20003f46270 */
[----:B------:R-:W-:-:S12]  /*f6b0*/  BSSY B0, `(.L_x_2320) ;  /* 0x000001b000007945 */ /* 0x000fd80003800000 */
[----:B------:R-:W-:Y:S05]  /*f6c0*/  @P2 BRA `(.L_x_2321) ;  /* 0x0000000000642947 */ /* 0x000fea0003800000 */
[----:B0-----:R-:W-:Y:S01]  /*f6d0*/  MOV R44, R118 ;  /* 0x00000076002c7202 */ /* 0x001fe20000000f00 */
[----:B------:R-:W-:Y:S02]  /*f6e0*/  IMAD.MOV.U32 R45, RZ, RZ, R32 ;  /* 0x000000ffff2d7224 */ /* 0x000fe400078e0020 */
[----:B-1----:R-:W-:Y:S02]  /*f6f0*/  IMAD R43, R49, UR38, RZ ;  /* 0x00000026312b7c24 */ /* 0x002fe4000f8e02ff */
        /* <DEDUP_REMOVED lines=22> */
.L_x_2321:
[----:B------:R-:W-:Y:S05]  /*f860*/  BSYNC B0 ;  /* 0x0000000000007941 */ /* 0x000fea0003800000 */
.L_x_2320:
[----:B-1----:R-:W-:Y:S01]  /*f870*/  VIADD R43, R23, 0x80 ;  /* 0x00000080172b7836 */ /* 0x002fe20000000000 */
[----:B------:R-:W-:Y:S04]  /*f880*/  BSSY B0, `(.L_x_2322) ;  /* 0x000001e000007945 */ /* 0x000fe80003800000 */
[----:B------:R-:W-:-:S13]  /*f890*/  ISETP.GE.AND P2, PT, R43, R41, PT ;  /* 0x000000292b00720c */ /* 0x000fda0003f46270 */
[----:B------:R-:W-:Y:S05]  /*f8a0*/  @P2 BRA `(.L_x_2323) ;  /* 0x00000000006c2947 */ /* 0x000fea0003800000 */
[----:B------:R-:W-:Y:S01]  /*f8b0*/  IADD3 R41, P2, R48, 0x80, RZ ;  /* 0x0000008030297810 */ /* 0x000fe20007f5e0ff */
[----:B0-2---:R-:W-:Y:S01]  /*f8c0*/  IMAD.MOV.U32 R44, RZ, RZ, R118 ;  /* 0x000000ffff2c7224 */ /* 0x005fe200078e0076 */
[----:B------:R-:W-:-:S03]  /*f8d0*/  MOV R45, R32 ;  /* 0x00000020002d7202 */ /* 0x000fc60000000f00 */
[----:B------:R-:W-:Y:S02]  /*f8e0*/  IMAD.X R48, RZ, RZ, R49, P2 ;  /* 0x000000ffff307224 */ /* 0x000fe400010e0631 */
        /* <DEDUP_REMOVED lines=23> */
.L_x_2323:
[----:B------:R-:W-:Y:S05]  /*fa60*/  BSYNC B0 ;  /* 0x0000000000007941 */ /* 0x000fea0003800000 */
.L_x_2322:
[----:B------:R-:W3:Y:S01]  /*fa70*/  LDL R39, [R1+0x10] ;  /* 0x0000100001277983 */ /* 0x000ee20000100800 */
[----:B------:R-:W-:Y:S02]  /*fa80*/  VIADD R17, R17, 0x1 ;  /* 0x0000000111117836 */ /* 0x000fe40000000000 */
[----:B------:R-:W-:Y:S01]  /*fa90*/  @!P3 VIADD R42, R42, 0x334c0 ;  /* 0x000334c02a2ab836 */ /* 0x000fe20000000000 */
[----:B------:R-:W-:Y:S01]  /*faa0*/  @!PT LDS RZ, [RZ] ;  /* 0x00000000fffff984 */ /* 0x000fe20000000800 */
[----:B------:R-:W-:Y:S01]  /*fab0*/  @!PT LDS RZ, [RZ] ;  /* 0x00000000fffff984 */ /* 0x000fe20000000800 */
[----:B------:R-:W-:Y:S01]  /*fac0*/  @!PT LDS RZ, [RZ] ;  /* 0x00000000fffff984 */ /* 0x000fe20000000800 */
[----:B------:R-:W-:Y:S01]  /*fad0*/  @!PT LDS RZ, [RZ] ;  /* 0x00000000fffff984 */ /* 0x000fe20000000800 */
[----:B------:R4:W-:Y:S06]  /*fae0*/  MEMBAR.ALL.CTA ;  /* 0x0000000000007992 */ /* 0x0009ec0000008000 */
[----:B----4-:R-:W4:Y:S02]  /*faf0*/  FENCE.VIEW.ASYNC.S ;  /* 0x00000000000073c6 */ /* 0x010f240000000000 */
[----:B----4-:R4:W-:Y:S01]  /*fb00*/  BAR.SYNC.DEFER_BLOCKING R152, 0x80 ;  /* 0x000200980000751d */ /* 0x0109e20000010000 */
[----:B------:R-:W-:-:S02]  /*fb10*/  ISETP.NE.AND P2, PT, R17, 0x2, PT ;  /* 0x000000021100780c */ /* 0x000fc40003f45270 */
[----:B------:R-:W-:Y:S02]  /*fb20*/  @!P3 PRMT R42, RZ, 0x654, R42 ;  /* 0x00000654ff2ab816 */ /* 0x000fe4000000002a */
[----:B------:R-:W-:Y:S02]  /*fb30*/  SEL R40, RZ, 0x1, P2 ;  /* 0x00000001ff287807 */ /* 0x000fe40001000000 */
[----:B------:R-:W-:Y:S02]  /*fb40*/  SEL R17, R17, RZ, P2 ;  /* 0x000000ff11117207 */ /* 0x000fe40001000000 */
[----:B------:R-:W-:Y:S01]  /*fb50*/  LOP3.LUT R223, R223, R40, RZ, 0x3c, !PT ;  /* 0x00000028dfdf7212 */ /* 0x000fe200078e3cff */
[----:B------:R4:W-:Y:S01]  /*fb60*/  @!P3 SYNCS.ARRIVE.TRANS64.RED.A1T0 RZ, [R42+URZ], RZ ;  /* 0x000000ff2affb9a7 */ /* 0x0009e2000810043f */
[----:B---3--:R-:W-:-:S13]  /*fb70*/  LOP3.LUT P4, RZ, R39, 0x2, RZ, 0xc0, !PT ;  /* 0x0000000227ff7812 */ /* 0x008fda000788c0ff */
[----:B----4-:R-:W-:Y:S05]  /*fb80*/  @P4 BRA `(.L_x_2324) ;  /* 0xffffff2c004c4947 */ /* 0x010fea000383ffff */
[----:B------:R-:W3:Y:S01]  /*fb90*/  S2R R39, SR_TID.X ;  /* 0x0000000000277919 */ /* 0x000ee20000002100 */
[----:B------:R-:W-:Y:S02]  /*fba0*/  PLOP3.LUT P0, PT, PT, PT, PT, 0x8, 0x0 ;  /* 0x000000000000781c */ /* 0x000fe40003f0e170 */
[----:B---3--:R-:W-:-:S04]  /*fbb0*/  SHF.R.U32.HI R39, RZ, 0x7, R39 ;  /* 0x00000007ff277819 */ /* 0x008fc80000011627 */
[----:B------:R-:W-:-:S13]  /*fbc0*/  ISETP.NE.AND P4, PT, R39, 0x1, PT ;  /* 0x000000012700780c */ /* 0x000fda0003f85270 */
[----:B------:R-:W-:Y:S06]  /*fbd0*/  @!P4 BAR.ARV 0x9, 0x100 ;  /* 0x024400000000cb1d */ /* 0x000fec0000002000 */
.L_x_2220:
[----:B------:R-:W3:Y:S01]  /*fbe0*/  LDC R0, c[0x0][0x428] ;  /* 0x00010a00ff007b82 */ /* 0x000ee20000000800 */
[----:B------:R-:W-:Y:S02]  /*fbf0*/  PLOP3.LUT P1, PT, PT, PT, PT, 0x80, 0x0 ;  /* 0x000000000000781c */ /* 0x000fe40003f2f070 */
        /* <DEDUP_REMOVED lines=12> */
[----:B--2---:R-:W-:Y:S02]  /*fcc0*/  MOV R50, RZ ;  /* 0x000000ff00327202 */ /* 0x004fe40000000f00 */
[----:B------:R-:W-:Y:S02]  /*fcd0*/  CS2R R54, SRZ ;  /* 0x0000000000367805 */ /* 0x000fe4000001ff00 */
[----:B------:R-:W-:Y:S01]  /*fce0*/  CS2R R78, SRZ ;  /* 0x00000000004e7805 */ /* 0x000fe2000001ff00 */
[----:B------:R-:W-:Y:S01]  /*fcf0*/  IMAD.MOV.U32 R67, RZ, RZ, RZ ;  /* 0x000000ffff437224 */ /* 0x000fe200078e00ff */
[----:B------:R-:W-:Y:S02]  /*fd00*/  CS2R R64, SRZ ;  /* 0x0000000000407805 */ /* 0x000fe4000001ff00 */
[----:B------:R-:W-:Y:S02]  /*fd10*/  CS2R R70, SRZ ;  /* 0x0000000000467805 */ /* 0x000fe4000001ff00 */
[----:B------:R-:W-:-:S02]  /*fd20*/  CS2R R60, SRZ ;  /* 0x00000000003c7805 */ /* 0x000fc4000001ff00 */
[----:B------:R-:W-:Y:S01]  /*fd30*/  CS2R R74, SRZ ;  /* 0x00000000004a7805 */ /* 0x000fe2000001ff00 */
[----:B------:R-:W-:Y:S01]  /*fd40*/  IMAD.MOV.U32 R82, RZ, RZ, RZ ;  /* 0x000000ffff527224 */ /* 0x000fe200078e00ff */
[----:B------:R-:W-:Y:S02]  /*fd50*/  CS2R R56, SRZ ;  /* 0x0000000000387805 */ /* 0x000fe4000001ff00 */
[----:B---3--:R-:W-:Y:S02]  /*fd60*/  ISETP.NE.AND P2, PT, R0, 0x1, PT ;  /* 0x000000010000780c */ /* 0x008fe40003f45270 */
[----:B------:R-:W-:Y:S02]  /*fd70*/  CS2R R52, SRZ ;  /* 0x0000000000347805 */ /* 0x000fe4000001ff00 */
[----:B------:R-:W-:Y:S02]  /*fd80*/  IADD3 R0, R234, 0x11f, -R227 ;  /* 0x0000011fea007810 */ /* 0x000fe40007ffe8e3 */
[----:B------:R-:W-:-:S02]  /*fd90*/  CS2R R96, SRZ ;  /* 0x0000000000607805 */ /* 0x000fc4000001ff00 */
[----:B-1----:R-:W-:Y:S02]  /*fda0*/  CS2R R48, SRZ ;  /* 0x0000000000307805 */ /* 0x002fe4000001ff00 */
[----:B------:R-:W-:Y:S02]  /*fdb0*/  CS2R R92, SRZ ;  /* 0x00000000005c7805 */ /* 0x000fe4000001ff00 */
[----:B0-----:R-:W-:Y:S01]  /*fdc0*/  CS2R R44, SRZ ;  /* 0x00000000002c7805 */ /* 0x001fe2000001ff00 */
[----:B------:R-:W-:Y:S01]  /*fdd0*/  IMAD R0, R225, 0x80, R0 ;  /* 0x00000080e1007824 */ /* 0x000fe200078e0200 */
[----:B------:R-:W-:Y:S02]  /*fde0*/  CS2R R32, SRZ ;  /* 0x0000000000207805 */ /* 0x000fe4000001ff00 */
[----:B------:R-:W-:Y:S02]  /*fdf0*/  CS2R R100, SRZ ;  /* 0x0000000000647805 */ /* 0x000fe4000001ff00 */
[----:B------:R-:W-:Y:S01]  /*fe00*/  CS2R R108, SRZ ;  /* 0x00000000006c7805 */ /* 0x000fe2000001ff00 */
[----:B------:R-:W-:Y:S01]  /*fe10*/  IMAD.HI R0, R0, 0x66666667, RZ ;  /* 0x6666666700007827 */ /* 0x000fe200078e02ff */
[----:B------:R-:W-:Y:S01]  /*fe20*/  CS2R R28, SRZ ;  /* 0x00000000001c7805 */ /* 0x000fe2000001ff00 */
[----:B------:R-:W0:Y:S01]  /*fe30*/  @P2 LDC R5, c[0x0][0x42c] ;  /* 0x00010b00ff052b82 */ /* 0x000e220000000800 */
[----:B------:R-:W-:-:S02]  /*fe40*/  CS2R R8, SRZ ;  /* 0x0000000000087805 */ /* 0x000fc4000001ff00 */
[----:B------:R-:W-:Y:S02]  /*fe50*/  CS2R R112, SRZ ;  /* 0x0000000000707805 */ /* 0x000fe4000001ff00 */
[----:B------:R-:W-:Y:S02]  /*fe60*/  SHF.R.U32.HI R3, RZ, 0x1f, R0 ;  /* 0x0000001fff037819 */ /* 0x000fe40000011600 */
[----:B------:R-:W-:Y:S02]  /*fe70*/  CS2R R40, SRZ ;  /* 0x0000000000287805 */ /* 0x000fe4000001ff00 */
[----:B------:R-:W-:Y:S01]  /*fe80*/  CS2R R12, SRZ ;  /* 0x00000000000c7805 */ /* 0x000fe2000001ff00 */
[----:B------:R-:W-:Y:S01]  /*fe90*/  IMAD.MOV.U32 R104, RZ, RZ, RZ ;  /* 0x000000ffff687224 */ /* 0x000fe200078e00ff */
[----:B------:R-:W-:Y:S01]  /*fea0*/  LEA.HI.SX32 R3, R0, R3, 0x1a ;  /* 0x0000000300037211 */ /* 0x000fe200078fd2ff */
[----:B------:R-:W1:Y:S01]  /*feb0*/  @P2 LDC R2, c[0x0][0x430] ;  /* 0x00010c00ff022b82 */ /* 0x000e620000000800 */
[----:B------:R-:W-:-:S02]  /*fec0*/  CS2R R6, SRZ ;  /* 0x0000000000067805 */ /* 0x000fc4000001ff00 */
[----:B------:R-:W-:Y:S02]  /*fed0*/  CS2R R26, SRZ ;  /* 0x00000000001a7805 */ /* 0x000fe4000001ff00 */
[----:B------:R-:W-:Y:S02]  /*fee0*/  VIMNMX R105, R158, R3, PT ;  /* 0x000000039e697248 */ /* 0x000fe40003fe0100 */
        /* <DEDUP_REMOVED lines=11> */
[----:B------:R-:W-:Y:S01]  /*ffa0*/  MOV R131, RZ ;  /* 0x000000ff00837202 */ /* 0x000fe20000000f00 */
[----:B0-----:R-:W-:-:S04]  /*ffb0*/  @P2 IMAD.HI.U32 R5, R226, R5, RZ ;  /* 0x00000005e2052227 */ /* 0x001fc800078e00ff */
[----:B------:R-:W-:Y:S02]  /*ffc0*/  IMAD.MOV.U32 R21, RZ, RZ, RZ ;  /* 0x000000ffff157224 */ /* 0x000fe400078e00ff */
[----:B------:R-:W-:Y:S01]  /*ffd0*/  IMAD.MOV.U32 R4, RZ, RZ, RZ ;  /* 0x000000ffff047224 */ /* 0x000fe200078e00ff */
[----:B-1----:R-:W-:Y:S01]  /*ffe0*/  @P2 SHF.R.U32.HI R226, RZ, R2, R5 ;  /* 0x00000002ffe22219 */ /* 0x002fe20000011605 */
[----:B------:R-:W-:Y:S01]  /*fff0*/  IMAD.MOV.U32 R133, RZ, RZ, RZ ;  /* 0x000000ffff857224 */ /* 0x000fe200078e00ff */
[----:B------:R-:W-:Y:S01]  /*10000*/  ISETP.GE.AND P2, PT, R105, 0x1, PT ;  /* 0x000000016900780c */ /* 0x000fe20003f46270 */
[----:B------:R-:W-:-:S12]  /*10010*/  @P0 BRA `(.L_x_2325) ;  /* 0x00000000000c0947 */ /* 0x000fd80003800000 */
[----:B------:R-:W0:Y:S01]  /*10020*/  FENCE.VIEW.ASYNC.G ;  /* 0x00000000000073c6 */ /* 0x000e220000000100 */
[----:B------:R-:W-:Y:S05]  /*10030*/  WARPSYNC.ALL ;  /* 0x0000000000007948 */ /* 0x000fea0003800000 */
[----:B0-----:R-:W-:Y:S06]  /*10040*/  BAR.ARV 0xc, 0x180 ;  /* 0x0306000000007b1d */ /* 0x001fec0000002000 */
.L_x_2325:
[----:B------:R-:W-:Y:S01]  /*10050*/  IMAD.MOV.U32 R20, RZ, RZ, RZ ;  /* 0x000000ffff147224 */ /* 0x000fe200078e00ff */
[----:B------:R-:W-:Y:S01]  /*10060*/  MOV R5, RZ ;  /* 0x000000ff00057202 */ /* 0x000fe20000000f00 */
[----:B------:R-:W-:Y:S06]  /*10070*/  @!P2 BRA `(.L_x_2326) ;  /* 0x000001500098a947 */ /* 0x000fec0003800000 */
[----:B------:R-:W-:-:S03]  /*10080*/  UMOV UR4, 0xffffffff ;  /* 0xffffffff00047882 */ /* 0x000fc60000000000 */
[----:B------:R-:W-:Y:S05]  /*10090*/  BRA.DIV UR4, `(.L_x_2327) ;  /* 0x000001f204407947 */ /* 0x000fea000b800000 */
[----:B------:R-:W0:Y:S02]  /*100a0*/  S2R R0, SR_TID.X ;  /* 0x0000000000007919 */ /* 0x000e240000002100 */
[C---:B0-----:R-:W-:Y:S02]  /*100b0*/  VIADD R2, R0.reuse, 0xffffff80 ;  /* 0xffffff8000027836 */ /* 0x041fe40000000000 */
[----:B------:R-:W-:-:S05]  /*100c0*/  VIADD R0, R0, 0xffffff80 ;  /* 0xffffff8000007836 */ /* 0x000fca0000000000 */
[----:B------:R-:W-:-:S04]  /*100d0*/  SHF.R.S32.HI R0, RZ, 0x1f, R0 ;  /* 0x0000001fff007819 */ /* 0x000fc80000011400 */
[----:B------:R-:W-:-:S04]  /*100e0*/  LEA.HI R0, R0, R2, RZ, 0x7 ;  /* 0x0000000200007211 */ /* 0x000fc800078f38ff */
[----:B------:R-:W-:-:S05]  /*100f0*/  SHF.R.S32.HI R0, RZ, 0x7, R0 ;  /* 0x00000007ff007819 */ /* 0x000fca0000011400 */
[----:B------:R0:W1:Y:S02]  /*10100*/  SHFL.IDX PT, R224, R0, RZ, 0x1f ;  /* 0x00001fff00e07589 */ /* 0x00006400000e0000 */
.L_x_2563:
        /* <DEDUP_REMOVED lines=25> */
.L_x_2328:
[----:B------:R-:W2:Y:S01]  /*102a0*/  LDL R2, [R1+0x1c] ;  /* 0x00001c0001027983 */ /* 0x000ea20000100800 */
[----:B------:R-:W-:Y:S01]  /*102b0*/  ULDC.64 UR4, c[0x0][0x990] ;  /* 0x0002640000047ab9 */ /* 0x000fe20000000a00 */
[----:B------:R-:W-:Y:S02]  /*102c0*/  ULDC.64 UR6, c[0x0][0x998] ;  /* 0x0002660000067ab9 */ /* 0x000fe40000000a00 */
[----:B------:R-:W3:Y:S01]  /*102d0*/  LDL R20, [R1+0xc] ;  /* 0x00000c0001147983 */ /* 0x000ee20000100800 */
        /* <DEDUP_REMOVED lines=8> */
[----:B------:R-:W4:Y:S01]  /*10360*/  @P1 LDC.64 R14, c[0x0][0x9c0] ;  /* 0x00027000ff0e1b82 */ /* 0x000f220000000a00 */
[----:B-1----:R-:W-:-:S02]  /*10370*/  @P0 IMAD R7, R7, R12, RZ ;  /* 0x0000000c07070224 */ /* 0x002fc400078e02ff */
[C---:B--2---:R-:W-:Y:S02]  /*10380*/  @P0 IMAD R0, R2.reuse, R8, RZ ;  /* 0x0000000802000224 */ /* 0x044fe400078e02ff */
[----:B0-----:R-:W-:Y:S02]  /*10390*/  @P1 IMAD R4, R2, R10, RZ ;  /* 0x0000000a02041224 */ /* 0x001fe400078e02ff */
[C---:B---3--:R-:W-:Y:S02]  /*103a0*/  @P0 IMAD R9, R20.reuse, R9, R0 ;  /* 0x0000000914090224 */ /* 0x048fe400078e0200 */
[----:B------:R-:W-:-:S04]  /*103b0*/  @P0 IMAD.WIDE.U32 R2, R20, R8, RZ ;  /* 0x0000000814020225 */ /* 0x000fc800078e00ff */
[----:B------:R-:W-:Y:S01]  /*103c0*/  @P0 IMAD.IADD R3, R3, 0x1, R9 ;  /* 0x0000000103030824 */ /* 0x000fe200078e0209 */
[----:B------:R-:W-:Y:S01]  /*103d0*/  @P1 SHF.R.S32.HI R9, RZ, 0x1f, R226 ;  /* 0x0000001fff091819 */ /* 0x000fe200000114e2 */
[C---:B------:R-:W-:Y:S02]  /*103e0*/  @P1 IMAD R11, R20.reuse, R11, R4 ;  /* 0x0000000b140b1224 */ /* 0x040fe400078e0204 */
[----:B------:R-:W-:-:S04]  /*103f0*/  @P1 IMAD.WIDE.U32 R4, R20, R10, RZ ;  /* 0x0000000a14041225 */ /* 0x000fc800078e00ff */
[----:B------:R-:W-:Y:S02]  /*10400*/  @P1 IMAD.IADD R5, R5, 0x1, R11 ;  /* 0x0000000105051824 */ /* 0x000fe400078e020b */
[----:B----4-:R-:W-:Y:S02]  /*10410*/  @P1 IMAD R0, R9, R14, RZ ;  /* 0x0000000e09001224 */ /* 0x010fe400078e02ff */
[C---:B------:R-:W-:Y:S02]  /*10420*/  @P0 IMAD R9, R226.reuse, R13, R7 ;  /* 0x0000000de2090224 */ /* 0x040fe400078e0207 */
[----:B------:R-:W-:-:S04]  /*10430*/  @P0 IMAD.WIDE.U32 R2, R226, R12, R2 ;  /* 0x0000000ce2020225 */ /* 0x000fc800078e0002 */
[C---:B------:R-:W-:Y:S02]  /*10440*/  @P1 IMAD R11, R226.reuse, R15, R0 ;  /* 0x0000000fe20b1224 */ /* 0x040fe400078e0200 */
[----:B------:R-:W-:Y:S01]  /*10450*/  @P1 IMAD.WIDE.U32 R6, R226, R14, R4 ;  /* 0x0000000ee2061225 */ /* 0x000fe200078e0004 */
[----:B------:R-:W-:Y:S02]  /*10460*/  @P0 IADD3 R5, R3, R9, RZ ;  /* 0x0000000903050210 */ /* 0x000fe40007ffe0ff */
[----:B------:R-:W-:Y:S01]  /*10470*/  @P0 LEA R4, P2, R2, UR4, 0x2 ;  /* 0x0000000402040c11 */ /* 0x000fe2000f8410ff */
[----:B------:R-:W-:Y:S01]  /*10480*/  @P1 IMAD.IADD R3, R7, 0x1, R11 ;  /* 0x0000000107031824 */ /* 0x000fe200078e020b */
[----:B------:R-:W-:Y:S01]  /*10490*/  @P1 LEA R8, P3, R6, UR6, 0x2 ;  /* 0x0000000606081c11 */ /* 0x000fe2000f8610ff */
[----:B------:R-:W-:Y:S01]  /*104a0*/  IMAD.MOV.U32 R0, RZ, RZ, 0x3f800000 ;  /* 0x3f800000ff007424 */ /* 0x000fe200078e00ff */
[----:B------:R-:W-:Y:S01]  /*104b0*/  @P0 LEA.HI.X R5, R2, UR5, R5, 0x2, P2 ;  /* 0x0000000502050c11 */ /* 0x000fe200090f1405 */
[----:B------:R-:W-:Y:S01]  /*104c0*/  ULDC UR4, c[0x0][0x3d4] ;  /* 0x0000f50000047ab9 */ /* 0x000fe20000000800 */
        /* <DEDUP_REMOVED lines=19> */
.L_x_2332:
[----:B-1----:R1:W2:Y:S02]  /*10600*/  SYNCS.PHASECHK.TRANS64.TRYWAIT P0, [R16+URZ+0x33400], R3 ;  /* 0x03340003100075a7 */ /* 0x0022a4000800017f */
[----:B--2---:R-:W-:Y:S05]  /*10610*/  @!P0 NANOSLEEP.SYNCS 0x989680 ;  /* 0x009896800000895d */ /* 0x004fea0003900000 */
[----:B------:R-:W2:Y:S02]  /*10620*/  @!P0 SYNCS.PHASECHK.TRANS64 P0, [R16+URZ+0x33400], R3 ;  /* 0x03340003100085a7 */ /* 0x000ea4000800007f */
[----:B--2---:R-:W-:Y:S05]  /*10630*/  @!P0 BRA `(.L_x_2332) ;  /* 0xfffffffc00f08947 */ /* 0x004fea000383ffff */
.L_x_2331:
[----:B------:R-:W-:Y:S05]  /*10640*/  BSYNC B0 ;  /* 0x0000000000007941 */ /* 0x000fea0003800000 */
.L_x_2330:
[----:B------:R-:W-:Y:S05]  /*10650*/  BRA `(.L_x_2333) ;  /* 0x00000070001c7947 */ /* 0x000fea0003800000 */
.L_x_2329:
        /* <DEDUP_REMOVED lines=12> */
[----:B------:R-:W-:Y:S01]  /*10720*/  IMAD.WIDE.U32 R144, R144, UR6, RZ ;  /* 0x0000000690907c25 */ /* 0x000fe2000f8e00ff */
[----:B------:R-:W-:-:S03]  /*10730*/  IADD3 R51, R3, R47, RZ ;  /* 0x0000002f03337210 */ /* 0x000fc60007ffe0ff */
[----:B------:R-:W-:Y:S01]  /*10740*/  IMAD.IADD R49, R5, 0x1, R145 ;  /* 0x0000000105317824 */ /* 0x000fe200078e0291 */
[----:B------:R-:W-:Y:S06]  /*10750*/  @!P0 BRA `(.L_x_2334) ;  /* 0x0000000000408947 */ /* 0x000fec0003800000 */
[----:B------:R-:W-:Y:S01]  /*10760*/  MOV R0, 0x0 ;  /* 0x0000000000007802 */ /* 0x000fe20000000f00 */
[----:B------:R-:W-:Y:S01]  /*10770*/  ULDC.64 UR4, c[0x4][0xc0] ;  /* 0x0100300000047ab9 */ /* 0x000fe20000000a00 */
[----:B------:R-:W-:Y:S01]  /*10780*/  ULDC.64 UR6, c[0x4][0xc8] ;  /* 0x0100320000067ab9 */ /* 0x000fe20000000a00 */
[----:B------:R-:W-:Y:S01]  /*10790*/  IMAD.U32 R4, RZ, RZ, UR4 ;  /* 0x00000004ff047e24 */ /* 0x000fe2000f8e00ff */
        /* <DEDUP_REMOVED lines=12> */
.L_x_2334:
[----:B------:R-:W0:Y:S01]  /*10860*/  LDC.64 R12, c[0x0][0x3d8] ;  /* 0x0000f600ff0c7b82 */ /* 0x000e220000000a00 */
[----:B------:R-:W-:Y:S01]  /*10870*/  SHF.R.S32.HI R3, RZ, 0x1f, R225 ;  /* 0x0000001fff037819 */ /* 0x000fe200000114e1 */
[----:B------:R-:W-:Y:S01]  /*10880*/  ULDC.U8 UR4, c[0x0][0x3f0] ;  /* 0x0000fc0000047ab9 */ /* 0x000fe20000000000 */
[----:B------:R-:W-:Y:S01]  /*10890*/  BSSY B0, `(.L_x_2335) ;  /* 0x00006db000007945 */ /* 0x000fe20003800000 */
[----:B------:R-:W-:-:S04]  /*108a0*/  ISETP.NE.AND P0, PT, RZ, UR4, PT ;  /* 0x00000004ff007c0c */ /* 0x000fc8000bf05270 */
[----:B------:R-:W1:Y:S01]  /*108b0*/  LDC.64 R10, c[0x0][0x3e8] ;  /* 0x0000fa00ff0a7b82 */ /* 0x000e620000000a00 */
[-C--:B0-----:R-:W-:Y:S02]  /*108c0*/  IMAD R0, R3, R12.reuse, RZ ;  /* 0x0000000c03007224 */ /* 0x081fe400078e02ff */
[----:B------:R-:W-:-:S04]  /*108d0*/  IMAD.WIDE.U32 R4, R225, R12, RZ ;  /* 0x0000000ce1047225 */ /* 0x000fc800078e00ff */
[----:B------:R-:W-:Y:S02]  /*108e0*/  IMAD.SHL.U32 R53, R4, 0x80, RZ ;  /* 0x0000008004357824 */ /* 0x000fe400078e00ff */
[-C--:B-1----:R-:W-:Y:S02]  /*108f0*/  IMAD R8, R3, R10.reuse, RZ ;  /* 0x0000000a03087224 */ /* 0x082fe400078e02ff */
        /* <DEDUP_REMOVED lines=11> */
[----:B------:R-:W0:Y:S01]  /*109b0*/  LDC R0, c[0x0][0x428] ;  /* 0x00010a00ff007b82 */ /* 0x000e220000000800 */
[----:B------:R-:W-:Y:S01]  /*109c0*/  ISETP.GE.AND P0, PT, R23, R4, PT ;  /* 0x000000041700720c */ /* 0x000fe20003f06270 */
[----:B------:R-:W-:Y:S01]  /*109d0*/  BSSY B1, `(.L_x_2337) ;  /* 0x0000052000017945 */ /* 0x000fe20003800000 */
[----:B------:R-:W-:Y:S02]  /*109e0*/  LEA R3, R225, R23, 0x7 ;  /* 0x00000017e1037211 */ /* 0x000fe400078e38ff */
        /* <DEDUP_REMOVED lines=15> */
[----:B0-----:R-:W-:-:S13]  /*10ae0*/  ISETP.NE.AND P1, PT, R0, 0x1, PT ;  /* 0x000000010000780c */ /* 0x001fda0003f25270 */
[----:B------:R-:W0:Y:S08]  /*10af0*/  @P1 LDC R0, c[0x0][0x42c] ;  /* 0x00010b00ff001b82 */ /* 0x000e300000000800 */
[----:B------:R-:W1:Y:S01]  /*10b00*/  @P1 LDC R5, c[0x0][0x430] ;  /* 0x00010c00ff051b82 */ /* 0x000e620000000800 */
[----:B0-----:R-:W-:-:S05]  /*10b10*/  @P1 IMAD.HI.U32 R0, R3, R0, RZ ;  /* 0x0000000003001227 */ /* 0x001fca00078e00ff */
[----:B-1----:R-:W-:Y:S01]  /*10b20*/  @P1 SHF.R.U32.HI R3, RZ, R5, R0 ;  /* 0x00000005ff031219 */ /* 0x002fe20000011600 */
[----:B------:R-:W-:-:S03]  /*10b30*/  IMAD.MOV.U32 R5, RZ, RZ, R51 ;  /* 0x000000ffff057224 */ /* 0x000fc600078e0033 */
[----:B------:R-:W-:Y:S01]  /*10b40*/  SHF.R.S32.HI R45, RZ, 0x1f, R3 ;  /* 0x0000001fff2d7819 */ /* 0x000fe20000011403 */
[----:B------:R-:W-:Y:S06]  /*10b50*/  @P0 BRA `(.L_x_2338) ;  /* 0x0000000000e40947 */ /* 0x000fec0003800000 */
[----:B------:R-:W-:Y:S01]  /*10b60*/  SHF.R.S32.HI R54, RZ, 0x1f, R23 ;  /* 0x0000001fff367819 */ /* 0x000fe20000011417 */
[----:B------:R-:W-:Y:S01]  /*10b70*/  IMAD.MOV.U32 R9, RZ, RZ, R48 ;  /* 0x000000ffff097224 */ /* 0x000fe200078e0030 */
[----:B------:R-:W-:Y:S01]  /*10b80*/  MOV R8, R19 ;  /* 0x0000001300087202 */ /* 0x000fe20000000f00 */
[----:B------:R-:W-:Y:S01]  /*10b90*/  ULDC UR4, c[0x0][0x3d4] ;  /* 0x0000f50000047ab9 */ /* 0x000fe20000000800 */
[----:B------:R-:W-:Y:S01]  /*10ba0*/  ULDC.64 UR6, c[0x0][0x3c8] ;  /* 0x0000f20000067ab9 */ /* 0x000fe20000000a00 */
[CC--:B------:R-:W-:Y:S01]  /*10bb0*/  IMAD R0, R54.reuse, R12.reuse, RZ ;  /* 0x0000000c36007224 */ /* 0x0c0fe200078e02ff */
[----:B------:R-:W-:Y:S01]  /*10bc0*/  ULDC.64 UR8, c[0x0][0x3e0] ;  /* 0x0000f80000087ab9 */ /* 0x000fe20000000a00 */
[C---:B------:R-:W-:Y:S01]  /*10bd0*/  IMAD.WIDE.U32 R14, R23.reuse, R12, R8 ;  /* 0x0000000c170e7225 */ /* 0x040fe200078e0008 */
[----:B------:R-:W-:Y:S02]  /*10be0*/  CS2R R42, SRZ ;  /* 0x00000000002a7805 */ /* 0x000fe4000001ff00 */
[----:B------:R-:W-:Y:S01]  /*10bf0*/  CS2R R40, SRZ ;  /* 0x0000000000287805 */ /* 0x000fe2000001ff00 */
[----:B------:R-:W-:Y:S01]  /*10c00*/  IMAD R21, R23, R13, R0 ;  /* 0x0000000d17157224 */ /* 0x000fe200078e0200 */
[----:B------:R-:W-:Y:S01]  /*10c10*/  IADD3 R14, P2, P5, R53, R46, R14 ;  /* 0x0000002e350e7210 */ /* 0x000fe20007d5e00e */
[----:B------:R-:W-:-:S02]  /*10c20*/  IMAD R0, R54, R10, RZ ;  /* 0x0000000a36007224 */ /* 0x000fc400078e02ff */
[----:B------:R-:W-:Y:S02]  /*10c30*/  IMAD.IADD R21, R15, 0x1, R21 ;  /* 0x000000010f157824 */ /* 0x000fe400078e0215 */
[----:B------:R-:W-:-:S04]  /*10c40*/  IMAD.WIDE.U32 R8, R23, R10, R8 ;  /* 0x0000000a17087225 */ /* 0x000fc800078e0008 */
[----:B------:R-:W-:Y:S01]  /*10c50*/  IMAD R15, R23, R11, R0 ;  /* 0x0000000b170f7224 */ /* 0x000fe200078e0200 */
[----:B------:R-:W-:Y:S01]  /*10c60*/  IADD3 R46, P3, P4, R55, R144, R8 ;  /* 0x00000090372e7210 */ /* 0x000fe20007c7e008 */
[C---:B------:R-:W-:Y:S02]  /*10c70*/  VIADD R8, R19.reuse, 0x10 ;  /* 0x0000001013087836 */ /* 0x040fe40000000000 */
[----:B------:R-:W-:Y:S01]  /*10c80*/  VIADD R20, R19, 0x20 ;  /* 0x0000002013147836 */ /* 0x000fe20000000000 */
[----:B------:R-:W-:Y:S01]  /*10c90*/  IADD3 R0, R9, R15, RZ ;  /* 0x0000000f09007210 */ /* 0x000fe20007ffe0ff */
[C---:B------:R-:W-:Y:S01]  /*10ca0*/  VIADD R9, R19.reuse, 0x30 ;  /* 0x0000003013097836 */ /* 0x040fe20000000000 */
[----:B------:R-:W-:Y:S02]  /*10cb0*/  ISETP.GE.AND P1, PT, R8, UR4, PT ;  /* 0x0000000408007c0c */ /* 0x000fe4000bf26270 */
[----:B------:R-:W-:Y:S02]  /*10cc0*/  IADD3.X R0, R52, R49, R0, P3, P4 ;  /* 0x0000003134007210 */ /* 0x000fe40001fe8400 */
[----:B------:R-:W-:-:S02]  /*10cd0*/  ISETP.GE.AND P4, PT, R19, UR4, PT ;  /* 0x0000000413007c0c */ /* 0x000fc4000bf86270 */
[----:B------:R-:W-:Y:S02]  /*10ce0*/  IADD3.X R8, R50, R51, R21, P2, P5 ;  /* 0x0000003332087210 */ /* 0x000fe400017ea415 */
[----:B------:R-:W-:Y:S02]  /*10cf0*/  IADD3 R14, P3, R14, UR6, RZ ;  /* 0x000000060e0e7c10 */ /* 0x000fe4000ff7e0ff */
[----:B------:R-:W-:Y:S02]  /*10d00*/  IADD3 R46, P5, R46, UR8, RZ ;  /* 0x000000082e2e7c10 */ /* 0x000fe4000ffbe0ff */
[----:B------:R-:W-:Y:S01]  /*10d10*/  ISETP.GE.AND P2, PT, R20, UR4, PT ;  /* 0x0000000414007c0c */ /* 0x000fe2000bf46270 */
[C---:B------:R-:W-:Y:S01]  /*10d20*/  VIADD R20, R19.reuse, 0x40 ;  /* 0x0000004013147836 */ /* 0x040fe20000000000 */
        /* <DEDUP_REMOVED lines=28> */
.L_x_2338:
[----:B------:R-:W-:Y:S05]  /*10ef0*/  BSYNC B1 ;  /* 0x0000000000017941 */ /* 0x000fea0003800000 */
.L_x_2337:
[----:B------:R-:W-:Y:S01]  /*10f00*/  IMAD R0, R45, R12, RZ ;  /* 0x0000000c2d007224 */ /* 0x000fe200078e02ff */
[----:B------:R-:W-:Y:S01]  /*10f10*/  ULDC.64 UR4, c[0x0][0x3c8] ;  /* 0x0000f20000047ab9 */ /* 0x000fe20000000a00 */
[----:B------:R-:W-:Y:S01]  /*10f20*/  IMAD.WIDE.U32 R6, R3, R10, R6 ;  /* 0x0000000a03067225 */ /* 0x000fe200078e0006 */
        /* <DEDUP_REMOVED lines=11> */
.L_x_2566:
[----:B------:R-:W-:-:S03]  /*10fe0*/  UMOV UR4, 0xffffffff ;  /* 0xffffffff00047882 */ /* 0x000fc60000000000 */
[----:B------:R-:W-:Y:S05]  /*10ff0*/  BRA.DIV UR4, `(.L_x_2340) ;  /* 0x000001e204d07947 */ /* 0x000fea000b800000 */
.L_x_2569:
[----:B------:R-:W-:-:S03]  /*11000*/  UMOV UR4, 0xffffffff ;  /* 0xffffffff00047882 */ /* 0x000fc60000000000 */
[----:B------:R-:W-:Y:S05]  /*11010*/  BRA.DIV UR4, `(.L_x_2341) ;  /* 0x000001e204f07947 */ /* 0x000fea000b800000 */
.L_x_2572:
[----:B------:R-:W-:-:S03]  /*11020*/  UMOV UR4, 0xffffffff ;  /* 0xffffffff00047882 */ /* 0x000fc60000000000 */
[----:B------:R-:W-:Y:S05]  /*11030*/  BRA.DIV UR4, `(.L_x_2342) ;  /* 0x000001e604107947 */ /* 0x000fea000b800000 */
.L_x_2575:
        /* <DEDUP_REMOVED lines=8> */
.L_x_2576:
[----:B------:R-:W-:Y:S05]  /*110c0*/  BSYNC B1 ;  /* 0x0000000000017941 */ /* 0x000fea0003800000 */
.L_x_2343:
[----:B------:R-:W-:Y:S05]  /*110d0*/  @P0 BRA `(.L_x_2345) ;  /* 0x0000006400580947 */ /* 0x000fea0003800000 */
[----:B------:R-:W2:Y:S01]  /*110e0*/  LDC R0, c[0x0][0x3d4] ;  /* 0x0000f500ff007b82 */ /* 0x000ea20000000800 */
[----:B------:R-:W-:Y:S01]  /*110f0*/  LOP3.LUT R4, R228, 0x10, R18, 0xf8, !PT ;  /* 0x00000010e4047812 */ /* 0x000fe200078ef812 */
[C---:B------:R-:W-:Y:S01]  /*11100*/  VIADD R5, R19.reuse, 0x20 ;  /* 0x0000002013057836 */ /* 0x040fe20000000000 */
[C---:B-1----:R-:W-:Y:S01]  /*11110*/  IADD3 R3, R19.reuse, 0x10, RZ ;  /* 0x0000001013037810 */ /* 0x042fe20007ffe0ff */
[C---:B------:R-:W-:Y:S01]  /*11120*/  VIADD R7, R19.reuse, 0x30 ;  /* 0x0000003013077836 */ /* 0x040fe20000000000 */
[----:B------:R-:W-:Y:S01]  /*11130*/  LOP3.LUT R4, R4, R229, RZ, 0x3c, !PT ;  /* 0x000000e504047212 */ /* 0x000fe200078e3cff */
[----:B------:R-:W-:Y:S01]  /*11140*/  BSSY B1, `(.L_x_2346) ;  /* 0x0000084000017945 */ /* 0x000fe20003800000 */
[----:B------:R-:W-:Y:S02]  /*11150*/  IADD3 R11, R19, 0x50, RZ ;  /* 0x00000050130b7810 */ /* 0x000fe40007ffe0ff */
[----:B------:R-:W-:Y:S01]  /*11160*/  LOP3.LUT P5, RZ, R235, 0x2, RZ, 0xc0, !PT ;  /* 0x00000002ebff7812 */ /* 0x000fe200078ac0ff */
[----:B------:R-:W-:Y:S01]  /*11170*/  IMAD.IADD R4, R230, 0x1, R4 ;  /* 0x00000001e6047824 */ /* 0x000fe200078e0204 */
[----:B--2---:R-:W-:-:S02]  /*11180*/  ISETP.GE.AND P6, PT, R19, R0, PT ;  /* 0x000000001300720c */ /* 0x004fc40003fc6270 */
[-C--:B------:R-:W-:Y:S01]  /*11190*/  ISETP.GE.AND P1, PT, R5, R0.reuse, PT ;  /* 0x000000000500720c */ /* 0x080fe20003f26270 */
[----:B------:R-:W-:Y:S01]  /*111a0*/  VIADD R5, R19, 0x40 ;  /* 0x0000004013057836 */ /* 0x000fe20000000000 */
[-C--:B------:R-:W-:Y:S01]  /*111b0*/  ISETP.GE.AND P0, PT, R3, R0.reuse, PT ;  /* 0x000000000300720c */ /* 0x080fe20003f06270 */
[----:B------:R-:W-:Y:S01]  /*111c0*/  IMAD.IADD R3, R16, 0x1, R4 ;  /* 0x0000000110037824 */ /* 0x000fe200078e0204 */
[-C--:B------:R-:W-:Y:S02]  /*111d0*/  ISETP.GE.AND P2, PT, R7, R0.reuse, PT ;  /* 0x000000000700720c */ /* 0x080fe40003f46270 */
[-C--:B------:R-:W-:Y:S02]  /*111e0*/  ISETP.GE.AND P3, PT, R5, R0.reuse, PT ;  /* 0x000000000500720c */ /* 0x080fe40003f66270 */
[----:B------:R-:W-:Y:S01]  /*111f0*/  ISETP.GE.AND P4, PT, R11, R0, PT ;  /* 0x000000000b00720c */ /* 0x000fe20003f86270 */
[----:B------:R-:W-:Y:S02]  /*11200*/  VIADD R0, R3, 0x20 ;  /* 0x0000002003007836 */ /* 0x000fe40000000000 */
        /* <DEDUP_REMOVED lines=8> */
[----:B0-----:R-:W-:Y:S02]  /*11290*/  SHF.R.U32.HI R14, RZ, 0x8, R41 ;  /* 0x00000008ff0e7819 */ /* 0x001fe40000011629 */
        /* <DEDUP_REMOVED lines=110> */
.L_x_2347:
[----:B------:R-:W-:Y:S05]  /*11980*/  BSYNC B1 ;  /* 0x0000000000017941 */ /* 0x000fea0003800000 */
.L_x_2346:
[----:B------:R-:W-:Y:S01]  /*11990*/  BSSY B1, `(.L_x_2348) ;  /* 0x000007d000017945 */ /* 0x000fe20003800000 */
[----:B------:R-:W-:-:S03]  /*119a0*/  @P5 IADD3 R0, R3, -0x20, RZ ;  /* 0xffffffe003005810 */ /* 0x000fc60007ffe0ff */
[----:B------:R-:W-:Y:S05]  /*119b0*/  @P0 BRA `(.L_x_2349) ;  /* 0x0000000400e80947 */ /* 0x000fea0003800000 */
[----:B-1----:R-:W1:Y:S01]  /*119c0*/  LDS.128 R4, [R0+0x1e200] ;  /* 0x01e2000000047984 */ /* 0x002e620000000c00 */
[----:B-----5:R-:W-:Y:S02]  /*119d0*/  SHF.R.U32.HI R11, RZ, 0x8, R36 ;  /* 0x00000008ff0b7819 */ /* 0x020fe40000011624 */
[----:B------:R-:W-:Y:S02]  /*119e0*/  SHF.R.U32.HI R13, RZ, 0x8, R37 ;  /* 0x00000008ff0d7819 */ /* 0x000fe40000011625 */
[----:B------:R-:W-:Y:S02]  /*119f0*/  SHF.R.U32.HI R41, RZ, 0x8, R39 ;  /* 0x00000008ff297819 */ /* 0x000fe40000011627 */
[----:B0-----:R-:W-:Y:S02]  /*11a00*/  SHF.R.U32.HI R15, RZ, 0x8, R38 ;  /* 0x00000008ff0f7819 */ /* 0x001fe40000011626 */
        /* <DEDUP_REMOVED lines=117> */
.L_x_2349:
[----:B------:R-:W-:Y:S05]  /*12160*/  BSYNC B1 ;  /* 0x0000000000017941 */ /* 0x000fea0003800000 */
.L_x_2348:
        /* <DEDUP_REMOVED lines=120> */
.L_x_2351:
[----:B------:R-:W-:Y:S05]  /*128f0*/  BSYNC B1 ;  /* 0x0000000000017941 */ /* 0x000fea0003800000 */
.L_x_2350:
[----:B------:R-:W-:Y:S04]  /*12900*/  BSSY B1, `(.L_x_2352) ;  /* 0x000007c000017945 */ /* 0x000fe80003800000 */
[----:B------:R-:W-:Y:S05]  /*12910*/  @P2 BRA `(.L_x_2353) ;  /* 0x0000000400e82947 */ /* 0x000fea0003800000 */
[----:B-123--:R-:W1:Y:S01]  /*12920*/  LDS.128 R4, [R0+0x20200] ;  /* 0x0202000000047984 */ /* 0x00ee620000000c00 */
        /* <DEDUP_REMOVED lines=121> */
.L_x_2353:
[----:B------:R-:W-:Y:S05]  /*130c0*/  BSYNC B1 ;  /* 0x0000000000017941 */ /* 0x000fea0003800000 */
.L_x_2352:
        /* <DEDUP_REMOVED lines=120> */
.L_x_2355:
[----:B------:R-:W-:Y:S05]  /*13850*/  BSYNC B1 ;  /* 0x0000000000017941 */ /* 0x000fea0003800000 */
.L_x_2354:
[----:B------:R-:W-:Y:S05]  /*13860*/  @P4 BRA `(.L_x_2345) ;  /* 0x0000003c00744947 */ /* 0x000fea0003800000 */
[----:B01234-:R-:W0:Y:S01]  /*13870*/  LDS.128 R4, [R0+0x22200] ;  /* 0x0222000000047984 */ /* 0x01fe220000000c00 */
        /* <DEDUP_REMOVED lines=30> */
[-C--:B0-----:R-:W-:Y:S02]  /*13a60*/  F2FP.F16.E4M3.UNPACK_B R3, R6.reuse.H1 ;  /* 0x00000006ff03723e */ /* 0x081fe400030006ff */
        /* <DEDUP_REMOVED lines=91> */
.L_x_2336:
[----:B------:R-:W0:Y:S01]  /*14020*/  LDC R0, c[0x0][0x428] ;  /* 0x00010a00ff007b82 */ /* 0x000e220000000800 */
[----:B------:R-:W-:Y:S01]  /*14030*/  ISETP.GE.AND P0, PT, R23, R4, PT ;  /* 0x000000041700720c */ /* 0x000fe20003f06270 */
[----:B------:R-:W-:Y:S01]  /*14040*/  BSSY B1, `(.L_x_2356) ;  /* 0x0000043000017945 */ /* 0x000fe20003800000 */
[----:B------:R-:W-:Y:S01]  /*14050*/  LEA R3, R225, R23, 0x7 ;  /* 0x00000017e1037211 */ /* 0x000fe200078e38ff */
[----:B------:R-:W-:Y:S01]  /*14060*/  IMAD.MOV.U32 R20, RZ, RZ, R46 ;  /* 0x000000ffff147224 */ /* 0x000fe200078e002e */
[----:B------:R-:W-:Y:S01]  /*14070*/  CS2R R40, SRZ ;  /* 0x0000000000287805 */ /* 0x000fe2000001ff00 */
[----:B------:R-:W-:Y:S01]  /*14080*/  IMAD.MOV.U32 R21, RZ, RZ, R51 ;  /* 0x000000ffff157224 */ /* 0x000fe200078e0033 */
[----:B------:R-:W-:Y:S01]  /*14090*/  CS2R R42, SRZ ;  /* 0x00000000002a7805 */ /* 0x000fe2000001ff00 */
[----:B------:R-:W-:Y:S01]  /*140a0*/  IMAD.MOV.U32 R48, RZ, RZ, R144 ;  /* 0x000000ffff307224 */ /* 0x000fe200078e0090 */
        /* <DEDUP_REMOVED lines=9> */
[----:B0-----:R-:W-:-:S13]  /*14140*/  ISETP.NE.AND P1, PT, R0, 0x1, PT ;  /* 0x000000010000780c */ /* 0x001fda0003f25270 */
[----:B------:R-:W0:Y:S08]  /*14150*/  @P1 LDC R0, c[0x0][0x42c] ;  /* 0x00010b00ff001b82 */ /* 0x000e300000000800 */
[----:B------:R-:W1:Y:S01]  /*14160*/  @P1 LDC R5, c[0x0][0x430] ;  /* 0x00010c00ff051b82 */ /* 0x000e620000000800 */
[----:B0-----:R-:W-:-:S05]  /*14170*/  @P1 IMAD.HI.U32 R0, R3, R0, RZ ;  /* 0x0000000003001227 */ /* 0x001fca00078e00ff */
[----:B-1----:R-:W-:Y:S02]  /*14180*/  @P1 SHF.R.U32.HI R3, RZ, R5, R0 ;  /* 0x00000005ff031219 */ /* 0x002fe40000011600 */
[----:B------:R-:W-:Y:S02]  /*14190*/  CS2R R4, SRZ ;  /* 0x0000000000047805 */ /* 0x000fe4000001ff00 */
[----:B------:R-:W-:Y:S01]  /*141a0*/  SHF.R.S32.HI R45, RZ, 0x1f, R3 ;  /* 0x0000001fff2d7819 */ /* 0x000fe20000011403 */
[----:B------:R-:W-:Y:S06]  /*141b0*/  @P0 BRA `(.L_x_2357) ;  /* 0x0000000000ac0947 */ /* 0x000fec0003800000 */
[----:B------:R-:W-:Y:S01]  /*141c0*/  SHF.R.S32.HI R8, RZ, 0x1f, R23 ;  /* 0x0000001fff087819 */ /* 0x000fe20000011417 */
[----:B------:R-:W-:Y:S01]  /*141d0*/  IMAD.MOV.U32 R4, RZ, RZ, R18 ;  /* 0x000000ffff047224 */ /* 0x000fe200078e0012 */
[----:B------:R-:W-:Y:S01]  /*141e0*/  MOV R5, R57 ;  /* 0x0000003900057202 */ /* 0x000fe20000000f00 */
[----:B------:R-:W-:Y:S01]  /*141f0*/  ULDC.64 UR4, c[0x0][0x3c8] ;  /* 0x0000f20000047ab9 */ /* 0x000fe20000000a00 */
[----:B------:R-:W-:Y:S01]  /*14200*/  ULDC.64 UR6, c[0x0][0x3e0] ;  /* 0x0000f80000067ab9 */ /* 0x000fe20000000a00 */
[C---:B------:R-:W-:Y:S01]  /*14210*/  IMAD R0, R8.reuse, R12, RZ ;  /* 0x0000000c08007224 */ /* 0x040fe200078e02ff */
[----:B------:R-:W-:Y:S01]  /*14220*/  CS2R R28, SRZ ;  /* 0x00000000001c7805 */ /* 0x000fe2000001ff00 */
[----:B------:R-:W-:Y:S01]  /*14230*/  IMAD R8, R8, R10, RZ ;  /* 0x0000000a08087224 */ /* 0x000fe200078e02ff */
[----:B------:R-:W-:Y:S01]  /*14240*/  CS2R R30, SRZ ;  /* 0x00000000001e7805 */ /* 0x000fe2000001ff00 */
[----:B------:R-:W-:Y:S01]  /*14250*/  IMAD.WIDE.U32 R6, R23, R12, R4 ;  /* 0x0000000c17067225 */ /* 0x000fe200078e0004 */
[----:B------:R-:W-:-:S02]  /*14260*/  CS2R R24, SRZ ;  /* 0x0000000000187805 */ /* 0x000fc4000001ff00 */
[----:B------:R-:W-:Y:S02]  /*14270*/  CS2R R26, SRZ ;  /* 0x00000000001a7805 */ /* 0x000fe4000001ff00 */
[----:B------:R-:W-:Y:S01]  /*14280*/  CS2R R40, SRZ ;  /* 0x0000000000287805 */ /* 0x000fe2000001ff00 */
[C---:B------:R-:W-:Y:S01]  /*14290*/  IMAD R9, R23.reuse, R13, R0 ;  /* 0x0000000d17097224 */ /* 0x040fe200078e0200 */
[----:B------:R-:W-:Y:S01]  /*142a0*/  CS2R R42, SRZ ;  /* 0x00000000002a7805 */ /* 0x000fe2000001ff00 */
[C---:B------:R-:W-:Y:S01]  /*142b0*/  IMAD.WIDE.U32 R4, R23.reuse, R10, R4 ;  /* 0x0000000a17047225 */ /* 0x040fe200078e0004 */
[----:B------:R-:W-:Y:S02]  /*142c0*/  CS2R R36, SRZ ;  /* 0x0000000000247805 */ /* 0x000fe4000001ff00 */
[----:B------:R-:W-:Y:S02]  /*142d0*/  CS2R R38, SRZ ;  /* 0x0000000000267805 */ /* 0x000fe4000001ff00 */
[----:B------:R-:W-:Y:S01]  /*142e0*/  CS2R R32, SRZ ;  /* 0x0000000000207805 */ /* 0x000fe2000001ff00 */
[----:B------:R-:W-:Y:S01]  /*142f0*/  IMAD R15, R23, R11, R8 ;  /* 0x0000000b170f7224 */ /* 0x000fe200078e0208 */
[----:B------:R-:W-:Y:S01]  /*14300*/  IADD3 R8, P1, P2, R53, R46, R6 ;  /* 0x0000002e35087210 */ /* 0x000fe20007a3e006 */
[----:B------:R-:W-:Y:S01]  /*14310*/  IMAD.IADD R9, R9, 0x1, R7 ;  /* 0x0000000109097824 */ /* 0x000fe200078e0207 */
[----:B------:R-:W-:Y:S01]  /*14320*/  IADD3 R14, P3, P4, R55, R144, R4 ;  /* 0x00000090370e7210 */ /* 0x000fe20007c7e004 */
[----:B------:R-:W-:Y:S01]  /*14330*/  IMAD.IADD R0, R15, 0x1, R5 ;  /* 0x000000010f007824 */ /* 0x000fe200078e0205 */
[----:B------:R-:W-:-:S02]  /*14340*/  CS2R R6, SRZ ;  /* 0x0000000000067805 */ /* 0x000fc4000001ff00 */
[----:B------:R-:W-:Y:S02]  /*14350*/  CS2R R34, SRZ ;  /* 0x0000000000227805 */ /* 0x000fe4000001ff00 */
[----:B------:R-:W-:Y:S02]  /*14360*/  IADD3.X R4, R50, R51, R9, P1, P2 ;  /* 0x0000003332047210 */ /* 0x000fe40000fe4409 */
[----:B------:R-:W-:Y:S01]  /*14370*/  IADD3 R8, P1, R8, UR4, RZ ;  /* 0x0000000408087c10 */ /* 0x000fe2000ff3e0ff */
[----:B------:R-:W-:Y:S01]  /*14380*/  ULDC UR4, c[0x0][0x3d4] ;  /* 0x0000f50000047ab9 */ /* 0x000fe20000000800 */
[----:B------:R-:W-:Y:S02]  /*14390*/  IADD3.X R0, R52, R49, R0, P3, P4 ;  /* 0x0000003134007210 */ /* 0x000fe40001fe8400 */
[----:B------:R-:W-:Y:S02]  /*143a0*/  IADD3 R14, P2, R14, UR6, RZ ;  /* 0x000000060e0e7c10 */ /* 0x000fe4000ff5e0ff */
[----:B------:R-:W-:-:S02]  /*143b0*/  IADD3.X R9, R4, UR5, RZ, P1, !PT ;  /* 0x0000000504097c10 */ /* 0x000fc40008ffe4ff */
[----:B------:R-:W-:Y:S02]  /*143c0*/  CS2R R4, SRZ ;  /* 0x0000000000047805 */ /* 0x000fe4000001ff00 */
        /* <DEDUP_REMOVED lines=10> */
.L_x_2357:
[----:B------:R-:W-:Y:S05]  /*14470*/  BSYNC B1 ;  /* 0x0000000000017941 */ /* 0x000fea0003800000 */
.L_x_2356:
[----:B------:R-:W-:Y:S01]  /*14480*/  IMAD R0, R45, R12, RZ ;  /* 0x0000000c2d007224 */ /* 0x000fe200078e02ff */
[----:B------:R-:W-:Y:S01]  /*14490*/  ULDC.64 UR4, c[0x0][0x3c8] ;  /* 0x0000f20000047ab9 */ /* 0x000fe20000000a00 */
[----:B0-----:R-:W-:Y:S01]  /*144a0*/  IMAD.WIDE.U32 R14, R3, R10, R48 ;  /* 0x0000000a030e7225 */ /* 0x001fe200078e0030 */
        /* <DEDUP_REMOVED lines=11> */
.L_x_2579:
[----:B------:R-:W-:-:S03]  /*14560*/  UMOV UR4, 0xffffffff ;  /* 0xffffffff00047882 */ /* 0x000fc60000000000 */
[----:B------:R-:W-:Y:S05]  /*14570*/  BRA.DIV UR4, `(.L_x_2359) ;  /* 0x000001b204207947 */ /* 0x000fea000b800000 */
.L_x_2582:
[----:B------:R-:W-:-:S03]  /*14580*/  UMOV UR4, 0xffffffff ;  /* 0xffffffff00047882 */ /* 0x000fc60000000000 */
[----:B------:R-:W-:Y:S05]  /*14590*/  BRA.DIV UR4, `(.L_x_2360) ;  /* 0x000001b204407947 */ /* 0x000fea000b800000 */
.L_x_2585:
[----:B------:R-:W-:-:S03]  /*145a0*/  UMOV UR4, 0xffffffff ;  /* 0xffffffff00047882 */ /* 0x000fc60000000000 */
[----:B------:R-:W-:Y:S05]  /*145b0*/  BRA.DIV UR4, `(.L_x_2361) ;  /* 0x000001b204607947 */ /* 0x000fea000b800000 */
.L_x_2588:
[----:B------:R-:W-:Y:S01]  /*145c0*/  ULEA.HI UR4, UR43, UR43, URZ, 0x1 ;  /* 0x0000002b2b047291 */ /* 0x000fe2000f8f083f */
[----:B------:R-:W-:Y:S03]  /*145d0*/  BSSY B1, `(.L_x_2362) ;  /* 0x0000007000017945 */ /* 0x000fe60003800000 */
[----:B------:R-:W-:-:S04]  /*145e0*/  ULOP3.LUT UR4, UR4, 0xfffffffe, URZ, 0xc0, !UPT ;  /* 0xfffffffe04047892 */ /* 0x000fc8000f8ec03f */
[----:B------:R-:W-:-:S06]  /*145f0*/  UIADD3 UR4, UR43, -UR4, URZ ;  /* 0x800000042b047290 */ /* 0x000fcc000fffe03f */
[----:B------:R-:W-:-:S05]  /*14600*/  IMAD.U32 R3, RZ, RZ, UR4 ;  /* 0x00000004ff037e24 */ /* 0x000fca000f8e00ff */
[----:B------:R-:W-:-:S04]  /*14610*/  SHF.L.U32 R3, R3, 0x1f, RZ ;  /* 0x0000001f03037819 */ /* 0x000fc800000006ff */
[----:B------:R-:W0:Y:S02]  /*14620*/  SYNCS.PHASECHK.TRANS64.TRYWAIT P1, [R16+URZ+0x33400], R3 ;  /* 0x03340003100075a7 */ /* 0x000e24000802017f */
[----:B0-----:R-:W-:Y:S05]  /*14630*/  @!P1 BRA `(.L_x_2363) ;  /* 0x000001b000689947 */ /* 0x001fea0003800000 */
.L_x_2589:
[----:B------:R-:W-:Y:S05]  /*14640*/  BSYNC B1 ;  /* 0x0000000000017941 */ /* 0x000fea0003800000 */
.L_x_2362:
[----:B------:R-:W-:Y:S05]  /*14650*/  @P0 BRA `(.L_x_2345) ;  /* 0x0000002c00f80947 */ /* 0x000fea0003800000 */
[----:B0-----:R-:W0:Y:S01]  /*14660*/  LDC R3, c[0x0][0x3d4] ;  /* 0x0000f500ff037b82 */ /* 0x001e220000000800 */
[----:B------:R-:W-:Y:S01]  /*14670*/  BSSY B1, `(.L_x_2364) ;  /* 0x00000fc000017945 */ /* 0x000fe20003800000 */
[-C--:B0-----:R-:W-:Y:S02]  /*14680*/  ISETP.GE.AND P0, PT, R18, R3.reuse, PT ;  /* 0x000000031200720c */ /* 0x081fe40003f06270 */
[-C--:B------:R-:W-:Y:S02]  /*14690*/  ISETP.GE.AND P1, PT, R221, R3.reuse, PT ;  /* 0x00000003dd00720c */ /* 0x080fe40003f26270 */
[----:B------:R-:W-:-:S09]  /*146a0*/  ISETP.GE.AND P2, PT, R222, R3, PT ;  /* 0x00000003de00720c */ /* 0x000fd20003f46270 */
[----:B------:R-:W-:Y:S05]  /*146b0*/  @P0 BRA `(.L_x_2365) ;  /* 0x0000000c00dc0947 */ /* 0x000fea0003800000 */
[----:B------:R-:W2:Y:S01]  /*146c0*/  LDL R67, [R1+0x3c] ;  /* 0x00003c0001437983 */ /* 0x000ea20000100800 */
[----:B-----5:R-:W-:Y:S02]  /*146d0*/  SHF.R.U32.HI R0, RZ, 0x8, R28 ;  /* 0x00000008ff007819 */ /* 0x020fe4000001161c */
        /* <DEDUP_REMOVED lines=11> */
[----:B------:R-:W-:-:S02]  /*14790*/  SHF.R.U32.HI R13, RZ, 0x8, R31 ;  /* 0x00000008ff0d7819 */ /* 0x000fc4000001161f */
[----:B------:R-:W-:Y:S02]  /*147a0*/  SHF.R.U32.HI R10, RZ, 0x8, R29 ;  /* 0x00000008ff0a7819 */ /* 0x000fe4000001161d */
[----:B------:R-:W-:Y:S02]  /*147b0*/  LOP3.LUT R0, R228, 0x30, R9, 0xf8, !PT ;  /* 0x00000030e4007812 */ /* 0x000fe400078ef809 */
[----:B------:R-:W-:Y:S02]  /*147c0*/  SHF.L.U32 R8, R8, 0xb, RZ ;  /* 0x0000000b08087819 */ /* 0x000fe400000006ff */
[----:B------:R-:W-:Y:S02]  /*147d0*/  LOP3.LUT R9, R13, 0xff, RZ, 0xc0, !PT ;  /* 0x000000ff0d097812 */ /* 0x000fe400078ec0ff */
[----:B------:R-:W-:Y:S02]  /*147e0*/  LOP3.LUT R11, R29, 0xff, RZ, 0xc0, !PT ;  /* 0x000000ff1d0b7812 */ /* 0x000fe400078ec0ff */
[----:B------:R-:W-:-:S02]  /*147f0*/  LOP3.LUT R10, R10, 0xff, RZ, 0xc0, !PT ;  /* 0x000000ff0a0a7812 */ /* 0x000fc400078ec0ff */
[----:B------:R-:W-:Y:S02]  /*14800*/  LOP3.LUT R0, R0, R229, RZ, 0x3c, !PT ;  /* 0x000000e500007212 */ /* 0x000fe400078e3cff */
[----:B------:R-:W-:Y:S02]  /*14810*/  LOP3.LUT R13, R8, 0xffffe000, RZ, 0xc0, !PT ;  /* 0xffffe000080d7812 */ /* 0x000fe400078ec0ff */
[----:B------:R-:W-:Y:S02]  /*14820*/  PRMT R20, R10, 0x7604, R11 ;  /* 0x000076040a147816 */ /* 0x000fe4000000000b */
[----:B------:R-:W-:Y:S02]  /*14830*/  IADD3 R13, R0, R230, R13 ;  /* 0x000000e6000d7210 */ /* 0x000fe40007ffe00d */
[----:B------:R-:W-:Y:S02]  /*14840*/  SHF.R.U32.HI R11, RZ, 0x8, R40 ;  /* 0x00000008ff0b7819 */ /* 0x000fe40000011628 */
[----:B------:R-:W-:Y:S01]  /*14850*/  LOP3.LUT R12, R40, 0xff, RZ, 0xc0, !PT ;  /* 0x000000ff280c7812 */ /* 0x000fe200078ec0ff */
[----:B------:R-:W-:Y:S01]  /*14860*/  IMAD.IADD R0, R16, 0x1, R13 ;  /* 0x0000000110007824 */ /* 0x000fe200078e020d */
[----:B------:R-:W-:-:S02]  /*14870*/  LOP3.LUT R11, R11, 0xff, RZ, 0xc0, !PT ;  /* 0x000000ff0b0b7812 */ /* 0x000fc400078ec0ff */
[----:B------:R-:W-:Y:S02]  /*14880*/  LOP3.LUT R10, R31, 0xff, RZ, 0xc0, !PT ;  /* 0x000000ff1f0a7812 */ /* 0x000fe400078ec0ff */
[----:B------:R-:W-:Y:S02]  /*14890*/  PRMT R53, R11, 0x7604, R12 ;  /* 0x000076040b357816 */ /* 0x000fe4000000000c */
[----:B------:R-:W0:Y:S01]  /*148a0*/  LDS.128 R12, [R0+0x1e200] ;  /* 0x01e20000000c7984 */ /* 0x000e220000000c00 */
[----:B------:R-:W-:Y:S02]  /*148b0*/  PRMT R46, R9, 0x7604, R10 ;  /* 0x00007604092e7816 */ /* 0x000fe4000000000a */
[----:B------:R-:W-:Y:S02]  /*148c0*/  SHF.R.U32.HI R49, RZ, 0x8, R42 ;  /* 0x00000008ff317819 */ /* 0x000fe4000001162a */
[----:B------:R-:W-:Y:S02]  /*148d0*/  SHF.R.U32.HI R45, RZ, 0x8, R41 ;  /* 0x00000008ff2d7819 */ /* 0x000fe40000011629 */
[----:B------:R-:W-:-:S02]  /*148e0*/  LOP3.LUT R50, R42, 0xff, RZ, 0xc0, !PT ;  /* 0x000000ff2a327812 */ /* 0x000fc400078ec0ff */
[----:B------:R-:W-:Y:S02]  /*148f0*/  LOP3.LUT R49, R49, 0xff, RZ, 0xc0, !PT ;  /* 0x000000ff31317812 */ /* 0x000fe400078ec0ff */
[----:B------:R-:W-:Y:S02]  /*14900*/  LOP3.LUT R48, R41, 0xff, RZ, 0xc0, !PT ;  /* 0x000000ff29307812 */ /* 0x000fe400078ec0ff */
[----:B------:R-:W-:Y:S02]  /*14910*/  LOP3.LUT R45, R45, 0xff, RZ, 0xc0, !PT ;  /* 0x000000ff2d2d7812 */ /* 0x000fe400078ec0ff */
[----:B------:R-:W-:Y:S02]  /*14920*/  PRMT R57, R49, 0x7604, R50 ;  /* 0x0000760431397816 */ /* 0x000fe40000000032 */
[----:B------:R-:W-:Y:S02]  /*14930*/  PRMT R48, R45, 0x7604, R48 ;  /* 0x000076042d307816 */ /* 0x000fe40000000030 */
[----:B------:R-:W-:-:S02]  /*14940*/  SHF.R.U32.HI R49, RZ, 0x10, R31 ;  /* 0x00000010ff317819 */ /* 0x000fc4000001161f */
[----:B------:R-:W-:Y:S02]  /*14950*/  SHF.R.U32.HI R55, RZ, 0x10, R41 ;  /* 0x00000010ff377819 */ /* 0x000fe40000011629 */
[----:B------:R-:W-:Y:S01]  /*14960*/  SHF.R.U32.HI R51, RZ, 0x8, R43 ;  /* 0x00000008ff337819 */ /* 0x000fe2000001162b */
[----:B------:R-:W-:Y:S01]  /*14970*/  IMAD.U32 R49, R49, 0x10000, RZ ;  /* 0x0001000031317824 */ /* 0x000fe200078e00ff */
[----:B------:R-:W-:Y:S01]  /*14980*/  SHF.R.U32.HI R45, RZ, 0x10, R29 ;  /* 0x00000010ff2d7819 */ /* 0x000fe2000001161d */
[----:B------:R-:W-:Y:S01]  /*14990*/  IMAD.U32 R55, R55, 0x10000, RZ ;  /* 0x0001000037377824 */ /* 0x000fe200078e00ff */
[----:B------:R-:W-:Y:S02]  /*149a0*/  LOP3.LUT R52, R43, 0xff, RZ, 0xc0, !PT ;  /* 0x000000ff2b347812 */ /* 0x000fe400078ec0ff */
[----:B------:R-:W-:Y:S01]  /*149b0*/  LOP3.LUT R51, R51, 0xff, RZ, 0xc0, !PT ;  /* 0x000000ff33337812 */ /* 0x000fe200078ec0ff */
[----:B------:R-:W-:Y:S01]  /*149c0*/  IMAD.U32 R45, R45, 0x10000, RZ ;  /* 0x000100002d2d7824 */ /* 0x000fe200078e00ff */
[----:B------:R-:W-:-:S02]  /*149d0*/  LOP3.LUT R21, R21, 0xff0000, R28, 0xf8, !PT ;  /* 0x00ff000015157812 */ /* 0x000fc400078ef81c */
[----:B------:R-:W-:Y:S02]  /*149e0*/  PRMT R52, R51, 0x7604, R52 ;  /* 0x0000760433347816 */ /* 0x000fe40000000034 */
[----:B------:R-:W-:Y:S02]  /*149f0*/  SHF.R.U32.HI R59, RZ, 0x10, R43 ;  /* 0x00000010ff3b7819 */ /* 0x000fe4000001162b */
[----:B------:R-:W-:Y:S02]  /*14a00*/  LOP3.LUT R51, R46, 0xff0000, R49, 0xf8, !PT ;  /* 0x00ff00002e337812 */ /* 0x000fe400078ef831 */
[----:B------:R-:W-:Y:S02]  /*14a10*/  LOP3.LUT R55, R48, 0xff0000, R55, 0xf8, !PT ;  /* 0x00ff000030377812 */ /* 0x000fe400078ef837 */
[----:B------:R-:W-:Y:S02]  /*14a20*/  LOP3.LUT R45, R20, 0xff0000, R45, 0xf8, !PT ;  /* 0x00ff0000142d7812 */ /* 0x000fe400078ef82d */
[----:B------:R-:W-:-:S02]  /*14a30*/  LOP3.LUT R49, R47, 0xff0000, R30, 0xf8, !PT ;  /* 0x00ff00002f317812 */ /* 0x000fc400078ef81e */
[----:B------:R-:W-:Y:S02]  /*14a40*/  LOP3.LUT R47, R21, 0xff000000, R28, 0xf8, !PT ;  /* 0xff000000152f7812 */ /* 0x000fe400078ef81c */
[----:B------:R-:W-:Y:S02]  /*14a50*/  SHF.L.U32 R59, R59, 0x10, RZ ;  /* 0x000000103b3b7819 */ /* 0x000fe400000006ff */
[----:B------:R-:W-:Y:S02]  /*14a60*/  LOP3.LUT R21, R53, 0xff0000, R40, 0xf8, !PT ;  /* 0x00ff000035157812 */ /* 0x000fe400078ef828 */
[----:B------:R-:W-:Y:S02]  /*14a70*/  LOP3.LUT R55, R55, 0xff000000, R41, 0xf8, !PT ;  /* 0xff00000037377812 */ /* 0x000fe400078ef829 */
[----:B------:R-:W-:Y:S02]  /*14a80*/  LOP3.LUT R48, R45, 0xff000000, R29, 0xf8, !PT ;  /* 0xff0000002d307812 */ /* 0x000fe400078ef81d */
[----:B------:R-:W-:-:S02]  /*14a90*/  LOP3.LUT R59, R52, 0xff0000, R59, 0xf8, !PT ;  /* 0x00ff0000343b7812 */ /* 0x000fc400078ef83b */
[----:B------:R-:W-:Y:S02]  /*14aa0*/  LOP3.LUT R53, R51, 0xff000000, R31, 0xf8, !PT ;  /* 0xff00000033357812 */ /* 0x000fe400078ef81f */
[----:B------:R-:W-:Y:S02]  /*14ab0*/  LOP3.LUT R54, R21, 0xff000000, R40, 0xf8, !PT ;  /* 0xff00000015367812 */ /* 0x000fe400078ef828 */
[----:B------:R-:W-:Y:S02]  /*14ac0*/  LOP3.LUT R52, R49, 0xff000000, R30, 0xf8, !PT ;  /* 0xff00000031347812 */ /* 0x000fe400078ef81e */
[----:B------:R-:W-:Y:S02]  /*14ad0*/  F2FP.F16.E4M3.UNPACK_B R51, R55 ;  /* 0x00000037ff33723e */ /* 0x000fe400020006ff */
[----:B0-----:R-:W-:Y:S02]  /*14ae0*/  F2FP.F16.E4M3.UNPACK_B R40, R13 ;  /* 0x0000000dff28723e */ /* 0x001fe400020006ff */
[----:B------:R-:W-:Y:S01]  /*14af0*/  F2FP.F16.E4M3.UNPACK_B R49, R48 ;  /* 0x00000030ff31723e */ /* 0x000fe200020006ff */
[----:B------:R-:W-:Y:S01]  /*14b00*/  HADD2.F32 R56, -RZ, R51.H0_H0 ;  /* 0x20000033ff387230 */ /* 0x000fe20000004100 */
[----:B------:R-:W-:-:S02]  /*14b10*/  LOP3.LUT R57, R57, 0xff0000, R42, 0xf8, !PT ;  /* 0x00ff000039397812 */ /* 0x000fc400078ef82a */
[----:B------:R-:W-:Y:S01]  /*14b20*/  F2FP.F16.E4M3.UNPACK_B R41, R13.H1 ;  /* 0x0000000dff29723e */ /* 0x000fe200030006ff */
[--C-:B------:R-:W-:Y:S01]  /*14b30*/  HADD2.F32 R50, -RZ, R49.reuse.H0_H0 ;  /* 0x20000031ff327230 */ /* 0x100fe20000004100 */
[----:B------:R-:W-:Y:S01]  /*14b40*/  LOP3.LUT R58, R57, 0xff000000, R42, 0xf8, !PT ;  /* 0xff000000393a7812 */ /* 0x000fe200078ef82a */
[----:B------:R-:W-:Y:S01]  /*14b50*/  HADD2.F32 R49, -RZ, R49.H1_H1 ;  /* 0x30000031ff317230 */ /* 0x000fe20000004100 */
[----:B------:R-:W-:Y:S02]  /*14b60*/  F2FP.F16.E4M3.UNPACK_B R55, R55.H1 ;  /* 0x00000037ff37723e */ /* 0x000fe400030006ff */
[----:B------:R-:W-:Y:S02]  /*14b70*/  F2FP.F16.E4M3.UNPACK_B R48, R48.H1 ;  /* 0x00000030ff30723e */ /* 0x000fe400030006ff */
[----:B------:R-:W-:Y:S01]  /*14b80*/  LOP3.LUT R60, R59, 0xff000000, R43, 0xf8, !PT ;  /* 0xff0000003b3c7812 */ /* 0x000fe200078ef82b */
[----:B------:R-:W-:Y:S01]  /*14b90*/  HADD2.F32 R59, -RZ, R55.H0_H0 ;  /* 0x20000037ff3b7230 */ /* 0x000fe20000004100 */
[----:B------:R-:W-:-:S02]  /*14ba0*/  F2FP.F16.E4M3.UNPACK_B R42, R14 ;  /* 0x0000000eff2a723e */ /* 0x000fc400020006ff */
[----:B------:R-:W-:Y:S01]  /*14bb0*/  F2FP.F16.E4M3.UNPACK_B R43, R14.H1 ;  /* 0x0000000eff2b723e */ /* 0x000fe200030006ff */
[--C-:B------:R-:W-:Y:S01]  /*14bc0*/  HADD2.F32 R14, -RZ, R41.reuse.H0_H0 ;  /* 0x20000029ff0e7230 */ /* 0x100fe20000004100 */
[-C--:B------:R-:W-:Y:S01]  /*14bd0*/  F2FP.F16.E4M3.UNPACK_B R45, R15.reuse ;  /* 0x0000000fff2d723e */ /* 0x080fe200020006ff */
[----:B------:R-:W-:Y:S01]  /*14be0*/  HADD2.F32 R41, -RZ, R41.H1_H1 ;  /* 0x30000029ff297230 */ /* 0x000fe20000004100 */
[----:B------:R-:W-:Y:S02]  /*14bf0*/  F2FP.F16.E4M3.UNPACK_B R46, R15.H1 ;  /* 0x0000000fff2e723e */ /* 0x000fe400030006ff */
[----:B------:R-:W-:Y:S01]  /*14c00*/  FMUL.FTZ R63, R14, R59 ;  /* 0x0000003b0e3f7220 */ /* 0x000fe20000410000 */
[-C--:B------:R-:W-:Y:S02]  /*14c10*/  F2FP.F16.E4M3.UNPACK_B R15, R12.reuse ;  /* 0x0000000cff0f723e */ /* 0x080fe400020006ff */
[----:B------:R-:W-:Y:S01]  /*14c20*/  F2FP.F16.E4M3.UNPACK_B R12, R12.H1 ;  /* 0x0000000cff0c723e */ /* 0x000fe200030006ff */
[----:B--2---:R-:W0:Y:S02]  /*14c30*/  LDS.128 R8, [R67+0x1e200] ;  /* 0x01e2000043087984 */ /* 0x004e240000000c00 */
[----:B0-----:R-:W-:-:S02]  /*14c40*/  F2FP.F16.E4M3.UNPACK_B R20, R9 ;  /* 0x00000009ff14723e */ /* 0x001fc400020006ff */
[----:B------:R-:W-:Y:S01]  /*14c50*/  F2FP.F16.E4M3.UNPACK_B R21, R9.H1 ;  /* 0x00000009ff15723e */ /* 0x000fe200030006ff */
[--C-:B------:R-:W-:Y:S01]  /*14c60*/  HADD2.F32 R9, -RZ, R40.reuse.H0_H0 ;  /* 0x20000028ff097230 */ /* 0x100fe20000004100 */
[-C--:B------:R-:W-:Y:S01]  /*14c70*/  F2FP.F16.E4M3.UNPACK_B R28, R10.reuse ;  /* 0x0000000aff1c723e */ /* 0x080fe200020006ff */
[----:B------:R-:W-:Y:S01]  /*14c80*/  HADD2.F32 R40, -RZ, R40.H1_H1 ;  /* 0x30000028ff287230 */ /* 0x000fe20000004100 */
[----:B------:R-:W-:Y:S01]  /*14c90*/  F2FP.F16.E4M3.UNPACK_B R29, R10.H1 ;  /* 0x0000000aff1d723e */ /* 0x000fe200030006ff */
[--C-:B------:R-:W-:Y:S02]  /*14ca0*/  HADD2.F32 R10, -RZ, R20.reuse.H0_H0 ;  /* 0x20000014ff0a7230 */ /* 0x100fe40000004100 */
[C---:B------:R-:W-:Y:S01]  /*14cb0*/  FMUL.FTZ R13, R9.reuse, R56 ;  /* 0x00000038090d7220 */ /* 0x040fe20000410000 */
[-C--:B------:R-:W-:Y:S01]  /*14cc0*/  FMUL.FTZ R57, R9, R50.reuse ;  /* 0x0000003209397220 */ /* 0x080fe20000410000 */
[----:B------:R-:W-:Y:S01]  /*14cd0*/  HADD2.F32 R20, -RZ, R20.H1_H1 ;  /* 0x30000014ff147230 */ /* 0x000fe20000004100 */
[----:B------:R-:W-:Y:S01]  /*14ce0*/  F2FP.F16.E4M3.UNPACK_B R30, R11 ;  /* 0x0000000bff1e723e */ /* 0x000fe200020006ff */
[C---:B------:R-:W-:Y:S01]  /*14cf0*/  FFMA.FTZ R9, R10.reuse, R50, -R13 ;  /* 0x000000320a097223 */ /* 0x040fe2000001080d */
[----:B------:R-:W-:Y:S01]  /*14d00*/  FFMA.FTZ R13, R10, R56, R57 ;  /* 0x000000380a0d7223 */ /* 0x000fe20000010039 */
[----:B------:R-:W-:Y:S01]  /*14d10*/  HADD2.F32 R57, -RZ, R51.H1_H1 ;  /* 0x30000033ff397230 */ /* 0x000fe20000004100 */
[-C--:B------:R-:W-:Y:S01]  /*14d20*/  F2FP.F16.E4M3.UNPACK_B R50, R60.reuse ;  /* 0x0000003cff32723e */ /* 0x080fe200020006ff */
[----:B------:R-:W-:Y:S01]  /*14d30*/  HADD2.F32 R51, -RZ, R48.H0_H0 ;  /* 0x20000030ff337230 */ /* 0x000fe20000004100 */
[----:B------:R-:W-:Y:S01]  /*14d40*/  F2FP.F16.E4M3.UNPACK_B R60, R60.H1 ;  /* 0x0000003cff3c723e */ /* 0x000fe200030006ff */
[----:B------:R-:W-:-:S02]  /*14d50*/  HADD2.F32 R10, -RZ, R21.H0_H0 ;  /* 0x20000015ff0a7230 */ /* 0x000fc40000004100 */
[C---:B------:R-:W-:Y:S01]  /*14d60*/  FMUL.FTZ R61, R40.reuse, R57 ;  /* 0x00000039283d7220 */ /* 0x040fe20000410000 */
[----:B------:R-:W-:Y:S01]  /*14d70*/  FMUL.FTZ R40, R40, R49 ;  /* 0x0000003128287220 */ /* 0x000fe20000410000 */
[----:B------:R-:W-:Y:S01]  /*14d80*/  FMUL.FTZ R14, R14, R51 ;  /* 0x000000330e0e7220 */ /* 0x000fe20000410000 */
[----:B------:R-:W-:Y:S02]  /*14d90*/  HADD2.F32 R48, -RZ, R48.H1_H1 ;  /* 0x30000030ff307230 */ /* 0x000fe40000004100 */
[C---:B------:R-:W-:Y:S01]  /*14da0*/  FFMA.FTZ R56, R20.reuse, R49, -R61 ;  /* 0x0000003114387223 */ /* 0x040fe2000001083d */
[----:B------:R-:W-:Y:S01]  /*14db0*/  FFMA.FTZ R62, R20, R57, R40 ;  /* 0x00000039143e7223 */ /* 0x000fe20000010028 */
[----:B------:R-:W-:Y:S01]  /*14dc0*/  F2FP.F16.E4M3.UNPACK_B R20, R53 ;  /* 0x00000035ff14723e */ /* 0x000fe200020006ff */
[C---:B------:R-:W-:Y:S01]  /*14dd0*/  FFMA.FTZ R63, R10.reuse, R51, -R63 ;  /* 0x000000330a3f7223 */ /* 0x040fe2000001083f */
[----:B------:R-:W-:Y:S01]  /*14de0*/  FFMA.FTZ R59, R10, R59, R14 ;  /* 0x0000003b0a3b7223 */ /* 0x000fe2000001000e */
[----:B------:R-:W-:Y:S01]  /*14df0*/  HADD2.F32 R40, -RZ, R55.H1_H1 ;  /* 0x30000037ff287230 */ /* 0x000fe20000004100 */
[----:B------:R-:W-:Y:S01]  /*14e00*/  F2FP.F16.E4M3.UNPACK_B R53, R53.H1 ;  /* 0x00000035ff35723e */ /* 0x000fe200030006ff */
[----:B------:R-:W-:Y:S01]  /*14e10*/  HADD2.F32 R51, -RZ, R50.H0_H0 ;  /* 0x20000032ff337230 */ /* 0x000fe20000004100 */
[----:B------:R-:W-:Y:S01]  /*14e20*/  F2FP.F16.E4M3.UNPACK_B R31, R11.H1 ;  /* 0x0000000bff1f723e */ /* 0x000fe200030006ff */
        /* <DEDUP_REMOVED lines=11> */
[----:B------:R-:W-:Y:S01]  /*14ee0*/  FFMA.FTZ R48, R21, R40, R41 ;  /* 0x0000002815307223 */ /* 0x000fe20000010029 */
[----:B------:R-:W-:Y:S02]  /*14ef0*/  HADD2.F32 R20, -RZ, R20.H1_H1 ;  /* 0x30000014ff147230 */ /* 0x000fe40000004100 */
[C---:B------:R-:W-:Y:S01]  /*14f00*/  FFMA.FTZ R55, R10.reuse, R49, -R55 ;  /* 0x000000310a377223 */ /* 0x040fe20000010837 */
[----:B------:R-:W-:Y:S01]  /*14f10*/  FFMA.FTZ R57, R10, R51, R14 ;  /* 0x000000330a397223 */ /* 0x000fe2000001000e */
[----:B------:R-:W-:Y:S02]  /*14f20*/  HADD2.F32 R30, -RZ, R30.H1_H1 ;  /* 0x3000001eff1e7230 */ /* 0x000fe40000004100 */
[----:B------:R-:W-:Y:S01]  /*14f30*/  FMUL.FTZ R49, R45, R50 ;  /* 0x000000322d317220 */ /* 0x000fe20000410000 */
[----:B------:R-:W-:-:S02]  /*14f40*/  HADD2.F32 R41, -RZ, R60.H0_H0 ;  /* 0x2000003cff297230 */ /* 0x000fc40000004100 */
[-C--:B------:R-:W-:Y:S01]  /*14f50*/  FMUL.FTZ R45, R45, R20.reuse ;  /* 0x000000142d2d7220 */ /* 0x080fe20000410000 */
[----:B------:R-:W-:Y:S02]  /*14f60*/  HADD2.F32 R14, -RZ, R46.H0_H0 ;  /* 0x2000002eff0e7230 */ /* 0x000fe40000004100 */
[C---:B------:R-:W-:Y:S01]  /*14f70*/  FFMA.FTZ R66, R30.reuse, R20, -R49 ;  /* 0x000000141e427223 */ /* 0x040fe20000010831 */
[----:B------:R-:W-:Y:S02]  /*14f80*/  HADD2.F32 R21, -RZ, R53.H0_H0 ;  /* 0x20000035ff157230 */ /* 0x000fe40000004100 */
[----:B------:R-:W-:Y:S01]  /*14f90*/  FFMA.FTZ R68, R30, R50, R45 ;  /* 0x000000321e447223 */ /* 0x000fe2000001002d */
[----:B------:R-:W-:Y:S02]  /*14fa0*/  HADD2.F32 R10, -RZ, R31.H0_H0 ;  /* 0x2000001fff0a7230 */ /* 0x000fe40000004100 */
[C---:B------:R-:W-:Y:S01]  /*14fb0*/  FMUL.FTZ R51, R14.reuse, R41 ;  /* 0x000000290e337220 */ /* 0x040fe20000410000 */
[----:B------:R-:W-:Y:S01]  /*14fc0*/  F2FP.F16.E4M3.UNPACK_B R30, R54.H1 ;  /* 0x00000036ff1e723e */ /* 0x000fe200030006ff */
[----:B------:R-:W-:Y:S01]  /*14fd0*/  FMUL.FTZ R14, R14, R21 ;  /* 0x000000150e0e7220 */ /* 0x000fe20000410000 */
[----:B------:R-:W-:Y:S01]  /*14fe0*/  F2FP.F16.E4M3.UNPACK_B R20, R47.H1 ;  /* 0x0000002fff14723e */ /* 0x000fe200030006ff */
[C---:B------:R-:W-:Y:S01]  /*14ff0*/  FFMA.FTZ R61, R10.reuse, R21, -R51 ;  /* 0x000000150a3d7223 */ /* 0x040fe20000010833 */
[-C--:B------:R-:W-:Y:S01]  /*15000*/  F2FP.F16.E4M3.UNPACK_B R11, R8.reuse ;  /* 0x00000008ff0b723e */ /* 0x080fe200020006ff */
[----:B------:R-:W-:Y:S01]  /*15010*/  FFMA.FTZ R65, R10, R41, R14 ;  /* 0x000000290a417223 */ /* 0x000fe2000001000e */
[----:B------:R-:W-:Y:S01]  /*15020*/  F2FP.F16.E4M3.UNPACK_B R8, R8.H1 ;  /* 0x00000008ff08723e */ /* 0x000fe200030006ff */
[----:B------:R-:W-:Y:S01]  /*15030*/  HADD2.F32 R41, -RZ, R30.H0_H0 ;  /* 0x2000001eff297230 */ /* 0x000fe20000004100 */
[----:B------:R-:W-:Y:S01]  /*15040*/  F2FP.F16.E4M3.UNPACK_B R54, R54 ;  /* 0x00000036ff36723e */ /* 0x000fe200020006ff */
[----:B------:R-:W-:Y:S01]  /*15050*/  HADD2.F32 R14, -RZ, R12.H0_H0 ;  /* 0x2000000cff0e7230 */ /* 0x000fe20000004100 */
[----:B------:R-:W-:Y:S01]  /*15060*/  F2FP.F16.E4M3.UNPACK_B R47, R47 ;  /* 0x0000002fff2f723e */ /* 0x000fe200020006ff */
[----:B------:R-:W-:Y:S01]  /*15070*/  HADD2.F32 R21, -RZ, R20.H0_H0 ;  /* 0x20000014ff157230 */ /* 0x000fe20000004100 */
[----:B------:R-:W-:Y:S01]  /*15080*/  F2FP.SATFINITE.E4M3.F32.PACK_AB_MERGE_C R63, R64, R63, RZ ;  /* 0x0000003f403f723e */ /* 0x000fe200048070ff */
[----:B------:R-:W-:-:S02]  /*15090*/  HADD2.F32 R53, -RZ, R53.H1_H1 ;  /* 0x30000035ff357230 */ /* 0x000fc40000004100 */
[C---:B------:R-:W-:Y:S01]  /*150a0*/  FMUL.FTZ R45, R14.reuse, R41 ;  /* 0x000000290e2d7220 */ /* 0x040fe20000410000 */
[----:B------:R-:W-:Y:S02]  /*150b0*/  HADD2.F32 R60, -RZ, R60.H1_H1 ;  /* 0x3000003cff3c7230 */ /* 0x000fe40000004100 */
[----:B------:R-:W-:Y:S01]  /*150c0*/  FMUL.FTZ R14, R14, R21 ;  /* 0x000000150e0e7220 */ /* 0x000fe20000410000 */
[----:B------:R-:W-:Y:S01]  /*150d0*/  HADD2.F32 R46, -RZ, R46.H1_H1 ;  /* 0x3000002eff2e7230 */ /* 0x000fe20000004100 */
[----:B------:R-:W-:Y:S01]  /*150e0*/  F2FP.SATFINITE.E4M3.F32.PACK_AB_MERGE_C R48, R48, R59, RZ ;  /* 0x0000003b3030723e */ /* 0x000fe200048070ff */
[----:B------:R-:W-:Y:S01]  /*150f0*/  HADD2.F32 R10, -RZ, R8.H0_H0 ;  /* 0x20000008ff0a7230 */ /* 0x000fe20000004100 */
[----:B------:R-:W-:Y:S01]  /*15100*/  F2FP.SATFINITE.E4M3.F32.PACK_AB_MERGE_C R9, R56, R9, R63 ;  /* 0x000000093809723e */ /* 0x000fe2000480703f */
[----:B------:R-:W-:Y:S02]  /*15110*/  HADD2.F32 R31, -RZ, R31.H1_H1 ;  /* 0x3000001fff1f7230 */ /* 0x000fe40000004100 */
[C---:B------:R-:W-:Y:S01]  /*15120*/  FMUL.FTZ R40, R46.reuse, R60 ;  /* 0x0000003c2e287220 */ /* 0x040fe20000410000 */
[----:B------:R-:W-:Y:S01]  /*15130*/  FMUL.FTZ R49, R46, R53 ;  /* 0x000000352e317220 */ /* 0x000fe20000410000 */
[----:B------:R-:W-:Y:S01]  /*15140*/  FFMA.FTZ R46, R10, R41, R14 ;  /* 0x000000290a2e7223 */ /* 0x000fe2000001000e */
[----:B------:R-:W-:-:S02]  /*15150*/  HADD2.F32 R41, -RZ, R30.H1_H1 ;  /* 0x3000001eff297230 */ /* 0x000fc40000004100 */
[C---:B------:R-:W-:Y:S01]  /*15160*/  FFMA.FTZ R70, R31.reuse, R53, -R40 ;  /* 0x000000351f467223 */ /* 0x040fe20000010828 */
[----:B------:R-:W-:Y:S02]  /*15170*/  HADD2.F32 R12, -RZ, R12.H1_H1 ;  /* 0x3000000cff0c7230 */ /* 0x000fe40000004100 */
[----:B------:R-:W-:Y:S01]  /*15180*/  FFMA.FTZ R40, R10, R21, -R45 ;  /* 0x000000150a287223 */ /* 0x000fe2000001082d */
[----:B------:R-:W-:Y:S02]  /*15190*/  HADD2.F32 R21, -RZ, R20.H1_H1 ;  /* 0x30000014ff157230 */ /* 0x000fe40000004100 */
        /* <DEDUP_REMOVED lines=10> */
[----:B------:R-:W-:Y:S01]  /*15240*/  FMUL.FTZ R41, R10, R31 ;  /* 0x0000001f0a297220 */ /* 0x000fe20000410000 */
[----:B------:R-:W-:-:S02]  /*15250*/  HADD2.F32 R54, -RZ, R54.H1_H1 ;  /* 0x30000036ff367230 */ /* 0x000fc40000004100 */
[-C--:B------:R-:W-:Y:S01]  /*15260*/  FMUL.FTZ R45, R10, R21.reuse ;  /* 0x000000150a2d7220 */ /* 0x080fe20000410000 */
[----:B------:R-:W-:Y:S02]  /*15270*/  HADD2.F32 R15, -RZ, R15.H1_H1 ;  /* 0x3000000fff0f7230 */ /* 0x000fe40000004100 */
[C---:B------:R-:W-:Y:S01]  /*15280*/  FFMA.FTZ R41, R8.reuse, R21, -R41 ;  /* 0x0000001508297223 */ /* 0x040fe20000010829 */
[----:B------:R-:W-:Y:S02]  /*15290*/  HADD2.F32 R10, -RZ, R47.H1_H1 ;  /* 0x3000002fff0a7230 */ /* 0x000fe40000004100 */
[----:B------:R-:W-:Y:S01]  /*152a0*/  FFMA.FTZ R45, R8, R31, R45 ;  /* 0x0000001f082d7223 */ /* 0x000fe2000001002d */
[----:B------:R-:W-:Y:S01]  /*152b0*/  HADD2.F32 R11, -RZ, R11.H1_H1 ;  /* 0x3000000bff0b7230 */ /* 0x000fe20000004100 */
        /* <DEDUP_REMOVED lines=11> */
[----:B------:R-:W-:Y:S01]  /*15370*/  F2FP.SATFINITE.E4M3.F32.PACK_AB_MERGE_C R13, R62, R13, R48 ;  /* 0x0000000d3e0d723e */ /* 0x000fe20004807030 */
[----:B------:R-:W-:Y:S02]  /*15380*/  HADD2.F32 R14, -RZ, R14.H1_H1 ;  /* 0x3000000eff0e7230 */ /* 0x000fe40000004100 */
[C---:B------:R-:W-:Y:S01]  /*15390*/  FMUL.FTZ R21, R10.reuse, R15 ;  /* 0x0000000f0a157220 */ /* 0x040fe20000410000 */
[----:B------:R-:W-:Y:S02]  /*153a0*/  HADD2.F32 R43, -RZ, R43.H1_H1 ;  /* 0x3000002bff2b7230 */ /* 0x000fe40000004100 */
[----:B------:R-:W-:Y:S01]  /*153b0*/  FMUL.FTZ R31, R10, R11 ;  /* 0x0000000b0a1f7220 */ /* 0x000fe20000410000 */
[----:B------:R-:W-:-:S02]  /*153c0*/  HADD2.F32 R12, -RZ, R8.H1_H1 ;  /* 0x30000008ff0c7230 */ /* 0x000fc40000004100 */
[--C-:B------:R-:W-:Y:S02]  /*153d0*/  HADD2.F32 R8, -RZ, R29.reuse.H0_H0 ;  /* 0x2000001dff087230 */ /* 0x100fe40000004100 */
[C---:B------:R-:W-:Y:S01]  /*153e0*/  FMUL.FTZ R10, R43.reuse, R14 ;  /* 0x0000000e2b0a7220 */ /* 0x040fe20000410000 */
[----:B------:R-:W-:Y:S02]  /*153f0*/  HADD2.F32 R29, -RZ, R29.H1_H1 ;  /* 0x3000001dff1d7230 */ /* 0x000fe40000004100 */
[-C--:B------:R-:W-:Y:S01]  /*15400*/  FMUL.FTZ R43, R43, R12.reuse ;  /* 0x0000000c2b2b7220 */ /* 0x080fe20000410000 */
[C---:B------:R-:W-:Y:S01]  /*15410*/  FFMA.FTZ R30, R8.reuse, R11, -R21 ;  /* 0x0000000b081e7223 */ /* 0x040fe20000010815 */
[----:B------:R-:W-:Y:S01]  /*15420*/  FFMA.FTZ R47, R8, R15, R31 ;  /* 0x0000000f082f7223 */ /* 0x000fe2000001001f */
[C---:B------:R-:W-:Y:S01]  /*15430*/  FFMA.FTZ R53, R29.reuse, R12, -R10 ;  /* 0x0000000c1d357223 */ /* 0x040fe2000001080a */
[----:B------:R-:W-:Y:S01]  /*15440*/  FFMA.FTZ R50, R29, R14, R43 ;  /* 0x0000000e1d327223 */ /* 0x000fe2000001002b */
[----:B------:R-:W-:-:S02]  /*15450*/  HADD2.F32 R10, -RZ, R42.H0_H0 ;  /* 0x2000002aff0a7230 */ /* 0x000fc40000004100 */
[----:B------:R-:W-:Y:S01]  /*15460*/  HADD2.F32 R11, -RZ, R52.H0_H0 ;  /* 0x20000034ff0b7230 */ /* 0x000fe20000004100 */
[----:B------:R-:W-:Y:S01]  /*15470*/  F2FP.SATFINITE.E4M3.F32.PACK_AB_MERGE_C R30, R53, R30, RZ ;  /* 0x0000001e351e723e */ /* 0x000fe200048070ff */
[--C-:B------:R-:W-:Y:S01]  /*15480*/  HADD2.F32 R21, -RZ, R58.reuse.H0_H0 ;  /* 0x2000003aff157230 */ /* 0x100fe20000004100 */
[----:B------:R-:W-:Y:S01]  /*15490*/  F2FP.SATFINITE.E4M3.F32.PACK_AB_MERGE_C R47, R50, R47, RZ ;  /* 0x0000002f322f723e */ /* 0x000fe200048070ff */
        /* <DEDUP_REMOVED lines=25> */
.L_x_2365:
[----:B------:R-:W-:Y:S05]  /*15630*/  BSYNC B1 ;  /* 0x0000000000017941 */ /* 0x000fea0003800000 */
.L_x_2364:
[----:B------:R-:W-:Y:S04]  /*15640*/  BSSY B1, `(.L_x_2366) ;  /* 0x0000104000017945 */ /* 0x000fe80003800000 */
[----:B------:R-:W-:Y:S05]  /*15650*/  @P1 BRA `(.L_x_2367) ;  /* 0x0000001000081947 */ /* 0x000fea0003800000 */
[----:B------:R-:W2:Y:S01]  /*15660*/  LDL R60, [R1+0x38] ;  /* 0x00003800013c7983 */ /* 0x000ea20000100800 */
[----:B0-----:R-:W-:Y:S02]  /*15670*/  SHF.R.S32.HI R12, RZ, 0x1f, R221 ;  /* 0x0000001fff0c7819 */ /* 0x001fe400000114dd */
[----:B-----5:R-:W-:Y:S02]  /*15680*/  SHF.R.U32.HI R0, RZ, 0x8, R24 ;  /* 0x00000008ff007819 */ /* 0x020fe40000011618 */
[----:B------:R-:W-:Y:S02]  /*15690*/  LEA.HI R12, R12, R221, RZ, 0x4 ;  /* 0x000000dd0c0c7211 */ /* 0x000fe400078f20ff */
[----:B------:R-:W-:Y:S02]  /*156a0*/  LOP3.LUT R8, R24, 0xff, RZ, 0xc0, !PT ;  /* 0x000000ff18087812 */ /* 0x000fe400078ec0ff */
[----:B------:R-:W-:Y:S02]  /*156b0*/  SHF.R.S32.HI R12, RZ, 0x4, R12 ;  /* 0x00000004ff0c7819 */ /* 0x000fe4000001140c */
[----:B------:R-:W-:-:S02]  /*156c0*/  LOP3.LUT R9, R0, 0xff, RZ, 0xc0, !PT ;  /* 0x000000ff00097812 */ /* 0x000fc400078ec0ff */
[----:B------:R-:W-:Y:S02]  /*156d0*/  LEA.HI R0, R3, R12, RZ, 0x1c ;  /* 0x0000000c03007211 */ /* 0x000fe400078fe0ff */
[----:B------:R-:W-:Y:S02]  /*156e0*/  PRMT R21, R9, 0x7604, R8 ;  /* 0x0000760409157816 */ /* 0x000fe40000000008 */
[----:B------:R-:W-:Y:S02]  /*156f0*/  SHF.R.S32.HI R9, RZ, 0x1f, R0 ;  /* 0x0000001fff097819 */ /* 0x000fe40000011400 */
[----:B------:R-:W-:Y:S02]  /*15700*/  SHF.R.U32.HI R15, RZ, 0x8, R36 ;  /* 0x00000008ff0f7819 */ /* 0x000fe40000011624 */
[----:B------:R-:W-:Y:S01]  /*15710*/  LEA.HI R8, R9, R0, RZ, 0x2 ;  /* 0x0000000009087211 */ /* 0x000fe200078f10ff */
[----:B------:R-:W-:Y:S01]  /*15720*/  IMAD.SHL.U32 R9, R0, 0x10, RZ ;  /* 0x0000001000097824 */ /* 0x000fe200078e00ff */
[----:B------:R-:W-:-:S02]  /*15730*/  SHF.R.U32.HI R13, RZ, 0x8, R27 ;  /* 0x00000008ff0d7819 */ /* 0x000fc4000001161b */
[----:B------:R-:W-:Y:S01]  /*15740*/  LOP3.LUT R14, R36, 0xff, RZ, 0xc0, !PT ;  /* 0x000000ff240e7812 */ /* 0x000fe200078ec0ff */
[----:B------:R-:W-:Y:S01]  /*15750*/  IMAD.SHL.U32 R8, R8, 0x800, RZ ;  /* 0x0000080008087824 */ /* 0x000fe200078e00ff */
[----:B------:R-:W-:Y:S02]  /*15760*/  LOP3.LUT R0, R228, 0x30, R9, 0xf8, !PT ;  /* 0x00000030e4007812 */ /* 0x000fe400078ef809 */
[----:B------:R-:W-:Y:S02]  /*15770*/  LOP3.LUT R15, R15, 0xff, RZ, 0xc0, !PT ;  /* 0x000000ff0f0f7812 */ /* 0x000fe400078ec0ff */
[----:B------:R-:W-:Y:S02]  /*15780*/  LOP3.LUT R12, R27, 0xff, RZ, 0xc0, !PT ;  /* 0x000000ff1b0c7812 */ /* 0x000fe400078ec0ff */
[----:B------:R-:W-:Y:S02]  /*15790*/  LOP3.LUT R13, R13, 0xff, RZ, 0xc0, !PT ;  /* 0x000000ff0d0d7812 */ /* 0x000fe400078ec0ff */
[----:B------:R-:W-:-:S02]  /*157a0*/  SHF.R.U32.HI R11, RZ, 0x8, R25 ;  /* 0x00000008ff0b7819 */ /* 0x000fc40000011619 */
[----:B------:R-:W-:Y:S02]  /*157b0*/  LOP3.LUT R0, R0, R229, RZ, 0x3c, !PT ;  /* 0x000000e500007212 */ /* 0x000fe400078e3cff */
[----:B------:R-:W-:Y:S02]  /*157c0*/  LOP3.LUT R9, R8, 0xffffe000, RZ, 0xc0, !PT ;  /* 0xffffe00008097812 */ /* 0x000fe400078ec0ff */
[----:B------:R-:W-:Y:S02]  /*157d0*/  PRMT R45, R15, 0x7604, R14 ;  /* 0x000076040f2d7816 */ /* 0x000fe4000000000e */
[----:B------:R-:W-:Y:S02]  /*157e0*/  SHF.R.U32.HI R15, RZ, 0x8, R37 ;  /* 0x00000008ff0f7819 */ /* 0x000fe40000011625 */
[----:B------:R-:W-:Y:S02]  /*157f0*/  PRMT R41, R13, 0x7604, R12 ;  /* 0x000076040d297816 */ /* 0x000fe4000000000c */
[----:B------:R-:W-:-:S02]  /*15800*/  LOP3.LUT R10, R25, 0xff, RZ, 0xc0, !PT ;  /* 0x000000ff190a7812 */ /* 0x000fc400078ec0ff */
[----:B------:R-:W-:Y:S02]  /*15810*/  LOP3.LUT R11, R11, 0xff, RZ, 0xc0, !PT ;  /* 0x000000ff0b0b7812 */ /* 0x000fe400078ec0ff */
[----:B------:R-:W-:Y:S02]  /*15820*/  IADD3 R13, R0, R230, R9 ;  /* 0x000000e6000d7210 */ /* 0x000fe40007ffe009 */
[----:B------:R-:W-:Y:S02]  /*15830*/  SHF.R.U32.HI R14, RZ, 0x8, R38 ;  /* 0x00000008ff0e7819 */ /* 0x000fe40000011626 */
[----:B------:R-:W-:Y:S02]  /*15840*/  LOP3.LUT R0, R37, 0xff, RZ, 0xc0, !PT ;  /* 0x000000ff25007812 */ /* 0x000fe400078ec0ff */
[----:B------:R-:W-:Y:S02]  /*15850*/  LOP3.LUT R15, R15, 0xff, RZ, 0xc0, !PT ;  /* 0x000000ff0f0f7812 */ /* 0x000fe400078ec0ff */
[----:B------:R-:W-:-:S02]  /*15860*/  SHF.R.U32.HI R51, RZ, 0x8, R39 ;  /* 0x00000008ff337819 */ /* 0x000fc40000011627 */
[----:B------:R-:W-:Y:S02]  /*15870*/  PRMT R29, R11, 0x7604, R10 ;  /* 0x000076040b1d7816 */ /* 0x000fe4000000000a */
[----:B------:R-:W-:Y:S02]  /*15880*/  LOP3.LUT R43, R14, 0xff, RZ, 0xc0, !PT ;  /* 0x000000ff0e2b7812 */ /* 0x000fe400078ec0ff */
[----:B------:R-:W-:Y:S02]  /*15890*/  SHF.R.U32.HI R11, RZ, 0x8, R26 ;  /* 0x00000008ff0b7819 */ /* 0x000fe4000001161a */
[----:B------:R-:W-:Y:S02]  /*158a0*/  LOP3.LUT R12, R38, 0xff, RZ, 0xc0, !PT ;  /* 0x000000ff260c7812 */ /* 0x000fe400078ec0ff */
[----:B------:R-:W-:Y:S02]  /*158b0*/  LOP3.LUT R14, R39, 0xff, RZ, 0xc0, !PT ;  /* 0x000000ff270e7812 */ /* 0x000fe400078ec0ff */
[----:B------:R-:W-:Y:S01]  /*158c0*/  PRMT R47, R15, 0x7604, R0 ;  /* 0x000076040f2f7816 */ /* 0x000fe20000000000 */
[----:B------:R-:W-:Y:S01]  /*158d0*/  IMAD.IADD R0, R16, 0x1, R13 ;  /* 0x0000000110007824 */ /* 0x000fe200078e020d */
[----:B------:R-:W-:-:S02]  /*158e0*/  LOP3.LUT R51, R51, 0xff, RZ, 0xc0, !PT ;  /* 0x000000ff33337812 */ /* 0x000fc400078ec0ff */
[----:B------:R-:W-:Y:S02]  /*158f0*/  LOP3.LUT R10, R26, 0xff, RZ, 0xc0, !PT ;  /* 0x000000ff1a0a7812 */ /* 0x000fe400078ec0ff */
[----:B------:R-:W-:Y:S02]  /*15900*/  LOP3.LUT R11, R11, 0xff, RZ, 0xc0, !PT ;  /* 0x000000ff0b0b7812 */ /* 0x000fe400078ec0ff */
[----:B------:R-:W-:Y:S02]  /*15910*/  PRMT R49, R43, 0x7604, R12 ;  /* 0x000076042b317816 */ /* 0x000fe4000000000c */
[----:B------:R-:W-:Y:S02]  /*15920*/  PRMT R51, R51, 0x7604, R14 ;  /* 0x0000760433337816 */ /* 0x000fe4000000000e */
[----:B------:R-:W0:Y:S01]  /*15930*/  LDS.128 R12, [R0+0x1e200] ;  /* 0x01e20000000c7984 */ /* 0x000e220000000c00 */
[----:B------:R-:W-:Y:S02]  /*15940*/  PRMT R31, R11, 0x7604, R10 ;  /* 0x000076040b1f7816 */ /* 0x000fe4000000000a */
[----:B------:R-:W-:-:S02]  /*15950*/  SHF.R.U32.HI R28, RZ, 0x10, R25 ;  /* 0x00000010ff1c7819 */ /* 0x000fc40000011619 */
[----:B------:R-:W-:Y:S02]  /*15960*/  SHF.R.U32.HI R20, RZ, 0x10, R24 ;  /* 0x00000010ff147819 */ /* 0x000fe40000011618 */
[----:B------:R-:W-:Y:S02]  /*15970*/  SHF.R.U32.HI R30, RZ, 0x10, R26 ;  /* 0x00000010ff1e7819 */ /* 0x000fe4000001161a */
[----:B------:R-:W-:Y:S02]  /*15980*/  LOP3.LUT R28, R28, 0xff, RZ, 0xc0, !PT ;  /* 0x000000ff1c1c7812 */ /* 0x000fe400078ec0ff */
[----:B------:R-:W-:Y:S02]  /*15990*/  LOP3.LUT R20, R20, 0xff, RZ, 0xc0, !PT ;  /* 0x000000ff14147812 */ /* 0x000fe400078ec0ff */
[----:B------:R-:W-:Y:S02]  /*159a0*/  LOP3.LUT R30, R30, 0xff, RZ, 0xc0, !PT ;  /* 0x000000ff1e1e7812 */ /* 0x000fe400078ec0ff */
[----:B------:R-:W-:-:S02]  /*159b0*/  SHF.R.U32.HI R40, RZ, 0x10, R27 ;  /* 0x00000010ff287819 */ /* 0x000fc4000001161b */
[----:B------:R-:W-:Y:S02]  /*159c0*/  PRMT R29, R28, 0x7054, R29 ;  /* 0x000070541c1d7816 */ /* 0x000fe4000000001d */
[----:B------:R-:W-:Y:S02]  /*159d0*/  SHF.R.U32.HI R28, RZ, 0x10, R37 ;  /* 0x00000010ff1c7819 */ /* 0x000fe40000011625 */
[----:B------:R-:W-:Y:S02]  /*159e0*/  PRMT R21, R20, 0x7054, R21 ;  /* 0x0000705414157816 */ /* 0x000fe40000000015 */
[----:B------:R-:W-:Y:S02]  /*159f0*/  PRMT R31, R30, 0x7054, R31 ;  /* 0x000070541e1f7816 */ /* 0x000fe4000000001f */
[----:B------:R-:W-:Y:S02]  /*15a00*/  SHF.R.U32.HI R20, RZ, 0x10, R36 ;  /* 0x00000010ff147819 */ /* 0x000fe40000011624 */
[----:B------:R-:W-:-:S02]  /*15a10*/  LOP3.LUT R40, R40, 0xff, RZ, 0xc0, !PT ;  /* 0x000000ff28287812 */ /* 0x000fc400078ec0ff */
[----:B------:R-:W-:Y:S02]  /*15a20*/  SHF.R.U32.HI R30, RZ, 0x10, R38 ;  /* 0x00000010ff1e7819 */ /* 0x000fe40000011626 */
[----:B------:R-:W-:Y:S02]  /*15a30*/  LOP3.LUT R28, R28, 0xff, RZ, 0xc0, !PT ;  /* 0x000000ff1c1c7812 */ /* 0x000fe400078ec0ff */
[----:B------:R-:W-:Y:S02]  /*15a40*/  LOP3.LUT R20, R20, 0xff, RZ, 0xc0, !PT ;  /* 0x000000ff14147812 */ /* 0x000fe400078ec0ff */
[----:B------:R-:W-:Y:S02]  /*15a50*/  PRMT R43, R40, 0x7054, R41 ;  /* 0x00007054282b7816 */ /* 0x000fe40000000029 */
[----:B------:R-:W-:Y:S02]  /*15a60*/  LOP3.LUT R30, R30, 0xff, RZ, 0xc0, !PT ;  /* 0x000000ff1e1e7812 */ /* 0x000fe400078ec0ff */
[----:B------:R-:W-:-:S02]  /*15a70*/  SHF.R.U32.HI R40, RZ, 0x10, R39 ;  /* 0x00000010ff287819 */ /* 0x000fc40000011627 */
[----:B------:R-:W-:Y:S02]  /*15a80*/  PRMT R47, R28, 0x7054, R47 ;  /* 0x000070541c2f7816 */ /* 0x000fe4000000002f */
[----:B------:R-:W-:Y:S02]  /*15a90*/  PRMT R45, R20, 0x7054, R45 ;  /* 0x00007054142d7816 */ /* 0x000fe4000000002d */
[----:B------:R-:W-:Y:S02]  /*15aa0*/  PRMT R49, R30, 0x7054, R49 ;  /* 0x000070541e317816 */ /* 0x000fe40000000031 */
[----:B------:R-:W-:Y:S02]  /*15ab0*/  LOP3.LUT R41, R29, 0xff000000, R25, 0xf8, !PT ;  /* 0xff0000001d297812 */ /* 0x000fe400078ef819 */
[----:B------:R-:W-:Y:S02]  /*15ac0*/  LOP3.LUT R40, R40, 0xff, RZ, 0xc0, !PT ;  /* 0x000000ff28287812 */ /* 0x000fe400078ec0ff */
[----:B------:R-:W-:-:S02]  /*15ad0*/  LOP3.LUT R47, R47, 0xff000000, R37, 0xf8, !PT ;  /* 0xff0000002f2f7812 */ /* 0x000fc400078ef825 */
[----:B------:R-:W-:Y:S02]  /*15ae0*/  LOP3.LUT R43, R43, 0xff000000, R27, 0xf8, !PT ;  /* 0xff0000002b2b7812 */ /* 0x000fe400078ef81b */
[----:B------:R-:W-:Y:S02]  /*15af0*/  LOP3.LUT R45, R45, 0xff000000, R36, 0xf8, !PT ;  /* 0xff0000002d2d7812 */ /* 0x000fe400078ef824 */
[----:B------:R-:W-:Y:S02]  /*15b00*/  LOP3.LUT R49, R49, 0xff000000, R38, 0xf8, !PT ;  /* 0xff00000031317812 */ /* 0x000fe400078ef826 */
[----:B------:R-:W-:Y:S02]  /*15b10*/  F2FP.F16.E4M3.UNPACK_B R36, R41 ;  /* 0x00000029ff24723e */ /* 0x000fe400020006ff */
[----:B0-----:R-:W-:Y:S02]  /*15b20*/  F2FP.F16.E4M3.UNPACK_B R27, R13 ;  /* 0x0000000dff1b723e */ /* 0x001fe400020006ff */
[----:B------:R-:W-:Y:S01]  /*15b30*/  PRMT R51, R40, 0x7054, R51 ;  /* 0x0000705428337816 */ /* 0x000fe20000000033 */
[----:B------:R-:W-:Y:S01]  /*15b40*/  HADD2.F32 R37, -RZ, R36.H0_H0 ;  /* 0x20000024ff257230 */ /* 0x000fe20000004100 */
[----:B------:R-:W-:Y:S01]  /*15b50*/  F2FP.F16.E4M3.UNPACK_B R38, R47 ;  /* 0x0000002fff26723e */ /* 0x000fe200020006ff */
[--C-:B------:R-:W-:Y:S01]  /*15b60*/  HADD2.F32 R29, -RZ, R27.reuse.H0_H0 ;  /* 0x2000001bff1d7230 */ /* 0x100fe20000004100 */
[----:B------:R-:W-:Y:S01]  /*15b70*/  LOP3.LUT R51, R51, 0xff000000, R39, 0xf8, !PT ;  /* 0xff00000033337812 */ /* 0x000fe200078ef827 */
[----:B------:R-:W-:Y:S01]  /*15b80*/  HADD2.F32 R27, -RZ, R27.H1_H1 ;  /* 0x3000001bff1b7230 */ /* 0x000fe20000004100 */
[----:B------:R-:W-:Y:S01]  /*15b90*/  LOP3.LUT R42, R31, 0xff000000, R26, 0xf8, !PT ;  /* 0xff0000001f2a7812 */ /* 0x000fe200078ef81a */
[--C-:B------:R-:W-:Y:S01]  /*15ba0*/  HADD2.F32 R39, -RZ, R38.reuse.H0_H0 ;  /* 0x20000026ff277230 */ /* 0x100fe20000004100 */
[----:B------:R-:W-:Y:S01]  /*15bb0*/  LOP3.LUT R40, R21, 0xff000000, R24, 0xf8, !PT ;  /* 0xff00000015287812 */ /* 0x000fe200078ef818 */
[C---:B------:R-:W-:Y:S01]  /*15bc0*/  FMUL.FTZ R46, R29.reuse, R37 ;  /* 0x000000251d2e7220 */ /* 0x040fe20000410000 */
[----:B------:R-:W-:Y:S01]  /*15bd0*/  F2FP.F16.E4M3.UNPACK_B R28, R13.H1 ;  /* 0x0000000dff1c723e */ /* 0x000fe200030006ff */
[----:B------:R-:W-:Y:S01]  /*15be0*/  HADD2.F32 R38, -RZ, R38.H1_H1 ;  /* 0x30000026ff267230 */ /* 0x000fe20000004100 */
[----:B------:R-:W-:Y:S01]  /*15bf0*/  F2FP.F16.E4M3.UNPACK_B R47, R47.H1 ;  /* 0x0000002fff2f723e */ /* 0x000fe200030006ff */
[----:B------:R-:W-:Y:S01]  /*15c00*/  FMUL.FTZ R53, R29, R39 ;  /* 0x000000271d357220 */ /* 0x000fe20000410000 */
[----:B------:R-:W-:Y:S01]  /*15c10*/  F2FP.F16.E4M3.UNPACK_B R41, R41.H1 ;  /* 0x00000029ff29723e */ /* 0x000fe200030006ff */
[----:B------:R-:W-:Y:S01]  /*15c20*/  HADD2.F32 R36, -RZ, R36.H1_H1 ;  /* 0x30000024ff247230 */ /* 0x000fe20000004100 */
[-C--:B------:R-:W-:Y:S01]  /*15c30*/  F2FP.F16.E4M3.UNPACK_B R30, R15.reuse ;  /* 0x0000000fff1e723e */ /* 0x080fe200020006ff */
[----:B------:R-:W-:Y:S01]  /*15c40*/  FMUL.FTZ R55, R27, R38 ;  /* 0x000000261b377220 */ /* 0x000fe20000410000 */
[----:B------:R-:W-:-:S02]  /*15c50*/  F2FP.F16.E4M3.UNPACK_B R31, R15.H1 ;  /* 0x0000000fff1f723e */ /* 0x000fc400030006ff */
[----:B------:R-:W-:Y:S01]  /*15c60*/  F2FP.F16.E4M3.UNPACK_B R15, R14 ;  /* 0x0000000eff0f723e */ /* 0x000fe200020006ff */
[----:B------:R-:W-:Y:S01]  /*15c70*/  FMUL.FTZ R27, R27, R36 ;  /* 0x000000241b1b7220 */ /* 0x000fe20000410000 */
[----:B------:R-:W-:Y:S01]  /*15c80*/  F2FP.F16.E4M3.UNPACK_B R29, R14.H1 ;  /* 0x0000000eff1d723e */ /* 0x000fe200030006ff */
[--C-:B------:R-:W-:Y:S01]  /*15c90*/  HADD2.F32 R14, -RZ, R28.reuse.H0_H0 ;  /* 0x2000001cff0e7230 */ /* 0x100fe20000004100 */
[-C--:B------:R-:W-:Y:S01]  /*15ca0*/  F2FP.F16.E4M3.UNPACK_B R13, R12.reuse ;  /* 0x0000000cff0d723e */ /* 0x080fe200020006ff */
[----:B------:R-:W-:Y:S01]  /*15cb0*/  HADD2.F32 R28, -RZ, R28.H1_H1 ;  /* 0x3000001cff1c7230 */ /* 0x000fe20000004100 */
[----:B------:R-:W-:Y:S01]  /*15cc0*/  F2FP.F16.E4M3.UNPACK_B R12, R12.H1 ;  /* 0x0000000cff0c723e */ /* 0x000fe200030006ff */
[----:B--2---:R-:W0:Y:S02]  /*15cd0*/  LDS.128 R8, [R60+0x1e200] ;  /* 0x01e200003c087984 */ /* 0x004e240000000c00 */
[----:B0-----:R-:W-:Y:S02]  /*15ce0*/  F2FP.F16.E4M3.UNPACK_B R20, R9 ;  /* 0x00000009ff14723e */ /* 0x001fe400020006ff */
[----:B------:R-:W-:-:S02]  /*15cf0*/  F2FP.F16.E4M3.UNPACK_B R25, R11 ;  /* 0x0000000bff19723e */ /* 0x000fc400020006ff */
[----:B------:R-:W-:Y:S02]  /*15d00*/  F2FP.F16.E4M3.UNPACK_B R26, R11.H1 ;  /* 0x0000000bff1a723e */ /* 0x000fe400030006ff */
[-C--:B------:R-:W-:Y:S02]  /*15d10*/  F2FP.F16.E4M3.UNPACK_B R11, R10.reuse ;  /* 0x0000000aff0b723e */ /* 0x080fe400020006ff */
[----:B------:R-:W-:Y:S01]  /*15d20*/  F2FP.F16.E4M3.UNPACK_B R24, R10.H1 ;  /* 0x0000000aff18723e */ /* 0x000fe200030006ff */
[--C-:B------:R-:W-:Y:S01]  /*15d30*/  HADD2.F32 R10, -RZ, R20.reuse.H0_H0 ;  /* 0x20000014ff0a7230 */ /* 0x100fe20000004100 */
[----:B------:R-:W-:Y:S01]  /*15d40*/  F2FP.F16.E4M3.UNPACK_B R21, R9.H1 ;  /* 0x00000009ff15723e */ /* 0x000fe200030006ff */
[----:B------:R-:W-:Y:S01]  /*15d50*/  HADD2.F32 R20, -RZ, R20.H1_H1 ;  /* 0x30000014ff147230 */ /* 0x000fe20000004100 */
[----:B------:R-:W-:Y:S02]  /*15d60*/  F2FP.F16.E4M3.UNPACK_B R9, R8 ;  /* 0x00000008ff09723e */ /* 0x000fe400020006ff */
[C---:B------:R-:W-:Y:S01]  /*15d70*/  FFMA.FTZ R46, R10.reuse, R39, R46 ;  /* 0x000000270a2e7223 */ /* 0x040fe2000001002e */
[----:B------:R-:W-:Y:S01]  /*15d80*/  FFMA.FTZ R53, R10, R37, -R53 ;  /* 0x000000250a357223 */ /* 0x000fe20000010835 */
[----:B------:R-:W-:-:S02]  /*15d90*/  HADD2.F32 R39, -RZ, R47.H0_H0 ;  /* 0x2000002fff277230 */ /* 0x000fc40000004100 */
[C---:B------:R-:W-:Y:S01]  /*15da0*/  FFMA.FTZ R48, R20.reuse, R36, -R55 ;  /* 0x0000002414307223 */ /* 0x040fe20000010837 */
[----:B------:R-:W-:Y:S02]  /*15db0*/  HADD2.F32 R37, -RZ, R41.H0_H0 ;  /* 0x20000029ff257230 */ /* 0x000fe40000004100 */
[----:B------:R-:W-:Y:S01]  /*15dc0*/  FFMA.FTZ R55, R20, R38, R27 ;  /* 0x0000002614377223 */ /* 0x000fe2000001001b */
[----:B------:R-:W-:Y:S02]  /*15dd0*/  HADD2.F32 R10, -RZ, R21.H0_H0 ;  /* 0x20000015ff0a7230 */ /* 0x000fe40000004100 */
[C---:B------:R-:W-:Y:S01]  /*15de0*/  FMUL.FTZ R57, R14.reuse, R39 ;  /* 0x000000270e397220 */ /* 0x040fe20000410000 */
[----:B------:R-:W-:Y:S01]  /*15df0*/  F2FP.F16.E4M3.UNPACK_B R36, R51 ;  /* 0x00000033ff24723e */ /* 0x000fe200020006ff */
[----:B------:R-:W-:Y:S01]  /*15e00*/  FMUL.FTZ R14, R14, R37 ;  /* 0x000000250e0e7220 */ /* 0x000fe20000410000 */
[----:B------:R-:W-:Y:S01]  /*15e10*/  F2FP.F16.E4M3.UNPACK_B R20, R43 ;  /* 0x0000002bff14723e */ /* 0x000fe200020006ff */
[----:B------:R-:W-:Y:S01]  /*15e20*/  FFMA.FTZ R57, R10, R37, -R57 ;  /* 0x000000250a397223 */ /* 0x000fe20000010839 */
[----:B------:R-:W-:-:S02]  /*15e30*/  HADD2.F32 R47, -RZ, R47.H1_H1 ;  /* 0x3000002fff2f7230 */ /* 0x000fc40000004100 */
[----:B------:R-:W-:Y:S01]  /*15e40*/  FFMA.FTZ R38, R10, R39, R14 ;  /* 0x000000270a267223 */ /* 0x000fe2000001000e */
[----:B------:R-:W-:Y:S01]  /*15e50*/  HADD2.F32 R37, -RZ, R36.H0_H0 ;  /* 0x20000024ff257230 */ /* 0x000fe20000004100 */
[----:B------:R-:W-:Y:S01]  /*15e60*/  F2FP.F16.E4M3.UNPACK_B R51, R51.H1 ;  /* 0x00000033ff33723e */ /* 0x000fe200030006ff */
[----:B------:R-:W-:Y:S02]  /*15e70*/  HADD2.F32 R14, -RZ, R30.H0_H0 ;  /* 0x2000001eff0e7230 */ /* 0x000fe40000004100 */
[----:B------:R-:W-:Y:S01]  /*15e80*/  FMUL.FTZ R50, R28, R47 ;  /* 0x0000002f1c327220 */ /* 0x000fe20000410000 */
[----:B------:R-:W-:Y:S01]  /*15e90*/  HADD2.F32 R27, -RZ, R20.H0_H0 ;  /* 0x20000014ff1b7230 */ /* 0x000fe20000004100 */
[----:B------:R-:W-:Y:S01]  /*15ea0*/  F2FP.F16.E4M3.UNPACK_B R43, R43.H1 ;  /* 0x0000002bff2b723e */ /* 0x000fe200030006ff */
[----:B------:R-:W-:Y:S02]  /*15eb0*/  HADD2.F32 R41, -RZ, R41.H1_H1 ;  /* 0x30000029ff297230 */ /* 0x000fe40000004100 */
[----:B------:R-:W-:Y:S01]  /*15ec0*/  FMUL.FTZ R39, R14, R37 ;  /* 0x000000250e277220 */ /* 0x000fe20000410000 */
[----:B------:R-:W-:-:S02]  /*15ed0*/  HADD2.F32 R10, -RZ, R25.H0_H0 ;  /* 0x20000019ff0a7230 */ /* 0x000fc40000004100 */
[----:B------:R-:W-:Y:S01]  /*15ee0*/  FMUL.FTZ R14, R14, R27 ;  /* 0x0000001b0e0e7220 */ /* 0x000fe20000410000 */
[----:B------:R-:W-:Y:S02]  /*15ef0*/  HADD2.F32 R21, -RZ, R21.H1_H1 ;  /* 0x30000015ff157230 */ /* 0x000fe40000004100 */
[----:B------:R-:W-:Y:S01]  /*15f00*/  FMUL.FTZ R28, R28, R41 ;  /* 0x000000291c1c7220 */ /* 0x000fe20000410000 */
[----:B------:R-:W-:Y:S02]  /*15f10*/  HADD2.F32 R20, -RZ, R20.H1_H1 ;  /* 0x30000014ff147230 */ /* 0x000fe40000004100 */
[C---:B------:R-:W-:Y:S01]  /*15f20*/  FFMA.FTZ R52, R10.reuse, R27, -R39 ;  /* 0x0000001b0a347223 */ /* 0x040fe20000010827 */
[----:B------:R-:W-:Y:S02]  /*15f30*/  HADD2.F32 R36, -RZ, R36.H1_H1 ;  /* 0x30000024ff247230 */ /* 0x000fe40000004100 */
[----:B------:R-:W-:Y:S01]  /*15f40*/  FFMA.FTZ R54, R10, R37, R14 ;  /* 0x000000250a367223 */ /* 0x000fe2000001000e */
[----:B------:R-:W-:-:S02]  /*15f50*/  HADD2.F32 R30, -RZ, R30.H1_H1 ;  /* 0x3000001eff1e7230 */ /* 0x000fc40000004100 */
[C---:B------:R-:W-:Y:S01]  /*15f60*/  FFMA.FTZ R50, R21.reuse, R41, -R50 ;  /* 0x0000002915327223 */ /* 0x040fe20000010832 */
[----:B------:R-:W-:Y:S01]  /*15f70*/  FFMA.FTZ R47, R21, R47, R28 ;  /* 0x0000002f152f7223 */ /* 0x000fe2000001001c */
[----:B------:R-:W-:Y:S01]  /*15f80*/  HADD2.F32 R25, -RZ, R25.H1_H1 ;  /* 0x30000019ff197230 */ /* 0x000fe20000004100 */
[----:B------:R-:W-:Y:S01]  /*15f90*/  F2FP.F16.E4M3.UNPACK_B R8, R8.H1 ;  /* 0x00000008ff08723e */ /* 0x000fe200030006ff */
[----:B------:R-:W-:Y:S02]  /*15fa0*/  HADD2.F32 R27, -RZ, R51.H0_H0 ;  /* 0x20000033ff1b7230 */ /* 0x000fe40000004100 */
[C---:B------:R-:W-:Y:S01]  /*15fb0*/  FMUL.FTZ R28, R30.reuse, R36 ;  /* 0x000000241e1c7220 */ /* 0x040fe20000410000 */
[----:B------:R-:W-:Y:S02]  /*15fc0*/  HADD2.F32 R14, -RZ, R31.H0_H0 ;  /* 0x2000001fff0e7230 */ /* 0x000fe40000004100 */
[----:B------:R-:W-:Y:S01]  /*15fd0*/  FMUL.FTZ R37, R30, R20 ;  /* 0x000000141e257220 */ /* 0x000fe20000410000 */
[----:B------:R-:W-:-:S02]  /*15fe0*/  HADD2.F32 R21, -RZ, R43.H0_H0 ;  /* 0x2000002bff157230 */ /* 0x000fc40000004100 */
        /* <DEDUP_REMOVED lines=24> */
[C---:B------:R-:W-:Y:S01]  /*16170*/  FFMA.FTZ R51, R26.reuse, R51, R28 ;  /* 0x000000331a337223 */ /* 0x040fe2000001001c */
[----:B------:R-:W-:Y:S01]  /*16180*/  FFMA.FTZ R43, R26, R43, -R37 ;  /* 0x0000002b1a2b7223 */ /* 0x000fe20000010825 */
        /* <DEDUP_REMOVED lines=40> */
[--C-:B------:R-:W-:Y:S02]  /*16410*/  HADD2.F32 R10, -RZ, R42.reuse.H0_H0 ;  /* 0x2000002aff0a7230 */ /* 0x100fe40000004100 */
[C---:B------:R-:W-:Y:S01]  /*16420*/  FMUL.FTZ R9, R29.reuse, R14 ;  /* 0x0000000e1d097220 */ /* 0x040fe20000410000 */
[-C--:B------:R-:W-:Y:S01]  /*16430*/  FMUL.FTZ R21, R29, R12.reuse ;  /* 0x0000000c1d157220 */ /* 0x080fe20000410000 */
[----:B------:R-:W-:Y:S02]  /*16440*/  HADD2.F32 R42, -RZ, R42.H1_H1 ;  /* 0x3000002aff2a7230 */ /* 0x000fe40000004100 */
[----:B------:R-:W-:Y:S01]  /*16450*/  FFMA.FTZ R29, R8, R13, R25 ;  /* 0x0000000d081d7223 */ /* 0x000fe20000010019 */
[C---:B------:R-:W-:Y:S01]  /*16460*/  FFMA.FTZ R41, R24.reuse, R12, -R9 ;  /* 0x0000000c18297223 */ /* 0x040fe20000010809 */
[----:B------:R-:W-:Y:S01]  /*16470*/  FFMA.FTZ R36, R24, R14, R21 ;  /* 0x0000000e18247223 */ /* 0x000fe20000010015 */
[----:B------:R-:W-:-:S02]  /*16480*/  HADD2.F32 R9, -RZ, R15.H0_H0 ;  /* 0x2000000fff097230 */ /* 0x000fc40000004100 */
[--C-:B------:R-:W-:Y:S02]  /*16490*/  HADD2.F32 R12, -RZ, R49.reuse.H0_H0 ;  /* 0x20000031ff0c7230 */ /* 0x100fe40000004100 */
[----:B------:R-:W-:Y:S01]  /*164a0*/  HADD2.F32 R14, -RZ, R49.H1_H1 ;  /* 0x30000031ff0e7230 */ /* 0x000fe20000004100 */
[----:B------:R-:W-:Y:S01]  /*164b0*/  F2FP.SATFINITE.E4M3.F32.PACK_AB_MERGE_C R29, R36, R29, RZ ;  /* 0x0000001d241d723e */ /* 0x000fe200048070ff */
[----:B------:R-:W-:Y:S02]  /*164c0*/  HADD2.F32 R15, -RZ, R15.H1_H1 ;  /* 0x3000000fff0f7230 */ /* 0x000fe40000004100 */
[C---:B------:R-:W-:Y:S01]  /*164d0*/  FMUL.FTZ R13, R9.reuse, R12 ;  /* 0x0000000c090d7220 */ /* 0x040fe20000410000 */
[--C-:B------:R-:W-:Y:S02]  /*164e0*/  HADD2.F32 R8, -RZ, R11.reuse.H0_H0 ;  /* 0x2000000bff087230 */ /* 0x100fe40000004100 */
[----:B------:R-:W-:Y:S01]  /*164f0*/  FMUL.FTZ R9, R9, R10 ;  /* 0x0000000a09097220 */ /* 0x000fe20000410000 */
[----:B------:R-:W-:-:S02]  /*16500*/  HADD2.F32 R11, -RZ, R11.H1_H1 ;  /* 0x3000000bff0b7230 */ /* 0x000fc40000004100 */
        /* <DEDUP_REMOVED lines=13> */
[----:B------:R-:W-:Y:S02]  /*165e0*/  F2FP.SATFINITE.E4M3.F32.PACK_AB_MERGE_C R13, R48, R53, R13 ;  /* 0x00000035300d723e */ /* 0x000fe4000480700d */
[----:B------:R-:W-:-:S02]  /*165f0*/  F2FP.SATFINITE.E4M3.F32.PACK_AB_MERGE_C R15, R59, R52, R15 ;  /* 0x000000343b0f723e */ /* 0x000fc4000480700f */
[----:B------:R-:W-:Y:S02]  /*16600*/  F2FP.SATFINITE.E4M3.F32.PACK_AB_MERGE_C R12, R40, R27, R12 ;  /* 0x0000001b280c723e */ /* 0x000fe4000480700c */
[----:B------:R-:W-:Y:S02]  /*16610*/  F2FP.SATFINITE.E4M3.F32.PACK_AB_MERGE_C R14, R25, R10, R14 ;  /* 0x0000000a190e723e */ /* 0x000fe4000480700e */
[----:B------:R-:W-:Y:S02]  /*16620*/  F2FP.SATFINITE.E4M3.F32.PACK_AB_MERGE_C R9, R55, R46, R9 ;  /* 0x0000002e3709723e */ /* 0x000fe40004807009 */
[----:B------:R-:W-:Y:S01]  /*16630*/  F2FP.SATFINITE.E4M3.F32.PACK_AB_MERGE_C R11, R61, R54, R11 ;  /* 0x000000363d0b723e */ /* 0x000fe2000480700b */
[----:B------:R1:W-:Y:S01]  /*16640*/  STS.128 [R60+0x1e200], R12 ;  /* 0x01e2000c3c007388 */ /* 0x0003e20000000c00 */
[----:B------:R-:W-:Y:S02]  /*16650*/  F2FP.SATFINITE.E4M3.F32.PACK_AB_MERGE_C R8, R20, R31, R8 ;  /* 0x0000001f1408723e */ /* 0x000fe40004807008 */
[----:B------:R-:W-:-:S05]  /*16660*/  F2FP.SATFINITE.E4M3.F32.PACK_AB_MERGE_C R10, R24, R21, R29 ;  /* 0x00000015180a723e */ /* 0x000fca000480701d */
[----:B------:R1:W-:Y:S02]  /*16670*/  STS.128 [R0+0x1e200], R8 ;  /* 0x01e2000800007388 */ /* 0x0003e40000000c00 */
.L_x_2367:
[----:B------:R-:W-:Y:S05]  /*16680*/  BSYNC B1 ;  /* 0x0000000000017941 */ /* 0x000fea0003800000 */
.L_x_2366:
[----:B------:R-:W-:Y:S05]  /*16690*/  @P2 BRA `(.L_x_2345) ;  /* 0x0000000c00e82947 */ /* 0x000fea0003800000 */
[----:B------:R-:W2:Y:S01]  /*166a0*/  LDL R51, [R1+0x34] ;  /* 0x0000340001337983 */ /* 0x000ea20000100800 */
[----:B01----:R-:W-:-:S04]  /*166b0*/  SHF.R.S32.HI R0, RZ, 0x1f, R222 ;  /* 0x0000001fff007819 */ /* 0x003fc800000114de */
[----:B------:R-:W-:-:S04]  /*166c0*/  LEA.HI R0, R0, R222, RZ, 0x4 ;  /* 0x000000de00007211 */ /* 0x000fc800078f20ff */
[----:B------:R-:W-:-:S04]  /*166d0*/  SHF.R.S32.HI R0, RZ, 0x4, R0 ;  /* 0x00000004ff007819 */ /* 0x000fc80000011400 */
[----:B------:R-:W-:Y:S02]  /*166e0*/  LEA.HI R3, R3, R0, RZ, 0x1c ;  /* 0x0000000003037211 */ /* 0x000fe400078fe0ff */
[----:B-----5:R-:W-:Y:S02]  /*166f0*/  SHF.R.U32.HI R0, RZ, 0x8, R4 ;  /* 0x00000008ff007819 */ /* 0x020fe40000011604 */
[----:B------:R-:W-:Y:S02]  /*16700*/  LOP3.LUT R9, R4, 0xff, RZ, 0xc0, !PT ;  /* 0x000000ff04097812 */ /* 0x000fe400078ec0ff */
[----:B------:R-:W-:Y:S02]  /*16710*/  SHF.R.U32.HI R8, RZ, 0x8, R5 ;  /* 0x00000008ff087819 */ /* 0x000fe40000011605 */
[----:B------:R-:W-:Y:S02]  /*16720*/  LOP3.LUT R0, R0, 0xff, RZ, 0xc0, !PT ;  /* 0x000000ff00007812 */ /* 0x000fe400078ec0ff */
[----:B------:R-:W-:-:S02]  /*16730*/  LOP3.LUT R11, R5, 0xff, RZ, 0xc0, !PT ;  /* 0x000000ff050b7812 */ /* 0x000fc400078ec0ff */
[----:B------:R-:W-:Y:S02]  /*16740*/  LOP3.LUT R8, R8, 0xff, RZ, 0xc0, !PT ;  /* 0x000000ff08087812 */ /* 0x000fe400078ec0ff */
[----:B------:R-:W-:Y:S02]  /*16750*/  PRMT R21, R0, 0x7604, R9 ;  /* 0x0000760400157816 */ /* 0x000fe40000000009 */
[----:B------:R-:W-:Y:S02]  /*16760*/  SHF.R.S32.HI R0, RZ, 0x1f, R3 ;  /* 0x0000001fff007819 */ /* 0x000fe40000011403 */
[----:B------:R-:W-:Y:S02]  /*16770*/  PRMT R20, R8, 0x7604, R11 ;  /* 0x0000760408147816 */ /* 0x000fe4000000000b */
[----:B------:R-:W-:Y:S01]  /*16780*/  LEA.HI R8, R0, R3, RZ, 0x2 ;  /* 0x0000000300087211 */ /* 0x000fe200078f10ff */
[----:B------:R-:W-:-:S03]  /*16790*/  IMAD.SHL.U32 R3, R3, 0x10, RZ ;  /* 0x0000001003037824 */ /* 0x000fc600078e00ff */
[----:B------:R-:W-:Y:S02]  /*167a0*/  SHF.L.U32 R8, R8, 0xb, RZ ;  /* 0x0000000b08087819 */ /* 0x000fe400000006ff */
[----:B------:R-:W-:Y:S02]  /*167b0*/  LOP3.LUT R0, R228, 0x30, R3, 0xf8, !PT ;  /* 0x00000030e4007812 */ /* 0x000fe400078ef803 */
[----:B------:R-:W-:Y:S02]  /*167c0*/  SHF.R.U32.HI R11, RZ, 0x8, R32 ;  /* 0x00000008ff0b7819 */ /* 0x000fe40000011620 */
[----:B------:R-:W-:Y:S02]  /*167d0*/  LOP3.LUT R0, R0, R229, RZ, 0x3c, !PT ;  /* 0x000000e500007212 */ /* 0x000fe400078e3cff */
[----:B------:R-:W-:Y:S02]  /*167e0*/  LOP3.LUT R3, R8, 0xffffe000, RZ, 0xc0, !PT ;  /* 0xffffe00008037812 */ /* 0x000fe400078ec0ff */
[----:B------:R-:W-:-:S02]  /*167f0*/  SHF.R.U32.HI R10, RZ, 0x8, R6 ;  /* 0x00000008ff0a7819 */ /* 0x000fc40000011606 */
[----:B------:R-:W-:Y:S02]  /*16800*/  LOP3.LUT R12, R32, 0xff, RZ, 0xc0, !PT ;  /* 0x000000ff200c7812 */ /* 0x000fe400078ec0ff */
[----:B------:R-:W-:Y:S02]  /*16810*/  LOP3.LUT R11, R11, 0xff, RZ, 0xc0, !PT ;  /* 0x000000ff0b0b7812 */ /* 0x000fe400078ec0ff */
[----:B------:R-:W-:Y:S02]  /*16820*/  IADD3 R3, R0, R230, R3 ;  /* 0x000000e600037210 */ /* 0x000fe40007ffe003 */
[----:B------:R-:W-:Y:S02]  /*16830*/  LOP3.LUT R13, R6, 0xff, RZ, 0xc0, !PT ;  /* 0x000000ff060d7812 */ /* 0x000fe400078ec0ff */
[----:B------:R-:W-:Y:S02]  /*16840*/  LOP3.LUT R10, R10, 0xff, RZ, 0xc0, !PT ;  /* 0x000000ff0a0a7812 */ /* 0x000fe400078ec0ff */
[----:B------:R-:W-:Y:S01]  /*16850*/  PRMT R31, R11, 0x7604, R12 ;  /* 0x000076040b1f7816 */ /* 0x000fe2000000000c */
[----:B------:R-:W-:Y:S01]  /*16860*/  IMAD.IADD R0, R16, 0x1, R3 ;  /* 0x0000000110007824 */ /* 0x000fe200078e0203 */
[----:B------:R-:W-:-:S02]  /*16870*/  SHF.R.U32.HI R9, RZ, 0x8, R7 ;  /* 0x00000008ff097819 */ /* 0x000fc40000011607 */
[----:B------:R-:W-:Y:S02]  /*16880*/  SHF.R.U32.HI R12, RZ, 0x8, R33 ;  /* 0x00000008ff0c7819 */ /* 0x000fe40000011621 */
[----:B------:R-:W-:Y:S02]  /*16890*/  PRMT R25, R10, 0x7604, R13 ;  /* 0x000076040a197816 */ /* 0x000fe4000000000d */
[----:B------:R-:W-:Y:S02]  /*168a0*/  LOP3.LUT R10, R7, 0xff, RZ, 0xc0, !PT ;  /* 0x000000ff070a7812 */ /* 0x000fe400078ec0ff */
[----:B------:R-:W-:Y:S02]  /*168b0*/  LOP3.LUT R9, R9, 0xff, RZ, 0xc0, !PT ;  /* 0x000000ff09097812 */ /* 0x000fe400078ec0ff */
[----:B------:R-:W-:Y:S02]  /*168c0*/  LOP3.LUT R3, R12, 0xff, RZ, 0xc0, !PT ;  /* 0x000000ff0c037812 */ /* 0x000fe400078ec0ff */
[----:B------:R-:W0:Y:S01]  /*168d0*/  LDS.128 R12, [R0+0x1e200] ;  /* 0x01e20000000c7984 */ /* 0x000e220000000c00 */
[----:B------:R-:W-:-:S02]  /*168e0*/  PRMT R24, R9, 0x7604, R10 ;  /* 0x0000760409187816 */ /* 0x000fc4000000000a */
[----:B------:R-:W-:Y:S02]  /*168f0*/  SHF.R.U32.HI R27, RZ, 0x8, R34 ;  /* 0x00000008ff1b7819 */ /* 0x000fe40000011622 */
[----:B------:R-:W-:Y:S02]  /*16900*/  LOP3.LUT R26, R33, 0xff, RZ, 0xc0, !PT ;  /* 0x000000ff211a7812 */ /* 0x000fe400078ec0ff */
[----:B------:R-:W-:Y:S02]  /*16910*/  LOP3.LUT R28, R34, 0xff, RZ, 0xc0, !PT ;  /* 0x000000ff221c7812 */ /* 0x000fe400078ec0ff */
[----:B------:R-:W-:Y:S02]  /*16920*/  LOP3.LUT R27, R27, 0xff, RZ, 0xc0, !PT ;  /* 0x000000ff1b1b7812 */ /* 0x000fe400078ec0ff */
[----:B------:R-:W-:Y:S02]  /*16930*/  PRMT R26, R3, 0x7604, R26 ;  /* 0x00007604031a7816 */ /* 0x000fe4000000001a */
[----:B------:R-:W-:-:S02]  /*16940*/  SHF.R.U32.HI R3, RZ, 0x10, R5 ;  /* 0x00000010ff037819 */ /* 0x000fc40000011605 */
[----:B------:R-:W-:Y:S02]  /*16950*/  SHF.R.U32.HI R37, RZ, 0x10, R33 ;  /* 0x00000010ff257819 */ /* 0x000fe40000011621 */
[----:B------:R-:W-:Y:S02]  /*16960*/  PRMT R39, R27, 0x7604, R28 ;  /* 0x000076041b277816 */ /* 0x000fe4000000001c */
[----:B------:R-:W-:Y:S01]  /*16970*/  SHF.R.U32.HI R27, RZ, 0x10, R7 ;  /* 0x00000010ff1b7819 */ /* 0x000fe20000011607 */
[----:B------:R-:W-:Y:S01]  /*16980*/  IMAD.U32 R3, R3, 0x10000, RZ ;  /* 0x0001000003037824 */ /* 0x000fe200078e00ff */
[----:B------:R-:W-:Y:S01]  /*16990*/  SHF.R.U32.HI R29, RZ, 0x8, R35 ;  /* 0x00000008ff1d7819 */ /* 0x000fe20000011623 */
[----:B------:R-:W-:Y:S01]  /*169a0*/  IMAD.U32 R37, R37, 0x10000, RZ ;  /* 0x0001000025257824 */ /* 0x000fe200078e00ff */
[----:B------:R-:W-:Y:S01]  /*169b0*/  LOP3.LUT R30, R35, 0xff, RZ, 0xc0, !PT ;  /* 0x000000ff231e7812 */ /* 0x000fe200078ec0ff */
[----:B------:R-:W-:Y:S01]  /*169c0*/  IMAD.U32 R27, R27, 0x10000, RZ ;  /* 0x000100001b1b7824 */ /* 0x000fe200078e00ff */
[----:B------:R-:W-:-:S02]  /*169d0*/  LOP3.LUT R29, R29, 0xff, RZ, 0xc0, !PT ;  /* 0x000000ff1d1d7812 */ /* 0x000fc400078ec0ff */
[----:B------:R-:W-:Y:S02]  /*169e0*/  LOP3.LUT R3, R20, 0xff0000, R3, 0xf8, !PT ;  /* 0x00ff000014037812 */ /* 0x000fe400078ef803 */
[----:B------:R-:W-:Y:S02]  /*169f0*/  LOP3.LUT R37, R26, 0xff0000, R37, 0xf8, !PT ;  /* 0x00ff00001a257812 */ /* 0x000fe400078ef825 */
[----:B------:R-:W-:Y:S02]  /*16a00*/  PRMT R30, R29, 0x7604, R30 ;  /* 0x000076041d1e7816 */ /* 0x000fe4000000001e */
[----:B------:R-:W-:Y:S02]  /*16a10*/  LOP3.LUT R29, R24, 0xff0000, R27, 0xf8, !PT ;  /* 0x00ff0000181d7812 */ /* 0x000fe400078ef81b */
[----:B------:R-:W-:Y:S02]  /*16a20*/  SHF.R.U32.HI R41, RZ, 0x10, R35 ;  /* 0x00000010ff297819 */ /* 0x000fe40000011623 */
[----:B------:R-:W-:-:S02]  /*16a30*/  LOP3.LUT R28, R3, 0xff000000, R5, 0xf8, !PT ;  /* 0xff000000031c7812 */ /* 0x000fc400078ef805 */
[----:B------:R-:W-:Y:S02]  /*16a40*/  LOP3.LUT R37, R37, 0xff000000, R33, 0xf8, !PT ;  /* 0xff00000025257812 */ /* 0x000fe400078ef821 */
[----:B------:R-:W-:Y:S02]  /*16a50*/  LOP3.LUT R21, R21, 0xff0000, R4, 0xf8, !PT ;  /* 0x00ff000015157812 */ /* 0x000fe400078ef804 */
[----:B------:R-:W-:Y:S02]  /*16a60*/  LOP3.LUT R36, R29, 0xff000000, R7, 0xf8, !PT ;  /* 0xff0000001d247812 */ /* 0x000fe400078ef807 */
[----:B------:R-:W-:Y:S02]  /*16a70*/  SHF.L.U32 R41, R41, 0x10, RZ ;  /* 0x0000001029297819 */ /* 0x000fe400000006ff */
[----:B------:R-:W-:Y:S02]  /*16a80*/  LOP3.LUT R39, R39, 0xff0000, R34, 0xf8, !PT ;  /* 0x00ff000027277812 */ /* 0x000fe400078ef822 */
[----:B------:R-:W-:-:S02]  /*16a90*/  F2FP.F16.E4M3.UNPACK_B R29, R28 ;  /* 0x0000001cff1d723e */ /* 0x000fc400020006ff */
[----:B------:R-:W-:Y:S02]  /*16aa0*/  F2FP.F16.E4M3.UNPACK_B R33, R37 ;  /* 0x00000025ff21723e */ /* 0x000fe400020006ff */
[-C--:B0-----:R-:W-:Y:S02]  /*16ab0*/  F2FP.F16.E4M3.UNPACK_B R20, R13.reuse ;  /* 0x0000000dff14723e */ /* 0x081fe400020006ff */
[----:B------:R-:W-:Y:S02]  /*16ac0*/  LOP3.LUT R27, R21, 0xff000000, R4, 0xf8, !PT ;  /* 0xff000000151b7812 */ /* 0x000fe400078ef804 */
[----:B------:R-:W-:Y:S01]  /*16ad0*/  LOP3.LUT R41, R30, 0xff0000, R41, 0xf8, !PT ;  /* 0x00ff00001e297812 */ /* 0x000fe200078ef829 */
[----:B------:R-:W-:Y:S01]  /*16ae0*/  HADD2.F32 R30, -RZ, R29.H0_H0 ;  /* 0x2000001dff1e7230 */ /* 0x000fe20000004100 */
[----:B------:R-:W-:Y:S01]  /*16af0*/  LOP3.LUT R39, R39, 0xff000000, R34, 0xf8, !PT ;  /* 0xff00000027277812 */ /* 0x000fe200078ef822 */
[--C-:B------:R-:W-:Y:S02]  /*16b00*/  HADD2.F32 R34, -RZ, R33.reuse.H0_H0 ;  /* 0x20000021ff227230 */ /* 0x100fe40000004100 */
[--C-:B------:R-:W-:Y:S01]  /*16b10*/  HADD2.F32 R24, -RZ, R20.reuse.H0_H0 ;  /* 0x20000014ff187230 */ /* 0x100fe20000004100 */
[----:B------:R-:W-:Y:S01]  /*16b20*/  LOP3.LUT R25, R25, 0xff0000, R6, 0xf8, !PT ;  /* 0x00ff000019197812 */ /* 0x000fe200078ef806 */
[----:B------:R-:W-:Y:S01]  /*16b30*/  HADD2.F32 R33, -RZ, R33.H1_H1 ;  /* 0x30000021ff217230 */ /* 0x000fe20000004100 */
[----:B------:R-:W-:Y:S01]  /*16b40*/  LOP3.LUT R41, R41, 0xff000000, R35, 0xf8, !PT ;  /* 0xff00000029297812 */ /* 0x000fe200078ef823 */
[----:B------:R-:W-:Y:S01]  /*16b50*/  HADD2.F32 R20, -RZ, R20.H1_H1 ;  /* 0x30000014ff147230 */ /* 0x000fe20000004100 */
[----:B------:R-:W-:Y:S01]  /*16b60*/  F2FP.F16.E4M3.UNPACK_B R21, R13.H1 ;  /* 0x0000000dff15723e */ /* 0x000fe200030006ff */
[C---:B------:R-:W-:Y:S01]  /*16b70*/  FMUL.FTZ R38, R24.reuse, R34 ;  /* 0x0000002218267220 */ /* 0x040fe20000410000 */
[----:B------:R-:W-:Y:S01]  /*16b80*/  FMUL.FTZ R35, R24, R30 ;  /* 0x0000001e18237220 */ /* 0x000fe20000410000 */
[----:B------:R-:W-:-:S02]  /*16b90*/  F2FP.F16.E4M3.UNPACK_B R37, R37.H1 ;  /* 0x00000025ff25723e */ /* 0x000fc400030006ff */
[----:B------:R-:W-:Y:S02]  /*16ba0*/  F2FP.F16.E4M3.UNPACK_B R28, R28.H1 ;  /* 0x0000001cff1c723e */ /* 0x000fe400030006ff */
[----:B------:R-:W-:Y:S02]  /*16bb0*/  LOP3.LUT R3, R31, 0xff0000, R32, 0xf8, !PT ;  /* 0x00ff00001f037812 */ /* 0x000fe400078ef820 */
[----:B------:R-:W-:Y:S01]  /*16bc0*/  LOP3.LUT R31, R25, 0xff000000, R6, 0xf8, !PT ;  /* 0xff000000191f7812 */ /* 0x000fe200078ef806 */
[----:B------:R-:W-:Y:S01]  /*16bd0*/  HADD2.F32 R29, -RZ, R29.H1_H1 ;  /* 0x3000001dff1d7230 */ /* 0x000fe20000004100 */
[-C--:B------:R-:W-:Y:S02]  /*16be0*/  F2FP.F16.E4M3.UNPACK_B R25, R15.reuse ;  /* 0x0000000fff19723e */ /* 0x080fe400020006ff */
[----:B------:R-:W-:Y:S01]  /*16bf0*/  F2FP.F16.E4M3.UNPACK_B R26, R15.H1 ;  /* 0x0000000fff1a723e */ /* 0x000fe200030006ff */
[----:B------:R-:W-:Y:S01]  /*16c00*/  FMUL.FTZ R43, R20, R33 ;  /* 0x00000021142b7220 */ /* 0x000fe20000410000 */
[----:B------:R-:W-:-:S02]  /*16c10*/  F2FP.F16.E4M3.UNPACK_B R15, R14 ;  /* 0x0000000eff0f723e */ /* 0x000fc400020006ff */
[----:B------:R-:W-:Y:S01]  /*16c20*/  F2FP.F16.E4M3.UNPACK_B R24, R14.H1 ;  /* 0x0000000eff18723e */ /* 0x000fe200030006ff */
[--C-:B------:R-:W-:Y:S02]  /*16c30*/  HADD2.F32 R14, -RZ, R21.reuse.H0_H0 ;  /* 0x20000015ff0e7230 */ /* 0x100fe40000004100 */
[----:B------:R-:W-:Y:S01]  /*16c40*/  FMUL.FTZ R20, R20, R29 ;  /* 0x0000001d14147220 */ /* 0x000fe20000410000 */
[----:B------:R-:W-:Y:S01]  /*16c50*/  HADD2.F32 R21, -RZ, R21.H1_H1 ;  /* 0x30000015ff157230 */ /* 0x000fe20000004100 */
[----:B------:R-:W-:Y:S02]  /*16c60*/  LOP3.LUT R32, R3, 0xff000000, R32, 0xf8, !PT ;  /* 0xff00000003207812 */ /* 0x000fe400078ef820 */
[-C--:B------:R-:W-:Y:S02]  /*16c70*/  F2FP.F16.E4M3.UNPACK_B R13, R12.reuse ;  /* 0x0000000cff0d723e */ /* 0x080fe400020006ff */
[----:B------:R-:W-:Y:S01]  /*16c80*/  F2FP.F16.E4M3.UNPACK_B R12, R12.H1 ;  /* 0x0000000cff0c723e */ /* 0x000fe200030006ff */
[----:B--2---:R-:W0:Y:S02]  /*16c90*/  LDS.128 R8, [R51+0x1e200] ;  /* 0x01e2000033087984 */ /* 0x004e240000000c00 */
[----:B0-----:R-:W-:-:S05]  /*16ca0*/  F2FP.F16.E4M3.UNPACK_B R4, R9 ;  /* 0x00000009ff04723e */ /* 0x001fca00020006ff */
[--C-:B------:R-:W-:Y:S01]  /*16cb0*/  HADD2.F32 R5, -RZ, R4.reuse.H0_H0 ;  /* 0x20000004ff057230 */ /* 0x100fe20000004100 */
[----:B------:R-:W-:Y:S01]  /*16cc0*/  F2FP.F16.E4M3.UNPACK_B R9, R9.H1 ;  /* 0x00000009ff09723e */ /* 0x000fe200030006ff */
[----:B------:R-:W-:-:S03]  /*16cd0*/  HADD2.F32 R4, -RZ, R4.H1_H1 ;  /* 0x30000004ff047230 */ /* 0x000fc60000004100 */
[C---:B------:R-:W-:Y:S01]  /*16ce0*/  FFMA.FTZ R38, R5.reuse, R30, -R38 ;  /* 0x0000001e05267223 */ /* 0x040fe20000010826 */
[----:B------:R-:W-:Y:S01]  /*16cf0*/  FFMA.FTZ R35, R5, R34, R35 ;  /* 0x0000002205237223 */ /* 0x000fe20000010023 */
[----:B------:R-:W-:Y:S02]  /*16d00*/  HADD2.F32 R34, -RZ, R37.H0_H0 ;  /* 0x20000025ff227230 */ /* 0x000fe40000004100 */
[----:B------:R-:W-:Y:S02]  /*16d10*/  HADD2.F32 R30, -RZ, R28.H0_H0 ;  /* 0x2000001cff1e7230 */ /* 0x000fe40000004100 */
[----:B------:R-:W-:Y:S01]  /*16d20*/  FFMA.FTZ R43, R4, R29, -R43 ;  /* 0x0000001d042b7223 */ /* 0x000fe2000001082b */
[----:B------:R-:W-:Y:S02]  /*16d30*/  HADD2.F32 R5, -RZ, R9.H0_H0 ;  /* 0x20000009ff057230 */ /* 0x000fe40000004100 */
[C---:B------:R-:W-:Y:S01]  /*16d40*/  FMUL.FTZ R42, R14.reuse, R34 ;  /* 0x000000220e2a7220 */ /* 0x040fe20000410000 */
[----:B------:R-:W-:Y:S01]  /*16d50*/  F2FP.F16.E4M3.UNPACK_B R29, R41 ;  /* 0x00000029ff1d723e */ /* 0x000fe200020006ff */
[-C--:B------:R-:W-:Y:S01]  /*16d60*/  FMUL.FTZ R45, R14, R30.reuse ;  /* 0x0000001e0e2d7220 */ /* 0x080fe20000410000 */
[----:B------:R-:W-:Y:S01]  /*16d70*/  F2FP.F16.E4M3.UNPACK_B R7, R11 ;  /* 0x0000000bff07723e */ /* 0x000fe200020006ff */
[----:B------:R-:W-:Y:S01]  /*16d80*/  FFMA.FTZ R40, R4, R33, R20 ;  /* 0x0000002104287223 */ /* 0x000fe20000010014 */
[C---:B------:R-:W-:Y:S01]  /*16d90*/  FFMA.FTZ R42, R5.reuse, R30, -R42 ;  /* 0x0000001e052a7223 */ /* 0x040fe2000001082a */
[----:B------:R-:W-:Y:S01]  /*16da0*/  FFMA.FTZ R45, R5, R34, R45 ;  /* 0x00000022052d7223 */ /* 0x000fe2000001002d */
[----:B------:R-:W-:Y:S01]  /*16db0*/  F2FP.F16.E4M3.UNPACK_B R14, R36 ;  /* 0x00000024ff0e723e */ /* 0x000fe200020006ff */
[----:B------:R-:W-:-:S02]  /*16dc0*/  HADD2.F32 R33, -RZ, R29.H0_H0 ;  /* 0x2000001dff217230 */ /* 0x000fc40000004100 */
[----:B------:R-:W-:Y:S02]  /*16dd0*/  HADD2.F32 R5, -RZ, R25.H0_H0 ;  /* 0x20000019ff057230 */ /* 0x000fe40000004100 */
[----:B------:R-:W-:Y:S02]  /*16de0*/  HADD2.F32 R20, -RZ, R14.H0_H0 ;  /* 0x2000000eff147230 */ /* 0x000fe40000004100 */
[----:B------:R-:W-:Y:S02]  /*16df0*/  HADD2.F32 R4, -RZ, R7.H0_H0 ;  /* 0x20000007ff047230 */ /* 0x000fe40000004100 */
[C---:B------:R-:W-:Y:S01]  /*16e00*/  FMUL.FTZ R47, R5.reuse, R33 ;  /* 0x00000021052f7220 */ /* 0x040fe20000410000 */
[----:B------:R-:W-:Y:S02]  /*16e10*/  HADD2.F32 R30, -RZ, R37.H1_H1 ;  /* 0x30000025ff1e7230 */ /* 0x000fe40000004100 */
[----:B------:R-:W-:Y:S02]  /*16e20*/  HADD2.F32 R28, -RZ, R28.H1_H1 ;  /* 0x3000001cff1c7230 */ /* 0x000fe40000004100 */
[----:B------:R-:W-:Y:S01]  /*16e30*/  FMUL.FTZ R46, R5, R20 ;  /* 0x00000014052e7220 */ /* 0x000fe20000410000 */
[----:B------:R-:W-:-:S02]  /*16e40*/  HADD2.F32 R9, -RZ, R9.H1_H1 ;  /* 0x30000009ff097230 */ /* 0x000fc40000004100 */
[----:B------:R-:W-:Y:S01]  /*16e50*/  FFMA.FTZ R47, R4, R20, -R47 ;  /* 0x00000014042f7223 */ /* 0x000fe2000001082f */
[C---:B------:R-:W-:Y:S01]  /*16e60*/  FMUL.FTZ R34, R21.reuse, R30 ;  /* 0x0000001e15227220 */ /* 0x040fe20000410000 */
[----:B------:R-:W-:Y:S02]  /*16e70*/  HADD2.F32 R20, -RZ, R29.H1_H1 ;  /* 0x3000001dff147230 */ /* 0x000fe40000004100 */
[-C--:B------:R-:W-:Y:S01]  /*16e80*/  FMUL.FTZ R21, R21, R28.reuse ;  /* 0x0000001c15157220 */ /* 0x080fe20000410000 */
[----:B------:R-:W-:Y:S01]  /*16e90*/  HADD2.F32 R25, -RZ, R25.H1_H1 ;  /* 0x30000019ff197230 */ /* 0x000fe20000004100 */
[----:B------:R-:W-:Y:S01]  /*16ea0*/  F2FP.F16.E4M3.UNPACK_B R41, R41.H1 ;  /* 0x00000029ff29723e */ /* 0x000fe200030006ff */
[----:B------:R-:W-:Y:S02]  /*16eb0*/  HADD2.F32 R14, -RZ, R14.H1_H1 ;  /* 0x3000000eff0e7230 */ /* 0x000fe40000004100 */
[C---:B------:R-:W-:Y:S01]  /*16ec0*/  FFMA.FTZ R37, R9.reuse, R28, -R34 ;  /* 0x0000001c09257223 */ /* 0x040fe20000010822 */
[----:B------:R-:W-:Y:S01]  /*16ed0*/  F2FP.F16.E4M3.UNPACK_B R36, R36.H1 ;  /* 0x00000024ff24723e */ /* 0x000fe200030006ff */
[----:B------:R-:W-:Y:S01]  /*16ee0*/  HADD2.F32 R7, -RZ, R7.H1_H1 ;  /* 0x30000007ff077230 */ /* 0x000fe20000004100 */
[----:B------:R-:W-:Y:S01]  /*16ef0*/  F2FP.F16.E4M3.UNPACK_B R11, R11.H1 ;  /* 0x0000000bff0b723e */ /* 0x000fe200030006ff */
[----:B------:R-:W-:Y:S01]  /*16f00*/  FFMA.FTZ R30, R9, R30, R21 ;  /* 0x0000001e091e7223 */ /* 0x000fe20000010015 */
[----:B------:R-:W-:Y:S01]  /*16f10*/  FMUL.FTZ R28, R25, R20 ;  /* 0x00000014191c7220 */ /* 0x000fe20000410000 */
[----:B------:R-:W-:-:S02]  /*16f20*/  HADD2.F32 R21, -RZ, R41.H0_H0 ;  /* 0x20000029ff157230 */ /* 0x000fc40000004100 */
[-C--:B------:R-:W-:Y:S01]  /*16f30*/  FMUL.FTZ R25, R25, R14.reuse ;  /* 0x0000000e19197220 */ /* 0x080fe20000410000 */
[----:B------:R-:W-:Y:S02]  /*16f40*/  HADD2.F32 R5, -RZ, R26.H0_H0 ;  /* 0x2000001aff057230 */ /* 0x000fe40000004100 */
[----:B------:R-:W-:Y:S01]  /*16f50*/  FFMA.FTZ R46, R4, R33, R46 ;  /* 0x00000021042e7223 */ /* 0x000fe2000001002e */
[----:B------:R-:W-:Y:S02]  /*16f60*/  HADD2.F32 R9, -RZ, R36.H0_H0 ;  /* 0x20000024ff097230 */ /* 0x000fe40000004100 */
[C---:B------:R-:W-:Y:S01]  /*16f70*/  FFMA.FTZ R34, R7.reuse, R14, -R28 ;  /* 0x0000000e07227223 */ /* 0x040fe2000001081c */
[----:B------:R-:W-:Y:S02]  /*16f80*/  HADD2.F32 R41, -RZ, R41.H1_H1 ;  /* 0x30000029ff297230 */ /* 0x000fe40000004100 */
[----:B------:R-:W-:Y:S01]  /*16f90*/  FFMA.FTZ R33, R7, R20, R25 ;  /* 0x0000001407217223 */ /* 0x000fe20000010019 */
[----:B------:R-:W-:Y:S01]  /*16fa0*/  HADD2.F32 R26, -RZ, R26.H1_H1 ;  /* 0x3000001aff1a7230 */ /* 0x000fe20000004100 */
[----:B------:R-:W-:Y:S01]  /*16fb0*/  F2FP.F16.E4M3.UNPACK_B R14, R32.H1 ;  /* 0x00000020ff0e723e */ /* 0x000fe200030006ff */
[----:B------:R-:W-:-:S02]  /*16fc0*/  HADD2.F32 R4, -RZ, R11.H0_H0 ;  /* 0x2000000bff047230 */ /* 0x000fc40000004100 */
[C---:B------:R-:W-:Y:S01]  /*16fd0*/  FMUL.FTZ R29, R5.reuse, R21 ;  /* 0x00000015051d7220 */ /* 0x040fe20000410000 */
[----:B------:R-:W-:Y:S01]  /*16fe0*/  HADD2.F32 R36, -RZ, R36.H1_H1 ;  /* 0x30000024ff247230 */ /* 0x000fe20000004100 */
[----:B------:R-:W-:Y:S01]  /*16ff0*/  F2FP.F16.E4M3.UNPACK_B R7, R27.H1 ;  /* 0x0000001bff07723e */ /* 0x000fe200030006ff */
[----:B------:R-:W-:Y:S01]  /*17000*/  FMUL.FTZ R50, R5, R9 ;  /* 0x0000000905327220 */ /* 0x000fe20000410000 */
[-C--:B------:R-:W-:Y:S01]  /*17010*/  F2FP.F16.E4M3.UNPACK_B R3, R8.reuse ;  /* 0x00000008ff03723e */ /* 0x080fe200020006ff */
[----:B------:R-:W-:Y:S01]  /*17020*/  HADD2.F32 R11, -RZ, R11.H1_H1 ;  /* 0x3000000bff0b7230 */ /* 0x000fe20000004100 */
[----:B------:R-:W-:Y:S01]  /*17030*/  F2FP.F16.E4M3.UNPACK_B R8, R8.H1 ;  /* 0x00000008ff08723e */ /* 0x000fe200030006ff */
[----:B------:R-:W-:Y:S01]  /*17040*/  FMUL.FTZ R28, R26, R41 ;  /* 0x000000291a1c7220 */ /* 0x000fe20000410000 */
[----:B------:R-:W-:Y:S01]  /*17050*/  FFMA.FTZ R48, R4, R9, -R29 ;  /* 0x0000000904307223 */ /* 0x000fe2000001081d */
[----:B------:R-:W-:Y:S02]  /*17060*/  HADD2.F32 R20, -RZ, R14.H0_H0 ;  /* 0x2000000eff147230 */ /* 0x000fe40000004100 */
[----:B------:R-:W-:Y:S01]  /*17070*/  FMUL.FTZ R26, R26, R36 ;  /* 0x000000241a1a7220 */ /* 0x000fe20000410000 */
[----:B------:R-:W-:-:S02]  /*17080*/  HADD2.F32 R5, -RZ, R12.H0_H0 ;  /* 0x2000000cff057230 */ /* 0x000fc40000004100 */
[--C-:B------:R-:W-:Y:S02]  /*17090*/  HADD2.F32 R9, -RZ, R7.reuse.H0_H0 ;  /* 0x20000007ff097230 */ /* 0x100fe40000004100 */
[----:B------:R-:W-:Y:S01]  /*170a0*/  FFMA.FTZ R50, R4, R21, R50 ;  /* 0x0000001504327223 */ /* 0x000fe20000010032 */
[----:B------:R-:W-:Y:S02]  /*170b0*/  HADD2.F32 R4, -RZ, R8.H0_H0 ;  /* 0x20000008ff047230 */ /* 0x000fe40000004100 */
[C---:B------:R-:W-:Y:S01]  /*170c0*/  FFMA.FTZ R49, R11.reuse, R36, -R28 ;  /* 0x000000240b317223 */ /* 0x040fe2000001081c */
[----:B------:R-:W-:Y:S01]  /*170d0*/  FFMA.FTZ R41, R11, R41, R26 ;  /* 0x000000290b297223 */ /* 0x000fe2000001001a */
[C---:B------:R-:W-:Y:S01]  /*170e0*/  FMUL.FTZ R21, R5.reuse, R20 ;  /* 0x0000001405157220 */ /* 0x040fe20000410000 */
[----:B------:R-:W-:Y:S02]  /*170f0*/  HADD2.F32 R11, -RZ, R14.H1_H1 ;  /* 0x3000000eff0b7230 */ /* 0x000fe40000004100 */
[----:B------:R-:W-:Y:S01]  /*17100*/  FMUL.FTZ R5, R5, R9 ;  /* 0x0000000905057220 */ /* 0x000fe20000410000 */
[----:B------:R-:W-:Y:S01]  /*17110*/  HADD2.F32 R12, -RZ, R12.H1_H1 ;  /* 0x3000000cff0c7230 */ /* 0x000fe20000004100 */
[----:B------:R-:W-:Y:S01]  /*17120*/  F2FP.F16.E4M3.UNPACK_B R32, R32 ;  /* 0x00000020ff20723e */ /* 0x000fe200020006ff */
[----:B------:R-:W-:-:S02]  /*17130*/  HADD2.F32 R7, -RZ, R7.H1_H1 ;  /* 0x30000007ff077230 */ /* 0x000fc40000004100 */
[C---:B------:R-:W-:Y:S01]  /*17140*/  FFMA.FTZ R25, R4.reuse, R9, -R21 ;  /* 0x0000000904197223 */ /* 0x040fe20000010815 */
[----:B------:R-:W-:Y:S02]  /*17150*/  HADD2.F32 R8, -RZ, R8.H1_H1 ;  /* 0x30000008ff087230 */ /* 0x000fe40000004100 */
[----:B------:R-:W-:Y:S01]  /*17160*/  FFMA.FTZ R26, R4, R20, R5 ;  /* 0x00000014041a7223 */ /* 0x000fe20000010005 */
[----:B------:R-:W-:Y:S01]  /*17170*/  F2FP.F16.E4M3.UNPACK_B R27, R27 ;  /* 0x0000001bff1b723e */ /* 0x000fe200020006ff */
[C---:B------:R-:W-:Y:S01]  /*17180*/  FMUL.FTZ R21, R12.reuse, R11 ;  /* 0x0000000b0c157220 */ /* 0x040fe20000410000 */
[-C--:B------:R-:W-:Y:S01]  /*17190*/  FMUL.FTZ R12, R12, R7.reuse ;  /* 0x000000070c0c7220 */ /* 0x080fe20000410000 */
[----:B------:R-:W-:Y:S02]  /*171a0*/  HADD2.F32 R9, -RZ, R32.H0_H0 ;  /* 0x20000020ff097230 */ /* 0x000fe40000004100 */
[----:B------:R-:W-:Y:S02]  /*171b0*/  HADD2.F32 R5, -RZ, R13.H0_H0 ;  /* 0x2000000dff057230 */ /* 0x000fe40000004100 */
[C---:B------:R-:W-:Y:S01]  /*171c0*/  FFMA.FTZ R28, R8.reuse, R7, -R21 ;  /* 0x00000007081c7223 */ /* 0x040fe20000010815 */
        /* <DEDUP_REMOVED lines=8> */
[C---:B------:R-:W-:Y:S01]  /*17250*/  FFMA.FTZ R12, R4.reuse, R7, -R11 ;  /* 0x00000007040c7223 */ /* 0x040fe2000001080b */
[----:B------:R-:W-:Y:S01]  /*17260*/  HADD2.F32 R3, -RZ, R3.H1_H1 ;  /* 0x30000003ff037230 */ /* 0x000fe20000004100 */
[----:B------:R-:W-:Y:S01]  /*17270*/  F2FP.F16.E4M3.UNPACK_B R11, R39.H1 ;  /* 0x00000027ff0b723e */ /* 0x000fe200030006ff */
[C---:B------:R-:W-:Y:S01]  /*17280*/  FMUL.FTZ R20, R13.reuse, R32 ;  /* 0x000000200d147220 */ /* 0x040fe20000410000 */
[----:B------:R-:W-:Y:S01]  /*17290*/  F2FP.F16.E4M3.UNPACK_B R6, R10 ;  /* 0x0000000aff06723e */ /* 0x000fe200020006ff */
[----:B------:R-:W-:Y:S01]  /*172a0*/  FFMA.FTZ R14, R4, R9, R5 ;  /* 0x00000009040e7223 */ /* 0x000fe20000010005 */
[----:B------:R-:W-:Y:S01]  /*172b0*/  FMUL.FTZ R7, R13, R8 ;  /* 0x000000080d077220 */ /* 0x000fe20000410000 */
[----:B------:R-:W-:Y:S01]  /*172c0*/  F2FP.F16.E4M3.UNPACK_B R10, R10.H1 ;  /* 0x0000000aff0a723e */ /* 0x000fe200030006ff */
[----:B------:R-:W-:Y:S01]  /*172d0*/  FFMA.FTZ R13, R3, R8, -R20 ;  /* 0x00000008030d7223 */ /* 0x000fe20000010814 */
[----:B------:R-:W-:Y:S01]  /*172e0*/  F2FP.F16.E4M3.UNPACK_B R5, R31.H1 ;  /* 0x0000001fff05723e */ /* 0x000fe200030006ff */
[----:B------:R-:W-:-:S02]  /*172f0*/  HADD2.F32 R8, -RZ, R11.H0_H0 ;  /* 0x2000000bff087230 */ /* 0x000fc40000004100 */
[----:B------:R-:W-:Y:S02]  /*17300*/  HADD2.F32 R4, -RZ, R24.H0_H0 ;  /* 0x20000018ff047230 */ /* 0x000fe40000004100 */
[----:B------:R-:W-:Y:S01]  /*17310*/  FFMA.FTZ R21, R3, R32, R7 ;  /* 0x0000002003157223 */ /* 0x000fe20000010007 */
[----:B------:R-:W-:Y:S02]  /*17320*/  HADD2.F32 R7, -RZ, R5.H0_H0 ;  /* 0x20000005ff077230 */ /* 0x000fe40000004100 */
[----:B------:R-:W-:Y:S02]  /*17330*/  HADD2.F32 R3, -RZ, R10.H0_H0 ;  /* 0x2000000aff037230 */ /* 0x000fe40000004100 */
[----:B------:R-:W-:Y:S01]  /*17340*/  FMUL.FTZ R20, R4, R8 ;  /* 0x0000000804147220 */ /* 0x000fe20000410000 */
[----:B------:R-:W-:Y:S02]  /*17350*/  HADD2.F32 R11, -RZ, R11.H1_H1 ;  /* 0x3000000bff0b7230 */ /* 0x000fe40000004100 */
[----:B------:R-:W-:-:S02]  /*17360*/  HADD2.F32 R24, -RZ, R24.H1_H1 ;  /* 0x30000018ff187230 */ /* 0x000fc40000004100 */
[-C--:B------:R-:W-:Y:S01]  /*17370*/  FMUL.FTZ R4, R4, R7.reuse ;  /* 0x0000000704047220 */ /* 0x080fe20000410000 */
[----:B------:R-:W-:Y:S02]  /*17380*/  HADD2.F32 R5, -RZ, R5.H1_H1 ;  /* 0x30000005ff057230 */ /* 0x000fe40000004100 */
[C---:B------:R-:W-:Y:S01]  /*17390*/  FFMA.FTZ R27, R3.reuse, R7, -R20 ;  /* 0x00000007031b7223 */ /* 0x040fe20000010814 */
[----:B------:R-:W-:Y:S01]  /*173a0*/  HADD2.F32 R10, -RZ, R10.H1_H1 ;  /* 0x3000000aff0a7230 */ /* 0x000fe20000004100 */
[----:B------:R-:W-:Y:S01]  /*173b0*/  F2FP.F16.E4M3.UNPACK_B R31, R31 ;  /* 0x0000001fff1f723e */ /* 0x000fe200020006ff */
[C---:B------:R-:W-:Y:S01]  /*173c0*/  FMUL.FTZ R7, R24.reuse, R11 ;  /* 0x0000000b18077220 */ /* 0x040fe20000410000 */
[----:B------:R-:W-:Y:S01]  /*173d0*/  F2FP.F16.E4M3.UNPACK_B R39, R39 ;  /* 0x00000027ff27723e */ /* 0x000fe200020006ff */
[-C--:B------:R-:W-:Y:S01]  /*173e0*/  FMUL.FTZ R20, R24, R5.reuse ;  /* 0x0000000518147220 */ /* 0x080fe20000410000 */
[----:B------:R-:W-:Y:S01]  /*173f0*/  FFMA.FTZ R24, R3, R8, R4 ;  /* 0x0000000803187223 */ /* 0x000fe20000010004 */
[----:B------:R-:W-:Y:S01]  /*17400*/  FFMA.FTZ R32, R10, R5, -R7 ;  /* 0x000000050a207223 */ /* 0x000fe20000010807 */
[----:B------:R-:W-:-:S02]  /*17410*/  HADD2.F32 R5, -RZ, R31.H0_H0 ;  /* 0x2000001fff057230 */ /* 0x000fc40000004100 */
[----:B------:R-:W-:Y:S02]  /*17420*/  HADD2.F32 R7, -RZ, R39.H0_H0 ;  /* 0x20000027ff077230 */ /* 0x000fe40000004100 */
[----:B------:R-:W-:Y:S02]  /*17430*/  HADD2.F32 R4, -RZ, R15.H0_H0 ;  /* 0x2000000fff047230 */ /* 0x000fe40000004100 */
[----:B------:R-:W-:Y:S02]  /*17440*/  HADD2.F32 R31, -RZ, R31.H1_H1 ;  /* 0x3000001fff1f7230 */ /* 0x000fe40000004100 */
[----:B------:R-:W-:Y:S02]  /*17450*/  HADD2.F32 R39, -RZ, R39.H1_H1 ;  /* 0x30000027ff277230 */ /* 0x000fe40000004100 */
[----:B------:R-:W-:Y:S02]  /*17460*/  HADD2.F32 R15, -RZ, R15.H1_H1 ;  /* 0x3000000fff0f7230 */ /* 0x000fe40000004100 */
[----:B------:R-:W-:Y:S01]  /*17470*/  FFMA.FTZ R11, R10, R11, R20 ;  /* 0x0000000b0a0b7223 */ /* 0x000fe20000010014 */
[----:B------:R-:W-:-:S02]  /*17480*/  HADD2.F32 R3, -RZ, R6.H0_H0 ;  /* 0x20000006ff037230 */ /* 0x000fc40000004100 */
[C---:B------:R-:W-:Y:S01]  /*17490*/  FMUL.FTZ R8, R4.reuse, R7 ;  /* 0x0000000704087220 */ /* 0x040fe20000410000 */
[----:B------:R-:W-:Y:S02]  /*174a0*/  HADD2.F32 R6, -RZ, R6.H1_H1 ;  /* 0x30000006ff067230 */ /* 0x000fe40000004100 */
[----:B------:R-:W-:Y:S01]  /*174b0*/  FMUL.FTZ R4, R4, R5 ;  /* 0x0000000504047220 */ /* 0x000fe20000410000 */
[C---:B------:R-:W-:Y:S01]  /*174c0*/  FMUL.FTZ R9, R15.reuse, R39 ;  /* 0x000000270f097220 */ /* 0x040fe20000410000 */
        /* <DEDUP_REMOVED lines=12> */
[----:B------:R-:W-:Y:S02]  /*17590*/  F2FP.SATFINITE.E4M3.F32.PACK_AB_MERGE_C R24, R11, R24, RZ ;  /* 0x000000180b18723e */ /* 0x000fe400048070ff */
        /* <DEDUP_REMOVED lines=8> */
[----:B------:R2:W-:Y:S04]  /*17620*/  STS.128 [R51+0x1e200], R4 ;  /* 0x01e2000433007388 */ /* 0x0005e80000000c00 */
[----:B------:R2:W-:Y:S02]  /*17630*/  STS.128 [R0+0x1e200], R8 ;  /* 0x01e2000800007388 */ /* 0x0005e40000000c00 */
.L_x_2345:
[----:B------:R-:W-:Y:S05]  /*17640*/  BSYNC B0 ;  /* 0x0000000000007941 */ /* 0x000fea0003800000 */
.L_x_2335:
[----:B------:R-:W-:Y:S01]  /*17650*/  @!PT LDS RZ, [RZ] ;  /* 0x00000000fffff984 */ /* 0x000fe20000000800 */
[----:B------:R-:W-:Y:S01]  /*17660*/  @!PT LDS RZ, [RZ] ;  /* 0x00000000fffff984 */ /* 0x000fe20000000800 */
[----:B------:R-:W-:Y:S01]  /*17670*/  @!PT LDS RZ, [RZ] ;  /* 0x00000000fffff984 */ /* 0x000fe20000000800 */
[----:B------:R-:W-:Y:S01]  /*17680*/  @!PT LDS RZ, [RZ] ;  /* 0x00000000fffff984 */ /* 0x000fe20000000800 */
[----:B------:R1:W-:Y:S06]  /*17690*/  MEMBAR.ALL.CTA ;  /* 0x0000000000007992 */ /* 0x0003ec0000008000 */
[----:B-1----:R-:W1:Y:S01]  /*176a0*/  FENCE.VIEW.ASYNC.S ;  /* 0x00000000000073c6 */ /* 0x002e620000000000 */
[----:B------:R-:W-:Y:S05]  /*176b0*/  WARPSYNC.ALL ;  /* 0x0000000000007948 */ /* 0x000fea0003800000 */
[----:B-1----:R-:W-:Y:S06]  /*176c0*/  BAR.SYNC.DEFER_BLOCKING 0xd, 0x100 ;  /* 0x0344000000007b1d */ /* 0x002fec0000010000 */
.L_x_2333:
[----:B0-2-4-:R-:W-:-:S05]  /*176d0*/  IMAD.U32 R0, RZ, RZ, UR53 ;  /* 0x00000035ff007e24 */ /* 0x015fca000f8e00ff */
[----:B------:R-:W-:-:S13]  /*176e0*/  ISETP.NE.AND P1, PT, R0, 0x3, PT ;  /* 0x000000030000780c */ /* 0x000fda0003f25270 */
[----:B------:R-:W-:Y:S05]  /*176f0*/  @!P1 BRA `(.L_x_2368) ;  /* 0x0000000000049947 */ /* 0x000fea0003800000 */
[----:B------:R-:W-:Y:S01]  /*17700*/  BPT.TRAP 0x1 ;  /* 0x000000040000795c */ /* 0x000fe20000300000 */
.L_x_2368:
[----:B------:R-:W-:Y:S01]  /*17710*/  IMAD R0, R146, 0x8, R16 ;  /* 0x0000000892007824 */ /* 0x000fe200078e0210 */
[----:B-1-3--:R-:W-:-:S04]  /*17720*/  SHF.L.U32 R3, R220, 0x1f, RZ ;  /* 0x0000001fdc037819 */ /* 0x00afc800000006ff */
[----:B------:R0:W1:Y:S01]  /*17730*/  SYNCS.PHASECHK.TRANS64.TRYWAIT P2, [R0+URZ+0x33430], R3 ;  /* 0x03343003000075a7 */ /* 0x000062000804017f */
[----:B------:R-:W-:Y:S05]  /*17740*/  @!P1 BRA `(.L_x_2369) ;  /* 0x0000000000049947 */ /* 0x000fea0003800000 */
[----:B------:R-:W-:Y:S01]  /*17750*/  BPT.TRAP 0x1 ;  /* 0x000000040000795c */ /* 0x000fe20000300000 */
.L_x_2369:
[----:B-----5:R-:W2:Y:S01]  /*17760*/  S2R R4, SR_TID.X ;  /* 0x0000000000047919 */ /* 0x020ea20000002100 */
[----:B------:R-:W-:Y:S01]  /*17770*/  IMAD.MOV.U32 R119, RZ, RZ, RZ ;  /* 0x000000ffff777224 */ /* 0x000fe200078e00ff */
[----:B--2---:R-:W-:-:S04]  /*17780*/  LOP3.LUT R4, R4, 0x7f, RZ, 0xc0, !PT ;  /* 0x0000007f04047812 */ /* 0x004fc800078ec0ff */
[----:B------:R-:W-:Y:S01]  /*17790*/  ISETP.NE.AND P0, PT, R4, RZ, PT ;  /* 0x000000ff0400720c */ /* 0x000fe20003f05270 */
[----:B-1----:R-:W-:-:S12]  /*177a0*/  @P2 BRA `(.L_x_2370) ;  /* 0x0000000000082947 */ /* 0x002fd80003800000 */
[----:B------:R-:W1:Y:S02]  /*177b0*/  SYNCS.PHASECHK.TRANS64.TRYWAIT P2, [R0+URZ+0x33430], R3 ;  /* 0x03343003000075a7 */ /* 0x000e64000804017f */
[----:B-1----:R-:W-:Y:S05]  /*177c0*/  @!P2 BRA `(.L_x_2371) ;  /* 0x000001800018a947 */ /* 0x002fea0003800000 */
.L_x_2370:
[----:B------:R-:W-:Y:S05]  /*177d0*/  WARPSYNC.ALL ;  /* 0x0000000000007948 */ /* 0x000fea0003800000 */
[----:B01----:R-:W-:Y:S01]  /*177e0*/  VIADD R3, R16, 0x24200 ;  /* 0x0002420010037836 */ /* 0x003fe20000000000 */
[----:B------:R-:W-:Y:S01]  /*177f0*/  R2UR UR44, R44 ;  /* 0x000000002c2c72ca */ /* 0x000fe200000e0000 */
[----:B------:R-:W2:Y:S01]  /*17800*/  LDL R106, [R1+0x4] ;  /* 0x00000400016a7983 */ /* 0x000ea20000100800 */
[----:B------:R-:W-:Y:S01]  /*17810*/  MOV R5, 0x80000020 ;  /* 0x8000002000057802 */ /* 0x000fe20000000f00 */
[----:B------:R-:W-:Y:S01]  /*17820*/  WARPGROUP.ARRIVE ;  /* 0x00000000000079c5 */ /* 0x000fe20000000000 */
[----:B------:R-:W-:Y:S01]  /*17830*/  SHF.R.U32.HI R3, RZ, 0x4, R3 ;  /* 0x00000004ff037819 */ /* 0x000fe20000011603 */
[----:B------:R-:W-:Y:S01]  /*17840*/  UMOV UR25, 0x80000020 ;  /* 0x8000002000197882 */ /* 0x000fe20000000000 */
[----:B------:R-:W-:Y:S01]  /*17850*/  IMAD.MOV.U32 R7, RZ, RZ, -0x7fffffe0 ;  /* 0x80000020ff077424 */ /* 0x000fe200078e00ff */
[----:B------:R-:W-:Y:S01]  /*17860*/  MOV R9, 0x80000020 ;  /* 0x8000002000097802 */ /* 0x000fe20000000f00 */
[----:B------:R-:W3:Y:S01]  /*17870*/  LDL R104, [R1] ;  /* 0x0000000001687983 */ /* 0x000ee20000100800 */
[----:B------:R-:W-:Y:S01]  /*17880*/  LOP3.LUT R3, R3, 0x3fff, RZ, 0xc0, !PT ;  /* 0x00003fff03037812 */ /* 0x000fe200078ec0ff */
[----:B------:R-:W-:Y:S01]  /*17890*/  UMOV UR9, UR25 ;  /* 0x0000001900097c82 */ /* 0x000fe20008000000 */
[----:B------:R-:W-:Y:S01]  /*178a0*/  R2UR UR27, R5 ;  /* 0x00000000051b72ca */ /* 0x000fe200000e0000 */
[----:B------:R-:W-:Y:S01]  /*178b0*/  UMOV UR13, UR25 ;  /* 0x00000019000d7c82 */ /* 0x000fe20008000000 */
[----:B------:R-:W-:Y:S01]  /*178c0*/  LOP3.LUT R14, R3, 0x10000, RZ, 0xfc, !PT ;  /* 0x00010000030e7812 */ /* 0x000fe200078efcff */
[----:B------:R-:W-:Y:S01]  /*178d0*/  ULOP3.LUT UR44, UR44, 0x10000, URZ, 0xfc, !UPT ;  /* 0x000100002c2c7892 */ /* 0x000fe2000f8efc3f */
[----:B------:R-:W-:Y:S01]  /*178e0*/  R2UR UR11, R9 ;  /* 0x00000000090b72ca */ /* 0x000fe200000e0000 */
[----:B------:R-:W-:Y:S01]  /*178f0*/  IMAD.MOV.U32 R9, RZ, RZ, -0x7fffffe0 ;  /* 0x80000020ff097424 */ /* 0x000fe200078e00ff */
[----:B------:R-:W-:Y:S01]  /*17900*/  UMOV UR17, UR25 ;  /* 0x0000001900117c82 */ /* 0x000fe20008000000 */
[----:B------:R-:W-:Y:S01]  /*17910*/  IMAD R4, R146, 0x780, R14 ;  /* 0x0000078092047824 */ /* 0x000fe200078e020e */
[----:B------:R-:W-:Y:S01]  /*17920*/  MOV R11, 0x80000020 ;  /* 0x80000020000b7802 */ /* 0x000fe20000000f00 */
[----:B------:R-:W-:Y:S01]  /*17930*/  UIADD3 UR4, UR44, 0x2, URZ ;  /* 0x000000022c047890 */ /* 0x000fe2000fffe03f */
[----:B------:R-:W-:Y:S01]  /*17940*/  R2UR UR19, R9 ;  /* 0x00000000091372ca */ /* 0x000fe200000e0000 */
[----:B------:R-:W-:Y:S01]  /*17950*/  UMOV UR24, UR44 ;  /* 0x0000002c00187c82 */ /* 0x000fe20008000000 */
[C---:B------:R-:W-:Y:S01]  /*17960*/  R2UR UR26, R4.reuse ;  /* 0x00000000041a72ca */ /* 0x040fe200000e0000 */
[C---:B------:R-:W-:Y:S01]  /*17970*/  VIADD R6, R4.reuse, 0x80 ;  /* 0x0000008004067836 */ /* 0x040fe20000000000 */
[----:B------:R-:W-:Y:S01]  /*17980*/  UMOV UR8, UR24 ;  /* 0x0000001800087c82 */ /* 0x000fe20008000000 */
[C---:B------:R-:W-:Y:S01]  /*17990*/  VIADD R8, R4.reuse, 0x100 ;  /* 0x0000010004087836 */ /* 0x040fe20000000000 */
[----:B------:R-:W-:Y:S01]  /*179a0*/  UMOV UR12, UR24 ;  /* 0x00000018000c7c82 */ /* 0x000fe20008000000 */
[----:B------:R-:W-:Y:S01]  /*179b0*/  UMOV UR16, UR24 ;  /* 0x0000001800107c82 */ /* 0x000fe20008000000 */
[----:B------:R-:W-:Y:S01]  /*179c0*/  VIADD R10, R4, 0x2 ;  /* 0x00000002040a7836 */ /* 0x000fe20000000000 */
[----:B------:R-:W-:Y:S01]  /*179d0*/  R2UR UR7, R11 ;  /* 0x000000000b0772ca */ /* 0x000fe200000e0000 */
[----:B------:R-:W-:Y:S01]  /*179e0*/  UMOV UR5, 0x80000020 ;  /* 0x8000002000057882 */ /* 0x000fe20000000000 */
[----:B------:R-:W-:Y:S01]  /*179f0*/  R2UR UR10, R8 ;  /* 0x00000000080a72ca */ /* 0x000fe200000e0000 */
[----:B------:R-:W-:Y:S01]  /*17a00*/  VIADD R8, R4, 0x200 ;  /* 0x0000020004087836 */ /* 0x000fe20000000000 */
[----:B------:R-:W-:Y:S01]  /*17a10*/  R2UR UR6, R10 ;  /* 0x000000000a0672ca */ /* 0x000fe200000e0000 */
[----:B------:R-:W-:Y:S01]  /*17a20*/  UMOV UR20, UR4 ;  /* 0x0000000400147c82 */ /* 0x000fe20008000000 */
        /* <DEDUP_REMOVED lines=11> */
[----:B------:R-:W-:Y:S01]  /*17ae0*/  MOV R9, 0x80000020 ;  /* 0x8000002000097802 */ /* 0x000fe20000000f00 */
[----:B------:R-:W-:Y:S01]  /*17af0*/  UMOV UR21, UR5 ;  /* 0x0000000500157c82 */ /* 0x000fe20008000000 */
[C---:B------:R-:W-:Y:S01]  /*17b00*/  VIADD R10, R4.reuse, 0x280 ;  /* 0x00000280040a7836 */ /* 0x040fe20000000000 */
[----:B------:R-:W-:Y:S01]  /*17b10*/  MOV R11, 0x80000020 ;  /* 0x80000020000b7802 */ /* 0x000fe20000000f00 */
[----:B------:R-:W-:Y:S01]  /*17b20*/  VIADD R20, R4, 0x602 ;  /* 0x0000060204147836 */ /* 0x000fe20000000000 */
[----:B------:R-:W-:Y:S01]  /*17b30*/  ULDC UR56, c[0x0][0x988] ;  /* 0x0002620000387ab9 */ /* 0x000fe20000000800 */
[----:B------:R-:W-:Y:S01]  /*17b40*/  IMAD.MOV.U32 R21, RZ, RZ, -0x7fffffe0 ;  /* 0x80000020ff157424 */ /* 0x000fe200078e00ff */
[----:B------:R-:W-:Y:S01]  /*17b50*/  ULDC UR57, c[0x0][0x988] ;  /* 0x0002620000397ab9 */ /* 0x000fe20000000800 */
[----:B------:R-:W-:Y:S01]  /*17b60*/  @!P0 VIADD R0, R0, 0x33440 ;  /* 0x0003344000008836 */ /* 0x000fe20000000000 */
[----:B------:R-:W-:Y:S01]  /*17b70*/  MOV R114, R119 ;  /* 0x0000007700727202 */ /* 0x000fe20000000f00 */
[----:B------:R-:W-:-:S02]  /*17b80*/  IMAD.MOV.U32 R118, RZ, RZ, R119 ;  /* 0x000000ffff767224 */ /* 0x000fc400078e0077 */
        /* <DEDUP_REMOVED lines=14> */
[----:B------:R-:W-:Y:S01]  /*17c70*/  VIADD R10, R4, 0x282 ;  /* 0x00000282040a7836 */ /* 0x000fe20000000000 */
[----:B------:R-:W-:Y:S01]  /*17c80*/  UMOV UR29, UR9 ;  /* 0x00000009001d7c82 */ /* 0x000fe20008000000 */
[----:B------:R-:W-:Y:S02]  /*17c90*/  MOV R11, 0x80000020 ;  /* 0x80000020000b7802 */ /* 0x000fe40000000f00 */
        /* <DEDUP_REMOVED lines=28> */
[----:B------:R-:W-:Y:S01]  /*17e60*/  R2UR UR19, R7 ;  /* 0x00000000071372ca */ /* 0x000fe200000e0000 */
[----:B------:R-:W-:Y:S01]  /*17e70*/  IMAD.MOV.U32 R7, RZ, RZ, -0x7fffffe0 ;  /* 0x80000020ff077424 */ /* 0x000fe200078e00ff */
[----:B------:R-:W-:Y:S02]  /*17e80*/  WARPGROUP.DEPBAR.LE gsb0, 0x0 ;  /* 0x00008000000079c5 */ /* 0x000fe40000010000 */
[----:B------:R-:W-:-:S06]  /*17e90*/  WARPGROUP.ARRIVE ;  /* 0x00000000000079c5 */ /* 0x000fcc0000000000 */
[----:B------:R-:W-:Y:S01]  /*17ea0*/  QGMMA.64x32x32.F32.E4M3.E4M3 R72, gdesc[UR4], R72, gsb0 ;  /* 0x00600000044879f3 */ /* 0x000fe20008000848 */
[----:B------:R-:W-:Y:S02]  /*17eb0*/  ULDC UR6, c[0x0][0x988] ;  /* 0x0002620000067ab9 */ /* 0x000fe40000000800 */
[----:B------:R-:W-:Y:S01]  /*17ec0*/  IMAD.U32 R120, RZ, RZ, UR6 ;  /* 0x00000006ff787e24 */ /* 0x000fe2000f8e00ff */
        /* <DEDUP_REMOVED lines=52> */
[----:B------:R-:W-:Y:S01]  /*18210*/  MOV R11, 0x80000020 ;  /* 0x80000020000b7802 */ /* 0x000fe20000000f00 */
        /* <DEDUP_REMOVED lines=93> */
[----:B------:R-:W0:Y:S01]  /*187f0*/  MUFU.TANH R10, R10 ;  /* 0x0000000a000a7308 */ /* 0x000e220000002400 */
[----:B------:R-:W-:Y:S01]  /*18800*/  R2UR UR23, R21 ;  /* 0x00000000151772ca */ /* 0x000fe200000e0000 */
        /* <DEDUP_REMOVED lines=11> */
[----:B------:R-:W-:Y:S01]  /*188c0*/  FMUL.FTZ R11, R2, R102 ;  /* 0x00000066020b7220 */ /* 0x000fe20000410000 */
[--C-:B------:R-:W-:Y:S01]  /*188d0*/  IMAD.MOV.U32 R102, RZ, RZ, R119.reuse ;  /* 0x000000ffff667224 */ /* 0x100fe200078e0077 */
[----:B------:R-:W-:Y:S01]  /*188e0*/  MOV R92, R119 ;  /* 0x00000077005c7202 */ /* 0x000fe20000000f00 */
[----:B------:R-:W4:Y:S01]  /*188f0*/  MUFU.TANH R121, R121 ;  /* 0x0000007900797308 */ /* 0x000f220000002400 */
[----:B------:R-:W-:-:S02]  /*18900*/  IMAD.MOV.U32 R98, RZ, RZ, R119 ;  /* 0x000000ffff627224 */ /* 0x000fc400078e0077 */
[--C-:B------:R-:W-:Y:S02]  /*18910*/  IMAD.MOV.U32 R94, RZ, RZ, R119.reuse ;  /* 0x000000ffff5e7224 */ /* 0x100fe400078e0077 */
[----:B------:R-:W-:-:S03]  /*18920*/  IMAD.MOV.U32 R90, RZ, RZ, R119 ;  /* 0x000000ffff5a7224 */ /* 0x000fc600078e0077 */
[----:B------:R-:W5:Y:S08]  /*18930*/  MUFU.TANH R125, R125 ;  /* 0x0000007d007d7308 */ /* 0x000f700000002400 */
[----:B------:R-:W5:Y:S08]  /*18940*/  MUFU.TANH R96, R96 ;  /* 0x0000006000607308 */ /* 0x000f700000002400 */
        /* <DEDUP_REMOVED lines=11> */
[C---:B------:R-:W-:Y:S01]  /*18a00*/  FMUL.FTZ R73, R2.reuse, R73 ;  /* 0x0000004902497220 */ /* 0x040fe20000410000 */
[C---:B------:R-:W-:Y:S01]  /*18a10*/  FMUL.FTZ R76, R2.reuse, R76 ;  /* 0x0000004c024c7220 */ /* 0x040fe20000410000 */
[----:B------:R2:W5:Y:S01]  /*18a20*/  MUFU.TANH R123, R72 ;  /* 0x00000048007b7308 */ /* 0x0005620000002400 */
        /* <DEDUP_REMOVED lines=8> */
[----:B--2---:R-:W-:-:S07]  /*18ab0*/  FMUL.FTZ R72, R2, R82 ;  /* 0x0000005202487220 */ /* 0x004fce0000410000 */
[----:B------:R-:W2:Y:S01]  /*18ac0*/  MUFU.TANH R76, R76 ;  /* 0x0000004c004c7308 */ /* 0x000ea20000002400 */
[----:B---3--:R-:W-:-:S07]  /*18ad0*/  FMUL.FTZ R73, R2, R83 ;  /* 0x0000005302497220 */ /* 0x008fce0000410000 */
[----:B------:R-:W3:Y:S08]  /*18ae0*/  MUFU.TANH R77, R77 ;  /* 0x0000004d004d7308 */ /* 0x000ef00000002400 */
[----:B------:R-:W3:Y:S08]  /*18af0*/  MUFU.TANH R80, R80 ;  /* 0x0000005000507308 */ /* 0x000ef00000002400 */
[----:B------:R-:W3:Y:S08]  /*18b00*/  MUFU.TANH R81, R81 ;  /* 0x0000005100517308 */ /* 0x000ef00000002400 */
[----:B------:R-:W3:Y:S08]  /*18b10*/  MUFU.TANH R84, R84 ;  /* 0x0000005400547308 */ /* 0x000ef00000002400 */
[----:B------:R-:W3:Y:S01]  /*18b20*/  MUFU.TANH R85, R85 ;  /* 0x0000005500557308 */ /* 0x000ee20000002400 */
[----:B------:R-:W-:-:S02]  /*18b30*/  WARPGROUP.DEPBAR.LE gsb0, 0x0 ;  /* 0x00008000000079c5 */ /* 0x000fc40000010000 */
[C---:B------:R-:W-:Y:S01]  /*18b40*/  FMUL.FTZ R79, R2.reuse, R57 ;  /* 0x00000039024f7220 */ /* 0x040fe20000410000 */
[C---:B------:R-:W-:Y:S01]  /*18b50*/  FMUL.FTZ R78, R2.reuse, R56 ;  /* 0x00000038024e7220 */ /* 0x040fe20000410000 */
[C---:B------:R-:W-:Y:S01]  /*18b60*/  FMUL.FTZ R57, R2.reuse, R59 ;  /* 0x0000003b02397220 */ /* 0x040fe20000410000 */
[----:B------:R-:W-:Y:S01]  /*18b70*/  FMUL.FTZ R56, R2, R58 ;  /* 0x0000003a02387220 */ /* 0x000fe20000410000 */
[----:B------:R-:W-:Y:S01]  /*18b80*/  IMAD.MOV.U32 R59, RZ, RZ, -0x7fffffe0 ;  /* 0x80000020ff3b7424 */ /* 0x000fe200078e00ff */
[----:B------:R-:W-:Y:S01]  /*18b90*/  IADD3 R58, R4, 0x682, RZ ;  /* 0x00000682043a7810 */ /* 0x000fe20007ffe0ff */
[----:B------:R-:W-:Y:S01]  /*18ba0*/  WARPGROUP.ARRIVE ;  /* 0x00000000000079c5 */ /* 0x000fe20000000000 */
[C---:B------:R-:W-:Y:S01]  /*18bb0*/  FMUL.FTZ R61, R2.reuse, R61 ;  /* 0x0000003d023d7220 */ /* 0x040fe20000410000 */
[----:B------:R-:W-:Y:S01]  /*18bc0*/  FMUL.FTZ R60, R2, R60 ;  /* 0x0000003c023c7220 */ /* 0x000fe20000410000 */
[----:B------:R-:W-:Y:S01]  /*18bd0*/  R2UR UR22, R58 ;  /* 0x000000003a1672ca */ /* 0x000fe200000e0000 */
[C---:B------:R-:W-:Y:S01]  /*18be0*/  FMUL.FTZ R58, R2.reuse, R62 ;  /* 0x0000003e023a7220 */ /* 0x040fe20000410000 */
[----:B------:R-:W-:Y:S01]  /*18bf0*/  R2UR UR23, R59 ;  /* 0x000000003b1772ca */ /* 0x000fe200000e0000 */
[----:B------:R-:W-:Y:S01]  /*18c00*/  IMAD R62, R105, -0xa0, R234 ;  /* 0xffffff60693e7824 */ /* 0x000fe200078e02ea */
[----:B------:R0:W-:Y:S01]  /*18c10*/  MUFU.TANH R93, R61 ;  /* 0x0000003d005d7308 */ /* 0x0001e20000002400 */
[C---:B------:R-:W-:Y:S01]  /*18c20*/  FMUL.FTZ R59, R2.reuse, R63 ;  /* 0x0000003f023b7220 */ /* 0x040fe20000410000 */
[----:B------:R-:W-:Y:S01]  /*18c30*/  FMUL.FTZ R68, R2, R68 ;  /* 0x0000004402447220 */ /* 0x000fe20000410000 */
[----:B------:R-:W-:-:S02]  /*18c40*/  VIADD R63, R62, 0xa0 ;  /* 0x000000a03e3f7836 */ /* 0x000fc40000000000 */
[C---:B------:R-:W-:Y:S01]  /*18c50*/  FMUL.FTZ R64, R2.reuse, R64 ;  /* 0x0000004002407220 */ /* 0x040fe20000410000 */
[C---:B------:R-:W-:Y:S01]  /*18c60*/  FMUL.FTZ R65, R2.reuse, R65 ;  /* 0x0000004102417220 */ /* 0x040fe20000410000 */
[----:B------:R-:W-:Y:S01]  /*18c70*/  FMUL.FTZ R69, R2, R69 ;  /* 0x0000004502457220 */ /* 0x000fe20000410000 */
[----:B------:R-:W-:Y:S01]  /*18c80*/  IMAD R63, R104, -0x2, R63 ;  /* 0xfffffffe683f7824 */ /* 0x000fe200078e023f */
[----:B------:R1:W-:Y:S01]  /*18c90*/  MUFU.TANH R95, R60 ;  /* 0x0000003c005f7308 */ /* 0x0003e20000002400 */
[C---:B0-----:R-:W-:Y:S01]  /*18ca0*/  FMUL.FTZ R61, R2.reuse, R67 ;  /* 0x00000043023d7220 */ /* 0x041fe20000410000 */
[----:B------:R-:W-:Y:S01]  /*18cb0*/  IADD3 R67, -R227, 0xa1, R62 ;  /* 0x000000a1e3437810 */ /* 0x000fe20007ffe13e */
[----:B------:R-:W-:Y:S01]  /*18cc0*/  QGMMA.64x32x32.F32.E4M3.E4M3 R40, gdesc[UR20], R40, gsb0 ;  /* 0x00600000142879f3 */ /* 0x000fe20008000828 */
[----:B------:R-:W-:-:S03]  /*18cd0*/  FMUL.FTZ R62, R2, R70 ;  /* 0x00000046023e7220 */ /* 0x000fc60000410000 */
[----:B------:R-:W-:Y:S01]  /*18ce0*/  IMAD R67, R104, -0x2, R67 ;  /* 0xfffffffe68437824 */ /* 0x000fe200078e0243 */
[----:B------:R0:W-:Y:S01]  /*18cf0*/  MUFU.TANH R86, R68 ;  /* 0x0000004400567308 */ /* 0x0001e20000002400 */
[----:B-1----:R-:W-:Y:S01]  /*18d00*/  FMUL.FTZ R60, R2, R66 ;  /* 0x00000042023c7220 */ /* 0x002fe20000410000 */
[----:B------:R-:W-:Y:S01]  /*18d10*/  IMAD R66, R225, 0x80, R106 ;  /* 0x00000080e1427824 */ /* 0x000fe200078e026a */
[----:B------:R-:W-:Y:S01]  /*18d20*/  MOV R104, R119 ;  /* 0x0000007700687202 */ /* 0x000fe20000000f00 */
[----:B------:R-:W-:-:S04]  /*18d30*/  IMAD.MOV.U32 R106, RZ, RZ, R119 ;  /* 0x000000ffff6a7224 */ /* 0x000fc800078e0077 */
[----:B------:R1:W-:Y:S01]  /*18d40*/  MUFU.TANH R83, R64 ;  /* 0x0000004000537308 */ /* 0x0003e20000002400 */
[----:B0-----:R-:W-:Y:S02]  /*18d50*/  VIADDMNMX R68, R66, R67, R63, PT ;  /* 0x0000004342447246 */ /* 0x001fe4000380013f */
[----:B------:R-:W-:Y:S02]  /*18d60*/  IADD3 R66, R67, 0x8, R66 ;  /* 0x0000000843427810 */ /* 0x000fe40007ffe042 */
[C---:B------:R-:W-:Y:S02]  /*18d70*/  ISETP.GT.AND P4, PT, R68.reuse, RZ, PT ;  /* 0x000000ff4400720c */ /* 0x040fe40003f84270 */
[C---:B------:R-:W-:Y:S01]  /*18d80*/  ISETP.GT.AND P5, PT, R68.reuse, 0x1, PT ;  /* 0x000000014400780c */ /* 0x040fe20003fa4270 */
[----:B------:R0:W-:Y:S01]  /*18d90*/  MUFU.TANH R82, R65 ;  /* 0x0000004100527308 */ /* 0x0001e20000002400 */
[----:B------:R-:W-:Y:S01]  /*18da0*/  ISETP.GT.AND P2, PT, R68, 0x8, PT ;  /* 0x000000084400780c */ /* 0x000fe20003f44270 */
[----:B-1----:R-:W-:Y:S01]  /*18db0*/  VIADD R64, R4, 0x702 ;  /* 0x0000070204407836 */ /* 0x002fe20000000000 */
[----:B------:R-:W-:Y:S01]  /*18dc0*/  FSEL R113, R10, -INF , P4 ;  /* 0xff8000000a717808 */ /* 0x000fe20002000000 */
[----:B------:R-:W-:Y:S01]  /*18dd0*/  FMUL.FTZ R4, R2, R71 ;  /* 0x0000004702047220 */ /* 0x000fe20000410000 */
[----:B------:R-:W-:-:S02]  /*18de0*/  FSEL R88, R88, -INF , P5 ;  /* 0xff80000058587808 */ /* 0x000fc40002800000 */
[C---:B------:R-:W-:Y:S01]  /*18df0*/  ISETP.GT.AND P3, PT, R68.reuse, 0x9, PT ;  /* 0x000000094400780c */ /* 0x040fe20003f64270 */
[----:B------:R-:W1:Y:S01]  /*18e00*/  MUFU.TANH R78, R78 ;  /* 0x0000004e004e7308 */ /* 0x000e620000002400 */
[----:B----4-:R-:W-:Y:S02]  /*18e10*/  FSEL R121, R121, -INF , P2 ;  /* 0xff80000079797808 */ /* 0x010fe40001000000 */
[----:B------:R-:W-:Y:S02]  /*18e20*/  FMNMX.FTZ R70, R113, R88, !PT ;  /* 0x0000005871467209 */ /* 0x000fe40007810000 */
[----:B------:R-:W-:Y:S02]  /*18e30*/  ISETP.GT.AND P4, PT, R68, 0x10, PT ;  /* 0x000000104400780c */ /* 0x000fe40003f84270 */
[----:B-----5:R-:W-:Y:S01]  /*18e40*/  FSEL R125, R125, -INF , P3 ;  /* 0xff8000007d7d7808 */ /* 0x020fe20001800000 */
[----:B------:R-:W4:Y:S01]  /*18e50*/  MUFU.TANH R79, R79 ;  /* 0x0000004f004f7308 */ /* 0x000f220000002400 */
[----:B------:R-:W-:-:S02]  /*18e60*/  FMNMX.FTZ R70, R121, R70, !PT ;  /* 0x0000004679467209 */ /* 0x000fc40007810000 */
[----:B------:R-:W-:Y:S02]  /*18e70*/  ISETP.GT.AND P5, PT, R68, 0x11, PT ;  /* 0x000000114400780c */ /* 0x000fe40003fa4270 */
[----:B------:R-:W-:Y:S02]  /*18e80*/  FSEL R129, R96, -INF , P4 ;  /* 0xff80000060817808 */ /* 0x000fe40002000000 */
[----:B------:R-:W-:Y:S01]  /*18e90*/  FMNMX.FTZ R70, R125, R70, !PT ;  /* 0x000000467d467209 */ /* 0x000fe20007810000 */
[----:B------:R-:W5:Y:S01]  /*18ea0*/  MUFU.TANH R69, R69 ;  /* 0x0000004500457308 */ /* 0x000f620000002400 */
[----:B------:R-:W-:Y:S02]  /*18eb0*/  ISETP.GT.AND P2, PT, R68, 0x18, PT ;  /* 0x000000184400780c */ /* 0x000fe40003f44270 */
[----:B------:R-:W-:Y:S02]  /*18ec0*/  FSEL R131, R97, -INF , P5 ;  /* 0xff80000061837808 */ /* 0x000fe40002800000 */
[----:B------:R-:W-:-:S02]  /*18ed0*/  FMNMX.FTZ R70, R129, R70, !PT ;  /* 0x0000004681467209 */ /* 0x000fc40007810000 */
[----:B------:R-:W-:Y:S01]  /*18ee0*/  ISETP.GT.AND P3, PT, R68, 0x19, PT ;  /* 0x000000194400780c */ /* 0x000fe20003f64270 */
[----:B------:R-:W-:Y:S01]  /*18ef0*/  MUFU.TANH R5, R5 ;  /* 0x0000000500057308 */ /* 0x000fe20000002400 */
[----:B------:R-:W-:Y:S02]  /*18f00*/  FSEL R133, R100, -INF , P2 ;  /* 0xff80000064857808 */ /* 0x000fe40001000000 */
[----:B------:R-:W-:Y:S02]  /*18f10*/  FMNMX.FTZ R70, R131, R70, !PT ;  /* 0x0000004683467209 */ /* 0x000fe40007810000 */
[----:B0-----:R-:W-:Y:S02]  /*18f20*/  MOV R65, 0x80000020 ;  /* 0x8000002000417802 */ /* 0x001fe40000000f00 */
[----:B------:R-:W-:Y:S01]  /*18f30*/  ISETP.GT.AND P2, PT, R68, 0x20, PT ;  /* 0x000000204400780c */ /* 0x000fe20003f44270 */
[----:B------:R-:W-:Y:S02]  /*18f40*/  WARPGROUP.DEPBAR.LE gsb0, 0x0 ;  /* 0x00008000000079c5 */ /* 0x000fe40000010000 */
[----:B------:R-:W-:Y:S01]  /*18f50*/  FSEL R127, R101, -INF , P3 ;  /* 0xff800000657f7808 */ /* 0x000fe20001800000 */
[----:B------:R-:W-:Y:S01]  /*18f60*/  WARPGROUP.ARRIVE ;  /* 0x00000000000079c5 */ /* 0x000fe20000000000 */
[----:B------:R-:W-:Y:S01]  /*18f70*/  FMNMX.FTZ R70, R133, R70, !PT ;  /* 0x0000004685467209 */ /* 0x000fe20007810000 */
[----:B------:R-:W-:Y:S01]  /*18f80*/  FMUL.FTZ R40, R2, R40 ;  /* 0x0000002802287220 */ /* 0x000fe20000410000 */
[----:B------:R-:W-:Y:S01]  /*18f90*/  R2UR UR22, R64 ;  /* 0x00000000401672ca */ /* 0x000fe200000e0000 */
[----:B------:R-:W-:Y:S01]  /*18fa0*/  FMUL.FTZ R41, R2, R41 ;  /* 0x0000002902297220 */ /* 0x000fe20000410000 */
[----:B------:R-:W-:Y:S01]  /*18fb0*/  R2UR UR23, R65 ;  /* 0x00000000411772ca */ /* 0x000fe200000e0000 */
[----:B------:R0:W5:Y:S01]  /*18fc0*/  MUFU.TANH R10, R40 ;  /* 0x00000028000a7308 */ /* 0x0001620000002400 */
[----:B------:R-:W-:Y:S01]  /*18fd0*/  ISETP.GT.AND P3, PT, R68, 0x21, PT ;  /* 0x000000214400780c */ /* 0x000fe20003f64270 */
[C---:B------:R-:W-:Y:S01]  /*18fe0*/  FMUL.FTZ R44, R2.reuse, R44 ;  /* 0x0000002c022c7220 */ /* 0x040fe20000410000 */
[----:B------:R-:W-:Y:S01]  /*18ff0*/  FSEL R123, R123, -INF , P2 ;  /* 0xff8000007b7b7808 */ /* 0x000fe20001000000 */
[C---:B------:R-:W-:Y:S01]  /*19000*/  FMUL.FTZ R45, R2.reuse, R45 ;  /* 0x0000002d022d7220 */ /* 0x040fe20000410000 */
[----:B------:R-:W-:Y:S01]  /*19010*/  FMNMX.FTZ R70, R127, R70, !PT ;  /* 0x000000467f467209 */ /* 0x000fe20007810000 */
[----:B------:R-:W-:Y:S01]  /*19020*/  FMUL.FTZ R48, R2, R48 ;  /* 0x0000003002307220 */ /* 0x000fe20000410000 */
[----:B------:R-:W-:Y:S01]  /*19030*/  ISETP.GT.AND P2, PT, R68, 0x28, PT ;  /* 0x000000284400780c */ /* 0x000fe20003f44270 */
[----:B------:R1:W5:Y:S01]  /*19040*/  MUFU.TANH R64, R41 ;  /* 0x0000002900407308 */ /* 0x0003620000002400 */
[----:B------:R-:W-:Y:S01]  /*19050*/  FSEL R117, R117, -INF , P3 ;  /* 0xff80000075757808 */ /* 0x000fe20001800000 */
[----:B------:R-:W-:Y:S01]  /*19060*/  FMUL.FTZ R53, R2, R53 ;  /* 0x0000003502357220 */ /* 0x000fe20000410000 */
[----:B------:R-:W-:Y:S01]  /*19070*/  FMNMX.FTZ R70, R123, R70, !PT ;  /* 0x000000467b467209 */ /* 0x000fe20007810000 */
[----:B------:R-:W-:Y:S01]  /*19080*/  QGMMA.64x32x32.F32.E4M3.E4M3 R24, gdesc[UR20], R24, gsb0 ;  /* 0x00600000141879f3 */ /* 0x000fe20008000818 */
[----:B------:R-:W-:Y:S01]  /*19090*/  ISETP.GT.AND P3, PT, R68, 0x29, PT ;  /* 0x000000294400780c */ /* 0x000fe20003f64270 */
[----:B------:R-:W-:Y:S01]  /*190a0*/  FMUL.FTZ R49, R2, R49 ;  /* 0x0000003102317220 */ /* 0x000fe20000410000 */
[----:B--2---:R-:W-:Y:S01]  /*190b0*/  FSEL R115, R76, -INF , P2 ;  /* 0xff8000004c737808 */ /* 0x004fe20001000000 */
[----:B------:R-:W2:Y:S01]  /*190c0*/  MUFU.TANH R44, R44 ;  /* 0x0000002c002c7308 */ /* 0x000ea20000002400 */
[----:B------:R-:W-:Y:S01]  /*190d0*/  FMNMX.FTZ R70, R117, R70, !PT ;  /* 0x0000004675467209 */ /* 0x000fe20007810000 */
[----:B------:R-:W-:Y:S01]  /*190e0*/  FMUL.FTZ R52, R2, R52 ;  /* 0x0000003402347220 */ /* 0x000fe20000410000 */
[----:B------:R-:W-:Y:S01]  /*190f0*/  ISETP.GT.AND P2, PT, R68, 0x30, PT ;  /* 0x000000304400780c */ /* 0x000fe20003f44270 */
[C---:B0-----:R-:W-:Y:S01]  /*19100*/  FMUL.FTZ R40, R2.reuse, R42 ;  /* 0x0000002a02287220 */ /* 0x041fe20000410000 */
[----:B---3--:R-:W-:Y:S01]  /*19110*/  FSEL R111, R77, -INF , P3 ;  /* 0xff8000004d6f7808 */ /* 0x008fe20001800000 */
[----:B-1----:R-:W-:Y:S01]  /*19120*/  FMUL.FTZ R41, R2, R43 ;  /* 0x0000002b02297220 */ /* 0x002fe20000410000 */
[----:B------:R-:W-:Y:S01]  /*19130*/  FMNMX.FTZ R70, R115, R70, !PT ;  /* 0x0000004673467209 */ /* 0x000fe20007810000 */
[----:B------:R-:W0:Y:S01]  /*19140*/  MUFU.TANH R45, R45 ;  /* 0x0000002d002d7308 */ /* 0x000e220000002400 */
[----:B------:R-:W-:Y:S01]  /*19150*/  ISETP.GT.AND P3, PT, R68, 0x31, PT ;  /* 0x000000314400780c */ /* 0x000fe20003f64270 */
[----:B------:R-:W-:Y:S01]  /*19160*/  FMUL.FTZ R54, R2, R54 ;  /* 0x0000003602367220 */ /* 0x000fe20000410000 */
[----:B------:R-:W-:-:S02]  /*19170*/  FSEL R109, R80, -INF , P2 ;  /* 0xff800000506d7808 */ /* 0x000fc40001000000 */
[----:B------:R-:W-:Y:S02]  /*19180*/  FMNMX.FTZ R70, R111, R70, !PT ;  /* 0x000000466f467209 */ /* 0x000fe40007810000 */
[C---:B------:R-:W-:Y:S01]  /*19190*/  ISETP.GT.AND P2, PT, R68.reuse, 0x38, PT ;  /* 0x000000384400780c */ /* 0x040fe20003f44270 */
[----:B------:R-:W1:Y:S01]  /*191a0*/  MUFU.TANH R48, R48 ;  /* 0x0000003000307308 */ /* 0x000e620000002400 */
[----:B------:R-:W-:Y:S02]  /*191b0*/  FSEL R107, R81, -INF , P3 ;  /* 0xff800000516b7808 */ /* 0x000fe40001800000 */
[----:B------:R-:W-:Y:S02]  /*191c0*/  FMNMX.FTZ R70, R109, R70, !PT ;  /* 0x000000466d467209 */ /* 0x000fe40007810000 */
[----:B------:R-:W-:Y:S02]  /*191d0*/  ISETP.GT.AND P3, PT, R68, 0x39, PT ;  /* 0x000000394400780c */ /* 0x000fe40003f64270 */
[----:B------:R-:W-:Y:S01]  /*191e0*/  FSEL R103, R84, -INF , P2 ;  /* 0xff80000054677808 */ /* 0x000fe20001000000 */
[----:B------:R-:W3:Y:S01]  /*191f0*/  MUFU.TANH R42, R49 ;  /* 0x00000031002a7308 */ /* 0x000ee20000002400 */
[----:B------:R-:W-:-:S02]  /*19200*/  FMNMX.FTZ R70, R107, R70, !PT ;  /* 0x000000466b467209 */ /* 0x000fc40007810000 */
[C---:B------:R-:W-:Y:S02]  /*19210*/  ISETP.GT.AND P2, PT, R68.reuse, 0x40, PT ;  /* 0x000000404400780c */ /* 0x040fe40003f44270 */
[----:B------:R-:W-:Y:S02]  /*19220*/  FSEL R101, R85, -INF , P3 ;  /* 0xff80000055657808 */ /* 0x000fe40001800000 */
[----:B------:R-:W-:Y:S01]  /*19230*/  FMNMX.FTZ R70, R103, R70, !PT ;  /* 0x0000004667467209 */ /* 0x000fe20007810000 */
[----:B------:R-:W3:Y:S01]  /*19240*/  MUFU.TANH R52, R52 ;  /* 0x0000003400347308 */ /* 0x000ee20000002400 */
[----:B------:R-:W-:Y:S02]  /*19250*/  ISETP.GT.AND P3, PT, R68, 0x41, PT ;  /* 0x000000414400780c */ /* 0x000fe40003f64270 */
[----:B------:R-:W-:Y:S02]  /*19260*/  FSEL R99, R78, -INF , P2 ;  /* 0xff8000004e637808 */ /* 0x000fe40001000000 */
[----:B------:R-:W-:-:S02]  /*19270*/  FMNMX.FTZ R70, R101, R70, !PT ;  /* 0x0000004665467209 */ /* 0x000fc40007810000 */
[C---:B------:R-:W-:Y:S01]  /*19280*/  ISETP.GT.AND P2, PT, R68.reuse, 0x48, PT ;  /* 0x000000484400780c */ /* 0x040fe20003f44270 */
[----:B------:R-:W-:Y:S01]  /*19290*/  MUFU.TANH R3, R3 ;  /* 0x0000000300037308 */ /* 0x000fe20000002400 */
[----:B----4-:R-:W-:Y:S02]  /*192a0*/  FSEL R97, R79, -INF , P3 ;  /* 0xff8000004f617808 */ /* 0x010fe40001800000 */
[----:B------:R-:W-:Y:S02]  /*192b0*/  FMNMX.FTZ R70, R99, R70, !PT ;  /* 0x0000004663467209 */ /* 0x000fe40007810000 */
[----:B------:R-:W-:Y:S02]  /*192c0*/  ISETP.GT.AND P3, PT, R68, 0x49, PT ;  /* 0x000000494400780c */ /* 0x000fe40003f64270 */
[----:B------:R-:W-:Y:S01]  /*192d0*/  FSEL R95, R95, -INF , P2 ;  /* 0xff8000005f5f7808 */ /* 0x000fe20001000000 */
[----:B------:R-:W-:Y:S01]  /*192e0*/  MUFU.TANH R6, R6 ;  /* 0x0000000600067308 */ /* 0x000fe20000002400 */
[----:B------:R-:W-:-:S02]  /*192f0*/  FMNMX.FTZ R76, R97, R70, !PT ;  /* 0x00000046614c7209 */ /* 0x000fc40007810000 */
[C---:B------:R-:W-:Y:S02]  /*19300*/  ISETP.GT.AND P2, PT, R68.reuse, 0x50, PT ;  /* 0x000000504400780c */ /* 0x040fe40003f44270 */
[----:B------:R-:W-:Y:S02]  /*19310*/  FSEL R93, R93, -INF , P3 ;  /* 0xff8000005d5d7808 */ /* 0x000fe40001800000 */
[----:B------:R-:W-:Y:S01]  /*19320*/  FMNMX.FTZ R76, R95, R76, !PT ;  /* 0x0000004c5f4c7209 */ /* 0x000fe20007810000 */
[----:B------:R4:W3:Y:S01]  /*19330*/  MUFU.TANH R70, R53 ;  /* 0x0000003500467308 */ /* 0x0008e20000002400 */
[----:B------:R-:W-:Y:S01]  /*19340*/  ISETP.GT.AND P3, PT, R68, 0x51, PT ;  /* 0x000000514400780c */ /* 0x000fe20003f64270 */
[----:B------:R-:W-:Y:S02]  /*19350*/  WARPGROUP.DEPBAR.LE gsb0, 0x0 ;  /* 0x00008000000079c5 */ /* 0x000fe40000010000 */
[----:B------:R-:W-:Y:S01]  /*19360*/  FSEL R83, R83, -INF , P2 ;  /* 0xff80000053537808 */ /* 0x000fe20001000000 */
[C---:B------:R-:W-:Y:S01]  /*19370*/  FMUL.FTZ R25, R2.reuse, R25 ;  /* 0x0000001902197220 */ /* 0x040fe20000410000 */
        /* <DEDUP_REMOVED lines=11> */
[----:B------:R-:W3:Y:S01]  /*19430*/  MUFU.TANH R24, R24 ;  /* 0x0000001800187308 */ /* 0x000ee20000002400 */
[----:B------:R-:W-:Y:S01]  /*19440*/  FMNMX.FTZ R76, R77, R76, !PT ;  /* 0x0000004c4d4c7209 */ /* 0x000fe20007810000 */
[----:B------:R-:W-:Y:S01]  /*19450*/  FMUL.FTZ R38, R2, R38 ;  /* 0x0000002602267220 */ /* 0x000fe20000410000 */
[----:B------:R-:W-:-:S02]  /*19460*/  ISETP.GT.AND P2, PT, R68, 0x60, PT ;  /* 0x000000604400780c */ /* 0x000fc40003f44270 */
[----:B-----5:R-:W-:Y:S02]  /*19470*/  FSEL R65, R69, -INF , P3 ;  /* 0xff80000045417808 */ /* 0x020fe40001800000 */
[----:B------:R-:W-:Y:S01]  /*19480*/  FMNMX.FTZ R76, R71, R76, !PT ;  /* 0x0000004c474c7209 */ /* 0x000fe20007810000 */
[----:B------:R-:W5:Y:S01]  /*19490*/  MUFU.TANH R28, R28 ;  /* 0x0000001c001c7308 */ /* 0x000f620000002400 */
[----:B------:R-:W-:Y:S02]  /*194a0*/  ISETP.GT.AND P3, PT, R68, 0x61, PT ;  /* 0x000000614400780c */ /* 0x000fe40003f64270 */
[----:B----4-:R-:W-:Y:S01]  /*194b0*/  FSEL R53, R10, -INF , P2 ;  /* 0xff8000000a357808 */ /* 0x010fe20001000000 */
[----:B------:R-:W-:Y:S01]  /*194c0*/  FMUL.FTZ R10, R2, R29 ;  /* 0x0000001d020a7220 */ /* 0x000fe20000410000 */
[----:B------:R-:W-:Y:S02]  /*194d0*/  FMNMX.FTZ R76, R65, R76, !PT ;  /* 0x0000004c414c7209 */ /* 0x000fe40007810000 */
[----:B------:R-:W-:Y:S01]  /*194e0*/  ISETP.GT.AND P2, PT, R68, 0x68, PT ;  /* 0x000000684400780c */ /* 0x000fe20003f44270 */
[----:B------:R4:W-:Y:S01]  /*194f0*/  MUFU.TANH R91, R32 ;  /* 0x00000020005b7308 */ /* 0x0009e20000002400 */
[----:B------:R-:W-:Y:S01]  /*19500*/  FSEL R43, R64, -INF , P3 ;  /* 0xff800000402b7808 */ /* 0x000fe20001800000 */
[----:B------:R-:W-:Y:S01]  /*19510*/  FMUL.FTZ R64, R2, R47 ;  /* 0x0000002f02407220 */ /* 0x000fe20000410000 */
[----:B------:R-:W-:-:S02]  /*19520*/  FMNMX.FTZ R76, R53, R76, !PT ;  /* 0x0000004c354c7209 */ /* 0x000fc40007810000 */
[----:B------:R-:W-:Y:S02]  /*19530*/  ISETP.GT.AND P3, PT, R68, 0x69, PT ;  /* 0x000000694400780c */ /* 0x000fe40003f64270 */
[----:B--2---:R-:W-:Y:S01]  /*19540*/  FSEL R29, R44, -INF , P2 ;  /* 0xff8000002c1d7808 */ /* 0x004fe20001000000 */
[----:B------:R-:W2:Y:S01]  /*19550*/  MUFU.TANH R10, R10 ;  /* 0x0000000a000a7308 */ /* 0x000ea20000002400 */
[----:B------:R-:W-:Y:S01]  /*19560*/  FMNMX.FTZ R76, R43, R76, !PT ;  /* 0x0000004c2b4c7209 */ /* 0x000fe20007810000 */
[----:B----4-:R-:W-:Y:S01]  /*19570*/  FMUL.FTZ R32, R2, R46 ;  /* 0x0000002e02207220 */ /* 0x010fe20000410000 */
[----:B------:R-:W-:Y:S01]  /*19580*/  ISETP.GT.AND P2, PT, R68, 0x70, PT ;  /* 0x000000704400780c */ /* 0x000fe20003f44270 */
[C---:B------:R-:W-:Y:S01]  /*19590*/  FMUL.FTZ R46, R2.reuse, R34 ;  /* 0x00000022022e7220 */ /* 0x040fe20000410000 */
[----:B0-----:R-:W-:Y:S01]  /*195a0*/  FSEL R25, R45, -INF , P3 ;  /* 0xff8000002d197808 */ /* 0x001fe20001800000 */
[----:B------:R-:W-:Y:S01]  /*195b0*/  FMUL.FTZ R44, R2, R27 ;  /* 0x0000001b022c7220 */ /* 0x000fe20000410000 */
[----:B------:R-:W-:Y:S01]  /*195c0*/  FMNMX.FTZ R76, R29, R76, !PT ;  /* 0x0000004c1d4c7209 */ /* 0x000fe20007810000 */
[----:B------:R-:W-:Y:S01]  /*195d0*/  MUFU.TANH R36, R36 ;  /* 0x0000002400247308 */ /* 0x000fe20000002400 */
[----:B------:R-:W-:-:S02]  /*195e0*/  ISETP.GT.AND P3, PT, R68, 0x71, PT ;  /* 0x000000714400780c */ /* 0x000fc40003f64270 */
[----:B-1----:R-:W-:Y:S01]  /*195f0*/  FSEL R49, R48, -INF , P2 ;  /* 0xff80000030317808 */ /* 0x002fe20001000000 */
[----:B------:R-:W-:Y:S01]  /*19600*/  FMUL.FTZ R48, R2, R31 ;  /* 0x0000001f02307220 */ /* 0x000fe20000410000 */
[----:B------:R-:W-:Y:S02]  /*19610*/  FMNMX.FTZ R76, R25, R76, !PT ;  /* 0x0000004c194c7209 */ /* 0x000fe40007810000 */
[----:B------:R-:W-:Y:S01]  /*19620*/  ISETP.GT.AND P2, PT, R68, 0x78, PT ;  /* 0x000000784400780c */ /* 0x000fe20003f44270 */
[----:B------:R-:W-:Y:S01]  /*19630*/  MUFU.TANH R7, R7 ;  /* 0x0000000700077308 */ /* 0x000fe20000002400 */
[----:B---3--:R-:W-:Y:S01]  /*19640*/  FSEL R45, R42, -INF , P3 ;  /* 0xff8000002a2d7808 */ /* 0x008fe20001800000 */
[----:B------:R-:W-:Y:S01]  /*19650*/  FMUL.FTZ R42, R2, R33 ;  /* 0x00000021022a7220 */ /* 0x000fe20000410000 */
[----:B------:R-:W-:Y:S02]  /*19660*/  FMNMX.FTZ R76, R49, R76, !PT ;  /* 0x0000004c314c7209 */ /* 0x000fe40007810000 */
[----:B------:R-:W-:-:S02]  /*19670*/  ISETP.GT.AND P3, PT, R68, 0x79, PT ;  /* 0x000000794400780c */ /* 0x000fc40003f64270 */
[----:B------:R-:W-:Y:S01]  /*19680*/  FSEL R33, R52, -INF , P2 ;  /* 0xff80000034217808 */ /* 0x000fe20001000000 */
[----:B------:R-:W0:Y:S01]  /*19690*/  MUFU.TANH R42, R42 ;  /* 0x0000002a002a7308 */ /* 0x000e220000002400 */
[----:B------:R-:W-:Y:S01]  /*196a0*/  FMNMX.FTZ R76, R45, R76, !PT ;  /* 0x0000004c2d4c7209 */ /* 0x000fe20007810000 */
[----:B------:R-:W-:Y:S01]  /*196b0*/  FMUL.FTZ R52, R2, R39 ;  /* 0x0000002702347220 */ /* 0x000fe20000410000 */
[----:B------:R-:W-:Y:S02]  /*196c0*/  ISETP.GT.AND P2, PT, R68, 0x80, PT ;  /* 0x000000804400780c */ /* 0x000fe40003f44270 */
[----:B------:R-:W-:Y:S01]  /*196d0*/  FSEL R69, R70, -INF , P3 ;  /* 0xff80000046457808 */ /* 0x000fe20001800000 */
[----:B------:R-:W-:Y:S01]  /*196e0*/  FMUL.FTZ R70, R2, R50 ;  /* 0x0000003202467220 */ /* 0x000fe20000410000 */
[----:B------:R-:W-:Y:S01]  /*196f0*/  FMNMX.FTZ R76, R33, R76, !PT ;  /* 0x0000004c214c7209 */ /* 0x000fe20007810000 */
[----:B------:R-:W-:Y:S01]  /*19700*/  MUFU.TANH R8, R8 ;  /* 0x0000000800087308 */ /* 0x000fe20000002400 */
[----:B------:R-:W-:Y:S01]  /*19710*/  ISETP.GT.AND P3, PT, R68, 0x81, PT ;  /* 0x000000814400780c */ /* 0x000fe20003f64270 */
[----:B------:R-:W-:Y:S01]  /*19720*/  FMUL.FTZ R50, R2, R35 ;  /* 0x0000002302327220 */ /* 0x000fe20000410000 */
[----:B------:R-:W-:Y:S01]  /*19730*/  FSEL R79, R24, -INF , P2 ;  /* 0xff800000184f7808 */ /* 0x000fe20001000000 */
[----:B------:R-:W-:Y:S01]  /*19740*/  FMUL.FTZ R24, R2, R37 ;  /* 0x0000002502187220 */ /* 0x000fe20000410000 */
[----:B------:R-:W-:-:S02]  /*19750*/  FMNMX.FTZ R76, R69, R76, !PT ;  /* 0x0000004c454c7209 */ /* 0x000fc40007810000 */
[C---:B------:R-:W-:Y:S01]  /*19760*/  ISETP.GT.AND P2, PT, R68.reuse, 0x88, PT ;  /* 0x000000884400780c */ /* 0x040fe20003f44270 */
[----:B------:R-:W-:Y:S01]  /*19770*/  MUFU.TANH R9, R9 ;  /* 0x0000000900097308 */ /* 0x000fe20000002400 */
[----:B------:R-:W-:Y:S02]  /*19780*/  FSEL R81, R81, -INF , P3 ;  /* 0xff80000051517808 */ /* 0x000fe40001800000 */
[----:B------:R-:W-:Y:S02]  /*19790*/  FMNMX.FTZ R76, R79, R76, !PT ;  /* 0x0000004c4f4c7209 */ /* 0x000fe40007810000 */
[----:B------:R-:W-:Y:S02]  /*197a0*/  ISETP.GT.AND P3, PT, R68, 0x89, PT ;  /* 0x000000894400780c */ /* 0x000fe40003f64270 */
[----:B-----5:R-:W-:Y:S01]  /*197b0*/  FSEL R89, R28, -INF , P2 ;  /* 0xff8000001c597808 */ /* 0x020fe20001000000 */
[----:B------:R-:W1:Y:S01]  /*197c0*/  MUFU.TANH R24, R24 ;  /* 0x0000001800187308 */ /* 0x000e620000002400 */
        /* <DEDUP_REMOVED lines=8> */
[----:B------:R-:W-:Y:S01]  /*19850*/  ISETP.GT.AND P2, PT, R68, 0x98, PT ;  /* 0x000000984400780c */ /* 0x000fe20003f44270 */
[----:B------:R-:W-:Y:S01]  /*19860*/  MUFU.TANH R12, R12 ;  /* 0x0000000c000c7308 */ /* 0x000fe20000002400 */
[----:B0-----:R-:W-:Y:S01]  /*19870*/  FSEL R85, R42, -INF , P3 ;  /* 0xff8000002a557808 */ /* 0x001fe20001800000 */
[----:B------:R-:W-:Y:S01]  /*19880*/  FMUL.FTZ R42, R2, R30 ;  /* 0x0000001e022a7220 */ /* 0x000fe20000410000 */
[----:B------:R-:W-:Y:S02]  /*19890*/  FMNMX.FTZ R76, R91, R76, !PT ;  /* 0x0000004c5b4c7209 */ /* 0x000fe40007810000 */
[----:B------:R-:W-:Y:S01]  /*198a0*/  ISETP.GT.AND P3, PT, R68, 0x99, PT ;  /* 0x000000994400780c */ /* 0x000fe20003f64270 */
[----:B------:R-:W-:Y:S01]  /*198b0*/  FMUL.FTZ R68, R2, R55 ;  /* 0x0000003702447220 */ /* 0x000fe20000410000 */
[----:B------:R-:W-:Y:S01]  /*198c0*/  FSEL R47, R36, -INF , P2 ;  /* 0xff800000242f7808 */ /* 0x000fe20001000000 */
[----:B------:R-:W0:Y:S01]  /*198d0*/  MUFU.TANH R13, R13 ;  /* 0x0000000d000d7308 */ /* 0x000e220000002400 */
[----:B------:R-:W-:Y:S01]  /*198e0*/  FMNMX.FTZ R76, R85, R76, !PT ;  /* 0x0000004c554c7209 */ /* 0x000fe20007810000 */
[----:B------:R-:W-:Y:S01]  /*198f0*/  FMUL.FTZ R36, R2, R26 ;  /* 0x0000001a02247220 */ /* 0x000fe20000410000 */
[----:B-1----:R-:W-:-:S02]  /*19900*/  FSEL R87, R24, -INF , P3 ;  /* 0xff80000018577808 */ /* 0x002fc40001800000 */
[----:B------:R-:W-:Y:S02]  /*19910*/  FMNMX.FTZ R76, R47, R76, !PT ;  /* 0x0000004c2f4c7209 */ /* 0x000fe40007810000 */
[----:B------:R-:W-:Y:S01]  /*19920*/  VIMNMX R66, R63, R66, PT ;  /* 0x000000423f427248 */ /* 0x000fe20003fe0100 */
[----:B------:R-:W1:Y:S01]  /*19930*/  MUFU.TANH R15, R15 ;  /* 0x0000000f000f7308 */ /* 0x000e620000002400 */
[----:B------:R-:W-:Y:S01]  /*19940*/  FMNMX.FTZ R10, R87, R76, !PT ;  /* 0x0000004c570a7209 */ /* 0x000fe20007810000 */
[----:B------:R-:W-:Y:S01]  /*19950*/  FMUL.FTZ R76, R2, R51 ;  /* 0x00000033024c7220 */ /* 0x000fe20000410000 */
[C---:B------:R-:W-:Y:S02]  /*19960*/  ISETP.GT.AND P3, PT, R66.reuse, 0x1, PT ;  /* 0x000000014200780c */ /* 0x040fe40003f64270 */
[----:B------:R-:W-:Y:S01]  /*19970*/  ISETP.GT.AND P4, PT, R66, 0x8, PT ;  /* 0x000000084200780c */ /* 0x000fe20003f84270 */
[----:B------:R-:W3:Y:S01]  /*19980*/  SHFL.BFLY PT, R135, R10, 0x2, 0x1f ;  /* 0x0c401f000a877f89 */ /* 0x000ee200000e0000 */
[----:B------:R-:W-:Y:S01]  /*19990*/  FSEL R34, R3, -INF , P3 ;  /* 0xff80000003227808 */ /* 0x000fe20001800000 */
[----:B------:R-:W4:Y:S01]  /*199a0*/  MUFU.TANH R20, R20 ;  /* 0x0000001400147308 */ /* 0x000f220000002400 */
[----:B------:R-:W-:-:S02]  /*199b0*/  FSEL R51, R6, -INF , P4 ;  /* 0xff80000006337808 */ /* 0x000fc40002000000 */
[----:B------:R-:W-:Y:S02]  /*199c0*/  ISETP.GT.AND P3, PT, R66, 0x10, PT ;  /* 0x000000104200780c */ /* 0x000fe40003f64270 */
[-C--:B------:R-:W-:Y:S02]  /*199d0*/  MOV R100, R119.reuse ;  /* 0x0000007700647202 */ /* 0x080fe40000000f00 */
[----:B------:R-:W-:Y:S01]  /*199e0*/  FSEL R55, R8, -INF , P3 ;  /* 0xff80000008377808 */ /* 0x000fe20001800000 */
[----:B------:R-:W5:Y:S01]  /*199f0*/  MUFU.TANH R21, R21 ;  /* 0x0000001500157308 */ /* 0x000f620000002400 */
[----:B------:R-:W-:Y:S02]  /*19a00*/  ISETP.GT.AND P3, PT, R66, 0x18, PT ;  /* 0x000000184200780c */ /* 0x000fe40003f64270 */
[----:B------:R-:W-:Y:S02]  /*19a10*/  MOV R96, R119 ;  /* 0x0000007700607202 */ /* 0x000fe40000000f00 */
[----:B--2---:R-:W-:-:S02]  /*19a20*/  FSEL R67, R11, -INF , P3 ;  /* 0xff8000000b437808 */ /* 0x004fc40001800000 */
[C---:B------:R-:W-:Y:S01]  /*19a30*/  ISETP.GT.AND P3, PT, R66.reuse, 0x20, PT ;  /* 0x000000204200780c */ /* 0x040fe20003f64270 */
[----:B------:R-:W2:Y:S03]  /*19a40*/  MUFU.TANH R72, R72 ;  /* 0x0000004800487308 */ /* 0x000ea60000002400 */
[----:B0-----:R-:W-:Y:S02]  /*19a50*/  FSEL R13, R13, -INF , P3 ;  /* 0xff8000000d0d7808 */ /* 0x001fe40001800000 */
[----:B------:R-:W-:Y:S02]  /*19a60*/  ISETP.GT.AND P3, PT, R66, 0x28, PT ;  /* 0x000000284200780c */ /* 0x000fe40003f64270 */
[----:B---3--:R-:W-:Y:S01]  /*19a70*/  FMNMX.FTZ R135, R10, R135, !PT ;  /* 0x000000870a877209 */ /* 0x008fe20007810000 */
[----:B------:R-:W0:Y:S04]  /*19a80*/  MUFU.TANH R73, R73 ;  /* 0x0000004900497308 */ /* 0x000e280000002400 */
[----:B------:R-:W3:Y:S04]  /*19a90*/  SHFL.BFLY PT, R10, R135, 0x1, 0x1f ;  /* 0x0c201f00870a7f89 */ /* 0x000ee800000e0000 */
[----:B------:R-:W0:Y:S08]  /*19aa0*/  MUFU.TANH R74, R74 ;  /* 0x0000004a004a7308 */ /* 0x000e300000002400 */
[----:B------:R-:W0:Y:S08]  /*19ab0*/  MUFU.TANH R75, R75 ;  /* 0x0000004b004b7308 */ /* 0x000e300000002400 */
[----:B------:R-:W0:Y:S01]  /*19ac0*/  MUFU.TANH R56, R56 ;  /* 0x0000003800387308 */ /* 0x000e220000002400 */
[----:B---3--:R-:W-:-:S04]  /*19ad0*/  FMNMX.FTZ R10, R135, R10, !PT ;  /* 0x0000000a870a7209 */ /* 0x008fc80007810000 */
[C---:B------:R-:W-:Y:S01]  /*19ae0*/  FSETP.NEU.FTZ.AND P2, PT, R10.reuse, -INF , PT ;  /* 0xff8000000a00780b */ /* 0x040fe20003f5d000 */
[----:B------:R-:W-:-:S02]  /*19af0*/  FFMA.FTZ R30, R10, R120, -8 ;  /* 0xc10000000a1e7423 */ /* 0x000fc40000010078 */
[----:B------:R-:W3:Y:S03]  /*19b00*/  MUFU.TANH R57, R57 ;  /* 0x0000003900397308 */ /* 0x000ee60000002400 */
[----:B------:R-:W-:Y:S02]  /*19b10*/  FSEL R30, R30, RZ, P2 ;  /* 0x000000ff1e1e7208 */ /* 0x000fe40001000000 */
[----:B------:R-:W-:-:S03]  /*19b20*/  ISETP.GT.AND P2, PT, R66, RZ, PT ;  /* 0x000000ff4200720c */ /* 0x000fc60003f44270 */
[----:B------:R-:W3:Y:S01]  /*19b30*/  MUFU.TANH R58, R58 ;  /* 0x0000003a003a7308 */ /* 0x000ee20000002400 */
        /* <DEDUP_REMOVED lines=8> */
[----:B------:R-:W3:Y:S01]  /*19bc0*/  MUFU.TANH R59, R59 ;  /* 0x0000003b003b7308 */ /* 0x000ee20000002400 */
[----:B------:R-:W-:Y:S01]  /*19bd0*/  FMNMX.FTZ R78, R51, R78, !PT ;  /* 0x0000004e334e7209 */ /* 0x000fe20007810000 */
[-CC-:B------:R-:W-:Y:S01]  /*19be0*/  FFMA.FTZ R31, R125, R120.reuse, -R30.reuse ;  /* 0x000000787d1f7223 */ /* 0x180fe2000001081e */
[C---:B------:R-:W-:Y:S01]  /*19bf0*/  ISETP.GT.AND P2, PT, R66.reuse, 0x11, PT ;  /* 0x000000114200780c */ /* 0x040fe20003f44270 */
[--C-:B------:R-:W-:Y:S01]  /*19c00*/  FFMA.FTZ R6, R127, R120, -R30.reuse ;  /* 0x000000787f067223 */ /* 0x100fe2000001081e */
[----:B------:R-:W-:Y:S01]  /*19c10*/  FMNMX.FTZ R78, R7, R78, !PT ;  /* 0x0000004e074e7209 */ /* 0x000fe20007810000 */
[-CC-:B------:R-:W-:Y:S01]  /*19c20*/  FFMA.FTZ R127, R93, R120.reuse, -R30.reuse ;  /* 0x000000785d7f7223 */ /* 0x180fe2000001081e */
[----:B------:R-:W-:Y:S01]  /*19c30*/  FSEL R63, R9, -INF , P2 ;  /* 0xff800000093f7808 */ /* 0x000fe20001000000 */
[--C-:B------:R-:W-:Y:S01]  /*19c40*/  FFMA.FTZ R9, R115, R120, -R30.reuse ;  /* 0x0000007873097223 */ /* 0x100fe2000001081e */
[----:B------:R-:W-:Y:S01]  /*19c50*/  FMNMX.FTZ R78, R55, R78, !PT ;  /* 0x0000004e374e7209 */ /* 0x000fe20007810000 */
[----:B------:R-:W3:Y:S01]  /*19c60*/  MUFU.TANH R60, R60 ;  /* 0x0000003c003c7308 */ /* 0x000ee20000002400 */
[----:B------:R-:W-:Y:S01]  /*19c70*/  ISETP.GT.AND P2, PT, R66, 0x19, PT ;  /* 0x000000194200780c */ /* 0x000fe20003f44270 */
        /* <DEDUP_REMOVED lines=11> */
[----:B-1----:R-:W-:Y:S01]  /*19d30*/  FSEL R15, R15, -INF , P2 ;  /* 0xff8000000f0f7808 */ /* 0x002fe20001000000 */
[--C-:B------:R-:W-:Y:S01]  /*19d40*/  FFMA.FTZ R27, R88, R120, -R30.reuse ;  /* 0x00000078581b7223 */ /* 0x100fe2000001081e */
[----:B------:R-:W-:Y:S01]  /*19d50*/  FMNMX.FTZ R78, R13, R78, !PT ;  /* 0x0000004e0d4e7209 */ /* 0x000fe20007810000 */
[----:B------:R-:W1:Y:S01]  /*19d60*/  MUFU.TANH R62, R62 ;  /* 0x0000003e003e7308 */ /* 0x000e620000002400 */
[----:B------:R-:W-:Y:S01]  /*19d70*/  ISETP.GT.AND P2, PT, R66, 0x29, PT ;  /* 0x000000294200780c */ /* 0x000fe20003f44270 */
[-CC-:B------:R-:W-:Y:S01]  /*19d80*/  FFMA.FTZ R77, R77, R120.reuse, -R30.reuse ;  /* 0x000000784d4d7223 */ /* 0x180fe2000001081e */
[----:B----4-:R-:W-:Y:S01]  /*19d90*/  FSEL R115, R20, -INF , P3 ;  /* 0xff80000014737808 */ /* 0x010fe20001800000 */
[--C-:B------:R-:W-:Y:S01]  /*19da0*/  FFMA.FTZ R20, R107, R120, -R30.reuse ;  /* 0x000000786b147223 */ /* 0x100fe2000001081e */
[----:B------:R-:W-:Y:S01]  /*19db0*/  FMNMX.FTZ R78, R15, R78, !PT ;  /* 0x0000004e0f4e7209 */ /* 0x000fe20007810000 */
[-CC-:B------:R-:W-:Y:S01]  /*19dc0*/  FFMA.FTZ R65, R65, R120.reuse, -R30.reuse ;  /* 0x0000007841417223 */ /* 0x180fe2000001081e */
[C---:B------:R-:W-:Y:S01]  /*19dd0*/  ISETP.GT.AND P3, PT, R66.reuse, 0x30, PT ;  /* 0x000000304200780c */ /* 0x040fe20003f64270 */
[----:B------:R-:W4:Y:S01]  /*19de0*/  MUFU.TANH R4, R4 ;  /* 0x0000000400047308 */ /* 0x000f220000002400 */
[----:B-----5:R-:W-:Y:S01]  /*19df0*/  FSEL R21, R21, -INF , P2 ;  /* 0xff80000015157808 */ /* 0x020fe20001000000 */
[--C-:B------:R-:W-:Y:S01]  /*19e00*/  FFMA.FTZ R43, R43, R120, -R30.reuse ;  /* 0x000000782b2b7223 */ /* 0x100fe2000001081e */
[----:B------:R-:W-:Y:S01]  /*19e10*/  FMNMX.FTZ R78, R115, R78, !PT ;  /* 0x0000004e734e7209 */ /* 0x000fe20007810000 */
[-CC-:B------:R-:W-:Y:S01]  /*19e20*/  FFMA.FTZ R29, R29, R120.reuse, -R30.reuse ;  /* 0x000000781d1d7223 */ /* 0x180fe2000001081e */
[----:B------:R-:W-:Y:S01]  /*19e30*/  ISETP.GT.AND P2, PT, R66, 0x31, PT ;  /* 0x000000314200780c */ /* 0x000fe20003f44270 */
[--C-:B------:R-:W-:Y:S01]  /*19e40*/  FFMA.FTZ R33, R33, R120, -R30.reuse ;  /* 0x0000007821217223 */ /* 0x100fe2000001081e */
[----:B--2---:R-:W-:Y:S01]  /*19e50*/  FSEL R111, R72, -INF , P3 ;  /* 0xff800000486f7808 */ /* 0x004fe20001800000 */
[----:B------:R-:W2:Y:S01]  /*19e60*/  MUFU.TANH R40, R40 ;  /* 0x0000002800287308 */ /* 0x000ea20000002400 */
[----:B------:R-:W-:Y:S01]  /*19e70*/  FMNMX.FTZ R78, R21, R78, !PT ;  /* 0x0000004e154e7209 */ /* 0x000fe20007810000 */
[-CC-:B------:R-:W-:Y:S01]  /*19e80*/  FFMA.FTZ R85, R85, R120.reuse, -R30.reuse ;  /* 0x0000007855557223 */ /* 0x180fe2000001081e */
[----:B------:R-:W-:Y:S01]  /*19e90*/  ISETP.GT.AND P3, PT, R66, 0x38, PT ;  /* 0x000000384200780c */ /* 0x000fe20003f64270 */
[----:B------:R-:W-:Y:S01]  /*19ea0*/  FFMA.FTZ R47, R47, R120, -R30 ;  /* 0x000000782f2f7223 */ /* 0x000fe2000001081e */
[----:B0-----:R-:W-:-:S02]  /*19eb0*/  FSEL R73, R73, -INF , P2 ;  /* 0xff80000049497808 */ /* 0x001fc40001000000 */
[----:B------:R-:W-:Y:S01]  /*19ec0*/  FMNMX.FTZ R78, R111, R78, !PT ;  /* 0x0000004e6f4e7209 */ /* 0x000fe20007810000 */
[----:B------:R-:W0:Y:S01]  /*19ed0*/  MUFU.TANH R41, R41 ;  /* 0x0000002900297308 */ /* 0x000e220000002400 */
[----:B------:R-:W-:Y:S02]  /*19ee0*/  ISETP.GT.AND P2, PT, R66, 0x39, PT ;  /* 0x000000394200780c */ /* 0x000fe40003f44270 */
[----:B------:R-:W-:Y:S02]  /*19ef0*/  FSEL R109, R74, -INF , P3 ;  /* 0xff8000004a6d7808 */ /* 0x000fe40001800000 */
[----:B------:R-:W-:Y:S02]  /*19f00*/  FMNMX.FTZ R78, R73, R78, !PT ;  /* 0x0000004e494e7209 */ /* 0x000fe40007810000 */
[----:B------:R-:W-:Y:S01]  /*19f10*/  ISETP.GT.AND P3, PT, R66, 0x40, PT ;  /* 0x000000404200780c */ /* 0x000fe20003f64270 */
[----:B------:R-:W5:Y:S01]  /*19f20*/  MUFU.TANH R32, R32 ;  /* 0x0000002000207308 */ /* 0x000f620000002400 */
[----:B------:R-:W-:-:S02]  /*19f30*/  FSEL R75, R75, -INF , P2 ;  /* 0xff8000004b4b7808 */ /* 0x000fc40001000000 */
[----:B------:R-:W-:Y:S02]  /*19f40*/  FMNMX.FTZ R78, R109, R78, !PT ;  /* 0x0000004e6d4e7209 */ /* 0x000fe40007810000 */
[----:B------:R-:W-:Y:S02]  /*19f50*/  ISETP.GT.AND P2, PT, R66, 0x41, PT ;  /* 0x000000414200780c */ /* 0x000fe40003f44270 */
[----:B------:R-:W-:Y:S01]  /*19f60*/  FSEL R107, R56, -INF , P3 ;  /* 0xff800000386b7808 */ /* 0x000fe20001800000 */
[----:B------:R-:W-:-:S01]  /*19f70*/  FFMA.FTZ R56, R103, R120, -R30 ;  /* 0x0000007867387223 */ /* 0x000fc2000001081e */
[----:B------:R-:W-:Y:S01]  /*19f80*/  FMNMX.FTZ R78, R75, R78, !PT ;  /* 0x0000004e4b4e7209 */ /* 0x000fe20007810000 */
[----:B------:R-:W5:Y:S01]  /*19f90*/  MUFU.TANH R64, R64 ;  /* 0x0000004000407308 */ /* 0x000f620000002400 */
[----:B------:R-:W-:Y:S02]  /*19fa0*/  ISETP.GT.AND P3, PT, R66, 0x48, PT ;  /* 0x000000484200780c */ /* 0x000fe40003f64270 */
[----:B---3--:R-:W-:Y:S01]  /*19fb0*/  FSEL R103, R57, -INF , P2 ;  /* 0xff80000039677808 */ /* 0x008fe20001000000 */
[----:B------:R-:W-:-:S01]  /*19fc0*/  FFMA.FTZ R57, R99, R120, -R30 ;  /* 0x0000007863397223 */ /* 0x000fc2000001081e */
[----:B------:R-:W-:-:S02]  /*19fd0*/  FMNMX.FTZ R78, R107, R78, !PT ;  /* 0x0000004e6b4e7209 */ /* 0x000fc40007810000 */
[----:B------:R-:W-:Y:S01]  /*19fe0*/  ISETP.GT.AND P2, PT, R66, 0x49, PT ;  /* 0x000000494200780c */ /* 0x000fe20003f44270 */
[----:B------:R-:W3:Y:S01]  /*19ff0*/  MUFU.TANH R70, R70 ;  /* 0x0000004600467308 */ /* 0x000ee20000002400 */
[----:B------:R-:W-:Y:S01]  /*1a000*/  FSEL R117, R58, -INF , P3 ;  /* 0xff8000003a757808 */ /* 0x000fe20001800000 */
[----:B------:R-:W-:Y:S01]  /*1a010*/  FFMA.FTZ R58, R101, R120, -R30 ;  /* 0x00000078653a7223 */ /* 0x000fe2000001081e */
[----:B------:R-:W-:Y:S02]  /*1a020*/  FMNMX.FTZ R78, R103, R78, !PT ;  /* 0x0000004e674e7209 */ /* 0x000fe40007810000 */
[----:B------:R-:W-:Y:S02]  /*1a030*/  ISETP.GT.AND P3, PT, R66, 0x50, PT ;  /* 0x000000504200780c */ /* 0x000fe40003f64270 */
[----:B------:R-:W-:Y:S01]  /*1a040*/  FSEL R101, R59, -INF , P2 ;  /* 0xff8000003b657808 */ /* 0x000fe20001000000 */
[----:B------:R-:W3:Y:S01]  /*1a050*/  MUFU.TANH R76, R76 ;  /* 0x0000004c004c7308 */ /* 0x000ee20000002400 */
[----:B------:R-:W-:-:S02]  /*1a060*/  FMNMX.FTZ R78, R117, R78, !PT ;  /* 0x0000004e754e7209 */ /* 0x000fc40007810000 */
[----:B------:R-:W-:Y:S02]  /*1a070*/  ISETP.GT.AND P2, PT, R66, 0x51, PT ;  /* 0x000000514200780c */ /* 0x000fe40003f44270 */
[----:B------:R-:W-:Y:S02]  /*1a080*/  FSEL R123, R60, -INF , P3 ;  /* 0xff8000003c7b7808 */ /* 0x000fe40001800000 */
[----:B------:R-:W-:Y:S01]  /*1a090*/  FMNMX.FTZ R78, R101, R78, !PT ;  /* 0x0000004e654e7209 */ /* 0x000fe20007810000 */
[----:B------:R4:W-:Y:S01]  /*1a0a0*/  MUFU.EX2 R59, R58 ;  /* 0x0000003a003b7308 */ /* 0x0009e20000000800 */
[----:B------:R-:W-:Y:S02]  /*1a0b0*/  ISETP.GT.AND P3, PT, R66, 0x58, PT ;  /* 0x000000584200780c */ /* 0x000fe40003f64270 */
[----:B------:R-:W-:Y:S02]  /*1a0c0*/  FSEL R61, R61, -INF , P2 ;  /* 0xff8000003d3d7808 */ /* 0x000fe40001000000 */
[----:B------:R-:W-:-:S02]  /*1a0d0*/  FMNMX.FTZ R78, R123, R78, !PT ;  /* 0x0000004e7b4e7209 */ /* 0x000fc40007810000 */
[----:B------:R-:W-:Y:S01]  /*1a0e0*/  ISETP.GT.AND P2, PT, R66, 0x59, PT ;  /* 0x000000594200780c */ /* 0x000fe20003f44270 */
[----:B------:R-:W3:Y:S01]  /*1a0f0*/  MUFU.TANH R54, R54 ;  /* 0x0000003600367308 */ /* 0x000ee20000002400 */
[----:B-1----:R-:W-:Y:S01]  /*1a100*/  FSEL R99, R62, -INF , P3 ;  /* 0xff8000003e637808 */ /* 0x002fe20001800000 */
[----:B----4-:R-:W-:Y:S01]  /*1a110*/  FFMA.FTZ R58, R97, R120, -R30 ;  /* 0x00000078613a7223 */ /* 0x010fe2000001081e */
[----:B------:R-:W-:Y:S02]  /*1a120*/  FMNMX.FTZ R78, R61, R78, !PT ;  /* 0x0000004e3d4e7209 */ /* 0x000fe40007810000 */
[----:B------:R-:W-:Y:S02]  /*1a130*/  ISETP.GT.AND P3, PT, R66, 0x60, PT ;  /* 0x000000604200780c */ /* 0x000fe40003f64270 */
[----:B------:R-:W-:Y:S01]  /*1a140*/  FSEL R97, R4, -INF , P2 ;  /* 0xff80000004617808 */ /* 0x000fe20001000000 */
[----:B------:R-:W1:Y:S01]  /*1a150*/  MUFU.TANH R68, R68 ;  /* 0x0000004400447308 */ /* 0x000e620000002400 */
[----:B------:R-:W-:-:S02]  /*1a160*/  FMNMX.FTZ R78, R99, R78, !PT ;  /* 0x0000004e634e7209 */ /* 0x000fc40007810000 */
[----:B------:R-:W-:Y:S02]  /*1a170*/  ISETP.GT.AND P2, PT, R66, 0x61, PT ;  /* 0x000000614200780c */ /* 0x000fe40003f44270 */
[----:B--2---:R-:W-:Y:S01]  /*1a180*/  FSEL R125, R40, -INF , P3 ;  /* 0xff800000287d7808 */ /* 0x004fe20001800000 */
[----:B------:R-:W-:Y:S01]  /*1a190*/  FFMA.FTZ R40, R95, R120, -R30 ;  /* 0x000000785f287223 */ /* 0x000fe2000001081e */
[----:B------:R-:W-:Y:S01]  /*1a1a0*/  FMNMX.FTZ R78, R97, R78, !PT ;  /* 0x0000004e614e7209 */ /* 0x000fe20007810000 */
[----:B------:R-:W2:Y:S01]  /*1a1b0*/  MUFU.TANH R36, R36 ;  /* 0x0000002400247308 */ /* 0x000ea20000002400 */
[----:B------:R-:W-:Y:S02]  /*1a1c0*/  ISETP.GT.AND P3, PT, R66, 0x68, PT ;  /* 0x000000684200780c */ /* 0x000fe40003f64270 */
[----:B0-----:R-:W-:Y:S02]  /*1a1d0*/  FSEL R41, R41, -INF , P2 ;  /* 0xff80000029297808 */ /* 0x001fe40001000000 */
[----:B------:R-:W-:-:S02]  /*1a1e0*/  FMNMX.FTZ R78, R125, R78, !PT ;  /* 0x0000004e7d4e7209 */ /* 0x000fc40007810000 */
[----:B------:R-:W-:Y:S01]  /*1a1f0*/  ISETP.GT.AND P2, PT, R66, 0x69, PT ;  /* 0x000000694200780c */ /* 0x000fe20003f44270 */
[----:B------:R-:W0:Y:S01]  /*1a200*/  MUFU.TANH R44, R44 ;  /* 0x0000002c002c7308 */ /* 0x000e220000002400 */
[----:B-----5:R-:W-:Y:S01]  /*1a210*/  FSEL R95, R32, -INF , P3 ;  /* 0xff800000205f7808 */ /* 0x020fe20001800000 */
[----:B------:R-:W-:Y:S01]  /*1a220*/  FFMA.FTZ R32, R83, R120, -R30 ;  /* 0x0000007853207223 */ /* 0x000fe2000001081e */
[----:B------:R-:W-:Y:S02]  /*1a230*/  FMNMX.FTZ R78, R41, R78, !PT ;  /* 0x0000004e294e7209 */ /* 0x000fe40007810000 */
[----:B------:R-:W-:Y:S02]  /*1a240*/  ISETP.GT.AND P3, PT, R66, 0x70, PT ;  /* 0x000000704200780c */ /* 0x000fe40003f64270 */
[----:B------:R-:W-:Y:S01]  /*1a250*/  FSEL R93, R64, -INF , P2 ;  /* 0xff800000405d7808 */ /* 0x000fe20001000000 */
[----:B------:R-:W4:Y:S01]  /*1a260*/  MUFU.TANH R42, R42 ;  /* 0x0000002a002a7308 */ /* 0x000f220000002400 */
[----:B------:R-:W-:Y:S01]  /*1a270*/  FMNMX.FTZ R78, R95, R78, !PT ;  /* 0x0000004e5f4e7209 */ /* 0x000fe20007810000 */
[----:B------:R-:W-:Y:S01]  /*1a280*/  IMAD.IADD R64, R234, 0x1, -R227 ;  /* 0x00000001ea407824 */ /* 0x000fe200078e0ae3 */
[----:B------:R-:W-:-:S02]  /*1a290*/  ISETP.GT.AND P2, PT, R66, 0x71, PT ;  /* 0x000000714200780c */ /* 0x000fc40003f44270 */
[----:B---3--:R-:W-:Y:S02]  /*1a2a0*/  FSEL R129, R70, -INF , P3 ;  /* 0xff80000046817808 */ /* 0x008fe40001800000 */
[----:B------:R-:W-:Y:S01]  /*1a2b0*/  FMNMX.FTZ R78, R93, R78, !PT ;  /* 0x0000004e5d4e7209 */ /* 0x000fe20007810000 */
[----:B------:R-:W3:Y:S01]  /*1a2c0*/  MUFU.TANH R48, R48 ;  /* 0x0000003000307308 */ /* 0x000ee20000002400 */
        /* <DEDUP_REMOVED lines=8> */
[----:B------:R-:W-:Y:S01]  /*1a350*/  FMNMX.FTZ R78, R131, R78, !PT ;  /* 0x0000004e834e7209 */ /* 0x000fe20007810000 */
[----:B------:R-:W5:Y:S01]  /*1a360*/  MUFU.TANH R46, R46 ;  /* 0x0000002e002e7308 */ /* 0x000f620000002400 */
[----:B-1----:R-:W-:Y:S02]  /*1a370*/  FSEL R133, R68, -INF , P2 ;  /* 0xff80000044857808 */ /* 0x002fe40001000000 */
[----:B------:R-:W-:Y:S02]  /*1a380*/  ISETP.GT.AND P2, PT, R66, 0x81, PT ;  /* 0x000000814200780c */ /* 0x000fe40003f44270 */
[----:B--2---:R-:W-:Y:S01]  /*1a390*/  FSEL R135, R36, -INF , P3 ;  /* 0xff80000024877808 */ /* 0x004fe20001800000 */
[----:B------:R-:W-:Y:S01]  /*1a3a0*/  FFMA.FTZ R36, R71, R120, -R30 ;  /* 0x0000007847247223 */ /* 0x000fe2000001081e */
[----:B------:R-:W-:Y:S01]  /*1a3b0*/  FMNMX.FTZ R78, R133, R78, !PT ;  /* 0x0000004e854e7209 */ /* 0x000fe20007810000 */
[----:B------:R-:W1:Y:S01]  /*1a3c0*/  MUFU.TANH R50, R50 ;  /* 0x0000003200327308 */ /* 0x000e620000002400 */
[----:B------:R-:W-:-:S02]  /*1a3d0*/  ISETP.GT.AND P3, PT, R66, 0x88, PT ;  /* 0x000000884200780c */ /* 0x000fc40003f64270 */
[----:B0-----:R-:W-:Y:S01]  /*1a3e0*/  FSEL R71, R44, -INF , P2 ;  /* 0xff8000002c477808 */ /* 0x001fe20001000000 */
[----:B------:R-:W-:-:S01]  /*1a3f0*/  FFMA.FTZ R44, R25, R120, -R30 ;  /* 0x00000078192c7223 */ /* 0x000fc2000001081e */
[----:B------:R-:W-:Y:S01]  /*1a400*/  FMNMX.FTZ R78, R135, R78, !PT ;  /* 0x0000004e874e7209 */ /* 0x000fe20007810000 */
[----:B------:R-:W-:-:S01]  /*1a410*/  FFMA.FTZ R25, R49, R120, -R30 ;  /* 0x0000007831197223 */ /* 0x000fc2000001081e */
[----:B------:R-:W-:Y:S01]  /*1a420*/  ISETP.GT.AND P2, PT, R66, 0x89, PT ;  /* 0x000000894200780c */ /* 0x000fe20003f44270 */
[----:B------:R-:W0:Y:S01]  /*1a430*/  MUFU.TANH R38, R38 ;  /* 0x0000002600267308 */ /* 0x000e220000002400 */
[----:B----4-:R-:W-:Y:S01]  /*1a440*/  FSEL R137, R42, -INF , P3 ;  /* 0xff8000002a897808 */ /* 0x010fe20001800000 */
[--C-:B------:R-:W-:Y:S01]  /*1a450*/  FFMA.FTZ R42, R53, R120, -R30.reuse ;  /* 0x00000078352a7223 */ /* 0x100fe2000001081e */
[----:B------:R-:W-:Y:S01]  /*1a460*/  FMNMX.FTZ R78, R71, R78, !PT ;  /* 0x0000004e474e7209 */ /* 0x000fe20007810000 */
[--C-:B------:R-:W-:Y:S01]  /*1a470*/  FFMA.FTZ R49, R89, R120, -R30.reuse ;  /* 0x0000007859317223 */ /* 0x100fe2000001081e */
[----:B------:R-:W-:Y:S01]  /*1a480*/  ISETP.GT.AND P3, PT, R66, 0x90, PT ;  /* 0x000000904200780c */ /* 0x000fe20003f64270 */
[--C-:B------:R-:W-:Y:S01]  /*1a490*/  IMAD.MOV.U32 R89, RZ, RZ, R119.reuse ;  /* 0x000000ffff597224 */ /* 0x100fe200078e0077 */
[----:B---3--:R-:W-:Y:S01]  /*1a4a0*/  FSEL R139, R48, -INF , P2 ;  /* 0xff800000308b7808 */ /* 0x008fe20001000000 */
[----:B------:R-:W2:Y:S01]  /*1a4b0*/  MUFU.TANH R52, R52 ;  /* 0x0000003400347308 */ /* 0x000ea20000002400 */
[----:B------:R-:W-:Y:S01]  /*1a4c0*/  FMNMX.FTZ R78, R137, R78, !PT ;  /* 0x0000004e894e7209 */ /* 0x000fe20007810000 */
[-CC-:B------:R-:W-:Y:S01]  /*1a4d0*/  FFMA.FTZ R48, R81, R120.reuse, -R30.reuse ;  /* 0x0000007851307223 */ /* 0x180fe2000001081e */
[----:B------:R-:W-:Y:S01]  /*1a4e0*/  ISETP.GT.AND P2, PT, R66, 0x91, PT ;  /* 0x000000914200780c */ /* 0x000fe20003f44270 */
[----:B------:R-:W-:Y:S01]  /*1a4f0*/  IMAD.MOV.U32 R81, RZ, RZ, R119 ;  /* 0x000000ffff517224 */ /* 0x000fe200078e0077 */
[----:B-----5:R-:W-:Y:S01]  /*1a500*/  FSEL R141, R46, -INF , P3 ;  /* 0xff8000002e8d7808 */ /* 0x020fe20001800000 */
[----:B------:R-:W-:Y:S01]  /*1a510*/  FFMA.FTZ R46, R69, R120, -R30 ;  /* 0x00000078452e7223 */ /* 0x000fe2000001081e */
[----:B------:R-:W-:Y:S01]  /*1a520*/  FMNMX.FTZ R78, R139, R78, !PT ;  /* 0x0000004e8b4e7209 */ /* 0x000fe20007810000 */
[----:B------:R-:W-:Y:S01]  /*1a530*/  MUFU.EX2 R24, R24 ;  /* 0x0000001800187308 */ /* 0x000fe20000000800 */
[----:B------:R-:W-:-:S02]  /*1a540*/  ISETP.GT.AND P3, PT, R66, 0x98, PT ;  /* 0x000000984200780c */ /* 0x000fc40003f64270 */
[----:B-1----:R-:W-:Y:S01]  /*1a550*/  FSEL R53, R50, -INF , P2 ;  /* 0xff80000032357808 */ /* 0x002fe20001000000 */
[----:B------:R-:W-:-:S01]  /*1a560*/  FFMA.FTZ R50, R37, R120, -R30 ;  /* 0x0000007825327223 */ /* 0x000fc2000001081e */
[----:B------:R-:W-:Y:S01]  /*1a570*/  FMNMX.FTZ R78, R141, R78, !PT ;  /* 0x0000004e8d4e7209 */ /* 0x000fe20007810000 */
[----:B------:R-:W-:-:S01]  /*1a580*/  FFMA.FTZ R37, R91, R120, -R30 ;  /* 0x000000785b257223 */ /* 0x000fc2000001081e */
[----:B------:R-:W-:Y:S01]  /*1a590*/  ISETP.GT.AND P2, PT, R66, 0x99, PT ;  /* 0x000000994200780c */ /* 0x000fe20003f44270 */
[----:B------:R-:W-:Y:S01]  /*1a5a0*/  MUFU.EX2 R27, R27 ;  /* 0x0000001b001b7308 */ /* 0x000fe20000000800 */
[----:B0-----:R-:W-:Y:S01]  /*1a5b0*/  FSEL R143, R38, -INF , P3 ;  /* 0xff800000268f7808 */ /* 0x001fe20001800000 */
[--C-:B------:R-:W-:Y:S01]  /*1a5c0*/  FFMA.FTZ R38, R45, R120, -R30.reuse ;  /* 0x000000782d267223 */ /* 0x100fe2000001081e */
[----:B------:R-:W-:Y:S01]  /*1a5d0*/  FMNMX.FTZ R78, R53, R78, !PT ;  /* 0x0000004e354e7209 */ /* 0x000fe20007810000 */
[-CC-:B------:R-:W-:Y:S01]  /*1a5e0*/  FFMA.FTZ R45, R79, R120.reuse, -R30.reuse ;  /* 0x000000784f2d7223 */ /* 0x180fe2000001081e */
[----:B--2---:R-:W-:Y:S01]  /*1a5f0*/  FSEL R145, R52, -INF , P2 ;  /* 0xff80000034917808 */ /* 0x004fe20001000000 */
[----:B------:R-:W-:Y:S01]  /*1a600*/  FFMA.FTZ R30, R87, R120, -R30 ;  /* 0x00000078571e7223 */ /* 0x000fe2000001081e */
[----:B------:R-:W-:Y:S01]  /*1a610*/  FMNMX.FTZ R78, R143, R78, !PT ;  /* 0x0000004e8f4e7209 */ /* 0x000fe20007810000 */
[----:B------:R-:W-:Y:S01]  /*1a620*/  MUFU.EX2 R4, R58 ;  /* 0x0000003a00047308 */ /* 0x000fe20000000800 */
[--C-:B------:R-:W-:Y:S01]  /*1a630*/  IMAD.MOV.U32 R91, RZ, RZ, R119.reuse ;  /* 0x000000ffff5b7224 */ /* 0x100fe200078e0077 */
[----:B------:R-:W-:Y:S01]  /*1a640*/  MOV R88, R119 ;  /* 0x0000007700587202 */ /* 0x000fe20000000f00 */
[--C-:B------:R-:W-:Y:S01]  /*1a650*/  IMAD.MOV.U32 R87, RZ, RZ, R119.reuse ;  /* 0x000000ffff577224 */ /* 0x100fe200078e0077 */
[----:B------:R-:W-:Y:S01]  /*1a660*/  FMNMX.FTZ R78, R145, R78, !PT ;  /* 0x0000004e914e7209 */ /* 0x000fe20007810000 */
[----:B------:R-:W-:-:S03]  /*1a670*/  IMAD.MOV.U32 R79, RZ, RZ, R119 ;  /* 0x000000ffff4f7224 */ /* 0x000fc600078e0077 */
[----:B------:R-:W-:Y:S01]  /*1a680*/  MUFU.EX2 R26, R26 ;  /* 0x0000001a001a7308 */ /* 0x000fe20000000800 */
[----:B------:R-:W0:Y:S07]  /*1a690*/  SHFL.BFLY PT, R121, R78, 0x2, 0x1f ;  /* 0x0c401f004e797f89 */ /* 0x000e2e00000e0000 */
[----:B------:R-:W1:Y:S08]  /*1a6a0*/  MUFU.EX2 R31, R31 ;  /* 0x0000001f001f7308 */ /* 0x000e700000000800 */
[----:B------:R-:W-:Y:S08]  /*1a6b0*/  MUFU.EX2 R28, R28 ;  /* 0x0000001c001c7308 */ /* 0x000ff00000000800 */
[----:B------:R-:W-:Y:S01]  /*1a6c0*/  MUFU.EX2 R35, R35 ;  /* 0x0000002300237308 */ /* 0x000fe20000000800 */
[----:B0-----:R-:W-:-:S02]  /*1a6d0*/  FMNMX.FTZ R52, R78, R121, !PT ;  /* 0x000000794e347209 */ /* 0x001fc40007810000 */
[----:B-1----:R-:W-:-:S03]  /*1a6e0*/  F2FP.SATFINITE.E4M3.F32.PACK_AB_MERGE_C R216, R31, R26, RZ ;  /* 0x0000001a1fd8723e */ /* 0x002fc600048070ff */
[----:B------:R-:W0:Y:S01]  /*1a6f0*/  SHFL.BFLY PT, R121, R52, 0x1, 0x1f ;  /* 0x0c201f0034797f89 */ /* 0x000e2200000e0000 */
[----:B------:R-:W-:Y:S01]  /*1a700*/  F2FP.SATFINITE.E4M3.F32.PACK_AB_MERGE_C R216, R27, R24, R216 ;  /* 0x000000181bd8723e */ /* 0x000fe200048070d8 */
[----:B------:R-:W1:Y:S08]  /*1a710*/  MUFU.EX2 R6, R6 ;  /* 0x0000000600067308 */ /* 0x000e700000000800 */
[----:B------:R-:W-:Y:S08]  /*1a720*/  MUFU.EX2 R3, R3 ;  /* 0x0000000300037308 */ /* 0x000ff00000000800 */
[----:B------:R-:W-:Y:S01]  /*1a730*/  MUFU.EX2 R8, R8 ;  /* 0x0000000800087308 */ /* 0x000fe20000000800 */
[----:B-1----:R-:W-:-:S04]  /*1a740*/  F2FP.SATFINITE.E4M3.F32.PACK_AB_MERGE_C R218, R6, R5, RZ ;  /* 0x0000000506da723e */ /* 0x002fc800048070ff */
[----:B------:R-:W-:Y:S02]  /*1a750*/  F2FP.SATFINITE.E4M3.F32.PACK_AB_MERGE_C R218, R35, R28, R218 ;  /* 0x0000001c23da723e */ /* 0x000fe400048070da */
[----:B0-----:R-:W-:Y:S01]  /*1a760*/  FMNMX.FTZ R121, R52, R121, !PT ;  /* 0x0000007934797209 */ /* 0x001fe20007810000 */
[----:B------:R-:W-:Y:S03]  /*1a770*/  MUFU.EX2 R9, R9 ;  /* 0x0000000900097308 */ /* 0x000fe60000000800 */
[C---:B------:R-:W-:Y:S01]  /*1a780*/  FSETP.NEU.FTZ.AND P2, PT, R121.reuse, -INF , PT ;  /* 0xff8000007900780b */ /* 0x040fe20003f5d000 */
[----:B------:R-:W-:-:S04]  /*1a790*/  FFMA.FTZ R66, R121, R120, -8 ;  /* 0xc100000079427423 */ /* 0x000fc80000010078 */
[----:B------:R-:W0:Y:S01]  /*1a7a0*/  MUFU.EX2 R12, R12 ;  /* 0x0000000c000c7308 */ /* 0x000e220000000800 */
        /* <DEDUP_REMOVED lines=21> */
[----:B0-----:R-:W-:Y:S01]  /*1a900*/  F2FP.SATFINITE.E4M3.F32.PACK_AB_MERGE_C R212, R12, R9, RZ ;  /* 0x000000090cd4723e */ /* 0x001fe200048070ff */
[----:B------:R-:W-:-:S01]  /*1a910*/  FFMA.FTZ R97, R97, R120, -R66 ;  /* 0x0000007861617223 */ /* 0x000fc20000010842 */
[----:B------:R0:W2:Y:S01]  /*1a920*/  MUFU.EX2 R68, R51 ;  /* 0x0000003300447308 */ /* 0x0000a20000000800 */
        /* <DEDUP_REMOVED lines=8> */
[----:B-1----:R-:W-:-:S01]  /*1a9b0*/  FADD.FTZ R63, R39, R34 ;  /* 0x00000022273f7221 */ /* 0x002fc20000010000 */
[-CC-:B0-----:R-:W-:Y:S01]  /*1a9c0*/  FFMA.FTZ R51, R107, R120.reuse, -R66.reuse ;  /* 0x000000786b337223 */ /* 0x181fe20000010842 */
[----:B------:R-:W-:-:S01]  /*1a9d0*/  FFMA.FTZ R133, R133, R120, -R66 ;  /* 0x0000007885857223 */ /* 0x000fc20000010842 */
[-CC-:B------:R-:W-:Y:S01]  /*1a9e0*/  FFMA.FTZ R135, R135, R120.reuse, -R66.reuse ;  /* 0x0000007887877223 */ /* 0x180fe20000010842 */
[----:B------:R-:W-:-:S01]  /*1a9f0*/  FFMA.FTZ R71, R71, R120, -R66 ;  /* 0x0000007847477223 */ /* 0x000fc20000010842 */
[-C--:B------:R-:W-:Y:S01]  /*1aa00*/  FFMA.FTZ R137, R137, R120.reuse, -R66 ;  /* 0x0000007889897223 */ /* 0x080fe20000010842 */
[----:B------:R-:W-:Y:S01]  /*1aa10*/  F2FP.SATFINITE.E4M3.F32.PACK_AB_MERGE_C R212, R8, R3, R212 ;  /* 0x0000000308d4723e */ /* 0x000fe200048070d4 */
[----:B------:R-:W0:Y:S01]  /*1aa20*/  MUFU.EX2 R7, R7 ;  /* 0x0000000700077308 */ /* 0x000e220000000800 */
[----:B---3--:R-:W-:-:S01]  /*1aa30*/  FFMA.FTZ R58, R15, R120, -R66 ;  /* 0x000000780f3a7223 */ /* 0x008fc20000010842 */
[----:B------:R-:W-:Y:S01]  /*1aa40*/  FFMA.FTZ R15, R21, R120, -R66 ;  /* 0x00000078150f7223 */ /* 0x000fe20000010842 */
[----:B--2---:R-:W-:-:S01]  /*1aa50*/  FADD.FTZ R82, R68, R63 ;  /* 0x0000003f44527221 */ /* 0x004fc20000010000 */
[-CC-:B------:R-:W-:Y:S01]  /*1aa60*/  FFMA.FTZ R21, R111, R120.reuse, -R66.reuse ;  /* 0x000000786f157223 */ /* 0x180fe20000010842 */
[----:B------:R-:W-:-:S01]  /*1aa70*/  FFMA.FTZ R139, R139, R120, -R66 ;  /* 0x000000788b8b7223 */ /* 0x000fc20000010842 */
[-CC-:B------:R-:W-:Y:S01]  /*1aa80*/  FFMA.FTZ R141, R141, R120.reuse, -R66.reuse ;  /* 0x000000788d8d7223 */ /* 0x180fe20000010842 */
[----:B------:R-:W-:-:S01]  /*1aa90*/  FFMA.FTZ R53, R53, R120, -R66 ;  /* 0x0000007835357223 */ /* 0x000fc20000010842 */
[----:B------:R1:W-:Y:S01]  /*1aaa0*/  MUFU.EX2 R72, R15 ;  /* 0x0000000f00487308 */ /* 0x0003e20000000800 */
[----:B----4-:R-:W-:-:S01]  /*1aab0*/  FADD.FTZ R82, R69, R82 ;  /* 0x0000005245527221 */ /* 0x010fc20000010000 */
[----:B------:R-:W-:Y:S01]  /*1aac0*/  FFMA.FTZ R143, R143, R120, -R66 ;  /* 0x000000788f8f7223 */ /* 0x000fe20000010842 */
[----:B------:R-:W-:Y:S01]  /*1aad0*/  F2FP.SATFINITE.E4M3.F32.PACK_AB_MERGE_C R217, R69, R68, RZ ;  /* 0x0000004445d9723e */ /* 0x000fe200048070ff */
[--C-:B------:R-:W-:Y:S01]  /*1aae0*/  IMAD.MOV.U32 R111, RZ, RZ, R119.reuse ;  /* 0x000000ffff6f7224 */ /* 0x100fe200078e0077 */
[----:B------:R-:W-:Y:S01]  /*1aaf0*/  MOV R68, R119 ;  /* 0x0000007700447202 */ /* 0x000fe20000000f00 */
[----:B------:R-:W-:Y:S01]  /*1ab00*/  IMAD.MOV.U32 R107, RZ, RZ, R119 ;  /* 0x000000ffff6b7224 */ /* 0x000fe200078e0077 */
[----:B------:R-:W-:Y:S01]  /*1ab10*/  F2FP.SATFINITE.E4M3.F32.PACK_AB_MERGE_C R217, R34, R39, R217 ;  /* 0x0000002722d9723e */ /* 0x000fe200048070d9 */
[----:B------:R-:W2:Y:S01]  /*1ab20*/  MUFU.EX2 R54, R54 ;  /* 0x0000003600367308 */ /* 0x000ea20000000800 */
[----:B-1----:R-:W-:-:S02]  /*1ab30*/  IMAD R15, R225, 0x80, R64 ;  /* 0x00000080e10f7824 */ /* 0x002fc400078e0240 */
[----:B------:R-:W-:Y:S01]  /*1ab40*/  FFMA.FTZ R64, R61, R120, -R66 ;  /* 0x000000783d407223 */ /* 0x000fe20000010842 */
[----:B------:R-:W-:-:S01]  /*1ab50*/  FADD.FTZ R61, R24, R27 ;  /* 0x0000001b183d7221 */ /* 0x000fc20000010000 */
[----:B------:R-:W-:Y:S01]  /*1ab60*/  FFMA.FTZ R66, R145, R120, -R66 ;  /* 0x0000007891427223 */ /* 0x000fe20000010842 */
[----:B------:R-:W-:-:S04]  /*1ab70*/  IMAD.HI R15, R15, 0x66666667, RZ ;  /* 0x666666670f0f7827 */ /* 0x000fc800078e02ff */
[----:B------:R-:W-:Y:S01]  /*1ab80*/  FADD.FTZ R80, R26, R61 ;  /* 0x0000003d1a507221 */ /* 0x000fe20000010000 */
[----:B------:R-:W1:Y:S01]  /*1ab90*/  MUFU.EX2 R67, R67 ;  /* 0x0000004300437308 */ /* 0x000e620000000800 */
[----:B------:R-:W-:Y:S01]  /*1aba0*/  @!P0 PRMT R61, RZ, 0x654, R0 ;  /* 0x00000654ff3d8816 */ /* 0x000fe20000000000 */
[----:B------:R-:W-:Y:S02]  /*1abb0*/  IMAD.MOV.U32 R103, RZ, RZ, R119 ;  /* 0x000000ffff677224 */ /* 0x000fe400078e0077 */
[----:B------:R-:W-:-:S01]  /*1abc0*/  FADD.FTZ R63, R31, R80 ;  /* 0x000000501f3f7221 */ /* 0x000fc20000010000 */
[----:B------:R-:W-:Y:S01]  /*1abd0*/  SHF.R.U32.HI R78, RZ, 0x1f, R15 ;  /* 0x0000001fff4e7819 */ /* 0x000fe2000001160f */
[----:B------:R0:W-:Y:S01]  /*1abe0*/  @!P0 SYNCS.ARRIVE.TRANS64.RED.A1T0 RZ, [R61+URZ], RZ ;  /* 0x000000ff3dff89a7 */ /* 0x0001e2000810043f */
[----:B------:R-:W-:Y:S02]  /*1abf0*/  IMAD.MOV.U32 R73, RZ, RZ, R119 ;  /* 0x000000ffff497224 */ /* 0x000fe400078e0077 */
[----:B------:R-:W-:Y:S01]  /*1ac00*/  FADD.FTZ R80, R28, R63 ;  /* 0x0000003f1c507221 */ /* 0x000fe20000010000 */
[----:B------:R3:W4:Y:S01]  /*1ac10*/  MUFU.EX2 R70, R113 ;  /* 0x0000007100467308 */ /* 0x0007220000000800 */
[----:B------:R-:W-:Y:S01]  /*1ac20*/  LEA.HI.SX32 R15, R15, R78, 0x1a ;  /* 0x0000004e0f0f7211 */ /* 0x000fe200078fd2ff */
[----:B------:R-:W-:-:S02]  /*1ac30*/  IMAD.MOV.U32 R69, RZ, RZ, R119 ;  /* 0x000000ffff457224 */ /* 0x000fc400078e0077 */
[----:B------:R-:W-:-:S01]  /*1ac40*/  FADD.FTZ R80, R35, R80 ;  /* 0x0000005023507221 */ /* 0x000fc20000010000 */
[----:B------:R-:W-:Y:S02]  /*1ac50*/  IMAD.MOV.U32 R39, RZ, RZ, R119 ;  /* 0x000000ffff277224 */ /* 0x000fe400078e0077 */
[----:B0-----:R-:W-:-:S01]  /*1ac60*/  FADD.FTZ R61, R7, R82 ;  /* 0x00000052073d7221 */ /* 0x001fc20000010000 */
[----:B------:R-:W-:Y:S01]  /*1ac70*/  VIMNMX R15, RZ, R15, !PT ;  /* 0x0000000fff0f7248 */ /* 0x000fe20007fe0100 */
[----:B------:R-:W-:Y:S01]  /*1ac80*/  IMAD.MOV.U32 R35, RZ, RZ, R119 ;  /* 0x000000ffff237224 */ /* 0x000fe200078e0077 */
[----:B------:R-:W0:Y:S01]  /*1ac90*/  MUFU.EX2 R13, R13 ;  /* 0x0000000d000d7308 */ /* 0x000e220000000800 */
[----:B--2---:R-:W-:-:S01]  /*1aca0*/  FADD.FTZ R82, R54, R61 ;  /* 0x0000003d36527221 */ /* 0x004fc20000010000 */
[----:B------:R-:W-:Y:S01]  /*1acb0*/  FADD.FTZ R61, R5, R80 ;  /* 0x00000050053d7221 */ /* 0x000fe20000010000 */
[----:B---3--:R-:W-:Y:S01]  /*1acc0*/  IMAD.MOV.U32 R113, RZ, RZ, R119 ;  /* 0x000000ffff717224 */ /* 0x008fe200078e0077 */
[----:B------:R-:W-:Y:S01]  /*1acd0*/  MOV R28, R119 ;  /* 0x00000077001c7202 */ /* 0x000fe20000000f00 */
[----:B-1----:R-:W-:-:S01]  /*1ace0*/  FADD.FTZ R63, R67, R82 ;  /* 0x00000052433f7221 */ /* 0x002fc20000010000 */
[----:B------:R-:W-:Y:S01]  /*1acf0*/  FADD.FTZ R80, R6, R61 ;  /* 0x0000003d06507221 */ /* 0x000fe20000010000 */
[----:B------:R-:W-:Y:S01]  /*1ad00*/  IMAD.MOV.U32 R34, RZ, RZ, R119 ;  /* 0x000000ffff227224 */ /* 0x000fe200078e0077 */
[----:B------:R-:W1:Y:S01]  /*1ad10*/  MUFU.EX2 R58, R58 ;  /* 0x0000003a003a7308 */ /* 0x000e620000000800 */
[----:B----4-:R-:W-:-:S01]  /*1ad20*/  FADD.FTZ R82, R70, R63 ;  /* 0x0000003f46527221 */ /* 0x010fc20000010000 */
[----:B------:R-:W-:Y:S01]  /*1ad30*/  FADD.FTZ R61, R3, R80 ;  /* 0x00000050033d7221 */ /* 0x000fe20000010000 */
[----:B------:R-:W-:Y:S01]  /*1ad40*/  F2FP.SATFINITE.E4M3.F32.PACK_AB_MERGE_C R219, R70, R67, RZ ;  /* 0x0000004346db723e */ /* 0x000fe200048070ff */
[----:B------:R-:W-:-:S02]  /*1ad50*/  IMAD.MOV.U32 R70, RZ, RZ, R119 ;  /* 0x000000ffff467224 */ /* 0x000fc400078e0077 */
[----:B------:R-:W-:Y:S01]  /*1ad60*/  IMAD.MOV.U32 R67, RZ, RZ, R119 ;  /* 0x000000ffff437224 */ /* 0x000fe200078e0077 */
[----:B------:R-:W-:Y:S01]  /*1ad70*/  F2FP.SATFINITE.E4M3.F32.PACK_AB_MERGE_C R219, R54, R7, R219 ;  /* 0x0000000736db723e */ /* 0x000fe200048070db */
[----:B------:R-:W2:Y:S01]  /*1ad80*/  MUFU.EX2 R115, R115 ;  /* 0x0000007300737308 */ /* 0x000ea20000000800 */
[----:B0-----:R-:W-:-:S01]  /*1ad90*/  FADD.FTZ R63, R13, R82 ;  /* 0x000000520d3f7221 */ /* 0x001fc20000010000 */
[----:B------:R-:W-:Y:S01]  /*1ada0*/  FADD.FTZ R82, R8, R61 ;  /* 0x0000003d08527221 */ /* 0x000fe20000010000 */
[--C-:B------:R-:W-:Y:S02]  /*1adb0*/  IMAD.MOV.U32 R54, RZ, RZ, R119.reuse ;  /* 0x000000ffff367224 */ /* 0x100fe400078e0077 */
[----:B------:R-:W-:Y:S02]  /*1adc0*/  IMAD.MOV.U32 R27, RZ, RZ, R119 ;  /* 0x000000ffff1b7224 */ /* 0x000fe400078e0077 */
[----:B------:R-:W-:-:S01]  /*1add0*/  FADD.FTZ R61, R9, R82 ;  /* 0x00000052093d7221 */ /* 0x000fc20000010000 */
[----:B------:R-:W0:Y:S01]  /*1ade0*/  MUFU.EX2 R11, R11 ;  /* 0x0000000b000b7308 */ /* 0x000e220000000800 */
[----:B-1----:R-:W-:-:S02]  /*1adf0*/  FADD.FTZ R84, R58, R63 ;  /* 0x0000003f3a547221 */ /* 0x002fc40000010000 */
[----:B------:R-:W-:-:S05]  /*1ae00*/  FADD.FTZ R82, R12, R61 ;  /* 0x0000003d0c527221 */ /* 0x000fca0000010000 */
[----:B------:R-:W1:Y:S01]  /*1ae10*/  MUFU.EX2 R21, R21 ;  /* 0x0000001500157308 */ /* 0x000e620000000800 */
[----:B--2---:R-:W-:-:S01]  /*1ae20*/  FADD.FTZ R63, R115, R84 ;  /* 0x00000054733f7221 */ /* 0x004fc20000010000 */
[C---:B------:R-:W-:Y:S01]  /*1ae30*/  F2FP.SATFINITE.E4M3.F32.PACK_AB_MERGE_C R213, R72.reuse, R115, RZ ;  /* 0x0000007348d5723e */ /* 0x040fe200048070ff */
[----:B------:R-:W-:Y:S02]  /*1ae40*/  IMAD.MOV.U32 R115, RZ, RZ, R119 ;  /* 0x000000ffff737224 */ /* 0x000fe400078e0077 */
[----:B------:R-:W-:Y:S01]  /*1ae50*/  FADD.FTZ R84, R72, R63 ;  /* 0x0000003f48547221 */ /* 0x000fe20000010000 */
[----:B------:R-:W-:Y:S01]  /*1ae60*/  F2FP.SATFINITE.E4M3.F32.PACK_AB_MERGE_C R213, R58, R13, R213 ;  /* 0x0000000d3ad5723e */ /* 0x000fe200048070d5 */
[----:B------:R-:W-:Y:S01]  /*1ae70*/  IMAD.MOV.U32 R58, RZ, RZ, R119 ;  /* 0x000000ffff3a7224 */ /* 0x000fe200078e0077 */
[----:B------:R-:W2:Y:S01]  /*1ae80*/  MUFU.EX2 R20, R20 ;  /* 0x0000001400147308 */ /* 0x000ea20000000800 */
[----:B0-----:R-:W-:-:S01]  /*1ae90*/  FADD.FTZ R61, R11, R82 ;  /* 0x000000520b3d7221 */ /* 0x001fc20000010000 */
[----:B------:R-:W-:-:S06]  /*1aea0*/  MOV R72, R119 ;  /* 0x0000007700487202 */ /* 0x000fcc0000000f00 */
[----:B------:R-:W0:Y:S01]  /*1aeb0*/  MUFU.EX2 R60, R60 ;  /* 0x0000003c003c7308 */ /* 0x000e220000000800 */
[----:B-1----:R-:W-:-:S07]  /*1aec0*/  FADD.FTZ R63, R21, R84 ;  /* 0x00000054153f7221 */ /* 0x002fce0000010000 */
[----:B------:R-:W1:Y:S01]  /*1aed0*/  MUFU.EX2 R56, R56 ;  /* 0x0000003800387308 */ /* 0x000e620000000800 */
[----:B--2---:R-:W-:-:S07]  /*1aee0*/  FADD.FTZ R61, R20, R61 ;  /* 0x0000003d143d7221 */ /* 0x004fce0000010000 */
[----:B------:R-:W2:Y:S01]  /*1aef0*/  MUFU.EX2 R109, R109 ;  /* 0x0000006d006d7308 */ /* 0x000ea20000000800 */
[----:B0-----:R-:W-:-:S01]  /*1af00*/  FADD.FTZ R84, R60, R63 ;  /* 0x0000003f3c547221 */ /* 0x001fc20000010000 */
[----:B------:R-:W-:-:S06]  /*1af10*/  IMAD.MOV.U32 R63, RZ, RZ, R119 ;  /* 0x000000ffff3f7224 */ /* 0x000fcc00078e0077 */
[----:B------:R0:W3:Y:S01]  /*1af20*/  MUFU.EX2 R74, R75 ;  /* 0x0000004b004a7308 */ /* 0x0000e20000000800 */
[----:B-1----:R-:W-:-:S01]  /*1af30*/  FADD.FTZ R86, R56, R61 ;  /* 0x0000003d38567221 */ /* 0x002fc20000010000 */
[C---:B------:R-:W-:Y:S02]  /*1af40*/  F2FP.SATFINITE.E4M3.F32.PACK_AB_MERGE_C R214, R59.reuse, R56, RZ ;  /* 0x000000383bd6723e */ /* 0x040fe400048070ff */
[----:B------:R-:W-:Y:S01]  /*1af50*/  MOV R56, R119 ;  /* 0x0000007700387202 */ /* 0x000fe20000000f00 */
[----:B------:R-:W-:Y:S01]  /*1af60*/  FADD.FTZ R86, R59, R86 ;  /* 0x000000563b567221 */ /* 0x000fe20000010000 */
[----:B------:R-:W-:Y:S01]  /*1af70*/  F2FP.SATFINITE.E4M3.F32.PACK_AB_MERGE_C R214, R20, R11, R214 ;  /* 0x0000000b14d6723e */ /* 0x000fe200048070d6 */
[----:B------:R-:W-:Y:S01]  /*1af80*/  IMAD.MOV.U32 R59, RZ, RZ, R119 ;  /* 0x000000ffff3b7224 */ /* 0x000fe200078e0077 */
[----:B------:R-:W1:Y:S01]  /*1af90*/  MUFU.EX2 R51, R51 ;  /* 0x0000003300337308 */ /* 0x000e620000000800 */
[----:B--2---:R-:W-:-:S01]  /*1afa0*/  FADD.FTZ R61, R109, R84 ;  /* 0x000000546d3d7221 */ /* 0x004fc20000010000 */
[----:B------:R-:W-:Y:S01]  /*1afb0*/  MOV R84, R119 ;  /* 0x0000007700547202 */ /* 0x000fe20000000f00 */
[----:B0-----:R-:W-:-:S05]  /*1afc0*/  IMAD.MOV.U32 R75, RZ, RZ, R119 ;  /* 0x000000ffff4b7224 */ /* 0x001fca00078e0077 */
[----:B------:R-:W0:Y:S01]  /*1afd0*/  MUFU.EX2 R57, R57 ;  /* 0x0000003900397308 */ /* 0x000e220000000800 */
[----:B---3--:R-:W-:-:S01]  /*1afe0*/  FADD.FTZ R26, R74, R61 ;  /* 0x0000003d4a1a7221 */ /* 0x008fc20000010000 */
[----:B------:R-:W-:Y:S01]  /*1aff0*/  F2FP.SATFINITE.E4M3.F32.PACK_AB_MERGE_C R215, R74, R109, RZ ;  /* 0x0000006d4ad7723e */ /* 0x000fe200048070ff */
[--C-:B------:R-:W-:Y:S01]  /*1b000*/  IMAD.MOV.U32 R74, RZ, RZ, R119.reuse ;  /* 0x000000ffff4a7224 */ /* 0x100fe200078e0077 */
[----:B------:R-:W-:Y:S01]  /*1b010*/  MOV R109, R119 ;  /* 0x00000077006d7202 */ /* 0x000fe20000000f00 */
[----:B------:R-:W-:Y:S01]  /*1b020*/  IMAD.MOV.U32 R61, RZ, RZ, R119 ;  /* 0x000000ffff3d7224 */ /* 0x000fe200078e0077 */
[----:B------:R-:W-:Y:S02]  /*1b030*/  F2FP.SATFINITE.E4M3.F32.PACK_AB_MERGE_C R215, R60, R21, R215 ;  /* 0x000000153cd7723e */ /* 0x000fe400048070d7 */
[----:B------:R-:W2:Y:S01]  /*1b040*/  MUFU.EX2 R62, R62 ;  /* 0x0000003e003e7308 */ /* 0x000ea20000000800 */
[----:B-1----:R-:W-:-:S01]  /*1b050*/  FADD.FTZ R5, R51, R26 ;  /* 0x0000001a33057221 */ /* 0x002fc20000010000 */
[----:B------:R-:W-:-:S06]  /*1b060*/  MOV R60, R119 ;  /* 0x00000077003c7202 */ /* 0x000fcc0000000f00 */
[----:B------:R-:W1:Y:S01]  /*1b070*/  MUFU.EX2 R117, R117 ;  /* 0x0000007500757308 */ /* 0x000e620000000800 */
[----:B0-----:R-:W-:-:S01]  /*1b080*/  FADD.FTZ R31, R57, R86 ;  /* 0x00000056391f7221 */ /* 0x001fc20000010000 */
[----:B------:R-:W-:-:S03]  /*1b090*/  IMAD.MOV.U32 R86, RZ, RZ, R119 ;  /* 0x000000ffff567224 */ /* 0x000fc600078e0077 */
[----:B------:R-:W-:-:S03]  /*1b0a0*/  FADD.FTZ R31, R4, R31 ;  /* 0x0000001f041f7221 */ /* 0x000fc60000010000 */
[----:B------:R-:W0:Y:S01]  /*1b0b0*/  MUFU.EX2 R40, R40 ;  /* 0x0000002800287308 */ /* 0x000e220000000800 */
[----:B--2---:R-:W-:-:S07]  /*1b0c0*/  FADD.FTZ R12, R62, R5 ;  /* 0x000000053e0c7221 */ /* 0x004fce0000010000 */
[----:B------:R2:W3:Y:S01]  /*1b0d0*/  MUFU.EX2 R76, R101 ;  /* 0x00000065004c7308 */ /* 0x0004e20000000800 */
[----:B-1----:R-:W-:-:S07]  /*1b0e0*/  FADD.FTZ R5, R117, R12 ;  /* 0x0000000c75057221 */ /* 0x002fce0000010000 */
[----:B------:R-:W1:Y:S01]  /*1b0f0*/  MUFU.EX2 R127, R127 ;  /* 0x0000007f007f7308 */ /* 0x000e620000000800 */
[----:B0-----:R-:W-:-:S01]  /*1b100*/  FADD.FTZ R26, R40, R31 ;  /* 0x0000001f281a7221 */ /* 0x001fc20000010000 */
[--C-:B--2---:R-:W-:Y:S02]  /*1b110*/  IMAD.MOV.U32 R101, RZ, RZ, R119.reuse ;  /* 0x000000ffff657224 */ /* 0x104fe400078e0077 */
[----:B------:R-:W-:-:S04]  /*1b120*/  IMAD.MOV.U32 R31, RZ, RZ, R119 ;  /* 0x000000ffff1f7224 */ /* 0x000fc800078e0077 */
[----:B------:R-:W0:Y:S01]  /*1b130*/  MUFU.EX2 R55, R55 ;  /* 0x0000003700377308 */ /* 0x000e220000000800 */
[----:B---3--:R-:W-:-:S01]  /*1b140*/  FADD.FTZ R12, R76, R5 ;  /* 0x000000054c0c7221 */ /* 0x008fc20000010000 */
[----:B------:R-:W-:Y:S01]  /*1b150*/  F2FP.SATFINITE.E4M3.F32.PACK_AB_MERGE_C R209, R76, R117, RZ ;  /* 0x000000754cd1723e */ /* 0x000fe200048070ff */
[----:B------:R-:W-:Y:S01]  /*1b160*/  IMAD.MOV.U32 R117, RZ, RZ, R119 ;  /* 0x000000ffff757224 */ /* 0x000fe200078e0077 */
[----:B------:R-:W-:Y:S02]  /*1b170*/  MOV R76, R119 ;  /* 0x00000077004c7202 */ /* 0x000fe40000000f00 */
[----:B------:R-:W-:Y:S01]  /*1b180*/  F2FP.SATFINITE.E4M3.F32.PACK_AB_MERGE_C R209, R62, R51, R209 ;  /* 0x000000333ed1723e */ /* 0x000fe200048070d1 */
[----:B------:R-:W-:Y:S01]  /*1b190*/  IMAD.MOV.U32 R62, RZ, RZ, R119 ;  /* 0x000000ffff3e7224 */ /* 0x000fe200078e0077 */
[----:B------:R-:W2:Y:S01]  /*1b1a0*/  MUFU.EX2 R32, R32 ;  /* 0x0000002000207308 */ /* 0x000ea20000000800 */
[----:B-1----:R-:W-:-:S01]  /*1b1b0*/  FADD.FTZ R9, R127, R26 ;  /* 0x0000001a7f097221 */ /* 0x002fc20000010000 */
[----:B------:R-:W-:Y:S01]  /*1b1c0*/  F2FP.SATFINITE.E4M3.F32.PACK_AB_MERGE_C R208, R127, R40, RZ ;  /* 0x000000287fd0723e */ /* 0x000fe200048070ff */
[----:B------:R-:W-:Y:S01]  /*1b1d0*/  IMAD.MOV.U32 R51, RZ, RZ, R119 ;  /* 0x000000ffff337224 */ /* 0x000fe200078e0077 */
[----:B------:R-:W-:-:S02]  /*1b1e0*/  MOV R40, R119 ;  /* 0x0000007700287202 */ /* 0x000fc40000000f00 */
[----:B------:R-:W-:Y:S01]  /*1b1f0*/  F2FP.SATFINITE.E4M3.F32.PACK_AB_MERGE_C R208, R4, R57, R208 ;  /* 0x0000003904d0723e */ /* 0x000fe200048070d0 */
[----:B------:R-:W-:Y:S01]  /*1b200*/  IMAD.MOV.U32 R57, RZ, RZ, R119 ;  /* 0x000000ffff397224 */ /* 0x000fe200078e0077 */
        /* <DEDUP_REMOVED lines=8> */
[----:B------:R0:W3:Y:S01]  /*1b290*/  MUFU.EX2 R78, R97 ;  /* 0x00000061004e7308 */ /* 0x0000e20000000800 */
[----:B--2---:R-:W-:-:S07]  /*1b2a0*/  FADD.FTZ R5, R99, R24 ;  /* 0x0000001863057221 */ /* 0x004fce0000010000 */
[----:B------:R-:W2:Y:S01]  /*1b2b0*/  MUFU.EX2 R65, R65 ;  /* 0x0000004100417308 */ /* 0x000ea20000000800 */
[----:B-1----:R-:W-:-:S01]  /*1b2c0*/  FADD.FTZ R26, R36, R9 ;  /* 0x00000009241a7221 */ /* 0x002fc20000010000 */
[----:B0-----:R-:W-:-:S06]  /*1b2d0*/  IMAD.MOV.U32 R97, RZ, RZ, R119 ;  /* 0x000000ffff617224 */ /* 0x001fcc00078e0077 */
[----:B------:R-:W0:Y:S01]  /*1b2e0*/  MUFU.EX2 R0, R125 ;  /* 0x0000007d00007308 */ /* 0x000e220000000800 */
[----:B---3--:R-:W-:-:S01]  /*1b2f0*/  FADD.FTZ R5, R78, R5 ;  /* 0x000000054e057221 */ /* 0x008fc20000010000 */
[----:B------:R-:W-:Y:S01]  /*1b300*/  F2FP.SATFINITE.E4M3.F32.PACK_AB_MERGE_C R99, R78, R99, RZ ;  /* 0x000000634e63723e */ /* 0x000fe200048070ff */
[----:B------:R-:W-:-:S03]  /*1b310*/  IMAD.MOV.U32 R78, RZ, RZ, R119 ;  /* 0x000000ffff4e7224 */ /* 0x000fc600078e0077 */
[----:B------:R-:W-:Y:S01]  /*1b320*/  F2FP.SATFINITE.E4M3.F32.PACK_AB_MERGE_C R211, R64, R55, R99 ;  /* 0x0000003740d3723e */ /* 0x000fe20004807063 */
[--C-:B------:R-:W-:Y:S01]  /*1b330*/  IMAD.MOV.U32 R99, RZ, RZ, R119.reuse ;  /* 0x000000ffff637224 */ /* 0x100fe200078e0077 */
[----:B------:R-:W1:Y:S01]  /*1b340*/  MUFU.EX2 R41, R41 ;  /* 0x0000002900297308 */ /* 0x000e620000000800 */
[C---:B--2---:R-:W-:Y:S01]  /*1b350*/  F2FP.SATFINITE.E4M3.F32.PACK_AB_MERGE_C R36, R65.reuse, R36, RZ ;  /* 0x000000244124723e */ /* 0x044fe200048070ff */
[----:B------:R-:W-:Y:S01]  /*1b360*/  FADD.FTZ R65, R65, R26 ;  /* 0x0000001a41417221 */ /* 0x000fe20000010000 */
[-C--:B------:R-:W-:Y:S01]  /*1b370*/  MOV R64, R119.reuse ;  /* 0x0000007700407202 */ /* 0x080fe20000000f00 */
[--C-:B------:R-:W-:Y:S01]  /*1b380*/  IMAD.MOV.U32 R55, RZ, RZ, R119.reuse ;  /* 0x000000ffff377224 */ /* 0x100fe200078e0077 */
[----:B------:R-:W-:Y:S01]  /*1b390*/  F2FP.SATFINITE.E4M3.F32.PACK_AB_MERGE_C R210, R77, R32, R36 ;  /* 0x000000204dd2723e */ /* 0x000fe20004807024 */
[----:B------:R-:W-:Y:S01]  /*1b3a0*/  IMAD.MOV.U32 R77, RZ, RZ, R119 ;  /* 0x000000ffff4d7224 */ /* 0x000fe200078e0077 */
[----:B------:R-:W-:Y:S01]  /*1b3b0*/  MOV R36, R119 ;  /* 0x0000007700247202 */ /* 0x000fe20000000f00 */
[----:B------:R-:W2:Y:S01]  /*1b3c0*/  MUFU.EX2 R95, R95 ;  /* 0x0000005f005f7308 */ /* 0x000ea20000000800 */
[----:B0-----:R-:W-:-:S01]  /*1b3d0*/  FADD.FTZ R26, R0, R5 ;  /* 0x00000005001a7221 */ /* 0x001fc20000010000 */
[----:B------:R-:W-:-:S06]  /*1b3e0*/  MOV R32, R119 ;  /* 0x0000007700207202 */ /* 0x000fcc0000000f00 */
[----:B------:R-:W0:Y:S01]  /*1b3f0*/  MUFU.EX2 R42, R42 ;  /* 0x0000002a002a7308 */ /* 0x000e220000000800 */
[----:B-1----:R-:W-:-:S07]  /*1b400*/  FADD.FTZ R26, R41, R26 ;  /* 0x0000001a291a7221 */ /* 0x002fce0000010000 */
[----:B------:R1:W3:Y:S01]  /*1b410*/  MUFU.EX2 R80, R93 ;  /* 0x0000005d00507308 */ /* 0x0002e20000000800 */
[----:B--2---:R-:W-:-:S01]  /*1b420*/  FADD.FTZ R5, R95, R26 ;  /* 0x0000001a5f057221 */ /* 0x004fc20000010000 */
[----:B------:R-:W-:-:S06]  /*1b430*/  IMAD.MOV.U32 R26, RZ, RZ, R119 ;  /* 0x000000ffff1a7224 */ /* 0x000fcc00078e0077 */
[----:B------:R-:W2:Y:S01]  /*1b440*/  MUFU.EX2 R43, R43 ;  /* 0x0000002b002b7308 */ /* 0x000ea20000000800 */
[----:B0-----:R-:W-:-:S01]  /*1b450*/  FADD.FTZ R24, R42, R65 ;  /* 0x000000412a187221 */ /* 0x001fc20000010000 */
[--C-:B-1----:R-:W-:Y:S02]  /*1b460*/  IMAD.MOV.U32 R93, RZ, RZ, R119.reuse ;  /* 0x000000ffff5d7224 */ /* 0x102fe400078e0077 */
[----:B------:R-:W-:-:S04]  /*1b470*/  IMAD.MOV.U32 R65, RZ, RZ, R119 ;  /* 0x000000ffff417224 */ /* 0x000fc800078e0077 */
[----:B------:R-:W0:Y:S01]  /*1b480*/  MUFU.EX2 R129, R129 ;  /* 0x0000008100817308 */ /* 0x000e220000000800 */
[C---:B---3--:R-:W-:Y:S01]  /*1b490*/  F2FP.SATFINITE.E4M3.F32.PACK_AB_MERGE_C R95, R80.reuse, R95, RZ ;  /* 0x0000005f505f723e */ /* 0x048fe200048070ff */
[----:B------:R-:W-:-:S03]  /*1b4a0*/  FADD.FTZ R80, R80, R5 ;  /* 0x0000000550507221 */ /* 0x000fc60000010000 */
[----:B------:R-:W-:Y:S01]  /*1b4b0*/  F2FP.SATFINITE.E4M3.F32.PACK_AB_MERGE_C R205, R41, R0, R95 ;  /* 0x0000000029cd723e */ /* 0x000fe2000480705f */
[----:B------:R-:W-:Y:S02]  /*1b4c0*/  IMAD.MOV.U32 R95, RZ, RZ, R119 ;  /* 0x000000ffff5f7224 */ /* 0x000fe400078e0077 */
[----:B------:R-:W1:Y:S01]  /*1b4d0*/  MUFU.EX2 R29, R29 ;  /* 0x0000001d001d7308 */ /* 0x000e620000000800 */
[----:B--2---:R-:W-:-:S01]  /*1b4e0*/  FADD.FTZ R24, R43, R24 ;  /* 0x000000182b187221 */ /* 0x004fc20000010000 */
[----:B------:R-:W-:-:S06]  /*1b4f0*/  IMAD.MOV.U32 R41, RZ, RZ, R119 ;  /* 0x000000ffff297224 */ /* 0x000fcc00078e0077 */
[----:B------:R2:W3:Y:S01]  /*1b500*/  MUFU.EX2 R82, R83 ;  /* 0x0000005300527308 */ /* 0x0004e20000000800 */
[----:B0-----:R-:W-:-:S01]  /*1b510*/  FADD.FTZ R5, R129, R80 ;  /* 0x0000005081057221 */ /* 0x001fc20000010000 */
[----:B------:R-:W-:-:S06]  /*1b520*/  MOV R80, R119 ;  /* 0x0000007700507202 */ /* 0x000fcc0000000f00 */
[----:B------:R-:W0:Y:S01]  /*1b530*/  MUFU.EX2 R44, R44 ;  /* 0x0000002c002c7308 */ /* 0x000e220000000800 */
[----:B-1----:R-:W-:-:S01]  /*1b540*/  FADD.FTZ R3, R29, R24 ;  /* 0x000000181d037221 */ /* 0x002fc20000010000 */
[----:B--2---:R-:W-:-:S06]  /*1b550*/  IMAD.MOV.U32 R83, RZ, RZ, R119 ;  /* 0x000000ffff537224 */ /* 0x004fcc00078e0077 */
[----:B------:R-:W1:Y:S01]  /*1b560*/  MUFU.EX2 R131, R131 ;  /* 0x0000008300837308 */ /* 0x000e620000000800 */
[----:B---3--:R-:W-:-:S07]  /*1b570*/  FADD.FTZ R24, R82, R5 ;  /* 0x0000000552187221 */ /* 0x008fce0000010000 */
[----:B------:R-:W2:Y:S01]  /*1b580*/  MUFU.EX2 R25, R25 ;  /* 0x0000001900197308 */ /* 0x000ea20000000800 */
[C---:B0-----:R-:W-:Y:S01]  /*1b590*/  F2FP.SATFINITE.E4M3.F32.PACK_AB_MERGE_C R29, R44.reuse, R29, RZ ;  /* 0x0000001d2c1d723e */ /* 0x041fe200048070ff */
[----:B------:R-:W-:-:S03]  /*1b5a0*/  FADD.FTZ R44, R44, R3 ;  /* 0x000000032c2c7221 */ /* 0x000fc60000010000 */
[----:B------:R-:W-:Y:S01]  /*1b5b0*/  F2FP.SATFINITE.E4M3.F32.PACK_AB_MERGE_C R204, R43, R42, R29 ;  /* 0x0000002a2bcc723e */ /* 0x000fe2000480701d */
[----:B------:R-:W-:Y:S02]  /*1b5c0*/  IMAD.MOV.U32 R43, RZ, RZ, R119 ;  /* 0x000000ffff2b7224 */ /* 0x000fe400078e0077 */
[----:B------:R-:W0:Y:S01]  /*1b5d0*/  MUFU.EX2 R6, R133 ;  /* 0x0000008500067308 */ /* 0x000e220000000800 */
[----:B-1----:R-:W-:-:S01]  /*1b5e0*/  FADD.FTZ R5, R131, R24 ;  /* 0x0000001883057221 */ /* 0x002fc20000010000 */
[--C-:B------:R-:W-:Y:S01]  /*1b5f0*/  IMAD.MOV.U32 R42, RZ, RZ, R119.reuse ;  /* 0x000000ffff2a7224 */ /* 0x100fe200078e0077 */
[----:B------:R-:W-:Y:S01]  /*1b600*/  MOV R24, R119 ;  /* 0x0000007700187202 */ /* 0x000fe20000000f00 */
[----:B------:R-:W-:-:S04]  /*1b610*/  IMAD.MOV.U32 R29, RZ, RZ, R119 ;  /* 0x000000ffff1d7224 */ /* 0x000fc800078e0077 */
[----:B------:R-:W1:Y:S01]  /*1b620*/  MUFU.EX2 R38, R38 ;  /* 0x0000002600267308 */ /* 0x000e620000000800 */
[----:B--2---:R-:W-:-:S01]  /*1b630*/  FADD.FTZ R3, R25, R44 ;  /* 0x0000002c19037221 */ /* 0x004fc20000010000 */
[----:B------:R-:W-:-:S06]  /*1b640*/  MOV R44, R119 ;  /* 0x00000077002c7202 */ /* 0x000fcc0000000f00 */
[----:B------:R-:W2:Y:S01]  /*1b650*/  MUFU.EX2 R135, R135 ;  /* 0x0000008700877308 */ /* 0x000ea20000000800 */
[C---:B0-----:R-:W-:Y:S01]  /*1b660*/  F2FP.SATFINITE.E4M3.F32.PACK_AB_MERGE_C R131, R6.reuse, R131, RZ ;  /* 0x000000830683723e */ /* 0x041fe200048070ff */
[----:B------:R-:W-:-:S03]  /*1b670*/  FADD.FTZ R6, R6, R5 ;  /* 0x0000000506067221 */ /* 0x000fc60000010000 */
[----:B------:R-:W-:Y:S01]  /*1b680*/  F2FP.SATFINITE.E4M3.F32.PACK_AB_MERGE_C R207, R82, R129, R131 ;  /* 0x0000008152cf723e */ /* 0x000fe20004807083 */
[----:B------:R-:W-:Y:S02]  /*1b690*/  IMAD.MOV.U32 R82, RZ, RZ, R119 ;  /* 0x000000ffff527224 */ /* 0x000fe400078e0077 */
[----:B------:R-:W0:Y:S01]  /*1b6a0*/  MUFU.EX2 R33, R33 ;  /* 0x0000002100217308 */ /* 0x000e220000000800 */
[----:B-1----:R-:W-:-:S07]  /*1b6b0*/  FADD.FTZ R20, R38, R3 ;  /* 0x0000000326147221 */ /* 0x002fce0000010000 */
[----:B------:R1:W3:Y:S01]  /*1b6c0*/  MUFU.EX2 R12, R71 ;  /* 0x00000047000c7308 */ /* 0x0002e20000000800 */
[----:B--2---:R-:W-:-:S07]  /*1b6d0*/  FADD.FTZ R5, R135, R6 ;  /* 0x0000000687057221 */ /* 0x004fce0000010000 */
[----:B------:R-:W2:Y:S01]  /*1b6e0*/  MUFU.EX2 R46, R46 ;  /* 0x0000002e002e7308 */ /* 0x000ea20000000800 */
[----:B0-----:R-:W-:-:S01]  /*1b6f0*/  FADD.FTZ R3, R33, R20 ;  /* 0x0000001421037221 */ /* 0x001fc20000010000 */
[----:B-1----:R-:W-:-:S06]  /*1b700*/  IMAD.MOV.U32 R71, RZ, RZ, R119 ;  /* 0x000000ffff477224 */ /* 0x002fcc00078e0077 */
[----:B------:R-:W0:Y:S01]  /*1b710*/  MUFU.EX2 R137, R137 ;  /* 0x0000008900897308 */ /* 0x000e220000000800 */
[----:B---3--:R-:W-:-:S07]  /*1b720*/  FADD.FTZ R20, R12, R5 ;  /* 0x000000050c147221 */ /* 0x008fce0000010000 */
[----:B------:R-:W1:Y:S01]  /*1b730*/  MUFU.EX2 R45, R45 ;  /* 0x0000002d002d7308 */ /* 0x000e620000000800 */
[C---:B--2---:R-:W-:Y:S01]  /*1b740*/  F2FP.SATFINITE.E4M3.F32.PACK_AB_MERGE_C R33, R46.reuse, R33, RZ ;  /* 0x000000212e21723e */ /* 0x044fe200048070ff */
[----:B------:R-:W-:-:S03]  /*1b750*/  FADD.FTZ R46, R46, R3 ;  /* 0x000000032e2e7221 */ /* 0x000fc60000010000 */
[----:B------:R-:W-:Y:S01]  /*1b760*/  F2FP.SATFINITE.E4M3.F32.PACK_AB_MERGE_C R206, R38, R25, R33 ;  /* 0x0000001926ce723e */ /* 0x000fe20004807021 */
[----:B------:R-:W-:Y:S02]  /*1b770*/  IMAD.MOV.U32 R38, RZ, RZ, R119 ;  /* 0x000000ffff267224 */ /* 0x000fe400078e0077 */
[----:B------:R-:W2:Y:S01]  /*1b780*/  MUFU.EX2 R8, R139 ;  /* 0x0000008b00087308 */ /* 0x000ea20000000800 */
[----:B0-----:R-:W-:-:S01]  /*1b790*/  FADD.FTZ R5, R137, R20 ;  /* 0x0000001489057221 */ /* 0x001fc20000010000 */
[--C-:B------:R-:W-:Y:S02]  /*1b7a0*/  IMAD.MOV.U32 R33, RZ, RZ, R119.reuse ;  /* 0x000000ffff217224 */ /* 0x100fe400078e0077 */
[----:B------:R-:W-:-:S04]  /*1b7b0*/  IMAD.MOV.U32 R25, RZ, RZ, R119 ;  /* 0x000000ffff197224 */ /* 0x000fc800078e0077 */
[----:B------:R-:W0:Y:S01]  /*1b7c0*/  MUFU.EX2 R48, R48 ;  /* 0x0000003000307308 */ /* 0x000e220000000800 */
[----:B-1----:R-:W-:-:S01]  /*1b7d0*/  FADD.FTZ R3, R45, R46 ;  /* 0x0000002e2d037221 */ /* 0x002fc20000010000 */
[----:B------:R-:W-:-:S06]  /*1b7e0*/  IMAD.MOV.U32 R46, RZ, RZ, R119 ;  /* 0x000000ffff2e7224 */ /* 0x000fcc00078e0077 */
[----:B------:R-:W1:Y:S01]  /*1b7f0*/  MUFU.EX2 R141, R141 ;  /* 0x0000008d008d7308 */ /* 0x000e620000000800 */
[C---:B--2---:R-:W-:Y:S01]  /*1b800*/  F2FP.SATFINITE.E4M3.F32.PACK_AB_MERGE_C R137, R8.reuse, R137, RZ ;  /* 0x000000890889723e */ /* 0x044fe200048070ff */
[----:B------:R-:W-:-:S03]  /*1b810*/  FADD.FTZ R8, R8, R5 ;  /* 0x0000000508087221 */ /* 0x000fc60000010000 */
[----:B------:R-:W-:-:S03]  /*1b820*/  F2FP.SATFINITE.E4M3.F32.PACK_AB_MERGE_C R201, R12, R135, R137 ;  /* 0x000000870cc9723e */ /* 0x000fc60004807089 */
[----:B------:R-:W2:Y:S01]  /*1b830*/  MUFU.EX2 R49, R49 ;  /* 0x0000003100317308 */ /* 0x000ea20000000800 */
[----:B0-----:R-:W-:-:S07]  /*1b840*/  FADD.FTZ R6, R48, R3 ;  /* 0x0000000330067221 */ /* 0x001fce0000010000 */
[----:B------:R0:W3:Y:S01]  /*1b850*/  MUFU.EX2 R4, R53 ;  /* 0x0000003500047308 */ /* 0x0000e20000000800 */
[----:B-1----:R-:W-:-:S07]  /*1b860*/  FADD.FTZ R5, R141, R8 ;  /* 0x000000088d057221 */ /* 0x002fce0000010000 */
[----:B------:R-:W-:Y:S01]  /*1b870*/  MUFU.EX2 R143, R143 ;  /* 0x0000008f008f7308 */ /* 0x000fe20000000800 */
[----:B--2---:R-:W-:-:S01]  /*1b880*/  FADD.FTZ R3, R49, R6 ;  /* 0x0000000631037221 */ /* 0x004fc20000010000 */
[----:B0-----:R-:W-:-:S06]  /*1b890*/  IMAD.MOV.U32 R53, RZ, RZ, R119 ;  /* 0x000000ffff357224 */ /* 0x001fcc00078e0077 */
[----:B------:R-:W0:Y:S01]  /*1b8a0*/  MUFU.EX2 R66, R66 ;  /* 0x0000004200427308 */ /* 0x000e220000000800 */
[----:B---3--:R-:W-:-:S07]  /*1b8b0*/  FADD.FTZ R6, R4, R5 ;  /* 0x0000000504067221 */ /* 0x008fce0000010000 */
[----:B------:R-:W1:Y:S08]  /*1b8c0*/  MUFU.EX2 R50, R50 ;  /* 0x0000003200327308 */ /* 0x000e700000000800 */
[----:B------:R-:W2:Y:S01]  /*1b8d0*/  MUFU.EX2 R37, R37 ;  /* 0x0000002500257308 */ /* 0x000ea20000000800 */
[----:B0-----:R-:W-:Y:S01]  /*1b8e0*/  F2FP.SATFINITE.E4M3.F32.PACK_AB_MERGE_C R7, R66, R143, RZ ;  /* 0x0000008f4207723e */ /* 0x001fe200048070ff */
[----:B------:R-:W-:Y:S01]  /*1b8f0*/  FADD.FTZ R143, R143, R6 ;  /* 0x000000068f8f7221 */ /* 0x000fe20000010000 */
[----:B------:R-:W-:Y:S01]  /*1b900*/  IADD3 R6, R105, -0x2, RZ ;  /* 0xfffffffe69067810 */ /* 0x000fe20007ffe0ff */
[----:B------:R-:W-:Y:S01]  /*1b910*/  IMAD.MOV.U32 R105, RZ, RZ, R119 ;  /* 0x000000ffff697224 */ /* 0x000fe200078e0077 */
[----:B------:R-:W-:-:S02]  /*1b920*/  F2FP.SATFINITE.E4M3.F32.PACK_AB_MERGE_C R203, R4, R141, R7 ;  /* 0x0000008d04cb723e */ /* 0x000fc40004807007 */
[----:B------:R-:W-:Y:S01]  /*1b930*/  ISETP.GE.AND P0, PT, R6, R15, PT ;  /* 0x0000000f0600720c */ /* 0x000fe20003f06270 */
[----:B------:R0:W3:Y:S01]  /*1b940*/  MUFU.EX2 R52, R85 ;  /* 0x0000005500347308 */ /* 0x0000e20000000800 */
[C---:B-1----:R-:W-:Y:S01]  /*1b950*/  F2FP.SATFINITE.E4M3.F32.PACK_AB_MERGE_C R49, R50.reuse, R49, RZ ;  /* 0x000000313231723e */ /* 0x042fe200048070ff */
[----:B------:R-:W-:-:S03]  /*1b960*/  FADD.FTZ R50, R50, R3 ;  /* 0x0000000332327221 */ /* 0x000fc60000010000 */
[----:B------:R-:W-:Y:S01]  /*1b970*/  F2FP.SATFINITE.E4M3.F32.PACK_AB_MERGE_C R200, R48, R45, R49 ;  /* 0x0000002d30c8723e */ /* 0x000fe20004807031 */
[----:B------:R-:W-:Y:S01]  /*1b980*/  IMAD.MOV.U32 R49, RZ, RZ, R119 ;  /* 0x000000ffff317224 */ /* 0x000fe200078e0077 */
[----:B------:R-:W-:Y:S01]  /*1b990*/  MOV R48, R119 ;  /* 0x0000007700307202 */ /* 0x000fe20000000f00 */
[----:B------:R-:W1:Y:S01]  /*1b9a0*/  MUFU.EX2 R47, R47 ;  /* 0x0000002f002f7308 */ /* 0x000e620000000800 */
[----:B--2---:R-:W-:-:S01]  /*1b9b0*/  FADD.FTZ R3, R37, R50 ;  /* 0x0000003225037221 */ /* 0x004fc20000010000 */
[--C-:B0-----:R-:W-:Y:S02]  /*1b9c0*/  IMAD.MOV.U32 R85, RZ, RZ, R119.reuse ;  /* 0x000000ffff557224 */ /* 0x101fe400078e0077 */
[--C-:B------:R-:W-:Y:S02]  /*1b9d0*/  IMAD.MOV.U32 R50, RZ, RZ, R119.reuse ;  /* 0x000000ffff327224 */ /* 0x100fe400078e0077 */
[----:B------:R-:W-:Y:S02]  /*1b9e0*/  IMAD.MOV.U32 R45, RZ, RZ, R119 ;  /* 0x000000ffff2d7224 */ /* 0x000fe400078e0077 */
[----:B------:R-:W0:Y:S01]  /*1b9f0*/  MUFU.EX2 R30, R30 ;  /* 0x0000001e001e7308 */ /* 0x000e220000000800 */
[----:B---3--:R-:W-:-:S04]  /*1ba00*/  FADD.FTZ R0, R52, R3 ;  /* 0x0000000334007221 */ /* 0x008fc80000010000 */
[----:B-1----:R-:W-:Y:S01]  /*1ba10*/  FADD.FTZ R3, R47, R0 ;  /* 0x000000002f037221 */ /* 0x002fe20000010000 */
[----:B------:R-:W-:-:S01]  /*1ba20*/  FADD.FTZ R0, R66, R143 ;  /* 0x0000008f42007221 */ /* 0x000fc20000010000 */
[----:B------:R-:W-:Y:S01]  /*1ba30*/  IMAD.MOV.U32 R66, RZ, RZ, R119 ;  /* 0x000000ffff427224 */ /* 0x000fe200078e0077 */
[C---:B0-----:R-:W-:Y:S01]  /*1ba40*/  F2FP.SATFINITE.E4M3.F32.PACK_AB_MERGE_C R5, R30.reuse, R47, RZ ;  /* 0x0000002f1e05723e */ /* 0x041fe200048070ff */
[----:B------:R-:W-:Y:S01]  /*1ba50*/  FADD.FTZ R3, R30, R3 ;  /* 0x000000031e037221 */ /* 0x000fe20000010000 */
[----:B------:R-:W-:Y:S02]  /*1ba60*/  IMAD.MOV.U32 R47, RZ, RZ, R119 ;  /* 0x000000ffff2f7224 */ /* 0x000fe400078e0077 */
[----:B------:R-:W-:Y:S01]  /*1ba70*/  F2FP.SATFINITE.E4M3.F32.PACK_AB_MERGE_C R202, R52, R37, R5 ;  /* 0x0000002534ca723e */ /* 0x000fe20004807005 */
[--C-:B------:R-:W-:Y:S01]  /*1ba80*/  IMAD.MOV.U32 R37, RZ, RZ, R119.reuse ;  /* 0x000000ffff257224 */ /* 0x100fe200078e0077 */
[----:B------:R-:W-:Y:S01]  /*1ba90*/  MOV R52, R119 ;  /* 0x0000007700347202 */ /* 0x000fe20000000f00 */
[----:B------:R-:W-:Y:S01]  /*1baa0*/  IMAD.MOV.U32 R30, RZ, RZ, R119 ;  /* 0x000000ffff1e7224 */ /* 0x000fe200078e0077 */
[----:B------:R-:W-:Y:S06]  /*1bab0*/  @!P0 BRA `(.L_x_2372) ;  /* 0x0000004c00188947 */ /* 0x000fec0003800000 */
[----:B------:R-:W-:Y:S01]  /*1bac0*/  IMAD.MOV.U32 R4, RZ, RZ, R121 ;  /* 0x000000ffff047224 */ /* 0x000fe200078e0079 */
[----:B------:R-:W-:Y:S01]  /*1bad0*/  MOV R8, R146 ;  /* 0x0000009200087202 */ /* 0x000fe20000000f00 */
        /* <DEDUP_REMOVED lines=50> */
.L_x_2383:
        /* <DEDUP_REMOVED lines=8> */
.L_x_2374:
[----:B------:R-:W-:Y:S01]  /*1be80*/  VIADD R9, R8, 0x1 ;  /* 0x0000000108097836 */ /* 0x000fe20000000000 */
[----:B------:R-:W-:-:S04]  /*1be90*/  SHF.L.U32 R10, R220, 0x1f, RZ ;  /* 0x0000001fdc0a7819 */ /* 0x000fc800000006ff */
[----:B------:R-:W-:-:S04]  /*1bea0*/  ISETP.NE.AND P2, PT, R9, 0x2, PT ;  /* 0x000000020900780c */ /* 0x000fc80003f45270 */
[----:B------:R-:W-:-:S05]  /*1beb0*/  SEL R9, R9, RZ, P2 ;  /* 0x000000ff09097207 */ /* 0x000fca0001000000 */
[----:B------:R-:W-:-:S04]  /*1bec0*/  IMAD R9, R9, 0x8, R16 ;  /* 0x0000000809097824 */ /* 0x000fc800078e0210 */
[----:B------:R0:W1:Y:S01]  /*1bed0*/  SYNCS.PHASECHK.TRANS64.TRYWAIT P2, [R9+URZ+0x33430], R10 ;  /* 0x0334300a090075a7 */ /* 0x000062000804017f */
[----:B------:R-:W-:Y:S05]  /*1bee0*/  @!P1 BRA `(.L_x_2375) ;  /* 0x0000000000049947 */ /* 0x000fea0003800000 */
[----:B------:R-:W-:Y:S01]  /*1bef0*/  BPT.TRAP 0x1 ;  /* 0x000000040000795c */ /* 0x000fe20000300000 */
.L_x_2375:
[----:B------:R-:W-:Y:S04]  /*1bf00*/  BSSY B0, `(.L_x_2373) ;  /* 0x0000004000007945 */ /* 0x000fe80003800000 */
[----:B-1----:R-:W-:Y:S05]  /*1bf10*/  @P2 BRA `(.L_x_2376) ;  /* 0x0000000000082947 */ /* 0x002fea0003800000 */
[----:B------:R-:W1:Y:S02]  /*1bf20*/  SYNCS.PHASECHK.TRANS64.TRYWAIT P2, [R9+URZ+0x33430], R10 ;  /* 0x0334300a090075a7 */ /* 0x000e64000804017f */
[----:B-1----:R-:W-:Y:S05]  /*1bf30*/  @!P2 BRA `(.L_x_2377) ;  /* 0x000001380050a947 */ /* 0x002fea0003800000 */
.L_x_2376:
[----:B------:R-:W-:Y:S05]  /*1bf40*/  BSYNC B0 ;  /* 0x0000000000007941 */ /* 0x000fea0003800000 */
.L_x_2373:
[----:B01----:R-:W0:Y:S01]  /*1bf50*/  S2R R9, SR_TID.X ;  /* 0x0000000000097919 */ /* 0x003e220000002100 */
[----:B------:R-:W-:Y:S05]  /*1bf60*/  WARPSYNC.ALL ;  /* 0x0000000000007948 */ /* 0x000fea0003800000 */
[----:B------:R-:W-:Y:S01]  /*1bf70*/  IMAD.MOV.U32 R11, RZ, RZ, -0x7fffffe0 ;  /* 0x80000020ff0b7424 */ /* 0x000fe200078e00ff */
[----:B------:R-:W-:Y:S01]  /*1bf80*/  UMOV UR48, UR24 ;  /* 0x0000001800307c82 */ /* 0x000fe20008000000 */
[----:B------:R-:W-:Y:S01]  /*1bf90*/  UMOV UR49, UR25 ;  /* 0x0000001900317c82 */ /* 0x000fe20008000000 */
[----:B------:R-:W-:Y:S01]  /*1bfa0*/  MOV R21, 0x80000020 ;  /* 0x8000002000157802 */ /* 0x000fe20000000f00 */
[----:B------:R-:W-:Y:S01]  /*1bfb0*/  UMOV UR44, UR24 ;  /* 0x00000018002c7c82 */ /* 0x000fe20008000000 */
[----:B------:R-:W-:Y:S01]  /*1bfc0*/  R2UR UR51, R11 ;  /* 0x000000000b3372ca */ /* 0x000fe200000e0000 */
[----:B------:R-:W-:Y:S01]  /*1bfd0*/  UMOV UR45, UR25 ;  /* 0x00000019002d7c82 */ /* 0x000fe20008000000 */
[C---:B------:R-:W-:Y:S01]  /*1bfe0*/  R2UR UR47, R21.reuse ;  /* 0x00000000152f72ca */ /* 0x040fe200000e0000 */
[----:B------:R-:W-:Y:S01]  /*1bff0*/  IMAD.MOV.U32 R13, RZ, RZ, -0x7fffffe0 ;  /* 0x80000020ff0d7424 */ /* 0x000fe200078e00ff */
[----:B------:R-:W-:Y:S01]  /*1c000*/  UMOV UR28, UR24 ;  /* 0x00000018001c7c82 */ /* 0x000fe20008000000 */
[----:B------:R-:W-:Y:S01]  /*1c010*/  IMAD.MOV.U32 R121, RZ, RZ, -0x7fffffe0 ;  /* 0x80000020ff797424 */ /* 0x000fe200078e00ff */
[----:B------:R-:W-:Y:S01]  /*1c020*/  UMOV UR29, UR25 ;  /* 0x00000019001d7c82 */ /* 0x000fe20008000000 */
[----:B------:R-:W-:Y:S01]  /*1c030*/  R2UR UR35, R21 ;  /* 0x00000000152372ca */ /* 0x000fe200000e0000 */
[----:B------:R-:W-:Y:S01]  /*1c040*/  UMOV UR32, UR24 ;  /* 0x0000001800207c82 */ /* 0x000fe20008000000 */
[----:B------:R-:W-:Y:S01]  /*1c050*/  R2UR UR27, R13 ;  /* 0x000000000d1b72ca */ /* 0x000fe200000e0000 */
[----:B------:R-:W-:Y:S01]  /*1c060*/  UMOV UR33, UR25 ;  /* 0x0000001900217c82 */ /* 0x000fe20008000000 */
[----:B------:R-:W-:Y:S01]  /*1c070*/  R2UR UR31, R121 ;  /* 0x00000000791f72ca */ /* 0x000fe200000e0000 */
[----:B------:R-:W-:Y:S01]  /*1c080*/  IMAD.MOV.U32 R11, RZ, RZ, -0x7fffffe0 ;  /* 0x80000020ff0b7424 */ /* 0x000fe200078e00ff */
[----:B------:R-:W-:Y:S01]  /*1c090*/  R2UR UR7, R13 ;  /* 0x000000000d0772ca */ /* 0x000fe200000e0000 */
[----:B------:R-:W-:Y:S01]  /*1c0a0*/  IMAD.MOV.U32 R13, RZ, RZ, -0x7fffffe0 ;  /* 0x80000020ff0d7424 */ /* 0x000fe200078e00ff */
[----:B------:R-:W-:-:S02]  /*1c0b0*/  MOV R21, 0x80000020 ;  /* 0x8000002000157802 */ /* 0x000fc40000000f00 */
[----:B0-----:R-:W-:Y:S01]  /*1c0c0*/  SHF.R.U32.HI R10, RZ, 0x7, R9 ;  /* 0x00000007ff0a7819 */ /* 0x001fe20000011609 */
[----:B------:R-:W-:-:S03]  /*1c0d0*/  VIADD R9, R8, 0x1 ;  /* 0x0000000108097836 */ /* 0x000fc60000000000 */
[----:B------:R-:W-:-:S05]  /*1c0e0*/  IADD3 R122, R10, 0x8, RZ ;  /* 0x000000080a7a7810 */ /* 0x000fca0007ffe0ff */
[----:B------:R0:W-:Y:S01]  /*1c0f0*/  BAR.SYNC.DEFER_BLOCKING R122, 0x100 ;  /* 0x0004007a0000751d */ /* 0x0001e20000010000 */
[----:B------:R-:W-:-:S04]  /*1c100*/  ISETP.NE.AND P2, PT, R9, 0x2, PT ;  /* 0x000000020900780c */ /* 0x000fc80003f45270 */
[----:B------:R-:W-:-:S05]  /*1c110*/  SEL R9, R9, RZ, P2 ;  /* 0x000000ff09097207 */ /* 0x000fca0001000000 */
[----:B------:R-:W-:-:S04]  /*1c120*/  IMAD R10, R9, 0x780, R14 ;  /* 0x00000780090a7824 */ /* 0x000fc800078e020e */
[C---:B------:R-:W-:Y:S01]  /*1c130*/  VIADD R20, R10.reuse, 0x80 ;  /* 0x000000800a147836 */ /* 0x040fe20000000000 */
[C---:B------:R-:W-:Y:S01]  /*1c140*/  R2UR UR50, R10.reuse ;  /* 0x000000000a3272ca */ /* 0x040fe200000e0000 */
[C---:B------:R-:W-:Y:S02]  /*1c150*/  VIADD R12, R10.reuse, 0x100 ;  /* 0x000001000a0c7836 */ /* 0x040fe40000000000 */
[----:B------:R-:W-:Y:S01]  /*1c160*/  VIADD R120, R10, 0x180 ;  /* 0x000001800a787836 */ /* 0x000fe20000000000 */
[----:B------:R-:W-:Y:S01]  /*1c170*/  R2UR UR46, R20 ;  /* 0x00000000142e72ca */ /* 0x000fe200000e0000 */
[----:B------:R-:W-:Y:S01]  /*1c180*/  VIADD R20, R10, 0x200 ;  /* 0x000002000a147836 */ /* 0x000fe20000000000 */
[----:B------:R-:W-:Y:S02]  /*1c190*/  R2UR UR26, R12 ;  /* 0x000000000c1a72ca */ /* 0x000fe400000e0000 */
[----:B------:R-:W-:Y:S01]  /*1c1a0*/  R2UR UR30, R120 ;  /* 0x00000000781e72ca */ /* 0x000fe200000e0000 */
[----:B------:R-:W-:Y:S01]  /*1c1b0*/  WARPGROUP.ARRIVE ;  /* 0x00000000000079c5 */ /* 0x000fe20000000000 */
[----:B------:R-:W-:Y:S01]  /*1c1c0*/  R2UR UR34, R20 ;  /* 0x00000000142272ca */ /* 0x000fe200000e0000 */
[C---:B------:R-:W-:Y:S01]  /*1c1d0*/  VIADD R20, R10.reuse, 0x82 ;  /* 0x000000820a147836 */ /* 0x040fe20000000000 */
[----:B------:R-:W-:-:S03]  /*1c1e0*/  IADD3 R12, R10, 0x2, RZ ;  /* 0x000000020a0c7810 */ /* 0x000fc60007ffe0ff */
[----:B------:R-:W-:Y:S01]  /*1c1f0*/  QGMMA.64x32x32.F32.E4M3.E4M3 R184, gdesc[UR48], RZ, !UPT, gsb0 ;  /* 0x0060000030b879f3 */ /* 0x000fe2000c0008ff */
[----:B------:R-:W-:Y:S01]  /*1c200*/  R2UR UR6, R12 ;  /* 0x000000000c0672ca */ /* 0x000fe200000e0000 */
[----:B------:R-:W-:Y:S01]  /*1c210*/  VIADD R12, R10, 0x102 ;  /* 0x000001020a0c7836 */ /* 0x000fe20000000000 */
[----:B------:R-:W-:Y:S01]  /*1c220*/  R2UR UR51, R13 ;  /* 0x000000000d3372ca */ /* 0x000fe200000e0000 */
[----:B------:R-:W-:Y:S01]  /*1c230*/  UMOV UR48, UR4 ;  /* 0x0000000400307c82 */ /* 0x000fe20008000000 */
[----:B------:R-:W-:Y:S01]  /*1c240*/  UMOV UR49, UR5 ;  /* 0x0000000500317c82 */ /* 0x000fe20008000000 */
[----:B------:R-:W-:Y:S01]  /*1c250*/  IMAD.MOV.U32 R13, RZ, RZ, -0x7fffffe0 ;  /* 0x80000020ff0d7424 */ /* 0x000fe200078e00ff */
[----:B------:R-:W-:Y:S01]  /*1c260*/  R2UR UR50, R12 ;  /* 0x000000000c3272ca */ /* 0x000fe200000e0000 */
[----:B------:R-:W-:Y:S01]  /*1c270*/  VIADD R12, R10, 0x182 ;  /* 0x000001820a0c7836 */ /* 0x000fe20000000000 */
[----:B------:R-:W-:Y:S02]  /*1c280*/  WARPGROUP.DEPBAR.LE gsb0, 0x0 ;  /* 0x00008000000079c5 */ /* 0x000fe40000010000 */
[----:B------:R-:W-:-:S06]  /*1c290*/  WARPGROUP.ARRIVE ;  /* 0x00000000000079c5 */ /* 0x000fcc0000000000 */
[----:B------:R-:W-:Y:S01]  /*1c2a0*/  QGMMA.64x32x32.F32.E4M3.E4M3 R168, gdesc[UR44], RZ, !UPT, gsb0 ;  /* 0x006000002ca879f3 */ /* 0x000fe2000c0008ff */
[----:B------:R-:W-:Y:S01]  /*1c2b0*/  R2UR UR46, R20 ;  /* 0x00000000142e72ca */ /* 0x000fe200000e0000 */
[----:B------:R-:W-:Y:S01]  /*1c2c0*/  UMOV UR44, UR4 ;  /* 0x00000004002c7c82 */ /* 0x000fe20008000000 */
[----:B------:R-:W-:Y:S01]  /*1c2d0*/  R2UR UR47, R21 ;  /* 0x00000000152f72ca */ /* 0x000fe200000e0000 */
[----:B------:R-:W-:Y:S01]  /*1c2e0*/  UMOV UR45, UR5 ;  /* 0x00000005002d7c82 */ /* 0x000fe20008000000 */
        /* <DEDUP_REMOVED lines=13> */
[----:B0-----:R-:W-:-:S06]  /*1c3c0*/  WARPGROUP.ARRIVE ;  /* 0x00000000000079c5 */ /* 0x001fcc0000000000 */
[----:B------:R-:W-:Y:S01]  /*1c3d0*/  QGMMA.64x32x32.F32.E4M3.E4M3 R120, gdesc[UR32], RZ, !UPT, gsb0 ;  /* 0x00600000207879f3 */ /* 0x000fe2000c0008ff */
        /* <DEDUP_REMOVED lines=44> */
[----:B------:R-:W-:-:S03]  /*1c6a0*/  IMAD.MOV.U32 R13, RZ, RZ, -0x7fffffe0 ;  /* 0x80000020ff0d7424 */ /* 0x000fc600078e00ff */
[----:B------:R-:W-:Y:S02]  /*1c6b0*/  R2UR UR50, R12 ;  /* 0x000000000c3272ca */ /* 0x000fe400000e0000 */
[----:B------:R-:W-:Y:S01]  /*1c6c0*/  R2UR UR51, R13 ;  /* 0x000000000d3372ca */ /* 0x000fe200000e0000 */
        /* <DEDUP_REMOVED lines=111> */
[C---:B------:R-:W-:Y:S01]  /*1cdc0*/  VIADD R12, R10.reuse, 0x682 ;  /* 0x000006820a0c7836 */ /* 0x040fe20000000000 */
[----:B------:R-:W-:Y:S01]  /*1cdd0*/  IADD3 R10, R10, 0x702, RZ ;  /* 0x000007020a0a7810 */ /* 0x000fe20007ffe0ff */
        /* <DEDUP_REMOVED lines=31> */
[----:B------:R-:W-:Y:S05]  /*1cfd0*/  @P0 BRA `(.L_x_2378) ;  /* 0x0000000000280947 */ /* 0x000fea0003800000 */
[----:B------:R-:W-:Y:S05]  /*1cfe0*/  @!P1 BRA `(.L_x_2379) ;  /* 0x0000000000049947 */ /* 0x000fea0003800000 */
[----:B------:R-:W-:Y:S01]  /*1cff0*/  BPT.TRAP 0x1 ;  /* 0x000000040000795c */ /* 0x000fe20000300000 */
.L_x_2379:
[----:B------:R-:W-:Y:S01]  /*1d000*/  SHF.L.U32 R7, R7, 0x1f, RZ ;  /* 0x0000001f07077819 */ /* 0x000fe200000006ff */
[----:B------:R-:W-:-:S04]  /*1d010*/  IMAD R10, R8, 0x8, R16 ;  /* 0x00000008080a7824 */ /* 0x000fc800078e0210 */
[----:B------:R0:W1:Y:S01]  /*1d020*/  SYNCS.PHASECHK.TRANS64.TRYWAIT P0, [R10+URZ+0x33450], R7 ;  /* 0x033450070a0075a7 */ /* 0x000062000800017f */
[----:B------:R-:W-:Y:S05]  /*1d030*/  @!P1 BRA `(.L_x_2380) ;  /* 0x0000000000049947 */ /* 0x000fea0003800000 */
[----:B------:R-:W-:Y:S01]  /*1d040*/  BPT.TRAP 0x1 ;  /* 0x000000040000795c */ /* 0x000fe20000300000 */
.L_x_2380:
[----:B-1----:R-:W-:Y:S05]  /*1d050*/  @P0 BRA `(.L_x_2378) ;  /* 0x0000000000080947 */ /* 0x002fea0003800000 */
[----:B------:R-:W1:Y:S02]  /*1d060*/  SYNCS.PHASECHK.TRANS64.TRYWAIT P0, [R10+URZ+0x33450], R7 ;  /* 0x033450070a0075a7 */ /* 0x000e64000800017f */
[----:B-1----:R-:W-:Y:S05]  /*1d070*/  @!P0 BRA `(.L_x_2381) ;  /* 0x0000012800148947 */ /* 0x002fea0003800000 */
.L_x_2378:
[----:B01----:R-:W-:Y:S01]  /*1d080*/  VIADD R7, R16, 0x200 ;  /* 0x0000020010077836 */ /* 0x003fe20000000000 */
[----:B------:R-:W-:Y:S01]  /*1d090*/  MOV R11, 0xc0000010 ;  /* 0xc0000010000b7802 */ /* 0x000fe20000000f00 */
[----:B------:R-:W-:Y:S05]  /*1d0a0*/  WARPSYNC.ALL ;  /* 0x0000000000007948 */ /* 0x000fea0003800000 */
[----:B------:R-:W-:Y:S01]  /*1d0b0*/  SHF.R.U32.HI R7, RZ, 0x4, R7 ;  /* 0x00000004ff077819 */ /* 0x000fe20000011607 */
[----:B------:R-:W-:Y:S01]  /*1d0c0*/  WARPGROUP.ARRIVE ;  /* 0x00000000000079c5 */ /* 0x000fe20000000000 */
[----:B------:R-:W-:Y:S02]  /*1d0d0*/  R2UR UR7, R11 ;  /* 0x000000000b0772ca */ /* 0x000fe400000e0000 */
[----:B------:R-:W-:-:S04]  /*1d0e0*/  LOP3.LUT R7, R7, 0x3fff, RZ, 0xc0, !PT ;  /* 0x00003fff07077812 */ /* 0x000fc800078ec0ff */
[----:B------:R-:W-:-:S05]  /*1d0f0*/  LOP3.LUT R7, R7, 0x10000, RZ, 0xfc, !PT ;  /* 0x0001000007077812 */ /* 0x000fca00078efcff */
[----:B------:R-:W-:-:S05]  /*1d100*/  IMAD R10, R8, 0x780, R7 ;  /* 0x00000780080a7824 */ /* 0x000fca00078e0207 */
[----:B------:R-:W-:-:S13]  /*1d110*/  R2UR UR6, R10 ;  /* 0x000000000a0672ca */ /* 0x000fda00000e0000 */
[----:B------:R-:W-:Y:S01]  /*1d120*/  QGMMA.64x192x32.F32.E4M3.E4M3 R24, R216, gdesc[UR4], R24, gsb0 ;  /* 0x02e00004d8187df3 */ /* 0x000fe20008000818 */
[----:B------:R-:W-:Y:S02]  /*1d130*/  VIADD R12, R10, 0x180 ;  /* 0x000001800a0c7836 */ /* 0x000fe40000000000 */
[----:B------:R-:W-:-:S03]  /*1d140*/  IMAD.MOV.U32 R13, RZ, RZ, -0x3ffffff0 ;  /* 0xc0000010ff0d7424 */ /* 0x000fc600078e00ff */
[----:B------:R-:W-:Y:S02]  /*1d150*/  R2UR UR6, R12 ;  /* 0x000000000c0672ca */ /* 0x000fe400000e0000 */
[----:B------:R-:W-:Y:S01]  /*1d160*/  R2UR UR7, R13 ;  /* 0x000000000d0772ca */ /* 0x000fe200000e0000 */
[----:B------:R-:W-:Y:S01]  /*1d170*/  VIADD R12, R10, 0x300 ;  /* 0x000003000a0c7836 */ /* 0x000fe20000000000 */
[----:B------:R-:W-:Y:S01]  /*1d180*/  MOV R13, 0xc0000010 ;  /* 0xc0000010000d7802 */ /* 0x000fe20000000f00 */
[----:B------:R-:W-:Y:S02]  /*1d190*/  WARPGROUP.DEPBAR.LE gsb0, 0x0 ;  /* 0x00008000000079c5 */ /* 0x000fe40000010000 */
[----:B------:R-:W2:Y:S04]  /*1d1a0*/  LDL R218, [R1] ;  /* 0x0000000001da7983 */ /* 0x000ea80000100800 */
[----:B------:R-:W3:Y:S01]  /*1d1b0*/  LDL R219, [R1+0x4] ;  /* 0x0000040001db7983 */ /* 0x000ee20000100800 */
[----:B------:R-:W-:Y:S01]  /*1d1c0*/  WARPGROUP.ARRIVE ;  /* 0x00000000000079c5 */ /* 0x000fe20000000000 */
[----:B------:R-:W-:Y:S01]  /*1d1d0*/  MOV R11, 0xc0000010 ;  /* 0xc0000010000b7802 */ /* 0x000fe20000000f00 */
[C---:B------:R-:W-:Y:S01]  /*1d1e0*/  FMUL.FTZ R7, R2.reuse, R184 ;  /* 0x000000b802077220 */ /* 0x040fe20000410000 */
[C---:B------:R-:W-:Y:S01]  /*1d1f0*/  FMUL.FTZ R166, R2.reuse, R166 ;  /* 0x000000a602a67220 */ /* 0x040fe20000410000 */
[C---:B------:R-:W-:Y:S01]  /*1d200*/  FMUL.FTZ R21, R2.reuse, R189 ;  /* 0x000000bd02157220 */ /* 0x040fe20000410000 */
[----:B------:R-:W-:Y:S01]  /*1d210*/  FMUL.FTZ R189, R2, R196 ;  /* 0x000000c402bd7220 */ /* 0x000fe20000410000 */
[----:B------:R-:W-:Y:S01]  /*1d220*/  QGMMA.64x192x32.F32.E4M3.E4M3 R24, R212, gdesc[UR4], R24, gsb0 ;  /* 0x02e00004d4187df3 */ /* 0x000fe20008000818 */
[----:B------:R-:W-:Y:S01]  /*1d230*/  R2UR UR6, R12 ;  /* 0x000000000c0672ca */ /* 0x000fe200000e0000 */
[C---:B------:R-:W-:Y:S01]  /*1d240*/  VIADD R12, R10.reuse, 0x480 ;  /* 0x000004800a0c7836 */ /* 0x040fe20000000000 */
[----:B------:R-:W-:Y:S01]  /*1d250*/  R2UR UR7, R13 ;  /* 0x000000000d0772ca */ /* 0x000fe200000e0000 */
[----:B------:R-:W-:Y:S01]  /*1d260*/  IMAD.MOV.U32 R13, RZ, RZ, -0x3ffffff0 ;  /* 0xc0000010ff0d7424 */ /* 0x000fe200078e00ff */
[----:B------:R-:W0:Y:S01]  /*1d270*/  MUFU.TANH R7, R7 ;  /* 0x0000000700077308 */ /* 0x000e220000002400 */
[----:B------:R-:W-:-:S02]  /*1d280*/  VIADD R10, R10, 0x600 ;  /* 0x000006000a0a7836 */ /* 0x000fc40000000000 */
        /* <DEDUP_REMOVED lines=79> */
[----:B------:R-:W-:Y:S01]  /*1d780*/  R2UR UR7, R13 ;  /* 0x000000000d0772ca */ /* 0x000fe200000e0000 */
[C---:B------:R-:W-:Y:S01]  /*1d790*/  FMUL.FTZ R160, R2.reuse, R162 ;  /* 0x000000a202a07220 */ /* 0x040fe20000410000 */
[C---:B------:R-:W-:Y:S01]  /*1d7a0*/  FMUL.FTZ R162, R2.reuse, R163 ;  /* 0x000000a302a27220 */ /* 0x040fe20000410000 */
[----:B------:R-:W-:Y:S01]  /*1d7b0*/  FMUL.FTZ R163, R2, R164 ;  /* 0x000000a402a37220 */ /* 0x000fe20000410000 */
[----:B------:R-:W-:-:S02]  /*1d7c0*/  IMAD.SHL.U32 R164, R225, 0x80, RZ ;  /* 0x00000080e1a47824 */ /* 0x000fc400078e00ff */
[C---:B------:R-:W-:Y:S01]  /*1d7d0*/  FMUL.FTZ R13, R2.reuse, R188 ;  /* 0x000000bc020d7220 */ /* 0x040fe20000410000 */
[----:B------:R-:W-:Y:S01]  /*1d7e0*/  MUFU.TANH R187, R187 ;  /* 0x000000bb00bb7308 */ /* 0x000fe20000002400 */
[----:B------:R-:W-:Y:S01]  /*1d7f0*/  FMUL.FTZ R188, R2, R195 ;  /* 0x000000c302bc7220 */ /* 0x000fe20000410000 */
[----:B------:R-:W-:-:S05]  /*1d800*/  IMAD R164, R6, -0xa0, R164 ;  /* 0xffffff6006a47824 */ /* 0x000fca00078e02a4 */
[----:B------:R-:W-:Y:S01]  /*1d810*/  IADD3 R164, R164, 0x1, R234 ;  /* 0x00000001a4a47810 */ /* 0x000fe20007ffe0ea */
        /* <DEDUP_REMOVED lines=30> */
[----:B------:R-:W-:Y:S01]  /*1da00*/  FMUL.FTZ R186, R2, R194 ;  /* 0x000000c202ba7220 */ /* 0x000fe20000410000 */
[----:B------:R-:W-:Y:S02]  /*1da10*/  IMAD.IADD R194, R164, 0x1, -R227 ;  /* 0x00000001a4c27824 */ /* 0x000fe400078e0ae3 */
[C---:B------:R-:W-:Y:S01]  /*1da20*/  FMUL.FTZ R185, R2.reuse, R192 ;  /* 0x000000c002b97220 */ /* 0x040fe20000410000 */
[----:B------:R2:W-:Y:S01]  /*1da30*/  MUFU.TANH R164, R166 ;  /* 0x000000a600a47308 */ /* 0x0005e20000002400 */
[----:B------:R-:W-:-:S07]  /*1da40*/  FMUL.FTZ R192, R2, R199 ;  /* 0x000000c702c07220 */ /* 0x000fce0000410000 */
[----:B------:R-:W1:Y:S01]  /*1da50*/  MUFU.TANH R10, R10 ;  /* 0x0000000a000a7308 */ /* 0x000e620000002400 */
[----:B--2---:R-:W-:Y:S02]  /*1da60*/  IMAD R166, R218, -0x2, R194 ;  /* 0xfffffffedaa67824 */ /* 0x004fe400078e02c2 */
[----:B------:R-:W-:Y:S02]  /*1da70*/  FMUL.FTZ R194, R2, R136 ;  /* 0x0000008802c27220 */ /* 0x000fe40000410000 */
[----:B---3--:R-:W-:Y:S02]  /*1da80*/  IMAD.IADD R166, R219, 0x1, R166 ;  /* 0x00000001dba67824 */ /* 0x008fe400078e02a6 */
[----:B------:R-:W2:Y:S01]  /*1da90*/  S2R R219, SR_TID.X ;  /* 0x0000000000db7919 */ /* 0x000ea20000002100 */
[----:B------:R-:W3:Y:S02]  /*1daa0*/  MUFU.TANH R185, R185 ;  /* 0x000000b900b97308 */ /* 0x000ee40000002400 */
[----:B------:R-:W-:-:S02]  /*1dab0*/  ISETP.GT.AND P0, PT, R166, RZ, PT ;  /* 0x000000ffa600720c */ /* 0x000fc40003f04270 */
[C---:B------:R-:W-:Y:S02]  /*1dac0*/  ISETP.GT.AND P2, PT, R166.reuse, 0x1, PT ;  /* 0x00000001a600780c */ /* 0x040fe40003f44270 */
[----:B0-----:R-:W-:Y:S02]  /*1dad0*/  FSEL R7, R7, -INF , P0 ;  /* 0xff80000007077808 */ /* 0x001fe40000000000 */
[----:B------:R-:W-:Y:S01]  /*1dae0*/  ISETP.GT.AND P0, PT, R166, 0x8, PT ;  /* 0x00000008a600780c */ /* 0x000fe20003f04270 */
[----:B------:R-:W0:Y:S01]  /*1daf0*/  MUFU.TANH R194, R194 ;  /* 0x000000c200c27308 */ /* 0x000e220000002400 */
[----:B-1----:R-:W-:Y:S01]  /*1db00*/  FSEL R136, R10, -INF , P2 ;  /* 0xff8000000a887808 */ /* 0x002fe20001000000 */
[C---:B------:R-:W-:Y:S01]  /*1db10*/  FMUL.FTZ R10, R2.reuse, R137 ;  /* 0x00000089020a7220 */ /* 0x040fe20000410000 */
[----:B------:R-:W-:Y:S01]  /*1db20*/  FMNMX.FTZ R195, R7, R5, !PT ;  /* 0x0000000507c37209 */ /* 0x000fe20007810000 */
[----:B------:R-:W-:Y:S01]  /*1db30*/  FMUL.FTZ R137, R2, R138 ;  /* 0x0000008a02897220 */ /* 0x000fe20000410000 */
[----:B------:R-:W-:Y:S01]  /*1db40*/  ISETP.GT.AND P2, PT, R166, 0x9, PT ;  /* 0x00000009a600780c */ /* 0x000fe20003f44270 */
[C---:B------:R-:W-:Y:S01]  /*1db50*/  FMUL.FTZ R138, R2.reuse, R139 ;  /* 0x0000008b028a7220 */ /* 0x040fe20000410000 */
[----:B------:R-:W-:Y:S01]  /*1db60*/  FSEL R13, R13, -INF , P0 ;  /* 0xff8000000d0d7808 */ /* 0x000fe20000000000 */
[----:B------:R-:W-:Y:S01]  /*1db70*/  FMUL.FTZ R139, R2, R140 ;  /* 0x0000008c028b7220 */ /* 0x000fe20000410000 */
[----:B------:R-:W-:Y:S01]  /*1db80*/  FMNMX.FTZ R196, R136, R195, !PT ;  /* 0x000000c388c47209 */ /* 0x000fe20007810000 */
[----:B------:R-:W-:Y:S01]  /*1db90*/  FMUL.FTZ R140, R2, R141 ;  /* 0x0000008d028c7220 */ /* 0x000fe20000410000 */
[----:B------:R-:W-:Y:S01]  /*1dba0*/  ISETP.GT.AND P0, PT, R166, 0x10, PT ;  /* 0x00000010a600780c */ /* 0x000fe20003f04270 */
[----:B------:R-:W1:Y:S01]  /*1dbb0*/  MUFU.TANH R10, R10 ;  /* 0x0000000a000a7308 */ /* 0x000e620000002400 */
[----:B------:R-:W-:-:S02]  /*1dbc0*/  FSEL R21, R21, -INF , P2 ;  /* 0xff80000015157808 */ /* 0x000fc40001000000 */
[----:B------:R-:W-:Y:S02]  /*1dbd0*/  FMNMX.FTZ R196, R13, R196, !PT ;  /* 0x000000c40dc47209 */ /* 0x000fe40007810000 */
[C---:B------:R-:W-:Y:S02]  /*1dbe0*/  ISETP.GT.AND P2, PT, R166.reuse, 0x11, PT ;  /* 0x00000011a600780c */ /* 0x040fe40003f44270 */
[----:B---3--:R-:W-:Y:S01]  /*1dbf0*/  FSEL R185, R185, -INF , P0 ;  /* 0xff800000b9b97808 */ /* 0x008fe20000000000 */
[----:B------:R-:W3:Y:S01]  /*1dc00*/  MUFU.TANH R139, R139 ;  /* 0x0000008b008b7308 */ /* 0x000ee20000002400 */
[----:B------:R-:W-:Y:S02]  /*1dc10*/  FMNMX.FTZ R196, R21, R196, !PT ;  /* 0x000000c415c47209 */ /* 0x000fe40007810000 */
[----:B------:R-:W-:Y:S02]  /*1dc20*/  ISETP.GT.AND P0, PT, R166, 0x18, PT ;  /* 0x00000018a600780c */ /* 0x000fe40003f04270 */
[----:B------:R-:W-:-:S02]  /*1dc30*/  FSEL R187, R187, -INF , P2 ;  /* 0xff800000bbbb7808 */ /* 0x000fc40001000000 */
[----:B------:R-:W-:Y:S01]  /*1dc40*/  FMNMX.FTZ R196, R185, R196, !PT ;  /* 0x000000c4b9c47209 */ /* 0x000fe20007810000 */
[----:B------:R-:W4:Y:S01]  /*1dc50*/  MUFU.TANH R140, R140 ;  /* 0x0000008c008c7308 */ /* 0x000f220000002400 */
[C---:B------:R-:W-:Y:S02]  /*1dc60*/  ISETP.GT.AND P2, PT, R166.reuse, 0x19, PT ;  /* 0x00000019a600780c */ /* 0x040fe40003f44270 */
[----:B------:R-:W-:Y:S02]  /*1dc70*/  FSEL R189, R189, -INF , P0 ;  /* 0xff800000bdbd7808 */ /* 0x000fe40000000000 */
[----:B------:R-:W-:Y:S02]  /*1dc80*/  FMNMX.FTZ R196, R187, R196, !PT ;  /* 0x000000c4bbc47209 */ /* 0x000fe40007810000 */
[----:B------:R-:W-:Y:S01]  /*1dc90*/  ISETP.GT.AND P0, PT, R166, 0x20, PT ;  /* 0x00000020a600780c */ /* 0x000fe20003f04270 */
[----:B------:R-:W-:Y:S01]  /*1dca0*/  MUFU.TANH R11, R11 ;  /* 0x0000000b000b7308 */ /* 0x000fe20000002400 */
[----:B------:R-:W-:-:S02]  /*1dcb0*/  FSEL R191, R191, -INF , P2 ;  /* 0xff800000bfbf7808 */ /* 0x000fc40001000000 */
[----:B------:R-:W-:Y:S02]  /*1dcc0*/  FMNMX.FTZ R196, R189, R196, !PT ;  /* 0x000000c4bdc47209 */ /* 0x000fe40007810000 */
[C---:B------:R-:W-:Y:S02]  /*1dcd0*/  ISETP.GT.AND P2, PT, R166.reuse, 0x21, PT ;  /* 0x00000021a600780c */ /* 0x040fe40003f44270 */
[----:B------:R-:W-:Y:S01]  /*1dce0*/  FSEL R193, R193, -INF , P0 ;  /* 0xff800000c1c17808 */ /* 0x000fe20000000000 */
[----:B------:R-:W-:Y:S01]  /*1dcf0*/  MUFU.TANH R186, R186 ;  /* 0x000000ba00ba7308 */ /* 0x000fe20000002400 */
[----:B------:R-:W-:Y:S02]  /*1dd00*/  FMNMX.FTZ R196, R191, R196, !PT ;  /* 0x000000c4bfc47209 */ /* 0x000fe40007810000 */
[----:B------:R-:W-:Y:S02]  /*1dd10*/  ISETP.GT.AND P0, PT, R166, 0x28, PT ;  /* 0x00000028a600780c */ /* 0x000fe40003f04270 */
[----:B------:R-:W-:-:S02]  /*1dd20*/  FSEL R169, R169, -INF , P2 ;  /* 0xff800000a9a97808 */ /* 0x000fc40001000000 */
[----:B------:R-:W-:Y:S01]  /*1dd30*/  FMNMX.FTZ R196, R193, R196, !PT ;  /* 0x000000c4c1c47209 */ /* 0x000fe20007810000 */
[----:B------:R-:W-:Y:S01]  /*1dd40*/  MUFU.TANH R192, R192 ;  /* 0x000000c000c07308 */ /* 0x000fe20000002400 */
[----:B------:R-:W-:Y:S02]  /*1dd50*/  ISETP.GT.AND P2, PT, R166, 0x29, PT ;  /* 0x00000029a600780c */ /* 0x000fe40003f44270 */
[----:B------:R-:W-:Y:S02]  /*1dd60*/  FSEL R172, R172, -INF , P0 ;  /* 0xff800000acac7808 */ /* 0x000fe40000000000 */
[----:B------:R-:W-:Y:S02]  /*1dd70*/  FMNMX.FTZ R141, R169, R196, !PT ;  /* 0x000000c4a98d7209 */ /* 0x000fe40007810000 */
[----:B------:R-:W-:Y:S01]  /*1dd80*/  ISETP.GT.AND P0, PT, R166, 0x30, PT ;  /* 0x00000030a600780c */ /* 0x000fe20003f04270 */
[----:B------:R-:W-:Y:S01]  /*1dd90*/  MUFU.TANH R137, R137 ;  /* 0x0000008900897308 */ /* 0x000fe20000002400 */
[----:B------:R-:W-:-:S02]  /*1dda0*/  FSEL R173, R173, -INF , P2 ;  /* 0xff800000adad7808 */ /* 0x000fc40001000000 */
[----:B------:R-:W-:Y:S01]  /*1ddb0*/  FMNMX.FTZ R196, R172, R141, !PT ;  /* 0x0000008dacc47209 */ /* 0x000fe20007810000 */
[----:B------:R-:W-:Y:S01]  /*1ddc0*/  FMUL.FTZ R141, R2, R144 ;  /* 0x00000090028d7220 */ /* 0x000fe20000410000 */
[----:B------:R-:W-:Y:S01]  /*1ddd0*/  ISETP.GT.AND P2, PT, R166, 0x31, PT ;  /* 0x00000031a600780c */ /* 0x000fe20003f44270 */
[----:B------:R-:W-:Y:S01]  /*1dde0*/  FMUL.FTZ R144, R2, R145 ;  /* 0x0000009102907220 */ /* 0x000fe20000410000 */
[----:B------:R-:W-:Y:S01]  /*1ddf0*/  FSEL R176, R176, -INF , P0 ;  /* 0xff800000b0b07808 */ /* 0x000fe20000000000 */
[----:B------:R-:W-:Y:S01]  /*1de00*/  MUFU.TANH R138, R138 ;  /* 0x0000008a008a7308 */ /* 0x000fe20000002400 */
[----:B------:R-:W-:Y:S02]  /*1de10*/  FMNMX.FTZ R195, R173, R196, !PT ;  /* 0x000000c4adc37209 */ /* 0x000fe40007810000 */
[----:B------:R-:W-:Y:S02]  /*1de20*/  ISETP.GT.AND P0, PT, R166, 0x38, PT ;  /* 0x00000038a600780c */ /* 0x000fe40003f04270 */
[----:B------:R-:W-:-:S02]  /*1de30*/  FSEL R177, R177, -INF , P2 ;  /* 0xff800000b1b17808 */ /* 0x000fc40001000000 */
[----:B------:R-:W-:Y:S01]  /*1de40*/  FMNMX.FTZ R196, R176, R195, !PT ;  /* 0x000000c3b0c47209 */ /* 0x000fe20007810000 */
[----:B------:R-:W5:Y:S01]  /*1de50*/  MUFU.TANH R141, R141 ;  /* 0x0000008d008d7308 */ /* 0x000f620000002400 */
[----:B------:R-:W-:Y:S02]  /*1de60*/  ISETP.GT.AND P2, PT, R166, 0x39, PT ;  /* 0x00000039a600780c */ /* 0x000fe40003f44270 */
[----:B------:R-:W-:Y:S02]  /*1de70*/  FSEL R180, R180, -INF , P0 ;  /* 0xff800000b4b47808 */ /* 0x000fe40000000000 */
[----:B------:R-:W-:Y:S02]  /*1de80*/  FMNMX.FTZ R145, R177, R196, !PT ;  /* 0x000000c4b1917209 */ /* 0x000fe40007810000 */
[----:B------:R-:W-:Y:S01]  /*1de90*/  ISETP.GT.AND P0, PT, R166, 0x40, PT ;  /* 0x00000040a600780c */ /* 0x000fe20003f04270 */
[----:B------:R-:W2:Y:S01]  /*1dea0*/  MUFU.TANH R144, R144 ;  /* 0x0000009000907308 */ /* 0x000ea20000002400 */
        /* <DEDUP_REMOVED lines=11> */
[----:B------:R-:W2:Y:S01]  /*1df60*/  MUFU.TANH R145, R145 ;  /* 0x0000009100917308 */ /* 0x000ea20000002400 */
        /* <DEDUP_REMOVED lines=8> */
[C---:B------:R-:W-:Y:S02]  /*1dff0*/  ISETP.GT.AND P2, PT, R166.reuse, 0x51, PT ;  /* 0x00000051a600780c */ /* 0x040fe40003f44270 */
[----:B------:R-:W-:Y:S01]  /*1e000*/  FSEL R159, R159, -INF , P0 ;  /* 0xff8000009f9f7808 */ /* 0x000fe20000000000 */
[----:B------:R-:W-:Y:S01]  /*1e010*/  MUFU.TANH R127, R127 ;  /* 0x0000007f007f7308 */ /* 0x000fe20000002400 */
[----:B------:R-:W-:Y:S02]  /*1e020*/  FMNMX.FTZ R196, R157, R196, !PT ;  /* 0x000000c49dc47209 */ /* 0x000fe40007810000 */
[----:B------:R-:W-:Y:S02]  /*1e030*/  ISETP.GT.AND P0, PT, R166, 0x58, PT ;  /* 0x00000058a600780c */ /* 0x000fe40003f04270 */
[----:B------:R-:W-:-:S02]  /*1e040*/  FSEL R161, R161, -INF , P2 ;  /* 0xff800000a1a17808 */ /* 0x000fc40001000000 */
[----:B------:R-:W-:Y:S01]  /*1e050*/  FMNMX.FTZ R196, R159, R196, !PT ;  /* 0x000000c49fc47209 */ /* 0x000fe20007810000 */
[----:B------:R-:W2:Y:S01]  /*1e060*/  MUFU.TANH R149, R149 ;  /* 0x0000009500957308 */ /* 0x000ea20000002400 */
[C---:B------:R-:W-:Y:S02]  /*1e070*/  ISETP.GT.AND P2, PT, R166.reuse, 0x59, PT ;  /* 0x00000059a600780c */ /* 0x040fe40003f44270 */
[----:B------:R-:W-:Y:S02]  /*1e080*/  FSEL R163, R163, -INF , P0 ;  /* 0xff800000a3a37808 */ /* 0x000fe40000000000 */
[----:B------:R-:W-:Y:S02]  /*1e090*/  FMNMX.FTZ R196, R161, R196, !PT ;  /* 0x000000c4a1c47209 */ /* 0x000fe40007810000 */
[----:B------:R-:W-:Y:S01]  /*1e0a0*/  ISETP.GT.AND P0, PT, R166, 0x60, PT ;  /* 0x00000060a600780c */ /* 0x000fe20003f04270 */
[----:B------:R-:W-:Y:S01]  /*1e0b0*/  MUFU.TANH R130, R130 ;  /* 0x0000008200827308 */ /* 0x000fe20000002400 */
[----:B------:R-:W-:-:S02]  /*1e0c0*/  FSEL R165, R165, -INF , P2 ;  /* 0xff800000a5a57808 */ /* 0x000fc40001000000 */
[----:B------:R-:W-:Y:S02]  /*1e0d0*/  FMNMX.FTZ R196, R163, R196, !PT ;  /* 0x000000c4a3c47209 */ /* 0x000fe40007810000 */
[----:B------:R-:W-:Y:S02]  /*1e0e0*/  ISETP.GT.AND P2, PT, R166, 0x61, PT ;  /* 0x00000061a600780c */ /* 0x000fe40003f44270 */
[----:B0-----:R-:W-:Y:S01]  /*1e0f0*/  FSEL R194, R194, -INF , P0 ;  /* 0xff800000c2c27808 */ /* 0x001fe20000000000 */
[----:B------:R-:W-:Y:S01]  /*1e100*/  MUFU.TANH R131, R131 ;  /* 0x0000008300837308 */ /* 0x000fe20000002400 */
[----:B------:R-:W-:Y:S02]  /*1e110*/  FMNMX.FTZ R195, R165, R196, !PT ;  /* 0x000000c4a5c37209 */ /* 0x000fe40007810000 */
[----:B------:R-:W-:Y:S02]  /*1e120*/  ISETP.GT.AND P0, PT, R166, 0x68, PT ;  /* 0x00000068a600780c */ /* 0x000fe40003f04270 */
[----:B-1----:R-:W-:Y:S01]  /*1e130*/  FSEL R124, R10, -INF , P2 ;  /* 0xff8000000a7c7808 */ /* 0x002fe20001000000 */
[----:B------:R-:W-:Y:S01]  /*1e140*/  FMUL.FTZ R10, R2, R125 ;  /* 0x0000007d020a7220 */ /* 0x000fe20000410000 */
[----:B------:R-:W-:Y:S01]  /*1e150*/  FMNMX.FTZ R195, R194, R195, !PT ;  /* 0x000000c3c2c37209 */ /* 0x000fe20007810000 */
[----:B------:R-:W-:Y:S01]  /*1e160*/  FMUL.FTZ R125, R2, R128 ;  /* 0x00000080027d7220 */ /* 0x000fe20000410000 */
[----:B------:R-:W-:Y:S01]  /*1e170*/  ISETP.GT.AND P2, PT, R166, 0x69, PT ;  /* 0x00000069a600780c */ /* 0x000fe20003f44270 */
[----:B------:R-:W-:Y:S01]  /*1e180*/  MUFU.TANH R134, R134 ;  /* 0x0000008600867308 */ /* 0x000fe20000002400 */
[----:B---3--:R-:W-:-:S02]  /*1e190*/  FSEL R139, R139, -INF , P0 ;  /* 0xff8000008b8b7808 */ /* 0x008fc40000000000 */
[----:B------:R-:W-:Y:S02]  /*1e1a0*/  FMNMX.FTZ R196, R124, R195, !PT ;  /* 0x000000c37cc47209 */ /* 0x000fe40007810000 */
[----:B------:R-:W-:Y:S02]  /*1e1b0*/  ISETP.GT.AND P0, PT, R166, 0x70, PT ;  /* 0x00000070a600780c */ /* 0x000fe40003f04270 */
[----:B----4-:R-:W-:Y:S01]  /*1e1c0*/  FSEL R140, R140, -INF , P2 ;  /* 0xff8000008c8c7808 */ /* 0x010fe20001000000 */
[----:B------:R-:W0:Y:S01]  /*1e1d0*/  MUFU.TANH R10, R10 ;  /* 0x0000000a000a7308 */ /* 0x000e220000002400 */
[----:B------:R-:W-:Y:S02]  /*1e1e0*/  FMNMX.FTZ R195, R139, R196, !PT ;  /* 0x000000c48bc37209 */ /* 0x000fe40007810000 */
[----:B------:R-:W-:Y:S02]  /*1e1f0*/  ISETP.GT.AND P2, PT, R166, 0x71, PT ;  /* 0x00000071a600780c */ /* 0x000fe40003f44270 */
[----:B-----5:R-:W-:-:S02]  /*1e200*/  FSEL R141, R141, -INF , P0 ;  /* 0xff8000008d8d7808 */ /* 0x020fc40000000000 */
[----:B------:R-:W-:Y:S01]  /*1e210*/  FMNMX.FTZ R128, R140, R195, !PT ;  /* 0x000000c38c807209 */ /* 0x000fe20007810000 */
[----:B------:R-:W1:Y:S01]  /*1e220*/  MUFU.TANH R125, R125 ;  /* 0x0000007d007d7308 */ /* 0x000e620000002400 */
[----:B------:R-:W-:Y:S02]  /*1e230*/  ISETP.GT.AND P0, PT, R166, 0x78, PT ;  /* 0x00000078a600780c */ /* 0x000fe40003f04270 */
[----:B--2---:R-:W-:Y:S02]  /*1e240*/  FSEL R144, R144, -INF , P2 ;  /* 0xff80000090907808 */ /* 0x004fe40001000000 */
[----:B------:R-:W-:Y:S01]  /*1e250*/  FMNMX.FTZ R195, R141, R128, !PT ;  /* 0x000000808dc37209 */ /* 0x000fe20007810000 */
[----:B------:R-:W-:Y:S01]  /*1e260*/  FMUL.FTZ R128, R2, R129 ;  /* 0x0000008102807220 */ /* 0x000fe20000410000 */
[----:B------:R-:W-:Y:S01]  /*1e270*/  ISETP.GT.AND P2, PT, R166, 0x79, PT ;  /* 0x00000079a600780c */ /* 0x000fe20003f44270 */
[----:B------:R-:W-:Y:S02]  /*1e280*/  WARPGROUP.DEPBAR.LE gsb0, 0x0 ;  /* 0x00008000000079c5 */ /* 0x000fe40000010000 */
[----:B------:R-:W-:Y:S01]  /*1e290*/  FSEL R145, R145, -INF , P0 ;  /* 0xff80000091917808 */ /* 0x000fe20000000000 */
[----:B------:R-:W-:Y:S01]  /*1e2a0*/  WARPGROUP.ARRIVE ;  /* 0x00000000000079c5 */ /* 0x000fe20000000000 */
[----:B------:R-:W-:Y:S01]  /*1e2b0*/  FMNMX.FTZ R196, R144, R195, !PT ;  /* 0x000000c390c47209 */ /* 0x000fe20007810000 */
[----:B------:R-:W-:Y:S01]  /*1e2c0*/  FMUL.FTZ R195, R2, R132 ;  /* 0x0000008402c37220 */ /* 0x000fe20000410000 */
[----:B------:R-:W-:Y:S01]  /*1e2d0*/  ISETP.GT.AND P0, PT, R166, 0x80, PT ;  /* 0x00000080a600780c */ /* 0x000fe20003f04270 */
[----:B------:R-:W2:Y:S01]  /*1e2e0*/  MUFU.TANH R128, R128 ;  /* 0x0000008000807308 */ /* 0x000ea20000002400 */
[----:B------:R-:W-:Y:S01]  /*1e2f0*/  FSEL R148, R148, -INF , P2 ;  /* 0xff80000094947808 */ /* 0x000fe20001000000 */
[----:B------:R-:W-:Y:S01]  /*1e300*/  QGMMA.64x192x32.F32.E4M3.E4M3 R24, R200, gdesc[UR4], R24, gsb0 ;  /* 0x02e00004c8187df3 */ /* 0x000fe20008000818 */
[----:B------:R-:W-:-:S02]  /*1e310*/  FMNMX.FTZ R197, R145, R196, !PT ;  /* 0x000000c491c57209 */ /* 0x000fc40007810000 */
[----:B------:R-:W-:Y:S02]  /*1e320*/  ISETP.GT.AND P2, PT, R166, 0x81, PT ;  /* 0x00000081a600780c */ /* 0x000fe40003f44270 */
[----:B------:R-:W-:Y:S01]  /*1e330*/  FSEL R129, R120, -INF , P0 ;  /* 0xff80000078817808 */ /* 0x000fe20000000000 */
[----:B------:R-:W-:Y:S01]  /*1e340*/  MUFU.TANH R135, R135 ;  /* 0x0000008700877308 */ /* 0x000fe20000002400 */
[----:B------:R-:W-:Y:S02]  /*1e350*/  FMNMX.FTZ R132, R148, R197, !PT ;  /* 0x000000c594847209 */ /* 0x000fe40007810000 */
[C---:B------:R-:W-:Y:S02]  /*1e360*/  ISETP.GT.AND P0, PT, R166.reuse, 0x88, PT ;  /* 0x00000088a600780c */ /* 0x040fe40003f04270 */
[----:B------:R-:W-:Y:S02]  /*1e370*/  FSEL R121, R121, -INF , P2 ;  /* 0xff80000079797808 */ /* 0x000fe40001000000 */
[----:B------:R-:W-:Y:S01]  /*1e380*/  FMNMX.FTZ R132, R129, R132, !PT ;  /* 0x0000008481847209 */ /* 0x000fe20007810000 */
[----:B------:R3:W4:Y:S01]  /*1e390*/  MUFU.TANH R120, R195 ;  /* 0x000000c300787308 */ /* 0x0007220000002400 */
[----:B------:R-:W-:-:S02]  /*1e3a0*/  ISETP.GT.AND P2, PT, R166, 0x89, PT ;  /* 0x00000089a600780c */ /* 0x000fc40003f44270 */
[----:B------:R-:W-:Y:S02]  /*1e3b0*/  FSEL R149, R149, -INF , P0 ;  /* 0xff80000095957808 */ /* 0x000fe40000000000 */
[----:B------:R-:W-:Y:S02]  /*1e3c0*/  FMNMX.FTZ R196, R121, R132, !PT ;  /* 0x0000008479c47209 */ /* 0x000fe40007810000 */
[----:B------:R-:W-:Y:S02]  /*1e3d0*/  ISETP.GT.AND P0, PT, R166, 0x90, PT ;  /* 0x00000090a600780c */ /* 0x000fe40003f04270 */
[----:B0-----:R-:W-:Y:S01]  /*1e3e0*/  FSEL R132, R10, -INF , P2 ;  /* 0xff8000000a847808 */ /* 0x001fe20001000000 */
[----:B------:R-:W-:Y:S01]  /*1e3f0*/  FMUL.FTZ R10, R2, R142 ;  /* 0x0000008e020a7220 */ /* 0x000fe20000410000 */
[----:B---3--:R-:W-:Y:S02]  /*1e400*/  FMNMX.FTZ R195, R149, R196, !PT ;  /* 0x000000c495c37209 */ /* 0x008fe40007810000 */
[----:B------:R-:W-:-:S02]  /*1e410*/  ISETP.GT.AND P2, PT, R166, 0x91, PT ;  /* 0x00000091a600780c */ /* 0x000fc40003f44270 */
[----:B-1----:R-:W-:Y:S02]  /*1e420*/  FSEL R142, R125, -INF , P0 ;  /* 0xff8000007d8e7808 */ /* 0x002fe40000000000 */
[----:B------:R-:W-:Y:S01]  /*1e430*/  FMNMX.FTZ R195, R132, R195, !PT ;  /* 0x000000c384c37209 */ /* 0x000fe20007810000 */
[----:B------:R0:W1:Y:S01]  /*1e440*/  MUFU.TANH R125, R10 ;  /* 0x0000000a007d7308 */ /* 0x0000620000002400 */
[----:B------:R-:W-:Y:S02]  /*1e450*/  ISETP.GT.AND P0, PT, R166, 0x98, PT ;  /* 0x00000098a600780c */ /* 0x000fe40003f04270 */
[----:B--2---:R-:W-:Y:S02]  /*1e460*/  FSEL R128, R128, -INF , P2 ;  /* 0xff80000080807808 */ /* 0x004fe40001000000 */
[----:B------:R-:W-:Y:S01]  /*1e470*/  FMNMX.FTZ R197, R142, R195, !PT ;  /* 0x000000c38ec57209 */ /* 0x000fe20007810000 */
[----:B------:R-:W-:Y:S01]  /*1e480*/  FMUL.FTZ R195, R2, R143 ;  /* 0x0000008f02c37220 */ /* 0x000fe20000410000 */
[----:B----4-:R-:W-:-:S02]  /*1e490*/  FSEL R143, R120, -INF , P0 ;  /* 0xff800000788f7808 */ /* 0x010fc40000000000 */
[----:B------:R-:W-:Y:S02]  /*1e4a0*/  ISETP.GT.AND P2, PT, R166, 0x99, PT ;  /* 0x00000099a600780c */ /* 0x000fe40003f44270 */
[----:B------:R-:W-:Y:S01]  /*1e4b0*/  FMNMX.FTZ R120, R128, R197, !PT ;  /* 0x000000c580787209 */ /* 0x000fe20007810000 */
[----:B------:R-:W2:Y:S01]  /*1e4c0*/  MUFU.TANH R195, R195 ;  /* 0x000000c300c37308 */ /* 0x000ea20000002400 */
[----:B------:R-:W-:Y:S02]  /*1e4d0*/  FSEL R133, R133, -INF , P2 ;  /* 0xff80000085857808 */ /* 0x000fe40001000000 */
[----:B------:R-:W-:Y:S02]  /*1e4e0*/  FMNMX.FTZ R120, R143, R120, !PT ;  /* 0x000000788f787209 */ /* 0x000fe40007810000 */
[----:B------:R-:W-:Y:S02]  /*1e4f0*/  LOP3.LUT R204, R219, 0x7f, RZ, 0xc0, !PT ;  /* 0x0000007fdbcc7812 */ /* 0x000fe400078ec0ff */
[----:B0-----:R-:W-:Y:S01]  /*1e500*/  FMNMX.FTZ R10, R133, R120, !PT ;  /* 0x00000078850a7209 */ /* 0x001fe20007810000 */
[----:B------:R-:W0:Y:S04]  /*1e510*/  S2R R219, SR_TID.X ;  /* 0x0000000000db7919 */ /* 0x000e280000002100 */
[----:B------:R-:W3:Y:S02]  /*1e520*/  SHFL.BFLY PT, R120, R10, 0x2, 0x1f ;  /* 0x0c401f000a787f89 */ /* 0x000ee400000e0000 */
[----:B---3--:R-:W-:-:S05]  /*1e530*/  FMNMX.FTZ R10, R10, R120, !PT ;  /* 0x000000780a0a7209 */ /* 0x008fca0007810000 */
[----:B------:R-:W3:Y:S02]  /*1e540*/  SHFL.BFLY PT, R120, R10, 0x1, 0x1f ;  /* 0x0c201f000a787f89 */ /* 0x000ee400000e0000 */
[----:B---3--:R-:W-:Y:S02]  /*1e550*/  FMNMX.FTZ R10, R10, R120, !PT ;  /* 0x000000780a0a7209 */ /* 0x008fe40007810000 */
[----:B------:R-:W-:Y:S02]  /*1e560*/  MOV R120, UR57 ;  /* 0x0000003900787c02 */ /* 0x000fe40008000f00 */
[----:B------:R-:W-:-:S03]  /*1e570*/  FSETP.NEU.FTZ.AND P0, PT, R10, -INF , PT ;  /* 0xff8000000a00780b */ /* 0x000fc60003f1d000 */
[----:B------:R-:W-:-:S05]  /*1e580*/  FFMA.FTZ R196, R10, R120, -8 ;  /* 0xc10000000ac47423 */ /* 0x000fca0000010078 */
[----:B------:R-:W-:-:S05]  /*1e590*/  FSEL R196, R196, RZ, P0 ;  /* 0x000000ffc4c47208 */ /* 0x000fca0000000000 */
[-CC-:B------:R-:W-:Y:S01]  /*1e5a0*/  FFMA.FTZ R197, R189, R120.reuse, -R196.reuse ;  /* 0x00000078bdc57223 */ /* 0x180fe200000108c4 */
[----:B------:R-:W-:Y:S02]  /*1e5b0*/  VIADD R189, R166, 0x8 ;  /* 0x00000008a6bd7836 */ /* 0x000fe40000000000 */
[-CC-:B------:R-:W-:Y:S01]  /*1e5c0*/  FFMA.FTZ R199, R191, R120.reuse, -R196.reuse ;  /* 0x00000078bfc77223 */ /* 0x180fe200000108c4 */
[----:B------:R-:W-:-:S01]  /*1e5d0*/  FFMA.FTZ R198, R193, R120, -R196 ;  /* 0x00000078c1c67223 */ /* 0x000fc200000108c4 */
[----:B------:R3:W-:Y:S01]  /*1e5e0*/  MUFU.EX2 R166, R197 ;  /* 0x000000c500a67308 */ /* 0x0007e20000000800 */
[----:B------:R-:W-:-:S01]  /*1e5f0*/  FFMA.FTZ R7, R7, R120, -R196 ;  /* 0x0000007807077223 */ /* 0x000fc200000108c4 */
[----:B------:R-:W-:Y:S01]  /*1e600*/  ISETP.GT.AND P4, PT, R189, RZ, PT ;  /* 0x000000ffbd00720c */ /* 0x000fe20003f84270 */
[----:B------:R-:W-:-:S01]  /*1e610*/  FFMA.FTZ R136, R136, R120, -R196 ;  /* 0x0000007888887223 */ /* 0x000fc200000108c4 */
[----:B------:R-:W-:Y:S01]  /*1e620*/  ISETP.GT.AND P5, PT, R189, 0x1, PT ;  /* 0x00000001bd00780c */ /* 0x000fe20003fa4270 */
[----:B------:R-:W-:-:S01]  /*1e630*/  FFMA.FTZ R13, R13, R120, -R196 ;  /* 0x000000780d0d7223 */ /* 0x000fc200000108c4 */
[----:B------:R-:W-:Y:S01]  /*1e640*/  FSEL R191, R11, -INF , P4 ;  /* 0xff8000000bbf7808 */ /* 0x000fe20002000000 */
[----:B------:R-:W-:-:S01]  /*1e650*/  FFMA.FTZ R21, R21, R120, -R196 ;  /* 0x0000007815157223 */ /* 0x000fc200000108c4 */
[----:B------:R-:W-:Y:S01]  /*1e660*/  ISETP.GT.AND P2, PT, R189, 0x8, PT ;  /* 0x00000008bd00780c */ /* 0x000fe20003f44270 */
[----:B------:R-:W-:-:S01]  /*1e670*/  FFMA.FTZ R185, R185, R120, -R196 ;  /* 0x00000078b9b97223 */ /* 0x000fc200000108c4 */
[----:B------:R-:W-:Y:S01]  /*1e680*/  FSEL R12, R12, -INF , P5 ;  /* 0xff8000000c0c7808 */ /* 0x000fe20002800000 */
[----:B------:R-:W-:-:S01]  /*1e690*/  FFMA.FTZ R187, R187, R120, -R196 ;  /* 0x00000078bbbb7223 */ /* 0x000fc200000108c4 */
[----:B---3--:R-:W-:Y:S01]  /*1e6a0*/  FMNMX.FTZ R197, R191, R4, !PT ;  /* 0x00000004bfc57209 */ /* 0x008fe20007810000 */
[----:B------:R-:W-:-:S01]  /*1e6b0*/  FFMA.FTZ R169, R169, R120, -R196 ;  /* 0x00000078a9a97223 */ /* 0x000fc200000108c4 */
[----:B------:R-:W-:Y:S01]  /*1e6c0*/  ISETP.GT.AND P3, PT, R189, 0x9, PT ;  /* 0x00000009bd00780c */ /* 0x000fe20003f64270 */
[----:B------:R-:W-:-:S01]  /*1e6d0*/  FFMA.FTZ R172, R172, R120, -R196 ;  /* 0x00000078acac7223 */ /* 0x000fc200000108c4 */
[----:B------:R-:W-:Y:S01]  /*1e6e0*/  FSEL R193, R20, -INF , P2 ;  /* 0xff80000014c17808 */ /* 0x000fe20001000000 */
[----:B------:R-:W-:-:S01]  /*1e6f0*/  FFMA.FTZ R173, R173, R120, -R196 ;  /* 0x00000078adad7223 */ /* 0x000fc200000108c4 */
[----:B------:R-:W-:Y:S01]  /*1e700*/  FMNMX.FTZ R197, R12, R197, !PT ;  /* 0x000000c50cc57209 */ /* 0x000fe20007810000 */
[----:B------:R3:W-:Y:S01]  /*1e710*/  MUFU.EX2 R20, R198 ;  /* 0x000000c600147308 */ /* 0x0007e20000000800 */
[----:B------:R-:W-:Y:S01]  /*1e720*/  ISETP.GT.AND P4, PT, R189, 0x10, PT ;  /* 0x00000010bd00780c */ /* 0x000fe20003f84270 */
[-CC-:B------:R-:W-:Y:S01]  /*1e730*/  FFMA.FTZ R176, R176, R120.reuse, -R196.reuse ;  /* 0x00000078b0b07223 */ /* 0x180fe200000108c4 */
[----:B------:R-:W-:Y:S01]  /*1e740*/  FSEL R184, R184, -INF , P3 ;  /* 0xff800000b8b87808 */ /* 0x000fe20001800000 */
[-CC-:B------:R-:W-:Y:S01]  /*1e750*/  FFMA.FTZ R177, R177, R120.reuse, -R196.reuse ;  /* 0x00000078b1b17223 */ /* 0x180fe200000108c4 */
[----:B------:R-:W-:Y:S01]  /*1e760*/  FMNMX.FTZ R197, R193, R197, !PT ;  /* 0x000000c5c1c57209 */ /* 0x000fe20007810000 */
[-CC-:B------:R-:W-:Y:S01]  /*1e770*/  FFMA.FTZ R180, R180, R120.reuse, -R196.reuse ;  /* 0x00000078b4b47223 */ /* 0x180fe200000108c4 */
        /* <DEDUP_REMOVED lines=18> */
[C---:B------:R-:W-:Y:S01]  /*1e8a0*/  ISETP.GT.AND P4, PT, R189.reuse, 0x20, PT ;  /* 0x00000020bd00780c */ /* 0x040fe20003f84270 */
        /* <DEDUP_REMOVED lines=24> */
[----:B------:R-:W-:Y:S01]  /*1ea30*/  FFMA.FTZ R143, R143, R120, -R196 ;  /* 0x000000788f8f7223 */ /* 0x000fe200000108c4 */
[----:B------:R-:W-:Y:S01]  /*1ea40*/  FSEL R174, R174, -INF , P3 ;  /* 0xff800000aeae7808 */ /* 0x000fe20001800000 */
[----:B------:R-:W-:Y:S01]  /*1ea50*/  MUFU.EX2 R7, R7 ;  /* 0x0000000700077308 */ /* 0x000fe20000000800 */
[----:B------:R-:W-:-:S02]  /*1ea60*/  FMNMX.FTZ R197, R171, R197, !PT ;  /* 0x000000c5abc57209 */ /* 0x000fc40007810000 */
[----:B------:R-:W-:Y:S02]  /*1ea70*/  ISETP.GT.AND P5, PT, R189, 0x31, PT ;  /* 0x00000031bd00780c */ /* 0x000fe40003fa4270 */
[----:B------:R-:W-:Y:S01]  /*1ea80*/  FSEL R175, R175, -INF , P4 ;  /* 0xff800000afaf7808 */ /* 0x000fe20002000000 */
[----:B------:R-:W-:Y:S02]  /*1ea90*/  WARPGROUP.DEPBAR.LE gsb0, 0x0 ;  /* 0x00008000000079c5 */ /* 0x000fe40000010000 */
[----:B------:R-:W-:Y:S01]  /*1eaa0*/  FMNMX.FTZ R197, R174, R197, !PT ;  /* 0x000000c5aec57209 */ /* 0x000fe20007810000 */
[----:B------:R-:W-:Y:S01]  /*1eab0*/  MUFU.EX2 R136, R136 ;  /* 0x0000008800887308 */ /* 0x000fe20000000800 */
[----:B------:R-:W-:Y:S02]  /*1eac0*/  ISETP.GT.AND P2, PT, R189, 0x38, PT ;  /* 0x00000038bd00780c */ /* 0x000fe40003f44270 */
[----:B------:R-:W-:Y:S02]  /*1ead0*/  FSEL R178, R178, -INF , P5 ;  /* 0xff800000b2b27808 */ /* 0x000fe40002800000 */
[----:B------:R-:W-:-:S02]  /*1eae0*/  FMNMX.FTZ R197, R175, R197, !PT ;  /* 0x000000c5afc57209 */ /* 0x000fc40007810000 */
[----:B------:R-:W-:Y:S01]  /*1eaf0*/  ISETP.GT.AND P3, PT, R189, 0x39, PT ;  /* 0x00000039bd00780c */ /* 0x000fe20003f64270 */
[----:B------:R-:W-:Y:S01]  /*1eb00*/  MUFU.EX2 R13, R13 ;  /* 0x0000000d000d7308 */ /* 0x000fe20000000800 */
[----:B------:R-:W-:Y:S02]  /*1eb10*/  FSEL R179, R179, -INF , P2 ;  /* 0xff800000b3b37808 */ /* 0x000fe40001000000 */
[----:B------:R-:W-:Y:S02]  /*1eb20*/  FMNMX.FTZ R197, R178, R197, !PT ;  /* 0x000000c5b2c57209 */ /* 0x000fe40007810000 */
[----:B------:R-:W-:Y:S02]  /*1eb30*/  ISETP.GT.AND P4, PT, R189, 0x40, PT ;  /* 0x00000040bd00780c */ /* 0x000fe40003f84270 */
[----:B------:R-:W-:Y:S01]  /*1eb40*/  FSEL R182, R182, -INF , P3 ;  /* 0xff800000b6b67808 */ /* 0x000fe20001800000 */
[----:B------:R-:W-:Y:S01]  /*1eb50*/  MUFU.EX2 R21, R21 ;  /* 0x0000001500157308 */ /* 0x000fe20000000800 */
[----:B------:R-:W-:-:S02]  /*1eb60*/  FMNMX.FTZ R197, R179, R197, !PT ;  /* 0x000000c5b3c57209 */ /* 0x000fc40007810000 */
[C---:B------:R-:W-:Y:S02]  /*1eb70*/  ISETP.GT.AND P5, PT, R189.reuse, 0x41, PT ;  /* 0x00000041bd00780c */ /* 0x040fe40003fa4270 */
[----:B------:R-:W-:Y:S02]  /*1eb80*/  FSEL R152, R152, -INF , P4 ;  /* 0xff80000098987808 */ /* 0x000fe40002000000 */
        /* <DEDUP_REMOVED lines=20> */
[C---:B------:R-:W-:Y:S01]  /*1ecd0*/  ISETP.GT.AND P3, PT, R189.reuse, 0x59, PT ;  /* 0x00000059bd00780c */ /* 0x040fe20003f64270 */
[----:B------:R-:W-:Y:S01]  /*1ece0*/  MUFU.EX2 R172, R172 ;  /* 0x000000ac00ac7308 */ /* 0x000fe20000000800 */
[----:B------:R-:W-:Y:S02]  /*1ecf0*/  FSEL R164, R164, -INF , P2 ;  /* 0xff800000a4a47808 */ /* 0x000fe40001000000 */
[----:B------:R-:W-:Y:S02]  /*1ed00*/  FMNMX.FTZ R197, R162, R197, !PT ;  /* 0x000000c5a2c57209 */ /* 0x000fe40007810000 */
[----:B------:R-:W-:Y:S02]  /*1ed10*/  ISETP.GT.AND P4, PT, R189, 0x60, PT ;  /* 0x00000060bd00780c */ /* 0x000fe40003f84270 */
[----:B------:R-:W-:Y:S01]  /*1ed20*/  FSEL R167, R167, -INF , P3 ;  /* 0xff800000a7a77808 */ /* 0x000fe20001800000 */
[----:B------:R-:W-:Y:S01]  /*1ed30*/  MUFU.EX2 R173, R173 ;  /* 0x000000ad00ad7308 */ /* 0x000fe20000000800 */
[----:B------:R-:W-:-:S02]  /*1ed40*/  FMNMX.FTZ R197, R164, R197, !PT ;  /* 0x000000c5a4c57209 */ /* 0x000fc40007810000 */
[----:B------:R-:W-:Y:S02]  /*1ed50*/  ISETP.GT.AND P5, PT, R189, 0x61, PT ;  /* 0x00000061bd00780c */ /* 0x000fe40003fa4270 */
        /* <DEDUP_REMOVED lines=8> */
[----:B-1----:R-:W-:Y:S02]  /*1ede0*/  FSEL R125, R125, -INF , P2 ;  /* 0xff8000007d7d7808 */ /* 0x002fe40001000000 */
[----:B------:R-:W-:Y:S02]  /*1edf0*/  FMNMX.FTZ R197, R138, R197, !PT ;  /* 0x000000c58ac57209 */ /* 0x000fe40007810000 */
[----:B------:R-:W-:Y:S02]  /*1ee00*/  ISETP.GT.AND P4, PT, R189, 0x70, PT ;  /* 0x00000070bd00780c */ /* 0x000fe40003f84270 */
[----:B--2---:R-:W-:Y:S01]  /*1ee10*/  FSEL R195, R195, -INF , P3 ;  /* 0xff800000c3c37808 */ /* 0x004fe20001800000 */
        /* <DEDUP_REMOVED lines=40> */
[----:B------:R-:W-:-:S01]  /*1f0a0*/  FFMA.FTZ R189, R139, R120, -R196 ;  /* 0x000000788bbd7223 */ /* 0x000fc200000108c4 */
[----:B------:R-:W-:Y:S01]  /*1f0b0*/  FSEL R139, R134, -INF , P2 ;  /* 0xff800000868b7808 */ /* 0x000fe20001000000 */
[----:B------:R-:W-:Y:S01]  /*1f0c0*/  MUFU.EX2 R163, R163 ;  /* 0x000000a300a37308 */ /* 0x000fe20000000800 */
[----:B---3--:R-:W-:Y:S02]  /*1f0d0*/  FMNMX.FTZ R198, R131, R197, !PT ;  /* 0x000000c583c67209 */ /* 0x008fe40007810000 */
[----:B------:R-:W-:Y:S02]  /*1f0e0*/  FSEL R135, R135, -INF , P3 ;  /* 0xff80000087877808 */ /* 0x000fe40001800000 */
[----:B------:R-:W-:-:S03]  /*1f0f0*/  FMNMX.FTZ R198, R139, R198, !PT ;  /* 0x000000c68bc67209 */ /* 0x000fc60007810000 */
[----:B------:R1:W-:Y:S08]  /*1f100*/  MUFU.EX2 R134, R189 ;  /* 0x000000bd00867308 */ /* 0x0003f00000000800 */
[----:B------:R-:W-:Y:S01]  /*1f110*/  MUFU.EX2 R165, R165 ;  /* 0x000000a500a57308 */ /* 0x000fe20000000800 */
[----:B-1----:R-:W-:Y:S01]  /*1f120*/  FMNMX.FTZ R189, R135, R198, !PT ;  /* 0x000000c687bd7209 */ /* 0x002fe20007810000 */
[-CC-:B------:R-:W-:Y:S01]  /*1f130*/  FFMA.FTZ R198, R121, R120.reuse, -R196.reuse ;  /* 0x0000007879c67223 */ /* 0x180fe200000108c4 */
[----:B------:R-:W-:-:S03]  /*1f140*/  FFMA.FTZ R196, R133, R120, -R196 ;  /* 0x0000007885c47223 */ /* 0x000fc600000108c4 */
[----:B------:R-:W1:Y:S02]  /*1f150*/  SHFL.BFLY PT, R197, R189, 0x2, 0x1f ;  /* 0x0c401f00bdc57f89 */ /* 0x000e6400000e0000 */
[----:B------:R-:W-:Y:S08]  /*1f160*/  MUFU.EX2 R194, R194 ;  /* 0x000000c200c27308 */ /* 0x000ff00000000800 */
[----:B------:R-:W-:Y:S08]  /*1f170*/  MUFU.EX2 R124, R124 ;  /* 0x0000007c007c7308 */ /* 0x000ff00000000800 */
[----:B------:R-:W-:Y:S01]  /*1f180*/  MUFU.EX2 R140, R140 ;  /* 0x0000008c008c7308 */ /* 0x000fe20000000800 */
[----:B-1----:R-:W-:-:S07]  /*1f190*/  FMNMX.FTZ R197, R189, R197, !PT ;  /* 0x000000c5bdc57209 */ /* 0x002fce0007810000 */
[----:B------:R1:W-:Y:S01]  /*1f1a0*/  MUFU.EX2 R189, R198 ;  /* 0x000000c600bd7308 */ /* 0x0003e20000000800 */
[----:B------:R-:W2:Y:S07]  /*1f1b0*/  SHFL.BFLY PT, R121, R197, 0x1, 0x1f ;  /* 0x0c201f00c5797f89 */ /* 0x000eae00000e0000 */
[----:B------:R-:W-:Y:S01]  /*1f1c0*/  MUFU.EX2 R141, R141 ;  /* 0x0000008d008d7308 */ /* 0x000fe20000000800 */
[----:B-1----:R-:W-:-:S05]  /*1f1d0*/  FSEL R198, R10, RZ, P0 ;  /* 0x000000ff0ac67208 */ /* 0x002fca0000000000 */
[----:B------:R-:W-:Y:S02]  /*1f1e0*/  FADD.FTZ R5, -R198, R5 ;  /* 0x00000005c6057221 */ /* 0x000fe40000010100 */
[----:B------:R-:W-:Y:S02]  /*1f1f0*/  MUFU.EX2 R144, R144 ;  /* 0x0000009000907308 */ /* 0x000fe40000000800 */
[----:B------:R-:W-:-:S06]  /*1f200*/  FMUL.FTZ R198, R5, R120 ;  /* 0x0000007805c67220 */ /* 0x000fcc0000410000 */
[----:B------:R-:W1:Y:S01]  /*1f210*/  MUFU.EX2 R198, R198 ;  /* 0x000000c600c67308 */ /* 0x000e620000000800 */
[----:B--2---:R-:W-:-:S04]  /*1f220*/  FMNMX.FTZ R121, R197, R121, !PT ;  /* 0x00000079c5797209 */ /* 0x004fc80007810000 */
[C---:B------:R-:W-:Y:S01]  /*1f230*/  FSETP.NEU.FTZ.AND P0, PT, R121.reuse, -INF , PT ;  /* 0xff8000007900780b */ /* 0x040fe20003f1d000 */
[----:B------:R-:W-:-:S02]  /*1f240*/  FFMA.FTZ R133, R121, R120, -8 ;  /* 0xc100000079857423 */ /* 0x000fc40000010078 */
[----:B------:R-:W-:Y:S01]  /*1f250*/  MUFU.EX2 R145, R145 ;  /* 0x0000009100917308 */ /* 0x000fe20000000800 */
[----:B------:R-:W-:Y:S02]  /*1f260*/  FSEL R203, R121, RZ, P0 ;  /* 0x000000ff79cb7208 */ /* 0x000fe40000000000 */
[----:B------:R-:W-:Y:S02]  /*1f270*/  FSEL R133, R133, RZ, P0 ;  /* 0x000000ff85857208 */ /* 0x000fe40000000000 */
[----:B------:R-:W-:Y:S01]  /*1f280*/  ISETP.NE.AND P0, PT, R204, RZ, PT ;  /* 0x000000ffcc00720c */ /* 0x000fe20003f05270 */
[----:B------:R-:W-:Y:S01]  /*1f290*/  FADD.FTZ R203, -R203, R4 ;  /* 0x00000004cbcb7221 */ /* 0x000fe20000010100 */
[----:B-1----:R-:W-:-:S01]  /*1f2a0*/  FFMA.FTZ R3, R198, R3, R7 ;  /* 0x00000003c6037223 */ /* 0x002fc20000010007 */
[-CC-:B------:R-:W-:Y:S01]  /*1f2b0*/  FFMA.FTZ R5, R191, R120.reuse, -R133.reuse ;  /* 0x00000078bf057223 */ /* 0x180fe20000010885 */
[----:B------:R-:W-:-:S01]  /*1f2c0*/  FFMA.FTZ R12, R12, R120, -R133 ;  /* 0x000000780c0c7223 */ /* 0x000fc20000010885 */
[-C--:B------:R-:W-:Y:S01]  /*1f2d0*/  FMUL.FTZ R4, R203, R120.reuse ;  /* 0x00000078cb047220 */ /* 0x080fe20000410000 */
[----:B------:R-:W-:-:S01]  /*1f2e0*/  FFMA.FTZ R191, R193, R120, -R133 ;  /* 0x00000078c1bf7223 */ /* 0x000fc20000010885 */
[-CC-:B------:R-:W-:Y:S01]  /*1f2f0*/  FFMA.FTZ R184, R184, R120.reuse, -R133.reuse ;  /* 0x00000078b8b87223 */ /* 0x180fe20000010885 */
        /* <DEDUP_REMOVED lines=9> */
[----:B------:R-:W1:Y:S01]  /*1f390*/  MUFU.EX2 R4, R4 ;  /* 0x0000000400047308 */ /* 0x000e620000000800 */
[----:B------:R-:W-:-:S01]  /*1f3a0*/  FADD.FTZ R162, R13, R162 ;  /* 0x000000a20da27221 */ /* 0x000fc20000010000 */
[-CC-:B------:R-:W-:Y:S01]  /*1f3b0*/  FFMA.FTZ R170, R171, R120.reuse, -R133.reuse ;  /* 0x00000078abaa7223 */ /* 0x180fe20000010885 */
[----:B------:R-:W-:-:S01]  /*1f3c0*/  FFMA.FTZ R171, R174, R120, -R133 ;  /* 0x00000078aeab7223 */ /* 0x000fc20000010885 */
[----:B------:R-:W-:Y:S01]  /*1f3d0*/  FFMA.FTZ R174, R175, R120, -R133 ;  /* 0x00000078afae7223 */ /* 0x000fe20000010885 */
[----:B------:R-:W-:-:S01]  /*1f3e0*/  FADD.FTZ R162, R21, R162 ;  /* 0x000000a215a27221 */ /* 0x000fc20000010000 */
[-CC-:B------:R-:W-:Y:S01]  /*1f3f0*/  FFMA.FTZ R175, R178, R120.reuse, -R133.reuse ;  /* 0x00000078b2af7223 */ /* 0x180fe20000010885 */
[----:B------:R-:W-:-:S01]  /*1f400*/  FFMA.FTZ R178, R179, R120, -R133 ;  /* 0x00000078b3b27223 */ /* 0x000fc20000010885 */
[----:B------:R-:W2:Y:S01]  /*1f410*/  MUFU.EX2 R12, R12 ;  /* 0x0000000c000c7308 */ /* 0x000ea20000000800 */
[----:B------:R-:W-:-:S01]  /*1f420*/  FADD.FTZ R162, R185, R162 ;  /* 0x000000a2b9a27221 */ /* 0x000fc20000010000 */
        /* <DEDUP_REMOVED lines=8> */
[-CC-:B------:R-:W-:Y:S01]  /*1f4b0*/  FFMA.FTZ R152, R152, R120.reuse, -R133.reuse ;  /* 0x0000007898987223 */ /* 0x180fe20000010885 */
[----:B------:R-:W-:-:S01]  /*1f4c0*/  FFMA.FTZ R167, R167, R120, -R133 ;  /* 0x00000078a7a77223 */ /* 0x000fc20000010885 */
[-CC-:B------:R-:W-:Y:S01]  /*1f4d0*/  FFMA.FTZ R137, R137, R120.reuse, -R133.reuse ;  /* 0x0000007889897223 */ /* 0x180fe20000010885 */
[----:B------:R-:W-:-:S01]  /*1f4e0*/  FFMA.FTZ R138, R138, R120, -R133 ;  /* 0x000000788a8a7223 */ /* 0x000fc20000010885 */
[-CC-:B------:R-:W-:Y:S01]  /*1f4f0*/  FFMA.FTZ R125, R125, R120.reuse, -R133.reuse ;  /* 0x000000787d7d7223 */ /* 0x180fe20000010885 */
[----:B------:R-:W-:-:S01]  /*1f500*/  FFMA.FTZ R146, R146, R120, -R133 ;  /* 0x0000007892927223 */ /* 0x000fc20000010885 */
[----:B------:R-:W1:Y:S01]  /*1f510*/  MUFU.EX2 R184, R184 ;  /* 0x000000b800b87308 */ /* 0x000e620000000800 */
[----:B--2---:R-:W-:-:S01]  /*1f520*/  FADD.FTZ R0, R12, R205 ;  /* 0x000000cd0c007221 */ /* 0x004fc20000010000 */
[----:B------:R-:W-:Y:S01]  /*1f530*/  FADD.FTZ R205, R187, R162 ;  /* 0x000000a2bbcd7221 */ /* 0x000fe20000010000 */
[----:B------:R-:W-:-:S01]  /*1f540*/  FFMA.FTZ R147, R147, R120, -R133 ;  /* 0x0000007893937223 */ /* 0x000fc20000010885 */
[-CC-:B------:R-:W-:Y:S01]  /*1f550*/  FFMA.FTZ R150, R150, R120.reuse, -R133.reuse ;  /* 0x0000007896967223 */ /* 0x180fe20000010885 */
[----:B------:R-:W-:-:S01]  /*1f560*/  FFMA.FTZ R151, R151, R120, -R133 ;  /* 0x0000007897977223 */ /* 0x000fc20000010885 */
[-CC-:B------:R-:W-:Y:S01]  /*1f570*/  FFMA.FTZ R122, R122, R120.reuse, -R133.reuse ;  /* 0x000000787a7a7223 */ /* 0x180fe20000010885 */
[----:B------:R-:W-:-:S01]  /*1f580*/  FFMA.FTZ R123, R123, R120, -R133 ;  /* 0x000000787b7b7223 */ /* 0x000fc20000010885 */
[----:B------:R-:W2:Y:S01]  /*1f590*/  MUFU.EX2 R186, R186 ;  /* 0x000000ba00ba7308 */ /* 0x000ea20000000800 */
[----:B---3--:R-:W-:-:S01]  /*1f5a0*/  FADD.FTZ R3, R191, R0 ;  /* 0x00000000bf037221 */ /* 0x008fc20000010000 */
[-CC-:B------:R-:W-:Y:S01]  /*1f5b0*/  FFMA.FTZ R126, R126, R120.reuse, -R133.reuse ;  /* 0x000000787e7e7223 */ /* 0x180fe20000010885 */
[----:B------:R-:W-:-:S01]  /*1f5c0*/  FFMA.FTZ R127, R127, R120, -R133 ;  /* 0x000000787f7f7223 */ /* 0x000fc20000010885 */
[-CC-:B------:R-:W-:Y:S01]  /*1f5d0*/  FFMA.FTZ R130, R130, R120.reuse, -R133.reuse ;  /* 0x0000007882827223 */ /* 0x180fe20000010885 */
[----:B------:R-:W-:-:S01]  /*1f5e0*/  FFMA.FTZ R131, R131, R120, -R133 ;  /* 0x0000007883837223 */ /* 0x000fc20000010885 */
[----:B------:R-:W-:Y:S01]  /*1f5f0*/  FFMA.FTZ R139, R139, R120, -R133 ;  /* 0x000000788b8b7223 */ /* 0x000fe20000010885 */
[----:B0-----:R-:W-:Y:S01]  /*1f600*/  SHF.R.U32.HI R204, RZ, 0x7, R219 ;  /* 0x00000007ffcc7819 */ /* 0x001fe200000116db */
[----:B------:R-:W0:Y:S01]  /*1f610*/  MUFU.EX2 R193, R193 ;  /* 0x000000c100c17308 */ /* 0x000e220000000800 */
[----:B-1----:R-:W-:-:S02]  /*1f620*/  FADD.FTZ R3, R184, R3 ;  /* 0x00000003b8037221 */ /* 0x002fc40000010000 */
[----:B------:R-:W-:-:S05]  /*1f630*/  IADD3 R190, -R204, 0xb, RZ ;  /* 0x0000000bccbe7810 */ /* 0x000fca0007ffe1ff */
        /* <DEDUP_REMOVED lines=12> */
[----:B------:R-:W-:-:S06]  /*1f700*/  FADD.FTZ R0, R172, R205 ;  /* 0x000000cdac007221 */ /* 0x000fcc0000010000 */
[----:B------:R-:W2:Y:S01]  /*1f710*/  MUFU.EX2 R170, R170 ;  /* 0x000000aa00aa7308 */ /* 0x000ea20000000800 */
[----:B0-----:R-:W-:-:S07]  /*1f720*/  FADD.FTZ R162, R168, R3 ;  /* 0x00000003a8a27221 */ /* 0x001fce0000010000 */
[----:B------:R-:W0:Y:S01]  /*1f730*/  MUFU.EX2 R171, R171 ;  /* 0x000000ab00ab7308 */ /* 0x000e220000000800 */
[----:B-1----:R-:W-:-:S01]  /*1f740*/  FADD.FTZ R3, R199, R162 ;  /* 0x000000a2c7037221 */ /* 0x002fc20000010000 */
[----:B------:R-:W-:Y:S01]  /*1f750*/  FFMA.FTZ R162, R195, R120, -R133 ;  /* 0x00000078c3a27223 */ /* 0x000fe20000010885 */
[----:B------:R-:W-:-:S01]  /*1f760*/  FADD.FTZ R195, R173, R0 ;  /* 0x00000000adc37221 */ /* 0x000fc20000010000 */
[----:B------:R-:W-:-:S03]  /*1f770*/  FFMA.FTZ R133, R135, R120, -R133 ;  /* 0x0000007887857223 */ /* 0x000fc60000010885 */
[----:B------:R-:W-:Y:S01]  /*1f780*/  FADD.FTZ R0, R176, R195 ;  /* 0x000000c3b0007221 */ /* 0x000fe20000010000 */
[----:B------:R-:W1:Y:S01]  /*1f790*/  MUFU.EX2 R174, R174 ;  /* 0x000000ae00ae7308 */ /* 0x000e620000000800 */
[----:B--2---:R-:W-:-:S02]  /*1f7a0*/  FADD.FTZ R164, R170, R3 ;  /* 0x00000003aaa47221 */ /* 0x004fc40000010000 */
[----:B------:R-:W-:-:S04]  /*1f7b0*/  FADD.FTZ R195, R177, R0 ;  /* 0x00000000b1c37221 */ /* 0x000fc80000010000 */
[----:B------:R-:W-:Y:S01]  /*1f7c0*/  FADD.FTZ R0, R180, R195 ;  /* 0x000000c3b4007221 */ /* 0x000fe20000010000 */
[----:B------:R-:W2:Y:S01]  /*1f7d0*/  MUFU.EX2 R175, R175 ;  /* 0x000000af00af7308 */ /* 0x000ea20000000800 */
[----:B0-----:R-:W-:-:S02]  /*1f7e0*/  FADD.FTZ R3, R171, R164 ;  /* 0x000000a4ab037221 */ /* 0x001fc40000010000 */
[----:B------:R-:W-:-:S04]  /*1f7f0*/  FADD.FTZ R0, R181, R0 ;  /* 0x00000000b5007221 */ /* 0x000fc80000010000 */
[----:B------:R-:W-:Y:S01]  /*1f800*/  FADD.FTZ R0, R183, R0 ;  /* 0x00000000b7007221 */ /* 0x000fe20000010000 */
[----:B------:R-:W0:Y:S01]  /*1f810*/  MUFU.EX2 R178, R178 ;  /* 0x000000b200b27308 */ /* 0x000e220000000800 */
[----:B-1----:R-:W-:-:S02]  /*1f820*/  FADD.FTZ R164, R174, R3 ;  /* 0x00000003aea47221 */ /* 0x002fc40000010000 */
[----:B------:R-:W-:-:S04]  /*1f830*/  FADD.FTZ R195, R153, R0 ;  /* 0x0000000099c37221 */ /* 0x000fc80000010000 */
        /* <DEDUP_REMOVED lines=32> */
[----:B-1----:R-:W-:-:S07]  /*1fa40*/  FADD.FTZ R195, R137, R164 ;  /* 0x000000a489c37221 */ /* 0x002fce0000010000 */
        /* <DEDUP_REMOVED lines=14> */
[----:B------:R-:W-:-:S04]  /*1fb30*/  @!P0 IMAD R0, R9, 0x8, R16 ;  /* 0x0000000809008824 */ /* 0x000fc800078e0210 */
[----:B------:R-:W-:Y:S02]  /*1fb40*/  @!P0 VIADD R0, R0, 0x33440 ;  /* 0x0003344000008836 */ /* 0x000fe40000000000 */
[----:B------:R-:W0:Y:S01]  /*1fb50*/  MUFU.EX2 R151, R151 ;  /* 0x0000009700977308 */ /* 0x000e220000000800 */
[----:B-1----:R-:W-:-:S02]  /*1fb60*/  FADD.FTZ R164, R150, R3 ;  /* 0x0000000396a47221 */ /* 0x002fc40000010000 */
[----:B------:R-:W-:Y:S01]  /*1fb70*/  @!P0 PRMT R0, RZ, 0x654, R0 ;  /* 0x00000654ff008816 */ /* 0x000fe20000000000 */
[----:B------:R1:W-:Y:S06]  /*1fb80*/  BAR.ARV R190, 0x100 ;  /* 0x000400be0000751d */ /* 0x0003ec0000002000 */
[----:B------:R-:W3:Y:S01]  /*1fb90*/  MUFU.EX2 R129, R129 ;  /* 0x0000008100817308 */ /* 0x000ee20000000800 */
[----:B--2---:R-:W-:-:S01]  /*1fba0*/  FADD.FTZ R182, R148, R135 ;  /* 0x0000008794b67221 */ /* 0x004fc20000010000 */
[----:B------:R2:W-:Y:S01]  /*1fbb0*/  @!P0 SYNCS.ARRIVE.TRANS64.RED.A1T0 RZ, [R0+URZ], RZ ;  /* 0x000000ff00ff89a7 */ /* 0x0005e2000810043f */
[----:B0-----:R-:W-:-:S05]  /*1fbc0*/  FADD.FTZ R3, R151, R164 ;  /* 0x000000a497037221 */ /* 0x001fca0000010000 */
[----:B------:R-:W0:Y:S08]  /*1fbd0*/  MUFU.EX2 R122, R122 ;  /* 0x0000007a007a7308 */ /* 0x000e300000000800 */
[----:B------:R-:W4:Y:S01]  /*1fbe0*/  MUFU.EX2 R123, R123 ;  /* 0x0000007b007b7308 */ /* 0x000f220000000800 */
[----:B---3--:R-:W-:-:S04]  /*1fbf0*/  FADD.FTZ R182, R129, R182 ;  /* 0x000000b681b67221 */ /* 0x008fc80000010000 */
[----:B------:R-:W-:-:S03]  /*1fc00*/  FADD.FTZ R182, R189, R182 ;  /* 0x000000b6bdb67221 */ /* 0x000fc60000010000 */
[----:B------:R-:W3:Y:S01]  /*1fc10*/  MUFU.EX2 R149, R149 ;  /* 0x0000009500957308 */ /* 0x000ee20000000800 */
[----:B0-----:R-:W-:-:S07]  /*1fc20*/  FADD.FTZ R164, R122, R3 ;  /* 0x000000037aa47221 */ /* 0x001fce0000010000 */
[----:B------:R-:W0:Y:S01]  /*1fc30*/  MUFU.EX2 R126, R126 ;  /* 0x0000007e007e7308 */ /* 0x000e220000000800 */
[----:B----4-:R-:W-:-:S07]  /*1fc40*/  FADD.FTZ R135, R123, R164 ;  /* 0x000000a47b877221 */ /* 0x010fce0000010000 */
[----:B------:R-:W4:Y:S01]  /*1fc50*/  MUFU.EX2 R132, R132 ;  /* 0x0000008400847308 */ /* 0x000f220000000800 */
[----:B---3--:R-:W-:-:S07]  /*1fc60*/  FADD.FTZ R3, R149, R182 ;  /* 0x000000b695037221 */ /* 0x008fce0000010000 */
[----:B------:R-:W3:Y:S01]  /*1fc70*/  MUFU.EX2 R127, R127 ;  /* 0x0000007f007f7308 */ /* 0x000ee20000000800 */
[----:B0-----:R-:W-:-:S07]  /*1fc80*/  FADD.FTZ R182, R126, R135 ;  /* 0x000000877eb67221 */ /* 0x001fce0000010000 */
[----:B------:R-:W0:Y:S01]  /*1fc90*/  MUFU.EX2 R142, R142 ;  /* 0x0000008e008e7308 */ /* 0x000e220000000800 */
[----:B----4-:R-:W-:-:S07]  /*1fca0*/  FADD.FTZ R3, R132, R3 ;  /* 0x0000000384037221 */ /* 0x010fce0000010000 */
        /* <DEDUP_REMOVED lines=13> */
[----:B---3--:R-:W-:-:S01]  /*1fd80*/  FADD.FTZ R135, R139, R0 ;  /* 0x000000008b877221 */ /* 0x008fc20000010000 */
[----:B0-----:R-:W-:-:S03]  /*1fd90*/  FADD.FTZ R3, R196, R3 ;  /* 0x00000003c4037221 */ /* 0x001fc60000010000 */
[----:B--2---:R-:W-:Y:S01]  /*1fda0*/  FADD.FTZ R0, R164, R135 ;  /* 0x00000087a4007221 */ /* 0x004fe20000010000 */
[----:B-1----:R-:W-:Y:S06]  /*1fdb0*/  @!P1 BRA `(.L_x_2382) ;  /* 0x0000000000049947 */ /* 0x002fec0003800000 */
[----:B------:R-:W-:Y:S01]  /*1fdc0*/  BPT.TRAP 0x1 ;  /* 0x000000040000795c */ /* 0x000fe20000300000 */
.L_x_2382:
[----:B------:R-:W-:Y:S01]  /*1fdd0*/  F2FP.SATFINITE.E4M3.F32.PACK_AB_MERGE_C R184, R184, R191, RZ ;  /* 0x000000bfb8b8723e */ /* 0x000fe200048070ff */
[-C--:B------:R-:W-:Y:S01]  /*1fde0*/  FMUL.FTZ R26, R26, R4.reuse ;  /* 0x000000041a1a7220 */ /* 0x080fe20000410000 */
[----:B------:R-:W-:Y:S01]  /*1fdf0*/  ISETP.GT.AND P0, PT, R6, R15, PT ;  /* 0x0000000f0600720c */ /* 0x000fe20003f04270 */
[-C--:B------:R-:W-:Y:S01]  /*1fe00*/  FMUL.FTZ R27, R27, R4.reuse ;  /* 0x000000041b1b7220 */ /* 0x080fe20000410000 */
[----:B------:R-:W-:Y:S01]  /*1fe10*/  F2FP.SATFINITE.E4M3.F32.PACK_AB_MERGE_C R217, R12, R5, R184 ;  /* 0x000000050cd9723e */ /* 0x000fe200048070b8 */
[----:B------:R-:W-:Y:S01]  /*1fe20*/  FMUL.FTZ R30, R30, R4 ;  /* 0x000000041e1e7220 */ /* 0x000fe20000410000 */
[----:B------:R-:W-:Y:S01]  /*1fe30*/  LEA R5, R8, R16, 0x3 ;  /* 0x0000001008057211 */ /* 0x000fe200078e18ff */
[----:B------:R-:W-:Y:S01]  /*1fe40*/  IMAD.U32 R8, RZ, RZ, UR42 ;  /* 0x0000002aff087e24 */ /* 0x000fe2000f8e00ff */
[----:B------:R-:W-:Y:S01]  /*1fe50*/  F2FP.SATFINITE.E4M3.F32.PACK_AB_MERGE_C R13, R21, R13, RZ ;  /* 0x0000000d150d723e */ /* 0x000fe200048070ff */
[----:B------:R-:W-:Y:S01]  /*1fe60*/  FMUL.FTZ R31, R31, R4 ;  /* 0x000000041f1f7220 */ /* 0x000fe20000410000 */
        /* <DEDUP_REMOVED lines=132> */
[----:B------:R-:W-:Y:S01]  /*206b0*/  VIADD R6, R6, 0xffffffff ;  /* 0xffffffff06067836 */ /* 0x000fe20000000000 */
[----:B------:R-:W-:Y:S01]  /*206c0*/  MOV R4, R121 ;  /* 0x0000007900047202 */ /* 0x000fe20000000f00 */
[----:B0-----:R-:W-:-:S02]  /*206d0*/  IMAD.MOV.U32 R5, RZ, RZ, R10 ;  /* 0x000000ffff057224 */ /* 0x001fc400078e000a */
[----:B------:R-:W-:Y:S02]  /*206e0*/  IMAD.MOV.U32 R7, RZ, RZ, R220 ;  /* 0x000000ffff077224 */ /* 0x000fe400078e00dc */
[----:B------:R-:W-:Y:S01]  /*206f0*/  IMAD.MOV.U32 R8, RZ, RZ, R9 ;  /* 0x000000ffff087224 */ /* 0x000fe200078e0009 */
[----:B------:R-:W-:Y:S06]  /*20700*/  @P0 BRA `(.L_x_2383) ;  /* 0xffffffb400bc0947 */ /* 0x000fec000383ffff */
[----:B------:R-:W-:-:S07]  /*20710*/  MOV R146, R9 ;  /* 0x0000000900927202 */ /* 0x000fce0000000f00 */
.L_x_2372:
[----:B------:R-:W-:-:S13]  /*20720*/  ISETP.GE.AND P0, PT, R6, RZ, PT ;  /* 0x000000ff0600720c */ /* 0x000fda0003f06270 */
[----:B------:R-:W-:Y:S05]  /*20730*/  @!P0 BRA `(.L_x_2384) ;  /* 0x0000003c009c8947 */ /* 0x000fea0003800000 */
[----:B------:R-:W-:Y:S01]  /*20740*/  IMAD.MOV.U32 R4, RZ, RZ, R121 ;  /* 0x000000ffff047224 */ /* 0x000fe200078e0079 */
[----:B------:R-:W-:Y:S01]  /*20750*/  MOV R8, R146 ;  /* 0x0000009200087202 */ /* 0x000fe20000000f00 */
[----:B------:R-:W-:Y:S02]  /*20760*/  IMAD.MOV.U32 R5, RZ, RZ, R10 ;  /* 0x000000ffff057224 */ /* 0x000fe400078e000a */
[----:B------:R-:W-:-:S07]  /*20770*/  IMAD.MOV.U32 R7, RZ, RZ, R220 ;  /* 0x000000ffff077224 */ /* 0x000fce00078e00dc */
.L_x_2395:
        /* <DEDUP_REMOVED lines=8> */
.L_x_2386:
        /* <DEDUP_REMOVED lines=8> */
.L_x_2387:
[----:B------:R-:W-:Y:S04]  /*20880*/  BSSY B0, `(.L_x_2385) ;  /* 0x0000004000007945 */ /* 0x000fe80003800000 */
[----:B-1----:R-:W-:Y:S05]  /*20890*/  @P2 BRA `(.L_x_2388) ;  /* 0x0000000000082947 */ /* 0x002fea0003800000 */
[----:B------:R-:W1:Y:S02]  /*208a0*/  SYNCS.PHASECHK.TRANS64.TRYWAIT P2, [R9+URZ+0x33430], R10 ;  /* 0x0334300a090075a7 */ /* 0x000e64000804017f */
[----:B-1----:R-:W-:Y:S05]  /*208b0*/  @!P2 BRA `(.L_x_2389) ;  /* 0x000000f00018a947 */ /* 0x002fea0003800000 */
.L_x_2388:
[----:B------:R-:W-:Y:S05]  /*208c0*/  BSYNC B0 ;  /* 0x0000000000007941 */ /* 0x000fea0003800000 */
.L_x_2385:
        /* <DEDUP_REMOVED lines=11> */
[----:B------:R-:W-:Y:S01]  /*20980*/  R2UR UR31, R13 ;  /* 0x000000000d1f72ca */ /* 0x000fe200000e0000 */
[----:B------:R-:W-:Y:S01]  /*20990*/  UMOV UR28, UR24 ;  /* 0x00000018001c7c82 */ /* 0x000fe20008000000 */
[----:B------:R-:W-:Y:S01]  /*209a0*/  UMOV UR29, UR25 ;  /* 0x00000019001d7c82 */ /* 0x000fe20008000000 */
[----:B------:R-:W-:Y:S01]  /*209b0*/  IMAD.MOV.U32 R121, RZ, RZ, -0x7fffffe0 ;  /* 0x80000020ff797424 */ /* 0x000fe200078e00ff */
[C---:B------:R-:W-:Y:S01]  /*209c0*/  R2UR UR27, R21.reuse ;  /* 0x00000000151b72ca */ /* 0x040fe200000e0000 */
[----:B------:R-:W-:Y:S01]  /*209d0*/  UMOV UR32, UR24 ;  /* 0x0000001800207c82 */ /* 0x000fe20008000000 */
        /* <DEDUP_REMOVED lines=30> */
[----:B------:R-:W-:Y:S01]  /*20bc0*/  R2UR UR51, R13 ;  /* 0x000000000d3372ca */ /* 0x000fe200000e0000 */
[----:B------:R-:W-:Y:S01]  /*20bd0*/  UMOV UR49, UR5 ;  /* 0x0000000500317c82 */ /* 0x000fe20008000000 */
[----:B------:R-:W-:Y:S02]  /*20be0*/  VIADD R12, R10, 0x182 ;  /* 0x000001820a0c7836 */ /* 0x000fe40000000000 */
[----:B------:R-:W-:Y:S01]  /*20bf0*/  IMAD.MOV.U32 R13, RZ, RZ, -0x7fffffe0 ;  /* 0x80000020ff0d7424 */ /* 0x000fe200078e00ff */
[----:B------:R-:W-:-:S02]  /*20c00*/  WARPGROUP.DEPBAR.LE gsb0, 0x0 ;  /* 0x00008000000079c5 */ /* 0x000fc40000010000 */
        /* <DEDUP_REMOVED lines=215> */
.L_x_2391:
[----:B------:R-:W-:Y:S01]  /*21980*/  SHF.L.U32 R7, R7, 0x1f, RZ ;  /* 0x0000001f07077819 */ /* 0x000fe200000006ff */
[----:B------:R-:W-:-:S04]  /*21990*/  IMAD R10, R8, 0x8, R16 ;  /* 0x00000008080a7824 */ /* 0x000fc800078e0210 */
[----:B------:R0:W1:Y:S01]  /*219a0*/  SYNCS.PHASECHK.TRANS64.TRYWAIT P0, [R10+URZ+0x33450], R7 ;  /* 0x033450070a0075a7 */ /* 0x000062000800017f */
[----:B------:R-:W-:Y:S05]  /*219b0*/  @!P1 BRA `(.L_x_2392) ;  /* 0x0000000000049947 */ /* 0x000fea0003800000 */
[----:B------:R-:W-:Y:S01]  /*219c0*/  BPT.TRAP 0x1 ;  /* 0x000000040000795c */ /* 0x000fe20000300000 */
.L_x_2392:
[----:B-1----:R-:W-:Y:S05]  /*219d0*/  @P0 BRA `(.L_x_2390) ;  /* 0x0000000000080947 */ /* 0x002fea0003800000 */
[----:B------:R-:W1:Y:S02]  /*219e0*/  SYNCS.PHASECHK.TRANS64.TRYWAIT P0, [R10+URZ+0x33450], R7 ;  /* 0x033450070a0075a7 */ /* 0x000e64000800017f */
[----:B-1----:R-:W-:Y:S05]  /*219f0*/  @!P0 BRA `(.L_x_2393) ;  /* 0x000000dc00dc8947 */ /* 0x002fea0003800000 */
.L_x_2390:
[----:B01----:R-:W-:Y:S01]  /*21a00*/  VIADD R7, R16, 0x200 ;  /* 0x0000020010077836 */ /* 0x003fe20000000000 */
[----:B------:R-:W-:Y:S01]  /*21a10*/  MOV R11, 0xc0000010 ;  /* 0xc0000010000b7802 */ /* 0x000fe20000000f00 */
[----:B------:R-:W-:Y:S05]  /*21a20*/  WARPSYNC.ALL ;  /* 0x0000000000007948 */ /* 0x000fea0003800000 */
[----:B------:R-:W-:Y:S01]  /*21a30*/  SHF.R.U32.HI R7, RZ, 0x4, R7 ;  /* 0x00000004ff077819 */ /* 0x000fe20000011607 */
[----:B------:R-:W-:Y:S01]  /*21a40*/  WARPGROUP.ARRIVE ;  /* 0x00000000000079c5 */ /* 0x000fe20000000000 */
[----:B------:R-:W-:Y:S01]  /*21a50*/  R2UR UR7, R11 ;  /* 0x000000000b0772ca */ /* 0x000fe200000e0000 */
[----:B------:R-:W-:Y:S01]  /*21a60*/  IMAD.MOV.U32 R13, RZ, RZ, -0x3ffffff0 ;  /* 0xc0000010ff0d7424 */ /* 0x000fe200078e00ff */
[----:B------:R-:W-:Y:S01]  /*21a70*/  LOP3.LUT R7, R7, 0x3fff, RZ, 0xc0, !PT ;  /* 0x00003fff07077812 */ /* 0x000fe200078ec0ff */
[C---:B------:R-:W-:Y:S01]  /*21a80*/  FMUL.FTZ R11, R2.reuse, R185 ;  /* 0x000000b9020b7220 */ /* 0x040fe20000410000 */
[C---:B------:R-:W-:Y:S01]  /*21a90*/  FMUL.FTZ R15, R2.reuse, R188 ;  /* 0x000000bc020f7220 */ /* 0x040fe20000410000 */
[C---:B------:R-:W-:Y:S01]  /*21aa0*/  FMUL.FTZ R21, R2.reuse, R190 ;  /* 0x000000be02157220 */ /* 0x040fe20000410000 */
[----:B------:R-:W-:Y:S01]  /*21ab0*/  LOP3.LUT R7, R7, 0x10000, RZ, 0xfc, !PT ;  /* 0x0001000007077812 */ /* 0x000fe200078efcff */
[C---:B------:R-:W-:Y:S01]  /*21ac0*/  FMUL.FTZ R20, R2.reuse, R189 ;  /* 0x000000bd02147220 */ /* 0x040fe20000410000 */
[C---:B------:R-:W-:Y:S01]  /*21ad0*/  FMUL.FTZ R185, R2.reuse, R192 ;  /* 0x000000c002b97220 */ /* 0x040fe20000410000 */
[----:B------:R-:W-:Y:S01]  /*21ae0*/  MUFU.TANH R11, R11 ;  /* 0x0000000b000b7308 */ /* 0x000fe20000002400 */
        /* <DEDUP_REMOVED lines=23> */
[----:B------:R-:W-:Y:S01]  /*21c60*/  MUFU.TANH R21, R21 ;  /* 0x0000001500157308 */ /* 0x000fe20000002400 */
[----:B------:R-:W-:Y:S01]  /*21c70*/  MOV R13, 0xc0000010 ;  /* 0xc0000010000d7802 */ /* 0x000fe20000000f00 */
        /* <DEDUP_REMOVED lines=11> */
[----:B------:R-:W-:Y:S01]  /*21d30*/  FMNMX.FTZ R196, R11, R196, !PT ;  /* 0x000000c40bc47209 */ /* 0x000fe20007810000 */
[C---:B------:R-:W-:Y:S01]  /*21d40*/  FMUL.FTZ R183, R2.reuse, R183 ;  /* 0x000000b702b77220 */ /* 0x040fe20000410000 */
[C---:B------:R-:W-:Y:S01]  /*21d50*/  FMUL.FTZ R152, R2.reuse, R152 ;  /* 0x0000009802987220 */ /* 0x040fe20000410000 */
[----:B------:R-:W-:Y:S01]  /*21d60*/  MUFU.TANH R184, R184 ;  /* 0x000000b800b87308 */ /* 0x000fe20000002400 */
[----:B------:R-:W-:Y:S01]  /*21d70*/  FMNMX.FTZ R195, R15, R196, !PT ;  /* 0x000000c40fc37209 */ /* 0x000fe20007810000 */
[C---:B------:R-:W-:Y:S01]  /*21d80*/  FMUL.FTZ R154, R2.reuse, R154 ;  /* 0x0000009a029a7220 */ /* 0x040fe20000410000 */
[C---:B------:R-:W-:Y:S01]  /*21d90*/  FMUL.FTZ R153, R2.reuse, R153 ;  /* 0x0000009902997220 */ /* 0x040fe20000410000 */
[C---:B------:R-:W-:Y:S01]  /*21da0*/  FMUL.FTZ R155, R2.reuse, R155 ;  /* 0x0000009b029b7220 */ /* 0x040fe20000410000 */
[C---:B------:R-:W-:Y:S01]  /*21db0*/  FMUL.FTZ R156, R2.reuse, R156 ;  /* 0x0000009c029c7220 */ /* 0x040fe20000410000 */
[C---:B------:R-:W-:Y:S01]  /*21dc0*/  FMUL.FTZ R158, R2.reuse, R158 ;  /* 0x0000009e029e7220 */ /* 0x040fe20000410000 */
[----:B------:R-:W-:Y:S01]  /*21dd0*/  FMUL.FTZ R157, R2, R157 ;  /* 0x0000009d029d7220 */ /* 0x000fe20000410000 */
[----:B------:R-:W-:Y:S01]  /*21de0*/  MUFU.TANH R185, R185 ;  /* 0x000000b900b97308 */ /* 0x000fe20000002400 */
[----:B-1----:R-:W-:Y:S01]  /*21df0*/  FMNMX.FTZ R196, R20, R195, !PT ;  /* 0x000000c314c47209 */ /* 0x002fe20007810000 */
        /* <DEDUP_REMOVED lines=44> */
[----:B------:R-:W0:Y:S02]  /*220c0*/  S2R R225, SR_TID.X ;  /* 0x0000000000e17919 */ /* 0x000e240000002100 */
[----:B------:R-:W-:Y:S08]  /*220d0*/  MUFU.TANH R168, R168 ;  /* 0x000000a800a87308 */ /* 0x000ff00000002400 */
[----:B------:R-:W-:Y:S08]  /*220e0*/  MUFU.TANH R170, R170 ;  /* 0x000000aa00aa7308 */ /* 0x000ff00000002400 */
[----:B------:R-:W-:Y:S08]  /*220f0*/  MUFU.TANH R169, R169 ;  /* 0x000000a900a97308 */ /* 0x000ff00000002400 */
[----:B------:R-:W-:Y:S01]  /*22100*/  MUFU.TANH R171, R171 ;  /* 0x000000ab00ab7308 */ /* 0x000fe20000002400 */
[----:B0-----:R-:W-:-:S07]  /*22110*/  LOP3.LUT R225, R225, 0x7f, RZ, 0xc0, !PT ;  /* 0x0000007fe1e17812 */ /* 0x001fce00078ec0ff */
[----:B------:R-:W-:Y:S01]  /*22120*/  MUFU.TANH R172, R172 ;  /* 0x000000ac00ac7308 */ /* 0x000fe20000002400 */
[----:B------:R-:W-:Y:S02]  /*22130*/  ISETP.NE.AND P0, PT, R225, RZ, PT ;  /* 0x000000ffe100720c */ /* 0x000fe40003f05270 */
[----:B------:R-:W0:Y:S05]  /*22140*/  S2R R225, SR_TID.X ;  /* 0x0000000000e17919 */ /* 0x000e2a0000002100 */
[----:B------:R-:W-:Y:S08]  /*22150*/  MUFU.TANH R174, R174 ;  /* 0x000000ae00ae7308 */ /* 0x000ff00000002400 */
[----:B------:R-:W-:Y:S08]  /*22160*/  MUFU.TANH R173, R173 ;  /* 0x000000ad00ad7308 */ /* 0x000ff00000002400 */
[----:B------:R-:W-:Y:S08]  /*22170*/  MUFU.TANH R175, R175 ;  /* 0x000000af00af7308 */ /* 0x000ff00000002400 */
[----:B------:R-:W-:Y:S01]  /*22180*/  MUFU.TANH R176, R176 ;  /* 0x000000b000b07308 */ /* 0x000fe20000002400 */
[----:B0-----:R-:W-:-:S07]  /*22190*/  SHF.R.U32.HI R225, RZ, 0x7, R225 ;  /* 0x00000007ffe17819 */ /* 0x001fce00000116e1 */
        /* <DEDUP_REMOVED lines=13> */
[----:B------:R-:W-:Y:S01]  /*22270*/  VIADD R12, R10, 0x480 ;  /* 0x000004800a0c7836 */ /* 0x000fe20000000000 */
[----:B------:R-:W-:Y:S01]  /*22280*/  R2UR UR7, R13 ;  /* 0x000000000d0772ca */ /* 0x000fe200000e0000 */
[----:B------:R-:W-:-:S03]  /*22290*/  IMAD.MOV.U32 R13, RZ, RZ, -0x3ffffff0 ;  /* 0xc0000010ff0d7424 */ /* 0x000fc600078e00ff */
        /* <DEDUP_REMOVED lines=34> */
[----:B------:R-:W-:Y:S01]  /*224c0*/  FMUL.FTZ R186, R2, R193 ;  /* 0x000000c102ba7220 */ /* 0x000fe20000410000 */
[----:B------:R-:W-:Y:S08]  /*224d0*/  MUFU.TANH R148, R148 ;  /* 0x0000009400947308 */ /* 0x000ff00000002400 */
[----:B------:R-:W0:Y:S08]  /*224e0*/  MUFU.TANH R12, R12 ;  /* 0x0000000c000c7308 */ /* 0x000e300000002400 */
[----:B------:R-:W1:Y:S08]  /*224f0*/  MUFU.TANH R13, R13 ;  /* 0x0000000d000d7308 */ /* 0x000e700000002400 */
[----:B------:R-:W2:Y:S01]  /*22500*/  MUFU.TANH R187, R187 ;  /* 0x000000bb00bb7308 */ /* 0x000ea20000002400 */
[----:B0-----:R-:W-:-:S07]  /*22510*/  FMNMX.FTZ R194, R12, R4, !PT ;  /* 0x000000040cc27209 */ /* 0x001fce0007810000 */
[----:B------:R-:W0:Y:S01]  /*22520*/  MUFU.TANH R186, R186 ;  /* 0x000000ba00ba7308 */ /* 0x000e220000002400 */
[----:B-1----:R-:W-:-:S04]  /*22530*/  FMNMX.FTZ R194, R13, R194, !PT ;  /* 0x000000c20dc27209 */ /* 0x002fc80007810000 */
[----:B------:R-:W-:-:S03]  /*22540*/  FMNMX.FTZ R193, R21, R194, !PT ;  /* 0x000000c215c17209 */ /* 0x000fc60007810000 */
[----:B------:R-:W1:Y:S01]  /*22550*/  MUFU.TANH R150, R150 ;  /* 0x0000009600967308 */ /* 0x000e620000002400 */
[----:B------:R-:W-:Y:S02]  /*22560*/  FMNMX.FTZ R194, R184, R193, !PT ;  /* 0x000000c1b8c27209 */ /* 0x000fe40007810000 */
[----:B------:R-:W-:Y:S02]  /*22570*/  FMNMX.FTZ R193, R185, R196, !PT ;  /* 0x000000c4b9c17209 */ /* 0x000fe40007810000 */
[----:B--2---:R-:W-:-:S03]  /*22580*/  FMNMX.FTZ R195, R187, R194, !PT ;  /* 0x000000c2bbc37209 */ /* 0x004fc60007810000 */
[----:B------:R-:W2:Y:S01]  /*22590*/  MUFU.TANH R149, R149 ;  /* 0x0000009500957308 */ /* 0x000ea20000002400 */
[----:B0-----:R-:W-:Y:S02]  /*225a0*/  FMNMX.FTZ R194, R186, R193, !PT ;  /* 0x000000c1bac27209 */ /* 0x001fe40007810000 */
[----:B------:R-:W-:Y:S02]  /*225b0*/  FMNMX.FTZ R120, R188, R195, !PT ;  /* 0x000000c3bc787209 */ /* 0x000fe40007810000 */
[----:B------:R-:W-:Y:S01]  /*225c0*/  FMNMX.FTZ R195, R189, R194, !PT ;  /* 0x000000c2bdc37209 */ /* 0x000fe20007810000 */
[----:B------:R-:W-:Y:S01]  /*225d0*/  FMUL.FTZ R194, R2, R121 ;  /* 0x0000007902c27220 */ /* 0x000fe20000410000 */
[----:B------:R-:W-:Y:S01]  /*225e0*/  FMNMX.FTZ R121, R191, R120, !PT ;  /* 0x00000078bf797209 */ /* 0x000fe20007810000 */
[----:B------:R-:W0:Y:S01]  /*225f0*/  MUFU.TANH R151, R151 ;  /* 0x0000009700977308 */ /* 0x000e220000002400 */
[----:B------:R-:W-:Y:S02]  /*22600*/  FMNMX.FTZ R195, R190, R195, !PT ;  /* 0x000000c3bec37209 */ /* 0x000fe40007810000 */
[----:B------:R-:W-:-:S02]  /*22610*/  FMNMX.FTZ R121, R192, R121, !PT ;  /* 0x00000079c0797209 */ /* 0x000fc40007810000 */
[----:B------:R-:W-:Y:S02]  /*22620*/  FMNMX.FTZ R196, R168, R195, !PT ;  /* 0x000000c3a8c47209 */ /* 0x000fe40007810000 */
[----:B------:R-:W-:Y:S01]  /*22630*/  FMNMX.FTZ R120, R170, R121, !PT ;  /* 0x00000079aa787209 */ /* 0x000fe20007810000 */
[----:B------:R-:W3:Y:S01]  /*22640*/  MUFU.TANH R193, R197 ;  /* 0x000000c500c17308 */ /* 0x000ee20000002400 */
[----:B------:R-:W-:Y:S02]  /*22650*/  FMNMX.FTZ R195, R169, R196, !PT ;  /* 0x000000c4a9c37209 */ /* 0x000fe40007810000 */
[----:B------:R-:W-:Y:S02]  /*22660*/  FMNMX.FTZ R121, R171, R120, !PT ;  /* 0x00000078ab797209 */ /* 0x000fe40007810000 */
[----:B------:R-:W-:Y:S02]  /*22670*/  FMNMX.FTZ R196, R172, R195, !PT ;  /* 0x000000c3acc47209 */ /* 0x000fe40007810000 */
[----:B------:R-:W-:Y:S01]  /*22680*/  FMNMX.FTZ R120, R174, R121, !PT ;  /* 0x00000079ae787209 */ /* 0x000fe20007810000 */
[----:B------:R-:W4:Y:S01]  /*22690*/  MUFU.TANH R122, R122 ;  /* 0x0000007a007a7308 */ /* 0x000f220000002400 */
        /* <DEDUP_REMOVED lines=48> */
[----:B-1----:R-:W-:Y:S01]  /*229a0*/  FMNMX.FTZ R196, R150, R195, !PT ;  /* 0x000000c396c47209 */ /* 0x002fe20007810000 */
[----:B------:R-:W1:Y:S01]  /*229b0*/  MUFU.TANH R131, R131 ;  /* 0x0000008300837308 */ /* 0x000e620000002400 */
[----:B--2---:R-:W-:Y:S02]  /*229c0*/  FMNMX.FTZ R120, R149, R120, !PT ;  /* 0x0000007895787209 */ /* 0x004fe40007810000 */
[----:B0-----:R-:W-:Y:S02]  /*229d0*/  FMNMX.FTZ R195, R151, R196, !PT ;  /* 0x000000c497c37209 */ /* 0x001fe40007810000 */
[----:B---3--:R-:W-:-:S02]  /*229e0*/  FMNMX.FTZ R121, R193, R120, !PT ;  /* 0x00000078c1797209 */ /* 0x008fc40007810000 */
[----:B----4-:R-:W-:Y:S01]  /*229f0*/  FMNMX.FTZ R120, R122, R195, !PT ;  /* 0x000000c37a787209 */ /* 0x010fe20007810000 */
[----:B------:R-:W0:Y:S01]  /*22a00*/  MUFU.TANH R132, R132 ;  /* 0x0000008400847308 */ /* 0x000e220000002400 */
[----:B-----5:R-:W-:Y:S02]  /*22a10*/  FMNMX.FTZ R121, R194, R121, !PT ;  /* 0x00000079c2797209 */ /* 0x020fe40007810000 */
[----:B------:R-:W-:Y:S02]  /*22a20*/  FMNMX.FTZ R195, R123, R120, !PT ;  /* 0x000000787bc37209 */ /* 0x000fe40007810000 */
[----:B------:R-:W-:Y:S02]  /*22a30*/  FMNMX.FTZ R120, R124, R121, !PT ;  /* 0x000000797c787209 */ /* 0x000fe40007810000 */
[----:B------:R-:W-:Y:S01]  /*22a40*/  FMNMX.FTZ R196, R126, R195, !PT ;  /* 0x000000c37ec47209 */ /* 0x000fe20007810000 */
[----:B------:R-:W2:Y:S01]  /*22a50*/  MUFU.TANH R133, R133 ;  /* 0x0000008500857308 */ /* 0x000ea20000002400 */
[----:B------:R-:W-:-:S02]  /*22a60*/  FMNMX.FTZ R121, R125, R120, !PT ;  /* 0x000000787d797209 */ /* 0x000fc40007810000 */
[----:B------:R-:W-:Y:S02]  /*22a70*/  FMNMX.FTZ R195, R127, R196, !PT ;  /* 0x000000c47fc37209 */ /* 0x000fe40007810000 */
[----:B------:R-:W-:Y:S02]  /*22a80*/  FMNMX.FTZ R120, R128, R121, !PT ;  /* 0x0000007980787209 */ /* 0x000fe40007810000 */
[----:B------:R-:W-:Y:S01]  /*22a90*/  FMNMX.FTZ R196, R130, R195, !PT ;  /* 0x000000c382c47209 */ /* 0x000fe20007810000 */
[----:B------:R-:W3:Y:S01]  /*22aa0*/  MUFU.TANH R134, R134 ;  /* 0x0000008600867308 */ /* 0x000ee20000002400 */
[----:B------:R-:W-:Y:S02]  /*22ab0*/  FMNMX.FTZ R121, R129, R120, !PT ;  /* 0x0000007881797209 */ /* 0x000fe40007810000 */
[----:B-1----:R-:W-:Y:S02]  /*22ac0*/  FMNMX.FTZ R195, R131, R196, !PT ;  /* 0x000000c483c37209 */ /* 0x002fe40007810000 */
[----:B0-----:R-:W-:-:S03]  /*22ad0*/  FMNMX.FTZ R196, R132, R121, !PT ;  /* 0x0000007984c47209 */ /* 0x001fc60007810000 */
[----:B------:R-:W0:Y:S01]  /*22ae0*/  MUFU.TANH R135, R135 ;  /* 0x0000008700877308 */ /* 0x000e220000002400 */
[----:B--2---:R-:W-:-:S05]  /*22af0*/  FMNMX.FTZ R196, R133, R196, !PT ;  /* 0x000000c485c47209 */ /* 0x004fca0007810000 */
[----:B------:R-:W1:Y:S01]  /*22b00*/  SHFL.BFLY PT, R121, R196, 0x2, 0x1f ;  /* 0x0c401f00c4797f89 */ /* 0x000e6200000e0000 */
[----:B---3--:R-:W-:Y:S01]  /*22b10*/  FMNMX.FTZ R120, R134, R195, !PT ;  /* 0x000000c386787209 */ /* 0x008fe20007810000 */
[----:B------:R-:W-:Y:S02]  /*22b20*/  WARPGROUP.DEPBAR.LE gsb0, 0x0 ;  /* 0x00008000000079c5 */ /* 0x000fe40000010000 */
[----:B------:R-:W-:Y:S01]  /*22b30*/  WARPGROUP.ARRIVE ;  /* 0x00000000000079c5 */ /* 0x000fe20000000000 */
[----:B0-----:R-:W-:-:S05]  /*22b40*/  FMNMX.FTZ R195, R135, R120, !PT ;  /* 0x0000007887c37209 */ /* 0x001fca0007810000 */
[----:B------:R-:W-:Y:S01]  /*22b50*/  QGMMA.64x192x32.F32.E4M3.E4M3 R24, R204, gdesc[UR4], R24, gsb0 ;  /* 0x02e00004cc187df3 */ /* 0x000fe20008000818 */
[----:B------:R-:W0:Y:S01]  /*22b60*/  SHFL.BFLY PT, R120, R195, 0x2, 0x1f ;  /* 0x0c401f00c3787f89 */ /* 0x000e2200000e0000 */
[----:B-1----:R-:W-:Y:S02]  /*22b70*/  FMNMX.FTZ R196, R196, R121, !PT ;  /* 0x00000079c4c47209 */ /* 0x002fe40007810000 */
[----:B------:R-:W-:-:S03]  /*22b80*/  MOV R121, 0xc0000010 ;  /* 0xc000001000797802 */ /* 0x000fc60000000f00 */
[----:B------:R-:W1:Y:S01]  /*22b90*/  SHFL.BFLY PT, R197, R196, 0x1, 0x1f ;  /* 0x0c201f00c4c57f89 */ /* 0x000e6200000e0000 */
[----:B------:R-:W-:Y:S02]  /*22ba0*/  R2UR UR7, R121 ;  /* 0x00000000790772ca */ /* 0x000fe400000e0000 */
[----:B0-----:R-:W-:Y:S01]  /*22bb0*/  FMNMX.FTZ R195, R195, R120, !PT ;  /* 0x00000078c3c37209 */ /* 0x001fe20007810000 */
[----:B------:R-:W-:-:S04]  /*22bc0*/  VIADD R120, R10, 0x600 ;  /* 0x000006000a787836 */ /* 0x000fc80000000000 */
[----:B------:R-:W0:Y:S01]  /*22bd0*/  SHFL.BFLY PT, R198, R195, 0x1, 0x1f ;  /* 0x0c201f00c3c67f89 */ /* 0x000e2200000e0000 */
[----:B------:R-:W-:Y:S01]  /*22be0*/  R2UR UR6, R120 ;  /* 0x00000000780672ca */ /* 0x000fe200000e0000 */
[----:B------:R-:W-:Y:S01]  /*22bf0*/  IMAD.U32 R120, RZ, RZ, UR56 ;  /* 0x00000038ff787e24 */ /* 0x000fe2000f8e00ff */
[----:B-1----:R-:W-:-:S05]  /*22c00*/  FMNMX.FTZ R10, R196, R197, !PT ;  /* 0x000000c5c40a7209 */ /* 0x002fca0007810000 */
[----:B------:R-:W-:-:S04]  /*22c10*/  FADD.FTZ R5, -R10, R5 ;  /* 0x000000050a057221 */ /* 0x000fc80000010100 */
[----:B------:R-:W-:Y:S01]  /*22c20*/  FMUL.FTZ R197, R5, R120 ;  /* 0x0000007805c57220 */ /* 0x000fe20000410000 */
[----:B0-----:R-:W-:Y:S01]  /*22c30*/  FMNMX.FTZ R121, R195, R198, !PT ;  /* 0x000000c6c3797209 */ /* 0x001fe20007810000 */
[----:B------:R-:W-:-:S04]  /*22c40*/  FFMA.FTZ R195, R10, R120, -8 ;  /* 0xc10000000ac37423 */ /* 0x000fc80000010078 */
[-CC-:B------:R-:W-:Y:S01]  /*22c50*/  FFMA.FTZ R196, R11, R120.reuse, -R195.reuse ;  /* 0x000000780bc47223 */ /* 0x180fe200000108c3 */
[----:B------:R-:W-:-:S01]  /*22c60*/  FFMA.FTZ R11, R15, R120, -R195 ;  /* 0x000000780f0b7223 */ /* 0x000fc200000108c3 */
[-CC-:B------:R-:W-:Y:S01]  /*22c70*/  FFMA.FTZ R15, R185, R120.reuse, -R195.reuse ;  /* 0x00000078b90f7223 */ /* 0x180fe200000108c3 */
[----:B------:R-:W-:-:S01]  /*22c80*/  FFMA.FTZ R185, R189, R120, -R195 ;  /* 0x00000078bdb97223 */ /* 0x000fc200000108c3 */
[----:B------:R-:W-:Y:S01]  /*22c90*/  FFMA.FTZ R189, R193, R120, -R195 ;  /* 0x00000078c1bd7223 */ /* 0x000fe200000108c3 */
[----:B------:R-:W-:-:S01]  /*22ca0*/  FADD.FTZ R5, -R121, R4 ;  /* 0x0000000479057221 */ /* 0x000fc20000010100 */
[-C--:B------:R-:W-:Y:S01]  /*22cb0*/  FFMA.FTZ R193, R121, R120.reuse, -8 ;  /* 0xc100000079c17423 */ /* 0x080fe20000010078 */
[----:B------:R-:W-:-:S01]  /*22cc0*/  FFMA.FTZ R7, R7, R120, -R195 ;  /* 0x0000007807077223 */ /* 0x000fc200000108c3 */
[----:B------:R-:W-:Y:S01]  /*22cd0*/  MUFU.EX2 R4, R197 ;  /* 0x000000c500047308 */ /* 0x000fe20000000800 */
[-C--:B------:R-:W-:Y:S01]  /*22ce0*/  FMUL.FTZ R5, R5, R120.reuse ;  /* 0x0000007805057220 */ /* 0x080fe20000410000 */
[-CC-:B------:R-:W-:Y:S01]  /*22cf0*/  FFMA.FTZ R12, R12, R120.reuse, -R193.reuse ;  /* 0x000000780c0c7223 */ /* 0x180fe200000108c1 */
[----:B------:R-:W-:-:S01]  /*22d00*/  FFMA.FTZ R13, R13, R120, -R193 ;  /* 0x000000780d0d7223 */ /* 0x000fc200000108c1 */
[-C--:B------:R-:W-:Y:S01]  /*22d10*/  FFMA.FTZ R21, R21, R120.reuse, -R193 ;  /* 0x0000007815157223 */ /* 0x080fe200000108c1 */
[----:B------:R-:W-:-:S01]  /*22d20*/  FFMA.FTZ R20, R20, R120, -R195 ;  /* 0x0000007814147223 */ /* 0x000fc200000108c3 */
[-CC-:B------:R-:W-:Y:S01]  /*22d30*/  FFMA.FTZ R184, R184, R120.reuse, -R193.reuse ;  /* 0x00000078b8b87223 */ /* 0x180fe200000108c1 */
[----:B------:R-:W-:-:S01]  /*22d40*/  FFMA.FTZ R187, R187, R120, -R193 ;  /* 0x00000078bbbb7223 */ /* 0x000fc200000108c1 */
[----:B------:R-:W0:Y:S01]  /*22d50*/  MUFU.EX2 R7, R7 ;  /* 0x0000000700077308 */ /* 0x000e220000000800 */
[----:B------:R-:W-:-:S01]  /*22d60*/  FFMA.FTZ R186, R186, R120, -R195 ;  /* 0x00000078baba7223 */ /* 0x000fc200000108c3 */
[-CC-:B------:R-:W-:Y:S01]  /*22d70*/  FFMA.FTZ R188, R188, R120.reuse, -R193.reuse ;  /* 0x00000078bcbc7223 */ /* 0x180fe200000108c1 */
[----:B------:R-:W-:-:S01]  /*22d80*/  FFMA.FTZ R191, R191, R120, -R193 ;  /* 0x00000078bfbf7223 */ /* 0x000fc200000108c1 */
[-C--:B------:R-:W-:Y:S01]  /*22d90*/  FFMA.FTZ R190, R190, R120.reuse, -R195 ;  /* 0x00000078bebe7223 */ /* 0x080fe200000108c3 */
        /* <DEDUP_REMOVED lines=36> */
[----:B0-----:R-:W-:-:S01]  /*22fe0*/  FADD.FTZ R198, R196, R3 ;  /* 0x00000003c4c67221 */ /* 0x001fc20000010000 */
[-CC-:B------:R-:W-:Y:S01]  /*22ff0*/  FFMA.FTZ R129, R129, R120.reuse, -R195.reuse ;  /* 0x0000007881817223 */ /* 0x180fe200000108c3 */
[----:B------:R-:W-:-:S01]  /*23000*/  FFMA.FTZ R132, R132, R120, -R195 ;  /* 0x0000007884847223 */ /* 0x000fc200000108c3 */
[-C--:B------:R-:W-:Y:S01]  /*23010*/  FFMA.FTZ R133, R133, R120.reuse, -R195 ;  /* 0x0000007885857223 */ /* 0x080fe200000108c3 */
[----:B------:R-:W-:-:S01]  /*23020*/  FFMA.FTZ R170, R170, R120, -R193 ;  /* 0x00000078aaaa7223 */ /* 0x000fc200000108c1 */
[-CC-:B------:R-:W-:Y:S01]  /*23030*/  FFMA.FTZ R171, R171, R120.reuse, -R193.reuse ;  /* 0x00000078abab7223 */ /* 0x180fe200000108c1 */
[----:B------:R-:W-:-:S01]  /*23040*/  FFMA.FTZ R174, R174, R120, -R193 ;  /* 0x00000078aeae7223 */ /* 0x000fc200000108c1 */
[----:B------:R-:W0:Y:S01]  /*23050*/  MUFU.EX2 R21, R21 ;  /* 0x0000001500157308 */ /* 0x000e220000000800 */
[----:B--2---:R-:W-:-:S01]  /*23060*/  FADD.FTZ R0, R13, R0 ;  /* 0x000000000d007221 */ /* 0x004fc20000010000 */
[-CC-:B------:R-:W-:Y:S01]  /*23070*/  FFMA.FTZ R175, R175, R120.reuse, -R193.reuse ;  /* 0x00000078afaf7223 */ /* 0x180fe200000108c1 */
[----:B------:R-:W-:-:S01]  /*23080*/  FFMA.FTZ R178, R178, R120, -R193 ;  /* 0x00000078b2b27223 */ /* 0x000fc200000108c1 */
[-CC-:B------:R-:W-:Y:S01]  /*23090*/  FFMA.FTZ R179, R179, R120.reuse, -R193.reuse ;  /* 0x00000078b3b37223 */ /* 0x180fe200000108c1 */
[----:B------:R-:W-:-:S01]  /*230a0*/  FFMA.FTZ R182, R182, R120, -R193 ;  /* 0x00000078b6b67223 */ /* 0x000fc200000108c1 */
[-CC-:B------:R-:W-:Y:S01]  /*230b0*/  FFMA.FTZ R183, R183, R120.reuse, -R193.reuse ;  /* 0x00000078b7b77223 */ /* 0x180fe200000108c1 */
[----:B------:R-:W-:-:S01]  /*230c0*/  FFMA.FTZ R154, R154, R120, -R193 ;  /* 0x000000789a9a7223 */ /* 0x000fc200000108c1 */
[----:B------:R-:W2:Y:S01]  /*230d0*/  MUFU.EX2 R20, R20 ;  /* 0x0000001400147308 */ /* 0x000ea20000000800 */
[----:B-1----:R-:W-:-:S01]  /*230e0*/  FADD.FTZ R3, R11, R198 ;  /* 0x000000c60b037221 */ /* 0x002fc20000010000 */
        /* <DEDUP_REMOVED lines=10> */
[-CC-:B------:R-:W-:Y:S01]  /*23190*/  FFMA.FTZ R139, R139, R120.reuse, -R193.reuse ;  /* 0x000000788b8b7223 */ /* 0x180fe200000108c1 */
        /* <DEDUP_REMOVED lines=17> */
[----:B------:R-:W-:Y:S01]  /*232b0*/  FFMA.FTZ R135, R135, R120, -R193 ;  /* 0x0000007887877223 */ /* 0x000fe200000108c1 */
[----:B------:R-:W-:Y:S01]  /*232c0*/  @!P0 IMAD R193, R9, 0x8, R16 ;  /* 0x0000000809c18824 */ /* 0x000fe200078e0210 */
        /* <DEDUP_REMOVED lines=12> */
[----:B------:R-:W-:Y:S02]  /*23390*/  WARPGROUP.DEPBAR.LE gsb0, 0x0 ;  /* 0x00008000000079c5 */ /* 0x000fe40000010000 */
[----:B------:R-:W-:-:S04]  /*233a0*/  WARPGROUP.ARRIVE ;  /* 0x00000000000079c5 */ /* 0x000fc80000000000 */
[----:B------:R-:W1:Y:S01]  /*233b0*/  MUFU.EX2 R168, R168 ;  /* 0x000000a800a87308 */ /* 0x000e620000000800 */
[----:B0-----:R-:W-:-:S01]  /*233c0*/  FADD.FTZ R3, R190, R3 ;  /* 0x00000003be037221 */ /* 0x001fc20000010000 */
[----:B------:R-:W-:Y:S06]  /*233d0*/  QGMMA.64x192x32.F32.E4M3.E4M3 R24, R200, gdesc[UR4], R24, gsb0 ;  /* 0x02e00004c8187df3 */ /* 0x000fec0008000818 */
        /* <DEDUP_REMOVED lines=52> */
[----:B------:R-:W-:-:S06]  /*23720*/  WARPGROUP.DEPBAR.LE gsb0, 0x0 ;  /* 0x00008000000079c5 */ /* 0x000fcc0000010000 */
        /* <DEDUP_REMOVED lines=42> */
[----:B------:R-:W-:-:S06]  /*239d0*/  IADD3 R195, -R225, 0xb, RZ ;  /* 0x0000000be1c37810 */ /* 0x000fcc0007ffe1ff */
[----:B------:R-:W1:Y:S01]  /*239e0*/  MUFU.EX2 R189, R189 ;  /* 0x000000bd00bd7308 */ /* 0x000e620000000800 */
[----:B0-----:R-:W-:-:S01]  /*239f0*/  FADD.FTZ R200, R149, R0 ;  /* 0x0000000095c87221 */ /* 0x001fc20000010000 */
[----:B------:R-:W-:-:S05]  /*23a00*/  @!P0 VIADD R0, R193, 0x33440 ;  /* 0x00033440c1008836 */ /* 0x000fca0000000000 */
[----:B------:R-:W-:Y:S01]  /*23a10*/  @!P0 PRMT R0, RZ, 0x654, R0 ;  /* 0x00000654ff008816 */ /* 0x000fe20000000000 */
[----:B------:R-:W0:Y:S01]  /*23a20*/  MUFU.EX2 R122, R122 ;  /* 0x0000007a007a7308 */ /* 0x000e220000000800 */
[----:B--2---:R-:W-:-:S01]  /*23a30*/  FADD.FTZ R3, R151, R198 ;  /* 0x000000c697037221 */ /* 0x004fc20000010000 */
[----:B------:R2:W-:Y:S06]  /*23a40*/  BAR.ARV R195, 0x100 ;  /* 0x000400c30000751d */ /* 0x0005ec0000002000 */
[----:B------:R-:W3:Y:S01]  /*23a50*/  MUFU.EX2 R194, R194 ;  /* 0x000000c200c27308 */ /* 0x000ee20000000800 */
[----:B-1----:R-:W-:-:S01]  /*23a60*/  FADD.FTZ R193, R189, R200 ;  /* 0x000000c8bdc17221 */ /* 0x002fc20000010000 */
[----:B------:R1:W-:Y:S06]  /*23a70*/  @!P0 SYNCS.ARRIVE.TRANS64.RED.A1T0 RZ, [R0+URZ], RZ ;  /* 0x000000ff00ff89a7 */ /* 0x0003ec000810043f */
[----:B------:R-:W4:Y:S01]  /*23a80*/  MUFU.EX2 R123, R123 ;  /* 0x0000007b007b7308 */ /* 0x000f220000000800 */
[----:B0-----:R-:W-:-:S07]  /*23a90*/  FADD.FTZ R198, R122, R3 ;  /* 0x000000037ac67221 */ /* 0x001fce0000010000 */
[----:B------:R-:W0:Y:S01]  /*23aa0*/  MUFU.EX2 R124, R124 ;  /* 0x0000007c007c7308 */ /* 0x000e220000000800 */
[----:B---3--:R-:W-:-:S07]  /*23ab0*/  FADD.FTZ R193, R194, R193 ;  /* 0x000000c1c2c17221 */ /* 0x008fce0000010000 */
[----:B------:R-:W3:Y:S01]  /*23ac0*/  MUFU.EX2 R126, R126 ;  /* 0x0000007e007e7308 */ /* 0x000ee20000000800 */
[----:B----4-:R-:W-:-:S07]  /*23ad0*/  FADD.FTZ R3, R123, R198 ;  /* 0x000000c67b037221 */ /* 0x010fce0000010000 */
[----:B------:R-:W4:Y:S01]  /*23ae0*/  MUFU.EX2 R125, R125 ;  /* 0x0000007d007d7308 */ /* 0x000f220000000800 */
[----:B0-----:R-:W-:-:S07]  /*23af0*/  FADD.FTZ R198, R124, R193 ;  /* 0x000000c17cc67221 */ /* 0x001fce0000010000 */
[----:B------:R-:W0:Y:S01]  /*23b00*/  MUFU.EX2 R127, R127 ;  /* 0x0000007f007f7308 */ /* 0x000e220000000800 */
[----:B---3--:R-:W-:-:S07]  /*23b10*/  FADD.FTZ R200, R126, R3 ;  /* 0x000000037ec87221 */ /* 0x008fce0000010000 */
[----:B------:R-:W1:Y:S01]  /*23b20*/  MUFU.EX2 R128, R128 ;  /* 0x0000008000807308 */ /* 0x000e620000000800 */
[----:B----4-:R-:W-:-:S07]  /*23b30*/  FADD.FTZ R3, R125, R198 ;  /* 0x000000c67d037221 */ /* 0x010fce0000010000 */
[----:B------:R-:W3:Y:S01]  /*23b40*/  MUFU.EX2 R130, R130 ;  /* 0x0000008200827308 */ /* 0x000ee20000000800 */
[----:B0-----:R-:W-:-:S07]  /*23b50*/  FADD.FTZ R193, R127, R200 ;  /* 0x000000c87fc17221 */ /* 0x001fce0000010000 */
[----:B------:R-:W0:Y:S01]  /*23b60*/  MUFU.EX2 R129, R129 ;  /* 0x0000008100817308 */ /* 0x000e220000000800 */
[----:B-1----:R-:W-:-:S07]  /*23b70*/  FADD.FTZ R0, R128, R3 ;  /* 0x0000000380007221 */ /* 0x002fce0000010000 */
[----:B------:R-:W1:Y:S01]  /*23b80*/  MUFU.EX2 R131, R131 ;  /* 0x0000008300837308 */ /* 0x000e620000000800 */
[----:B---3--:R-:W-:-:S07]  /*23b90*/  FADD.FTZ R198, R130, R193 ;  /* 0x000000c182c67221 */ /* 0x008fce0000010000 */
[----:B------:R-:W3:Y:S01]  /*23ba0*/  MUFU.EX2 R132, R132 ;  /* 0x0000008400847308 */ /* 0x000ee20000000800 */
[----:B0-----:R-:W-:-:S07]  /*23bb0*/  FADD.FTZ R3, R129, R0 ;  /* 0x0000000081037221 */ /* 0x001fce0000010000 */
[----:B------:R-:W0:Y:S01]  /*23bc0*/  MUFU.EX2 R134, R134 ;  /* 0x0000008600867308 */ /* 0x000e220000000800 */
[----:B-1----:R-:W-:-:S07]  /*23bd0*/  FADD.FTZ R193, R131, R198 ;  /* 0x000000c683c17221 */ /* 0x002fce0000010000 */
[----:B------:R-:W1:Y:S01]  /*23be0*/  MUFU.EX2 R133, R133 ;  /* 0x0000008500857308 */ /* 0x000e620000000800 */
[----:B---3--:R-:W-:-:S07]  /*23bf0*/  FADD.FTZ R0, R132, R3 ;  /* 0x0000000384007221 */ /* 0x008fce0000010000 */
[----:B------:R-:W3:Y:S01]  /*23c00*/  MUFU.EX2 R135, R135 ;  /* 0x0000008700877308 */ /* 0x000ee20000000800 */
[----:B0-----:R-:W-:-:S01]  /*23c10*/  FADD.FTZ R198, R134, R193 ;  /* 0x000000c186c67221 */ /* 0x001fc20000010000 */
[----:B-1----:R-:W-:-:S03]  /*23c20*/  FADD.FTZ R3, R133, R0 ;  /* 0x0000000085037221 */ /* 0x002fc60000010000 */
[----:B---3--:R-:W-:Y:S01]  /*23c30*/  FADD.FTZ R0, R135, R198 ;  /* 0x000000c687007221 */ /* 0x008fe20000010000 */
[----:B--2---:R-:W-:Y:S06]  /*23c40*/  @!P1 BRA `(.L_x_2394) ;  /* 0x0000000000049947 */ /* 0x004fec0003800000 */
[----:B------:R-:W-:Y:S01]  /*23c50*/  BPT.TRAP 0x1 ;  /* 0x000000040000795c */ /* 0x000fe20000300000 */
.L_x_2394:
[----:B------:R-:W-:Y:S01]  /*23c60*/  F2FP.SATFINITE.E4M3.F32.PACK_AB_MERGE_C R11, R20, R11, RZ ;  /* 0x0000000b140b723e */ /* 0x000fe200048070ff */
[-C--:B------:R-:W-:Y:S01]  /*23c70*/  FMUL.FTZ R24, R24, R4.reuse ;  /* 0x0000000418187220 */ /* 0x080fe20000410000 */
[----:B------:R-:W-:Y:S01]  /*23c80*/  ISETP.GT.AND P0, PT, R6, RZ, PT ;  /* 0x000000ff0600720c */ /* 0x000fe20003f04270 */
[-C--:B------:R-:W-:Y:S01]  /*23c90*/  FMUL.FTZ R25, R25, R4.reuse ;  /* 0x0000000419197220 */ /* 0x080fe20000410000 */
[----:B------:R-:W-:Y:S01]  /*23ca0*/  F2FP.SATFINITE.E4M3.F32.PACK_AB_MERGE_C R216, R196, R7, R11 ;  /* 0x00000007c4d8723e */ /* 0x000fe2000480700b */
[----:B------:R-:W-:Y:S01]  /*23cb0*/  FMUL.FTZ R28, R28, R4 ;  /* 0x000000041c1c7220 */ /* 0x000fe20000410000 */
[----:B------:R-:W-:Y:S01]  /*23cc0*/  LEA R7, R8, R16, 0x3 ;  /* 0x0000001008077211 */ /* 0x000fe200078e18ff */
[----:B------:R-:W-:Y:S01]  /*23cd0*/  IMAD.U32 R8, RZ, RZ, UR42 ;  /* 0x0000002aff087e24 */ /* 0x000fe2000f8e00ff */
[----:B------:R-:W-:Y:S01]  /*23ce0*/  F2FP.SATFINITE.E4M3.F32.PACK_AB_MERGE_C R21, R184, R21, RZ ;  /* 0x00000015b815723e */ /* 0x000fe200048070ff */
[-C--:B------:R-:W-:Y:S01]  /*23cf0*/  FMUL.FTZ R29, R29, R4.reuse ;  /* 0x000000041d1d7220 */ /* 0x080fe20000410000 */
        /* <DEDUP_REMOVED lines=118> */
[----:B0-----:R-:W-:Y:S01]  /*24460*/  IMAD.MOV.U32 R7, RZ, RZ, R220 ;  /* 0x000000ffff077224 */ /* 0x001fe200078e00dc */
        /* <DEDUP_REMOVED lines=17> */
[----:B------:R-:W-:Y:S01]  /*24580*/  MOV R4, R121 ;  /* 0x0000007900047202 */ /* 0x000fe20000000f00 */
[----:B------:R-:W-:Y:S06]  /*24590*/  @P0 BRA `(.L_x_2395) ;  /* 0xffffffc000780947 */ /* 0x000fec000383ffff */
[----:B------:R-:W-:-:S07]  /*245a0*/  MOV R146, R9 ;  /* 0x0000000900927202 */ /* 0x000fce0000000f00 */
.L_x_2384:
[----:B------:R-:W-:Y:S05]  /*245b0*/  WARPSYNC.ALL ;  /* 0x0000000000007948 */ /* 0x000fea0003800000 */
[----:B------:R-:W-:Y:S06]  /*245c0*/  BAR.ARV 0x8, 0x120 ;  /* 0x0204800000007b1d */ /* 0x000fec0000002000 */
[----:B------:R-:W-:Y:S05]  /*245d0*/  @!P1 BRA `(.L_x_2396) ;  /* 0x0000000000049947 */ /* 0x000fea0003800000 */
[----:B------:R-:W-:Y:S01]  /*245e0*/  BPT.TRAP 0x1 ;  /* 0x000000040000795c */ /* 0x000fe20000300000 */
.L_x_2396:
[----:B------:R-:W-:Y:S01]  /*245f0*/  IMAD R11, R146, 0x8, R16 ;  /* 0x00000008920b7824 */ /* 0x000fe200078e0210 */
[----:B------:R-:W-:-:S04]  /*24600*/  SHF.L.U32 R2, R220, 0x1f, RZ ;  /* 0x0000001fdc027819 */ /* 0x000fc800000006ff */
[----:B------:R0:W1:Y:S01]  /*24610*/  SYNCS.PHASECHK.TRANS64.TRYWAIT P0, [R11+URZ+0x33450], R2 ;  /* 0x033450020b0075a7 */ /* 0x000062000800017f */
[----:B------:R-:W-:Y:S05]  /*24620*/  @!P1 BRA `(.L_x_2397) ;  /* 0x0000000000049947 */ /* 0x000fea0003800000 */
[----:B------:R-:W-:Y:S01]  /*24630*/  BPT.TRAP 0x1 ;  /* 0x000000040000795c */ /* 0x000fe20000300000 */
.L_x_2397:
[----:B------:R-:W-:-:S05]  /*24640*/  VIADD R16, R16, 0x200 ;  /* 0x0000020010107836 */ /* 0x000fca0000000000 */
[----:B------:R-:W-:-:S04]  /*24650*/  SHF.R.U32.HI R16, RZ, 0x4, R16 ;  /* 0x00000004ff107819 */ /* 0x000fc80000011610 */
[----:B------:R-:W-:-:S04]  /*24660*/  LOP3.LUT R16, R16, 0x3fff, RZ, 0xc0, !PT ;  /* 0x00003fff10107812 */ /* 0x000fc800078ec0ff */
[----:B------:R-:W-:Y:S01]  /*24670*/  LOP3.LUT R5, R16, 0x10000, RZ, 0xfc, !PT ;  /* 0x0001000010057812 */ /* 0x000fe200078efcff */
[----:B-1----:R-:W-:Y:S06]  /*24680*/  @P0 BRA `(.L_x_2398) ;  /* 0x0000000000080947 */ /* 0x002fec0003800000 */
[----:B------:R-:W1:Y:S02]  /*24690*/  SYNCS.PHASECHK.TRANS64.TRYWAIT P0, [R11+URZ+0x33450], R2 ;  /* 0x033450020b0075a7 */ /* 0x000e64000800017f */
[----:B-1----:R-:W-:Y:S05]  /*246a0*/  @!P0 BRA `(.L_x_2399) ;  /* 0x000000b000c48947 */ /* 0x002fea0003800000 */
.L_x_2398:
[----:B------:R-:W-:Y:S01]  /*246b0*/  IMAD R4, R146, 0x780, R5 ;  /* 0x0000078092047824 */ /* 0x000fe200078e0205 */
[----:B------:R-:W0:Y:S01]  /*246c0*/  LDL R13, [R1+0x1c] ;  /* 0x00001c00010d7983 */ /* 0x000e220000100800 */
[----:B------:R-:W-:Y:S01]  /*246d0*/  IMAD.MOV.U32 R5, RZ, RZ, -0x3ffffff0 ;  /* 0xc0000010ff057424 */ /* 0x000fe200078e00ff */
[----:B------:R-:W-:Y:S05]  /*246e0*/  WARPSYNC.ALL ;  /* 0x0000000000007948 */ /* 0x000fea0003800000 */
[C---:B------:R-:W-:Y:S01]  /*246f0*/  R2UR UR6, R4.reuse ;  /* 0x00000000040672ca */ /* 0x040fe200000e0000 */
[----:B------:R-:W2:Y:S01]  /*24700*/  LDL R12, [R1+0xc] ;  /* 0x00000c00010c7983 */ /* 0x000ea20000100800 */
[----:B------:R-:W-:Y:S01]  /*24710*/  R2UR UR7, R5 ;  /* 0x00000000050772ca */ /* 0x000fe200000e0000 */
[----:B------:R-:W-:Y:S01]  /*24720*/  WARPGROUP.ARRIVE ;  /* 0x00000000000079c5 */ /* 0x000fe20000000000 */
[----:B------:R-:W-:Y:S01]  /*24730*/  IMAD.MOV.U32 R7, RZ, RZ, -0x3ffffff0 ;  /* 0xc0000010ff077424 */ /* 0x000fe200078e00ff */
[----:B------:R-:W-:Y:S01]  /*24740*/  IADD3 R6, R4, 0x180, RZ ;  /* 0x0000018004067810 */ /* 0x000fe20007ffe0ff */
[----:B------:R-:W-:-:S02]  /*24750*/  ULDC.64 UR4, c[0x0][0x9a0] ;  /* 0x0002680000047ab9 */ /* 0x000fc40000000a00 */
[----:B------:R-:W-:-:S04]  /*24760*/  ISETP.NE.U32.AND P0, PT, RZ, UR4, PT ;  /* 0x00000004ff007c0c */ /* 0x000fc8000bf05070 */
[----:B------:R-:W-:-:S03]  /*24770*/  ISETP.NE.AND.EX P0, PT, RZ, UR5, PT, P0 ;  /* 0x00000005ff007c0c */ /* 0x000fc6000bf05300 */
[----:B------:R-:W-:Y:S01]  /*24780*/  QGMMA.64x192x32.F32.E4M3.E4M3 R24, R216, gdesc[UR4], R24, gsb0 ;  /* 0x02e00004d8187df3 */ /* 0x000fe20008000818 */
[----:B------:R-:W-:Y:S01]  /*24790*/  R2UR UR6, R6 ;  /* 0x00000000060672ca */ /* 0x000fe200000e0000 */
[----:B------:R-:W-:Y:S01]  /*247a0*/  VIADD R6, R4, 0x300 ;  /* 0x0000030004067836 */ /* 0x000fe20000000000 */
[----:B------:R-:W-:Y:S01]  /*247b0*/  R2UR UR7, R7 ;  /* 0x00000000070772ca */ /* 0x000fe200000e0000 */
[----:B------:R-:W-:-:S06]  /*247c0*/  IMAD.MOV.U32 R7, RZ, RZ, -0x3ffffff0 ;  /* 0xc0000010ff077424 */ /* 0x000fcc00078e00ff */
[----:B------:R-:W3:Y:S01]  /*247d0*/  @P0 LDC.64 R8, c[0x0][0x9d0] ;  /* 0x00027400ff080b82 */ /* 0x000ee20000000a00 */
[----:B------:R-:W-:Y:S02]  /*247e0*/  WARPGROUP.DEPBAR.LE gsb0, 0x0 ;  /* 0x00008000000079c5 */ /* 0x000fe40000010000 */
[----:B------:R-:W-:-:S07]  /*247f0*/  WARPGROUP.ARRIVE ;  /* 0x00000000000079c5 */ /* 0x000fce0000000000 */
[----:B------:R-:W-:Y:S01]  /*24800*/  QGMMA.64x192x32.F32.E4M3.E4M3 R24, R212, gdesc[UR4], R24, gsb0 ;  /* 0x02e00004d4187df3 */ /* 0x000fe20008000818 */
[----:B------:R-:W-:Y:S02]  /*24810*/  R2UR UR6, R6 ;  /* 0x00000000060672ca */ /* 0x000fe400000e0000 */
[----:B------:R-:W-:Y:S02]  /*24820*/  R2UR UR7, R7 ;  /* 0x00000000070772ca */ /* 0x000fe400000e0000 */
[----:B------:R-:W0:Y:S02]  /*24830*/  @P0 LDC.64 R6, c[0x0][0x9c8] ;  /* 0x00027200ff060b82 */ /* 0x000e240000000a00 */
[----:B01----:R-:W-:Y:S01]  /*24840*/  @P0 IMAD R2, R13, R6, RZ ;  /* 0x000000060d020224 */ /* 0x003fe200078e02ff */
[----:B------:R-:W-:-:S03]  /*24850*/  @P0 SHF.R.S32.HI R13, RZ, 0x1f, R226 ;  /* 0x0000001fff0d0819 */ /* 0x000fc600000114e2 */
[C---:B--2---:R-:W-:Y:S02]  /*24860*/  @P0 IMAD R5, R12.reuse, R7, R2 ;  /* 0x000000070c050224 */ /* 0x044fe400078e0202 */
[----:B------:R-:W-:-:S04]  /*24870*/  @P0 IMAD.WIDE.U32 R6, R12, R6, RZ ;  /* 0x000000060c060225 */ /* 0x000fc800078e00ff */
[----:B---3--:R-:W-:Y:S01]  /*24880*/  @P0 IMAD R2, R13, R8, RZ ;  /* 0x000000080d020224 */ /* 0x008fe200078e02ff */
[----:B------:R-:W-:-:S03]  /*24890*/  @P0 IADD3 R7, R7, R5, RZ ;  /* 0x0000000507070210 */ /* 0x000fc60007ffe0ff */
[C---:B------:R-:W-:Y:S02]  /*248a0*/  @P0 IMAD R5, R226.reuse, R9, R2 ;  /* 0x00000009e2050224 */ /* 0x040fe400078e0202 */
[----:B------:R-:W-:-:S04]  /*248b0*/  @P0 IMAD.WIDE.U32 R226, R226, R8, R6 ;  /* 0x00000008e2e20225 */ /* 0x000fc800078e0006 */
[----:B------:R-:W-:Y:S01]  /*248c0*/  @P0 IMAD.IADD R5, R227, 0x1, R5 ;  /* 0x00000001e3050824 */ /* 0x000fe200078e0205 */
[----:B------:R-:W-:Y:S01]  /*248d0*/  @P0 LEA R8, P2, R226, UR4, 0x2 ;  /* 0x00000004e2080c11 */ /* 0x000fe2000f8410ff */
[----:B------:R-:W-:-:S03]  /*248e0*/  IMAD.MOV.U32 R2, RZ, RZ, 0x3f800000 ;  /* 0x3f800000ff027424 */ /* 0x000fc600078e00ff */
[----:B------:R-:W-:-:S05]  /*248f0*/  @P0 LEA.HI.X R9, R226, UR5, R5, 0x2, P2 ;  /* 0x00000005e2090c11 */ /* 0x000fca00090f1405 */
[----:B------:R0:W2:Y:S01]  /*24900*/  @P0 LDG.E R2, desc[UR54][R8.64] ;  /* 0x0000003608020981 */ /* 0x0000a2000c1e1900 */
[----:B------:R-:W-:Y:S02]  /*24910*/  WARPGROUP.DEPBAR.LE gsb0, 0x0 ;  /* 0x00008000000079c5 */ /* 0x000fe40000010000 */
[----:B------:R-:W-:-:S06]  /*24920*/  WARPGROUP.ARRIVE ;  /* 0x00000000000079c5 */ /* 0x000fcc0000000000 */
[----:B------:R-:W-:Y:S01]  /*24930*/  QGMMA.64x192x32.F32.E4M3.E4M3 R24, R208, gdesc[UR4], R24, gsb0 ;  /* 0x02e00004d0187df3 */ /* 0x000fe20008000818 */
[----:B------:R-:W-:Y:S01]  /*24940*/  VIADD R6, R4, 0x480 ;  /* 0x0000048004067836 */ /* 0x000fe20000000000 */
[----:B------:R-:W-:-:S04]  /*24950*/  MOV R7, 0xc0000010 ;  /* 0xc000001000077802 */ /* 0x000fc80000000f00 */
[----:B------:R-:W-:Y:S02]  /*24960*/  R2UR UR6, R6 ;  /* 0x00000000060672ca */ /* 0x000fe400000e0000 */
[----:B------:R-:W-:Y:S01]  /*24970*/  R2UR UR7, R7 ;  /* 0x00000000070772ca */ /* 0x000fe200000e0000 */
[----:B------:R-:W-:Y:S02]  /*24980*/  VIADD R4, R4, 0x600 ;  /* 0x0000060004047836 */ /* 0x000fe40000000000 */
[----:B------:R-:W-:Y:S01]  /*24990*/  IMAD.MOV.U32 R5, RZ, RZ, -0x3ffffff0 ;  /* 0xc0000010ff057424 */ /* 0x000fe200078e00ff */
[----:B------:R-:W1:Y:S01]  /*249a0*/  SHFL.BFLY PT, R7, R0, 0x2, 0x1f ;  /* 0x0c401f0000077f89 */ /* 0x000e6200000e0000 */
[----:B------:R-:W-:Y:S02]  /*249b0*/  WARPGROUP.DEPBAR.LE gsb0, 0x0 ;  /* 0x00008000000079c5 */ /* 0x000fe40000010000 */
[----:B------:R-:W-:-:S06]  /*249c0*/  WARPGROUP.ARRIVE ;  /* 0x00000000000079c5 */ /* 0x000fcc0000000000 */
        /* <DEDUP_REMOVED lines=8> */
[----:B-1----:R-:W-:-:S01]  /*24a50*/  FADD.FTZ R6, R7, R6 ;  /* 0x0000000607067221 */ /* 0x002fc20000010000 */
[----:B------:R-:W-:-:S03]  /*24a60*/  IMAD.MOV.U32 R3, RZ, RZ, RZ ;  /* 0x000000ffff037224 */ /* 0x000fc600078e00ff */
[----:B------:R-:W-:Y:S01]  /*24a70*/  FMUL.FTZ R12, R6, 0.00390625 ;  /* 0x3b800000060c7820 */ /* 0x000fe20000410000 */
[----:B0-----:R-:W-:-:S05]  /*24a80*/  FADD.FTZ R8, R4, R5 ;  /* 0x0000000504087221 */ /* 0x001fca0000010000 */
[C---:B------:R-:W-:Y:S01]  /*24a90*/  FSETP.NE.FTZ.AND P0, PT, R8.reuse, RZ, PT ;  /* 0x000000ff0800720b */ /* 0x040fe20003f15000 */
[----:B------:R-:W-:Y:S01]  /*24aa0*/  FMUL.FTZ R9, R8, 0.00390625 ;  /* 0x3b80000008097820 */ /* 0x000fe20000410000 */
[----:B------:R-:W-:-:S04]  /*24ab0*/  FSETP.NE.FTZ.AND P3, PT, R12, RZ, PT ;  /* 0x000000ff0c00720b */ /* 0x000fc80003f75000 */
[----:B------:R-:W-:-:S07]  /*24ac0*/  FSETP.NE.FTZ.AND P2, PT, R9, RZ, PT ;  /* 0x000000ff0900720b */ /* 0x000fce0003f55000 */
[----:B------:R-:W-:Y:S01]  /*24ad0*/  @P0 MUFU.RCP R3, R8 ;  /* 0x0000000800030308 */ /* 0x000fe20000001000 */
[----:B------:R-:W-:Y:S02]  /*24ae0*/  FSETP.NE.FTZ.AND P0, PT, R6, RZ, PT ;  /* 0x000000ff0600720b */ /* 0x000fe40003f15000 */
[----:B------:R-:W-:-:S05]  /*24af0*/  MOV R7, RZ ;  /* 0x000000ff00077202 */ /* 0x000fca0000000f00 */
        /* <DEDUP_REMOVED lines=9> */
[----:B------:R-:W-:-:S02]  /*24b90*/  IMAD.MOV.U32 R122, RZ, RZ, -0x800000 ;  /* 0xff800000ff7a7424 */ /* 0x000fc400078e00ff */
[----:B--2---:R-:W-:Y:S01]  /*24ba0*/  FMUL.FTZ R3, R3, R2 ;  /* 0x0000000203037220 */ /* 0x004fe20000410000 */
[----:B------:R-:W-:Y:S02]  /*24bb0*/  IMAD.MOV.U32 R123, RZ, RZ, -0x800000 ;  /* 0xff800000ff7b7424 */ /* 0x000fe400078e00ff */
[----:B-1----:R-:W-:Y:S01]  /*24bc0*/  @P3 FMUL.FTZ R4, R4, 0.69314718246459960938 ;  /* 0x3f31721804043820 */ /* 0x002fe20000410000 */
[----:B------:R-:W-:-:S03]  /*24bd0*/  @P2 FFMA.FTZ R122, R5, R10, R0 ;  /* 0x0000000a057a2223 */ /* 0x000fc60000010000 */
[----:B------:R-:W-:Y:S01]  /*24be0*/  @P3 FFMA.FTZ R123, R13, R121, R4 ;  /* 0x000000790d7b3223 */ /* 0x000fe20000010004 */
[----:B---3--:R-:W-:Y:S01]  /*24bf0*/  FMUL.FTZ R0, R7, R2 ;  /* 0x0000000207007220 */ /* 0x008fe20000410000 */
[----:B------:R-:W-:Y:S02]  /*24c00*/  WARPGROUP.DEPBAR.LE gsb0, 0x0 ;  /* 0x00008000000079c5 */ /* 0x000fe40000010000 */
[----:B------:R-:W-:Y:S05]  /*24c10*/  @!P1 BRA `(.L_x_2400) ;  /* 0x0000000000049947 */ /* 0x000fea0003800000 */
[----:B------:R-:W-:Y:S01]  /*24c20*/  BPT.TRAP 0x1 ;  /* 0x000000040000795c */ /* 0x000fe20000300000 */
.L_x_2400:
[----:B------:R-:W-:Y:S01]  /*24c30*/  VIADD R2, R11, 0x33460 ;  /* 0x000334600b027836 */ /* 0x000fe20000000000 */
[----:B------:R-:W-:Y:S01]  /*24c40*/  MOV R7, UR42 ;  /* 0x0000002a00077c02 */ /* 0x000fe20008000f00 */
[----:B------:R-:W-:Y:S02]  /*24c50*/  VIADD R146, R146, 0x1 ;  /* 0x0000000192927836 */ /* 0x000fe40000000000 */
[-C--:B------:R-:W-:Y:S01]  /*24c60*/  FMUL.FTZ R5, R24, R3.reuse ;  /* 0x0000000318057220 */ /* 0x080fe20000410000 */
[-C--:B------:R-:W-:Y:S01]  /*24c70*/  FMUL.FTZ R4, R25, R3.reuse ;  /* 0x0000000319047220 */ /* 0x080fe20000410000 */
[----:B------:R-:W-:Y:S01]  /*24c80*/  PRMT R2, R7, 0x654, R2 ;  /* 0x0000065407027816 */ /* 0x000fe20000000002 */
[-C--:B------:R-:W-:Y:S01]  /*24c90*/  FMUL.FTZ R120, R36, R3.reuse ;  /* 0x0000000324787220 */ /* 0x080fe20000410000 */
[-C--:B------:R-:W-:Y:S01]  /*24ca0*/  FMUL.FTZ R9, R41, R3.reuse ;  /* 0x0000000329097220 */ /* 0x080fe20000410000 */
[-C--:B------:R-:W-:Y:S01]  /*24cb0*/  FMUL.FTZ R24, R45, R3.reuse ;  /* 0x000000032d187220 */ /* 0x080fe20000410000 */
[----:B------:R0:W-:Y:S01]  /*24cc0*/  SYNCS.ARRIVE.TRANS64.RED.A1T0 RZ, [R2+URZ], RZ ;  /* 0x000000ff02ff79a7 */ /* 0x0001e2000810043f */
[----:B------:R-:W-:Y:S01]  /*24cd0*/  ISETP.NE.AND P0, PT, R146, 0x2, PT ;  /* 0x000000029200780c */ /* 0x000fe20003f05270 */
        /* <DEDUP_REMOVED lines=96> */
.L_x_2326:
[----:B------:R-:W2:Y:S04]  /*252e0*/  LDL R98, [R1+0xc] ;  /* 0x00000c0001627983 */ /* 0x000ea80000100800 */
[----:B------:R-:W2:Y:S01]  /*252f0*/  LDL R94, [R1+0x1c] ;  /* 0x00001c00015e7983 */ /* 0x000ea20000100800 */
[----:B------:R-:W-:Y:S05]  /*25300*/  WARPSYNC.ALL ;  /* 0x0000000000007948 */ /* 0x000fea0003800000 */
[----:B--2---:R-:W-:Y:S01]  /*25310*/  SHF.L.U64.HI R87, R98, 0x2, R94 ;  /* 0x0000000262577819 */ /* 0x004fe2000001025e */
        /* <DEDUP_REMOVED lines=14> */
[----:B------:R-:W-:-:S04]  /*25400*/  IADD3 R2, P0, R0, UR4, RZ ;  /* 0x0000000400027c10 */ /* 0x000fc8000ff1e0ff */
[----:B------:R-:W-:-:S05]  /*25410*/  IADD3.X R3, RZ, UR5, RZ, P0, !PT ;  /* 0x00000005ff037c10 */ /* 0x000fca00087fe4ff */
        /* <DEDUP_REMOVED lines=27> */
[----:B------:R-:W-:Y:S02]  /*255d0*/  F2FP.BF16.F32.PACK_AB R119, R119, R30 ;  /* 0x0000001e7777723e */ /* 0x000fe400000010ff */
[----:B------:R-:W-:Y:S02]  /*255e0*/  LOP3.LUT P0, R2, R83, 0x3, RZ, 0xc0, !PT ;  /* 0x0000000353027812 */ /* 0x000fe4000780c0ff */
[----:B------:R-:W-:Y:S02]  /*255f0*/  F2FP.BF16.F32.PACK_AB R20, R20, R5 ;  /* 0x000000051414723e */ /* 0x000fe400000010ff */
[----:B------:R-:W-:Y:S02]  /*25600*/  F2FP.BF16.F32.PACK_AB R21, R21, R4 ;  /* 0x000000041515723e */ /* 0x000fe400000010ff */
[----:B------:R-:W-:Y:S02]  /*25610*/  F2FP.BF16.F32.PACK_AB R12, R45, R12 ;  /* 0x0000000c2d0c723e */ /* 0x000fe400000010ff */
[----:B------:R-:W-:-:S02]  /*25620*/  ISETP.EQ.OR P0, PT, R2, 0x3, !P0 ;  /* 0x000000030200780c */ /* 0x000fc40004702670 */
        /* <DEDUP_REMOVED lines=45> */
[----:B------:R-:W-:Y:S02]  /*25900*/  LOP3.LUT R32, R32, R33, RZ, 0x3c, !PT ;  /* 0x0000002120207212 */ /* 0x000fe400078e3cff */
[----:B------:R-:W-:Y:S01]  /*25910*/  LOP3.LUT R36, R36, R37, RZ, 0x3c, !PT ;  /* 0x0000002524247212 */ /* 0x000fe200078e3cff */
[--C-:B------:R-:W-:Y:S01]  /*25920*/  IMAD.X R37, RZ, RZ, R25.reuse, P2 ;  /* 0x000000ffff257224 */ /* 0x100fe200010e0619 */
[----:B------:R-:W-:Y:S01]  /*25930*/  LOP3.LUT R30, R30, R31, RZ, 0x3c, !PT ;  /* 0x0000001f1e1e7212 */ /* 0x000fe200078e3cff */
[--C-:B------:R-:W-:Y:S01]  /*25940*/  IMAD.X R31, RZ, RZ, R25.reuse, P4 ;  /* 0x000000ffff1f7224 */ /* 0x100fe200020e0619 */
[----:B------:R-:W-:Y:S01]  /*25950*/  LOP3.LUT R28, R28, R29, RZ, 0x3c, !PT ;  /* 0x0000001d1c1c7212 */ /* 0x000fe200078e3cff */
[----:B------:R-:W-:Y:S01]  /*25960*/  IMAD.X R29, RZ, RZ, R25, P3 ;  /* 0x000000ffff1d7224 */ /* 0x000fe200018e0619 */
[----:B------:R-:W-:-:S02]  /*25970*/  IADD3.X R33, RZ, R25, RZ, P5, !PT ;  /* 0x00000019ff217210 */ /* 0x000fc40002ffe4ff */
[----:B------:R-:W-:Y:S01]  /*25980*/  LOP3.LUT R34, R34, R35, RZ, 0x3c, !PT ;  /* 0x0000002322227212 */ /* 0x000fe200078e3cff */
[----:B------:R-:W-:Y:S01]  /*25990*/  IMAD.X R35, RZ, RZ, R25, P1 ;  /* 0x000000ffff237224 */ /* 0x000fe200008e0619 */
[C---:B------:R-:W-:Y:S02]  /*259a0*/  IADD3 R85, P5, R24.reuse, 0x60, RZ ;  /* 0x0000006018557810 */ /* 0x040fe40007fbe0ff */
[C---:B------:R-:W-:Y:S02]  /*259b0*/  IADD3 R21, P2, R24.reuse, 0x4020, RZ ;  /* 0x0000402018157810 */ /* 0x040fe40007f5e0ff */
[C---:B------:R-:W-:Y:S02]  /*259c0*/  IADD3 R9, P4, R24.reuse, 0x40, RZ ;  /* 0x0000004018097810 */ /* 0x040fe40007f9e0ff */
[C---:B------:R-:W-:Y:S02]  /*259d0*/  IADD3 R7, P3, R24.reuse, 0x20, RZ ;  /* 0x0000002018077810 */ /* 0x040fe40007f7e0ff */
[----:B------:R-:W-:-:S02]  /*259e0*/  IADD3 R15, P1, R24, 0x4000, RZ ;  /* 0x00004000180f7810 */ /* 0x000fc40007f3e0ff */
[----:B------:R-:W-:Y:S02]  /*259f0*/  LOP3.LUT R84, R85, 0x380, RZ, 0xc0, !PT ;  /* 0x0000038055547812 */ /* 0x000fe400078ec0ff */
[----:B------:R-:W-:Y:S02]  /*25a00*/  LOP3.LUT R20, R21, 0x380, RZ, 0xc0, !PT ;  /* 0x0000038015147812 */ /* 0x000fe400078ec0ff */
[----:B------:R-:W-:Y:S02]  /*25a10*/  LOP3.LUT R8, R9, 0x380, RZ, 0xc0, !PT ;  /* 0x0000038009087812 */ /* 0x000fe400078ec0ff */
[----:B------:R-:W-:Y:S02]  /*25a20*/  LOP3.LUT R6, R7, 0x380, RZ, 0xc0, !PT ;  /* 0x0000038007067812 */ /* 0x000fe400078ec0ff */
[----:B------:R-:W-:Y:S02]  /*25a30*/  LOP3.LUT R14, R15, 0x380, RZ, 0xc0, !PT ;  /* 0x000003800f0e7812 */ /* 0x000fe400078ec0ff */
[----:B------:R-:W-:-:S02]  /*25a40*/  LOP3.LUT R3, R24, 0x380, RZ, 0xc0, !PT ;  /* 0x0000038018037812 */ /* 0x000fc400078ec0ff */
[----:B------:R-:W-:Y:S02]  /*25a50*/  SHF.R.U64 R84, R84, 0x3, RZ ;  /* 0x0000000354547819 */ /* 0x000fe400000012ff */
        /* <DEDUP_REMOVED lines=13> */
[----:B------:R-:W-:Y:S02]  /*25b30*/  LOP3.LUT R14, R14, R15, RZ, 0x3c, !PT ;  /* 0x0000000f0e0e7212 */ /* 0x000fe400078e3cff */
[----:B------:R-:W-:-:S02]  /*25b40*/  LOP3.LUT R24, R3, R24, RZ, 0x3c, !PT ;  /* 0x0000001803187212 */ /* 0x000fc400078e3cff */
[----:B------:R-:W-:Y:S02]  /*25b50*/  IADD3.X R15, RZ, R25, RZ, P1, !PT ;  /* 0x00000019ff0f7210 */ /* 0x000fe40000ffe4ff */
        /* <DEDUP_REMOVED lines=52> */
[----:B------:R-:W2:Y:S01]  /*25ea0*/  SHFL.IDX PT, R7, R8, R3, 0x1c1f ;  /* 0x001c1f0308077589 */ /* 0x000ea200000e0000 */
        /* <DEDUP_REMOVED lines=17> */
[----:B------:R-:W3:Y:S01]  /*25fc0*/  SHFL.IDX PT, R5, R2, R3, 0x1c1f ;  /* 0x001c1f0302057589 */ /* 0x000ee200000e0000 */
[----:B------:R-:W-:Y:S02]  /*25fd0*/  SEL R61, R78, R65, P0 ;  /* 0x000000414e3d7207 */ /* 0x000fe40000000000 */
[----:B------:R-:W-:Y:S01]  /*25fe0*/  SEL R53, R40, R93, P0 ;  /* 0x0000005d28357207 */ /* 0x000fe20000000000 */
[----:B------:R-:W-:Y:S01]  /*25ff0*/  SHFL.IDX PT, R42, R42, R3, 0x1c1f ;  /* 0x001c1f032a2a7589 */ /* 0x000fe200000e0000 */
[----:B------:R-:W-:Y:S02]  /*26000*/  SEL R72, R93, R40, P0 ;  /* 0x000000285d487207 */ /* 0x000fe40000000000 */
[----:B------:R-:W-:Y:S01]  /*26010*/  SEL R78, R65, R78, P0 ;  /* 0x0000004e414e7207 */ /* 0x000fe20000000000 */
[----:B------:R-:W4:Y:S01]  /*26020*/  SHFL.IDX PT, R40, R36, R3, 0x1c1f ;  /* 0x001c1f0324287589 */ /* 0x000f2200000e0000 */
[----:B------:R-:W-:-:S02]  /*26030*/  SEL R63, R62, R99, P0 ;  /* 0x000000633e3f7207 */ /* 0x000fc40000000000 */
[----:B------:R-:W-:Y:S01]  /*26040*/  SEL R80, R99, R62, P0 ;  /* 0x0000003e63507207 */ /* 0x000fe20000000000 */
[----:B------:R0:W1:Y:S01]  /*26050*/  SHFL.IDX PT, R52, R48, R3, 0x1c1f ;  /* 0x001c1f0330347589 */ /* 0x00006200000e0000 */
[----:B------:R-:W-:Y:S02]  /*26060*/  SEL R65, R82, R119, P0 ;  /* 0x0000007752417207 */ /* 0x000fe40000000000 */
[----:B------:R-:W-:Y:S01]  /*26070*/  SEL R82, R119, R82, P0 ;  /* 0x0000005277527207 */ /* 0x000fe20000000000 */
[----:B------:R3:W-:Y:S01]  /*26080*/  SHFL.IDX PT, R62, R50, R3, 0x1c1f ;  /* 0x001c1f03323e7589 */ /* 0x0007e200000e0000 */
[----:B--2---:R-:W-:Y:S02]  /*26090*/  SEL R8, R10, R7, P0 ;  /* 0x000000070a087207 */ /* 0x004fe40000000000 */
[----:B------:R-:W-:Y:S01]  /*260a0*/  SEL R10, R7, R10, P0 ;  /* 0x0000000a070a7207 */ /* 0x000fe20000000000 */
[----:B------:R-:W-:Y:S01]  /*260b0*/  SHFL.IDX PT, R41, R41, R0, 0x1c1f ;  /* 0x001c1f0029297589 */ /* 0x000fe200000e0000 */
[----:B------:R-:W-:-:S02]  /*260c0*/  SEL R32, R34, R25, P0 ;  /* 0x0000001922207207 */ /* 0x000fc40000000000 */
[----:B0-----:R-:W-:Y:S01]  /*260d0*/  SEL R48, R33, R44, P0 ;  /* 0x0000002c21307207 */ /* 0x001fe20000000000 */
[----:B------:R-:W-:Y:S01]  /*260e0*/  SHFL.IDX PT, R43, R43, R0, 0x1c1f ;  /* 0x001c1f002b2b7589 */ /* 0x000fe200000e0000 */
[----:B---3--:R-:W-:Y:S02]  /*260f0*/  SEL R4, R6, R5, P0 ;  /* 0x0000000506047207 */ /* 0x008fe40000000000 */
[----:B------:R-:W-:Y:S01]  /*26100*/  SEL R50, R44, R33, P0 ;  /* 0x000000212c327207 */ /* 0x000fe20000000000 */
[----:B------:R-:W-:Y:S01]  /*26110*/  SHFL.IDX PT, R49, R49, R0, 0x1c1f ;  /* 0x001c1f0031317589 */ /* 0x000fe200000e0000 */
[----:B------:R-:W-:Y:S02]  /*26120*/  SEL R44, R35, R46, P0 ;  /* 0x0000002e232c7207 */ /* 0x000fe40000000000 */
[----:B------:R-:W-:Y:S01]  /*26130*/  SEL R6, R5, R6, P0 ;  /* 0x0000000605067207 */ /* 0x000fe20000000000 */
[----:B------:R-:W-:Y:S01]  /*26140*/  SHFL.IDX PT, R51, R51, R0, 0x1c1f ;  /* 0x001c1f0033337589 */ /* 0x000fe200000e0000 */
[----:B----4-:R-:W-:-:S02]  /*26150*/  SEL R12, R29, R40, P0 ;  /* 0x000000281d0c7207 */ /* 0x010fc40000000000 */
[----:B------:R-:W-:Y:S01]  /*26160*/  SEL R14, R40, R29, P0 ;  /* 0x0000001d280e7207 */ /* 0x000fe20000000000 */
[----:B------:R1:W0:Y:S01]  /*26170*/  SHFL.IDX PT, R2, R56, R3, 0x1c1f ;  /* 0x001c1f0338027589 */ /* 0x00022200000e0000 */
[----:B------:R-:W-:Y:S02]  /*26180*/  SEL R36, R38, R27, P0 ;  /* 0x0000001b26247207 */ /* 0x000fe40000000000 */
[----:B------:R-:W-:Y:S01]  /*26190*/  SEL R40, R31, R42, P0 ;  /* 0x0000002a1f287207 */ /* 0x000fe20000000000 */
[----:B------:R2:W3:Y:S01]  /*261a0*/  SHFL.IDX PT, R20, R58, R3, 0x1c1f ;  /* 0x001c1f033a147589 */ /* 0x0004e200000e0000 */
[----:B------:R-:W-:Y:S02]  /*261b0*/  SEL R46, R46, R35, P0 ;  /* 0x000000232e2e7207 */ /* 0x000fe40000000000 */
[----:B------:R-:W-:Y:S01]  /*261c0*/  SEL R34, R25, R34, P0 ;  /* 0x0000002219227207 */ /* 0x000fe20000000000 */
[----:B------:R-:W4:Y:S01]  /*261d0*/  SHFL.IDX PT, R68, R68, R3, 0x1c1f ;  /* 0x001c1f0344447589 */ /* 0x000f2200000e0000 */
[----:B------:R-:W-:-:S02]  /*261e0*/  SEL R38, R27, R38, P0 ;  /* 0x000000261b267207 */ /* 0x000fc40000000000 */
[----:B-1----:R-:W-:Y:S01]  /*261f0*/  SEL R56, R37, R52, P0 ;  /* 0x0000003425387207 */ /* 0x002fe20000000000 */
[----:B------:R-:W1:Y:S01]  /*26200*/  SHFL.IDX PT, R70, R70, R3, 0x1c1f ;  /* 0x001c1f0346467589 */ /* 0x000e6200000e0000 */
[----:B------:R-:W-:Y:S02]  /*26210*/  SEL R42, R42, R31, P0 ;  /* 0x0000001f2a2a7207 */ /* 0x000fe40000000000 */
[----:B--2---:R-:W-:Y:S01]  /*26220*/  SEL R58, R52, R37, P0 ;  /* 0x00000025343a7207 */ /* 0x004fe20000000000 */
[----:B------:R-:W-:Y:S04]  /*26230*/  SHFL.IDX PT, R45, R45, R0, 0x1c1f ;  /* 0x001c1f002d2d7589 */ /* 0x000fe800000e0000 */
[----:B------:R-:W-:Y:S04]  /*26240*/  SHFL.IDX PT, R47, R47, R0, 0x1c1f ;  /* 0x001c1f002f2f7589 */ /* 0x000fe800000e0000 */
[----:B------:R-:W-:Y:S01]  /*26250*/  SHFL.IDX PT, R57, R57, R0, 0x1c1f ;  /* 0x001c1f0039397589 */ /* 0x000fe200000e0000 */
[----:B0-----:R-:W-:-:S02]  /*26260*/  SEL R5, R41, R2, P0 ;  /* 0x0000000229057207 */ /* 0x001fc40000000000 */
[----:B------:R-:W-:Y:S01]  /*26270*/  SEL R7, R2, R41, P0 ;  /* 0x0000002902077207 */ /* 0x000fe20000000000 */
[----:B------:R-:W-:Y:S01]  /*26280*/  SHFL.IDX PT, R59, R59, R0, 0x1c1f ;  /* 0x001c1f003b3b7589 */ /* 0x000fe200000e0000 */
[----:B---3--:R-:W-:-:S03]  /*26290*/  SEL R11, R20, R43, P0 ;  /* 0x0000002b140b7207 */ /* 0x008fc60000000000 */
[----:B------:R0:W2:Y:S01]  /*262a0*/  SHFL.IDX PT, R21, R24, R3, 0x1c1f ;  /* 0x001c1f0318157589 */ /* 0x0000a200000e0000 */
[----:B----4-:R-:W-:Y:S02]  /*262b0*/  SEL R33, R49, R68, P0 ;  /* 0x0000004431217207 */ /* 0x010fe40000000000 */
[----:B------:R-:W-:Y:S01]  /*262c0*/  SEL R35, R68, R49, P0 ;  /* 0x0000003144237207 */ /* 0x000fe20000000000 */
[----:B------:R3:W4:Y:S01]  /*262d0*/  SHFL.IDX PT, R64, R60, R3, 0x1c1f ;  /* 0x001c1f033c407589 */ /* 0x00072200000e0000 */
[----:B-1----:R-:W-:-:S03]  /*262e0*/  SEL R37, R51, R70, P0 ;  /* 0x0000004633257207 */ /* 0x002fc60000000000 */
[----:B------:R-:W1:Y:S01]  /*262f0*/  SHFL.IDX PT, R66, R66, R3, 0x1c1f ;  /* 0x001c1f0342427589 */ /* 0x000e6200000e0000 */
[----:B0-----:R-:W-:-:S03]  /*26300*/  SEL R24, R26, R9, P0 ;  /* 0x000000091a187207 */ /* 0x001fc60000000000 */
[----:B------:R-:W0:Y:S01]  /*26310*/  SHFL.IDX PT, R74, R74, R3, 0x1c1f ;  /* 0x001c1f034a4a7589 */ /* 0x000e2200000e0000 */
[----:B------:R-:W-:Y:S02]  /*26320*/  SEL R26, R9, R26, P0 ;  /* 0x0000001a091a7207 */ /* 0x000fe40000000000 */
[----:B---3--:R-:W-:Y:S01]  /*26330*/  SEL R60, R39, R62, P0 ;  /* 0x0000003e273c7207 */ /* 0x008fe20000000000 */
[----:B------:R-:W3:Y:S01]  /*26340*/  SHFL.IDX PT, R76, R76, R3, 0x1c1f ;  /* 0x001c1f034c4c7589 */ /* 0x000ee200000e0000 */
[----:B------:R-:W-:Y:S02]  /*26350*/  SEL R62, R62, R39, P0 ;  /* 0x000000273e3e7207 */ /* 0x000fe40000000000 */
[----:B------:R-:W-:Y:S01]  /*26360*/  SEL R9, R43, R20, P0 ;  /* 0x000000142b097207 */ /* 0x000fe20000000000 */
[----:B------:R-:W-:Y:S01]  /*26370*/  SHFL.IDX PT, R53, R53, R0, 0x1c1f ;  /* 0x001c1f0035357589 */ /* 0x000fe200000e0000 */
[----:B------:R-:W-:-:S03]  /*26380*/  SEL R39, R70, R51, P0 ;  /* 0x0000003346277207 */ /* 0x000fc60000000000 */
[----:B------:R-:W-:Y:S01]  /*26390*/  SHFL.IDX PT, R61, R61, R0, 0x1c1f ;  /* 0x001c1f003d3d7589 */ /* 0x000fe200000e0000 */
[----:B--2---:R-:W-:Y:S02]  /*263a0*/  SEL R28, R30, R21, P0 ;  /* 0x000000151e1c7207 */ /* 0x004fe40000000000 */
[----:B------:R-:W-:Y:S01]  /*263b0*/  SEL R30, R21, R30, P0 ;  /* 0x0000001e151e7207 */ /* 0x000fe20000000000 */
[----:B------:R-:W-:Y:S01]  /*263c0*/  SHFL.IDX PT, R63, R63, R0, 0x1c1f ;  /* 0x001c1f003f3f7589 */ /* 0x000fe200000e0000 */
[----:B----4-:R-:W-:Y:S02]  /*263d0*/  SEL R25, R45, R64, P0 ;  /* 0x000000402d197207 */ /* 0x010fe40000000000 */
[----:B------:R-:W-:Y:S01]  /*263e0*/  SEL R27, R64, R45, P0 ;  /* 0x0000002d401b7207 */ /* 0x000fe20000000000 */
[----:B------:R-:W2:Y:S01]  /*263f0*/  SHFL.IDX PT, R72, R72, R3, 0x1c1f ;  /* 0x001c1f0348487589 */ /* 0x000ea200000e0000 */
[----:B-1----:R-:W-:Y:S02]  /*26400*/  SEL R29, R47, R66, P0 ;  /* 0x000000422f1d7207 */ /* 0x002fe40000000000 */
[----:B------:R-:W-:Y:S01]  /*26410*/  SEL R31, R66, R47, P0 ;  /* 0x0000002f421f7207 */ /* 0x000fe20000000000 */
[----:B------:R-:W1:Y:S01]  /*26420*/  SHFL.IDX PT, R78, R78, R3, 0x1c1f ;  /* 0x001c1f034e4e7589 */ /* 0x000e6200000e0000 */
[----:B0-----:R-:W-:-:S02]  /*26430*/  SEL R41, R57, R74, P0 ;  /* 0x0000004a39297207 */ /* 0x001fc40000000000 */
[----:B------:R-:W-:Y:S01]  /*26440*/  SEL R43, R74, R57, P0 ;  /* 0x000000394a2b7207 */ /* 0x000fe20000000000 */
[----:B------:R-:W0:Y:S01]  /*26450*/  SHFL.IDX PT, R80, R80, R3, 0x1c1f ;  /* 0x001c1f0350507589 */ /* 0x000e2200000e0000 */
[----:B---3--:R-:W-:Y:S02]  /*26460*/  SEL R49, R59, R76, P0 ;  /* 0x0000004c3b317207 */ /* 0x008fe40000000000 */
[----:B------:R-:W-:Y:S01]  /*26470*/  SEL R51, R76, R59, P0 ;  /* 0x0000003b4c337207 */ /* 0x000fe20000000000 */
[----:B------:R-:W3:Y:S04]  /*26480*/  SHFL.IDX PT, R82, R82, R3, 0x1c1f ;  /* 0x001c1f0352527589 */ /* 0x000ee800000e0000 */
[----:B------:R4:W3:Y:S01]  /*26490*/  SHFL.IDX PT, R65, R65, R0, 0x1c1f ;  /* 0x001c1f0041417589 */ /* 0x0008e200000e0000 */
[----:B--2---:R-:W-:-:S02]  /*264a0*/  SEL R13, R53, R72, P0 ;  /* 0x00000048350d7207 */ /* 0x004fc40000000000 */
[----:B------:R-:W-:Y:S02]  /*264b0*/  SEL R15, R72, R53, P0 ;  /* 0x00000035480f7207 */ /* 0x000fe40000000000 */
[----:B-1----:R-:W-:Y:S02]  /*264c0*/  SEL R45, R61, R78, P0 ;  /* 0x0000004e3d2d7207 */ /* 0x002fe40000000000 */
[----:B------:R-:W-:Y:S02]  /*264d0*/  SEL R47, R78, R61, P0 ;  /* 0x0000003d4e2f7207 */ /* 0x000fe40000000000 */
[----:B0-----:R-:W-:Y:S02]  /*264e0*/  SEL R57, R63, R80, P0 ;  /* 0x000000503f397207 */ /* 0x001fe40000000000 */
[----:B------:R-:W-:Y:S02]  /*264f0*/  SEL R59, R80, R63, P0 ;  /* 0x0000003f503b7207 */ /* 0x000fe40000000000 */
[----:B----4-:R-:W-:-:S07]  /*26500*/  MOV R0, RZ ;  /* 0x000000ff00007202 */ /* 0x010fce0000000f00 */
.L_x_2638:
[----:B------:R-:W2:Y:S01]  /*26510*/  LDL.LU R2, [R1+0x18] ;  /* 0x0000180001027983 */ /* 0x000ea20000300800 */
[----:B------:R-:W-:Y:S05]  /*26520*/  WARPSYNC.ALL ;  /* 0x0000000000007948 */ /* 0x000fea0003800000 */
[----:B------:R-:W-:Y:S01]  /*26530*/  BAR.SYNC.DEFER_BLOCKING 0x1, 0x100 ;  /* 0x0044000000007b1d */ /* 0x000fe20000010000 */
[----:B---3--:R-:W-:Y:S02]  /*26540*/  SEL R61, R65, R82, P0 ;  /* 0x00000052413d7207 */ /* 0x008fe40000000000 */
        /* <DEDUP_REMOVED lines=19> */
[----:B--2---:R-:W-:-:S04]  /*26680*/  IADD3 R20, P2, R2, UR4, RZ ;  /* 0x0000000402147c10 */ /* 0x004fc8000ff5e0ff */
[----:B------:R-:W-:Y:S01]  /*26690*/  IADD3.X R21, R87, UR5, RZ, P2, !PT ;  /* 0x0000000557157c10 */ /* 0x000fe200097fe4ff */
[----:B------:R-:W-:Y:S02]  /*266a0*/  ULDC.64 UR4, c[0x0][0xbe0] ;  /* 0x0002f80000047ab9 */ /* 0x000fe40000000a00 */
[----:B------:R-:W-:Y:S02]  /*266b0*/  ISETP.NE.U32.AND P0, PT, RZ, UR4, PT ;  /* 0x00000004ff007c0c */ /* 0x000fe4000bf05070 */
[----:B------:R2:W5:Y:S01]  /*266c0*/  @P1 LDG.E R0, desc[UR54][R20.64] ;  /* 0x0000003614001981 */ /* 0x000562000c1e1900 */
[----:B0-----:R-:W-:Y:S02]  /*266d0*/  IADD3 R9, P2, R54, 0x1000, RZ ;  /* 0x0000100036097810 */ /* 0x001fe40007f5e0ff */
[----:B------:R-:W-:-:S13]  /*266e0*/  ISETP.NE.AND.EX P0, PT, RZ, UR5, PT, P0 ;  /* 0x00000005ff007c0c */ /* 0x000fda000bf05300 */
[----:B------:R-:W-:Y:S01]  /*266f0*/  @P0 IADD3 R2, P3, R2, UR4, RZ ;  /* 0x0000000402020c10 */ /* 0x000fe2000ff7e0ff */
[----:B------:R-:W-:Y:S02]  /*26700*/  ULDC UR4, c[0x0][0xa88] ;  /* 0x0002a20000047ab9 */ /* 0x000fe40000000800 */
[----:B-1----:R-:W-:Y:S01]  /*26710*/  IMAD.U32 R60, RZ, RZ, UR4 ;  /* 0x00000004ff3c7e24 */ /* 0x002fe2000f8e00ff */
[----:B------:R-:W-:-:S05]  /*26720*/  @P0 IADD3.X R3, R87, UR5, RZ, P3, !PT ;  /* 0x0000000557030c10 */ /* 0x000fca0009ffe4ff */
[----:B------:R2:W5:Y:S01]  /*26730*/  @P0 LDG.E R60, desc[UR54][R2.64] ;  /* 0x00000036023c0981 */ /* 0x000562000c1e1900 */
[----:B------:R-:W-:Y:S05]  /*26740*/  @P0 BRA `(.L_x_2404) ;  /* 0x0000000000100947 */ /* 0x000fea0003800000 */
[----:B------:R-:W-:Y:S05]  /*26750*/  @!P1 BRA `(.L_x_2404) ;  /* 0x00000000000c9947 */ /* 0x000fea0003800000 */
[----:B--2---:R-:W2:Y:S04]  /*26760*/  LDG.E R3, desc[UR54][R20.64] ;  /* 0x0000003614037981 */ /* 0x004ea8000c1e1900 */
[----:B-----5:R-:W2:Y:S02]  /*26770*/  LDG.E R60, desc[UR54][R20.64+0x4] ;  /* 0x00000436143c7981 */ /* 0x020ea4000c1e1900 */
[----:B--2---:R-:W-:-:S07]  /*26780*/  IMAD.IADD R60, R60, 0x1, -R3 ;  /* 0x000000013c3c7824 */ /* 0x004fce00078e0a03 */
.L_x_2404:
[----:B------:R-:W3:Y:S01]  /*26790*/  LDL R6, [R1+0x4] ;  /* 0x0000040001067983 */ /* 0x000ee20000100800 */
[----:B------:R-:W-:-:S03]  /*267a0*/  ULDC.64 UR4, c[0x0][0xb70] ;  /* 0x0002dc0000047ab9 */ /* 0x000fc60000000a00 */
[----:B------:R-:W4:Y:S04]  /*267b0*/  LDL.LU R66, [R1+0x14] ;  /* 0x0000140001427983 */ /* 0x000f280000300800 */
[----:B------:R-:W3:Y:S01]  /*267c0*/  LDL.LU R64, [R1+0x28] ;  /* 0x0000280001407983 */ /* 0x000ee20000300800 */
[----:B--2--5:R-:W-:Y:S02]  /*267d0*/  SHF.R.S32.HI R3, RZ, 0x1f, R0 ;  /* 0x0000001fff037819 */ /* 0x024fe40000011400 */
[----:B------:R-:W-:Y:S01]  /*267e0*/  MOV R2, R0 ;  /* 0x0000000000027202 */ /* 0x000fe20000000f00 */
[----:B------:R-:W2:Y:S01]  /*267f0*/  LDL R10, [R1+0x30] ;  /* 0x00003000010a7983 */ /* 0x000ea20000100800 */
[----:B------:R-:W-:Y:S02]  /*26800*/  SEL R63, R94, RZ, !P1 ;  /* 0x000000ff5e3f7207 */ /* 0x000fe40004800000 */
        /* <DEDUP_REMOVED lines=22> */
[----:B------:R-:W-:Y:S02]  /*26970*/  LOP3.LUT R12, R12, R13, RZ, 0x3c, !PT ;  /* 0x0000000d0c0c7212 */ /* 0x000fe400078e3cff */
[----:B------:R-:W-:Y:S01]  /*26980*/  LOP3.LUT R24, R24, R25, RZ, 0x3c, !PT ;  /* 0x0000001918187212 */ /* 0x000fe200078e3cff */
[--C-:B------:R-:W-:Y:S01]  /*26990*/  IMAD.X R25, RZ, RZ, R55.reuse, P4 ;  /* 0x000000ffff197224 */ /* 0x100fe200020e0637 */
[----:B------:R-:W-:Y:S01]  /*269a0*/  LOP3.LUT R28, R28, R29, RZ, 0x3c, !PT ;  /* 0x0000001d1c1c7212 */ /* 0x000fe200078e3cff */
[--C-:B------:R-:W-:Y:S01]  /*269b0*/  IMAD.X R29, RZ, RZ, R55.reuse, P5 ;  /* 0x000000ffff1d7224 */ /* 0x100fe200028e0637 */
[----:B------:R-:W-:Y:S02]  /*269c0*/  IADD3.X R13, RZ, R55, RZ, P3, !PT ;  /* 0x00000037ff0d7210 */ /* 0x000fe40001ffe4ff */
        /* <DEDUP_REMOVED lines=17> */
[----:B------:R-:W-:Y:S01]  /*26ae0*/  SHF.R.S32.HI R237, RZ, 0x1f, R236 ;  /* 0x0000001fffed7819 */ /* 0x000fe200000114ec */
[----:B------:R-:W-:Y:S01]  /*26af0*/  BSSY B1, `(.L_x_2405) ;  /* 0x0000068000017945 */ /* 0x000fe20003800000 */
[----:B----4-:R-:W-:Y:S01]  /*26b00*/  SHF.R.S32.HI R62, RZ, 0x1f, R66 ;  /* 0x0000001fff3e7819 */ /* 0x010fe20000011442 */
[----:B---3--:R-:W-:-:S04]  /*26b10*/  IMAD R11, R64, 0x80, R6 ;  /* 0x00000080400b7824 */ /* 0x008fc800078e0206 */
[----:B------:R-:W-:-:S04]  /*26b20*/  IMAD R4, R62, UR4, RZ ;  /* 0x000000043e047c24 */ /* 0x000fc8000f8e02ff */
[C---:B------:R-:W-:Y:S02]  /*26b30*/  IMAD R7, R66.reuse, UR5, R4 ;  /* 0x0000000542077c24 */ /* 0x040fe4000f8e0204 */
[----:B------:R-:W-:Y:S01]  /*26b40*/  IMAD.WIDE.U32 R4, R66, UR4, R2 ;  /* 0x0000000442047c25 */ /* 0x000fe2000f8e0002 */
[----:B------:R-:W-:-:S03]  /*26b50*/  ULDC.64 UR4, c[0x0][0xb78] ;  /* 0x0002de0000047ab9 */ /* 0x000fc60000000a00 */
[----:B------:R-:W-:Y:S02]  /*26b60*/  IMAD.IADD R5, R5, 0x1, R7 ;  /* 0x0000000105057824 */ /* 0x000fe400078e0207 */
[----:B------:R-:W-:Y:S02]  /*26b70*/  IMAD R2, R63, UR4, RZ ;  /* 0x000000043f027c24 */ /* 0x000fe4000f8e02ff */
[----:B------:R-:W-:Y:S01]  /*26b80*/  IMAD.WIDE.U32 R4, R65, UR4, R4 ;  /* 0x0000000441047c25 */ /* 0x000fe2000f8e0004 */
[----:B------:R-:W-:-:S03]  /*26b90*/  SHF.R.S32.HI R7, RZ, 0x1f, R11 ;  /* 0x0000001fff077819 */ /* 0x000fc6000001140b */
[----:B------:R-:W-:Y:S01]  /*26ba0*/  IMAD R6, R65, UR5, R2 ;  /* 0x0000000541067c24 */ /* 0x000fe2000f8e0202 */
[----:B------:R-:W-:Y:S01]  /*26bb0*/  IADD3 R2, P1, R11, R4, RZ ;  /* 0x000000040b027210 */ /* 0x000fe20007f3e0ff */
[----:B------:R-:W-:-:S03]  /*26bc0*/  ULDC.64 UR4, c[0x0][0xb40] ;  /* 0x0002d00000047ab9 */ /* 0x000fc60000000a00 */
[----:B------:R-:W-:Y:S02]  /*26bd0*/  IADD3.X R7, R7, R5, R6, P1, !PT ;  /* 0x0000000507077210 */ /* 0x000fe40000ffe406 */
[----:B------:R-:W-:-:S04]  /*26be0*/  LEA R20, P1, R2, UR4, 0x2 ;  /* 0x0000000402147c11 */ /* 0x000fc8000f8210ff */
[----:B------:R-:W-:Y:S01]  /*26bf0*/  LEA.HI.X R21, R2, UR5, R7, 0x2, P1 ;  /* 0x0000000502157c11 */ /* 0x000fe200088f1407 */
[----:B------:R-:W-:Y:S01]  /*26c00*/  VIADD R5, R11, 0x8 ;  /* 0x000000080b057836 */ /* 0x000fe20000000000 */
[----:B------:R-:W-:Y:S01]  /*26c10*/  IADD3 R37, P1, R54, 0x6000, RZ ;  /* 0x0000600036257810 */ /* 0x000fe20007f3e0ff */
[----:B------:R-:W-:-:S03]  /*26c20*/  ULDC.64 UR4, c[0x0][0xaa0] ;  /* 0x0002a80000047ab9 */ /* 0x000fc60000000a00 */
[----:B------:R-:W-:Y:S02]  /*26c30*/  LOP3.LUT R36, R37, 0x380, RZ, 0xc0, !PT ;  /* 0x0000038025247812 */ /* 0x000fe400078ec0ff */
[----:B--2---:R-:W-:Y:S02]  /*26c40*/  LOP3.LUT P0, RZ, R10, 0x3, RZ, 0xc0, !PT ;  /* 0x000000030aff7812 */ /* 0x004fe4000780c0ff */
[----:B------:R-:W-:Y:S02]  /*26c50*/  SHF.R.U64 R36, R36, 0x3, RZ ;  /* 0x0000000324247819 */ /* 0x000fe400000012ff */
[----:B------:R-:W-:Y:S02]  /*26c60*/  LOP3.LUT R2, R54, 0x380, RZ, 0xc0, !PT ;  /* 0x0000038036027812 */ /* 0x000fe400078ec0ff */
[----:B------:R-:W-:Y:S02]  /*26c70*/  LOP3.LUT R36, R36, R37, RZ, 0x3c, !PT ;  /* 0x0000002524247212 */ /* 0x000fe400078e3cff */
[----:B------:R-:W-:-:S02]  /*26c80*/  IADD3.X R37, RZ, R55, RZ, P1, !PT ;  /* 0x00000037ff257210 */ /* 0x000fc40000ffe4ff */
[----:B------:R-:W-:Y:S02]  /*26c90*/  IADD3 R7, P2, R54, 0xb000, RZ ;  /* 0x0000b00036077810 */ /* 0x000fe40007f5e0ff */
[-C--:B------:R-:W-:Y:S02]  /*26ca0*/  ISETP.GE.OR P1, PT, R11, R60.reuse, P0 ;  /* 0x0000003c0b00720c */ /* 0x080fe40000726670 */
[----:B------:R-:W-:Y:S02]  /*26cb0*/  ISETP.GE.OR P0, PT, R5, R60, P0 ;  /* 0x0000003c0500720c */ /* 0x000fe40000706670 */
[----:B------:R-:W-:Y:S02]  /*26cc0*/  SHF.R.U64 R5, R2, 0x3, RZ ;  /* 0x0000000302057819 */ /* 0x000fe400000012ff */
[----:B------:R-:W-:-:S04]  /*26cd0*/  LOP3.LUT R2, R7, 0x380, RZ, 0xc0, !PT ;  /* 0x0000038007027812 */ /* 0x000fc800078ec0ff */
[----:B------:R-:W-:Y:S01]  /*26ce0*/  SHF.R.U64 R2, R2, 0x3, RZ ;  /* 0x0000000302027819 */ /* 0x000fe200000012ff */
[--C-:B------:R-:W-:Y:S01]  /*26cf0*/  IMAD.X R57, RZ, RZ, R55.reuse, P2 ;  /* 0x000000ffff397224 */ /* 0x100fe200010e0637 */
[----:B------:R-:W-:Y:S01]  /*26d00*/  LOP3.LUT R4, R5, R54, RZ, 0x3c, !PT ;  /* 0x0000003605047212 */ /* 0x000fe200078e3cff */
[----:B------:R-:W-:Y:S01]  /*26d10*/  IMAD.MOV.U32 R5, RZ, RZ, R55 ;  /* 0x000000ffff057224 */ /* 0x000fe200078e0037 */
[----:B------:R-:W-:Y:S01]  /*26d20*/  LOP3.LUT R56, R2, R7, RZ, 0x3c, !PT ;  /* 0x0000000702387212 */ /* 0x000fe200078e3cff */
[----:B------:R-:W-:Y:S04]  /*26d30*/  @!P1 STG.E desc[UR54][R20.64], R122 ;  /* 0x0000007a14009986 */ /* 0x000fe8000c101936 */
[----:B------:R0:W-:Y:S01]  /*26d40*/  @!P0 STG.E desc[UR54][R20.64+0x20], R123 ;  /* 0x0000207b14008986 */ /* 0x0001e2000c101936 */
[----:B------:R-:W-:-:S03]  /*26d50*/  IMAD R61, R3, UR4, RZ ;  /* 0x00000004033d7c24 */ /* 0x000fc6000f8e02ff */
[----:B------:R-:W5:Y:S04]  /*26d60*/  LD.E.128 R4, desc[UR54][R4.64] ;  /* 0x0000003604047980 */ /* 0x000f68000c101d00 */
[----:B------:R-:W5:Y:S04]  /*26d70*/  LD.E.128 R8, desc[UR54][R8.64] ;  /* 0x0000003608087980 */ /* 0x000f68000c101d00 */
[----:B------:R-:W5:Y:S01]  /*26d80*/  LD.E.128 R12, desc[UR54][R12.64] ;  /* 0x000000360c0c7980 */ /* 0x000f62000c101d00 */
[----:B0-----:R-:W-:-:S03]  /*26d90*/  SHF.R.S32.HI R21, RZ, 0x1f, R233 ;  /* 0x0000001fff157819 */ /* 0x001fc600000114e9 */
[----:B------:R-:W5:Y:S01]  /*26da0*/  LD.E.128 R24, desc[UR54][R24.64] ;  /* 0x0000003618187980 */ /* 0x000f62000c101d00 */
[----:B------:R-:W-:-:S03]  /*26db0*/  MOV R20, R233 ;  /* 0x000000e900147202 */ /* 0x000fc60000000f00 */
        /* <DEDUP_REMOVED lines=29> */
[----:B------:R-:W-:Y:S02]  /*26f90*/  IMAD.IADD R3, R3, 0x1, R61 ;  /* 0x0000000103037824 */ /* 0x000fe400078e023d */
[----:B------:R-:W-:Y:S01]  /*26fa0*/  IMAD R20, R63, UR4, RZ ;  /* 0x000000043f147c24 */ /* 0x000fe2000f8e02ff */
[----:B------:R-:W-:Y:S01]  /*26fb0*/  PRMT R0, RZ, 0x654, R0 ;  /* 0x00000654ff007816 */ /* 0x000fe20000000000 */
[C---:B------:R-:W-:Y:S01]  /*26fc0*/  IMAD.WIDE.U32 R60, R65.reuse, UR4, R2 ;  /* 0x00000004413c7c25 */ /* 0x040fe2000f8e0002 */
[----:B------:R-:W-:Y:S02]  /*26fd0*/  IADD3 R21, R236, 0x60, RZ ;  /* 0x00000060ec157810 */ /* 0x000fe40007ffe0ff */
[----:B0-----:R0:W-:Y:S01]  /*26fe0*/  SYNCS.ARRIVE.TRANS64.RED.A1T0 RZ, [R0+URZ], RZ ;  /* 0x000000ff00ff79a7 */ /* 0x0011e2000810043f */
[----:B------:R-:W-:Y:S01]  /*26ff0*/  IMAD R63, R65, UR5, R20 ;  /* 0x00000005413f7c24 */ /* 0x000fe2000f8e0214 */
[----:B------:R-:W-:Y:S01]  /*27000*/  ISETP.GE.AND P2, PT, R21, R67, PT ;  /* 0x000000431500720c */ /* 0x000fe20003f46270 */
[----:B------:R-:W-:-:S04]  /*27010*/  IMAD.WIDE R20, R64, 0x80, R236 ;  /* 0x0000008040147825 */ /* 0x000fc800078e02ec */
[----:B------:R-:W-:Y:S01]  /*27020*/  IMAD.IADD R65, R61, 0x1, R63 ;  /* 0x000000013d417824 */ /* 0x000fe200078e023f */
[----:B0-----:R-:W-:Y:S07]  /*27030*/  @P3 BRA `(.L_x_2406) ;  /* 0x00000000004c3947 */ /* 0x001fee0003800000 */
[----:B------:R-:W-:Y:S01]  /*27040*/  ULDC.64 UR4, c[0x0][0xad8] ;  /* 0x0002b60000047ab9 */ /* 0x000fe20000000a00 */
[----:B------:R-:W-:Y:S01]  /*27050*/  MOV R2, R60 ;  /* 0x0000003c00027202 */ /* 0x000fe20000000f00 */
[----:B------:R-:W-:Y:S01]  /*27060*/  IMAD R63, R21, UR4, RZ ;  /* 0x00000004153f7c24 */ /* 0x000fe2000f8e02ff */
[----:B------:R-:W-:Y:S01]  /*27070*/  ULDC.64 UR6, c[0x0][0xa80] ;  /* 0x0002a00000067ab9 */ /* 0x000fe20000000a00 */
[----:B------:R-:W-:Y:S01]  /*27080*/  IMAD.MOV.U32 R3, RZ, RZ, R65 ;  /* 0x000000ffff037224 */ /* 0x000fe200078e0041 */
[C---:B------:R-:W-:Y:S01]  /*27090*/  IADD3 R64, R233.reuse, 0x80, RZ ;  /* 0x00000080e9407810 */ /* 0x040fe20007ffe0ff */
[C---:B------:R-:W-:Y:S02]  /*270a0*/  IMAD R63, R20.reuse, UR5, R63 ;  /* 0x00000005143f7c24 */ /* 0x040fe4000f8e023f */
[----:B------:R-:W-:Y:S01]  /*270b0*/  IMAD.WIDE.U32 R2, R20, UR4, R2 ;  /* 0x0000000414027c25 */ /* 0x000fe2000f8e0002 */
[----:B------:R-:W-:Y:S02]  /*270c0*/  ULDC UR4, c[0x0][0xa8c] ;  /* 0x0002a30000047ab9 */ /* 0x000fe40000000800 */
[----:B------:R-:W-:Y:S01]  /*270d0*/  ISETP.GE.AND P4, PT, R233, UR4, PT ;  /* 0x00000004e9007c0c */ /* 0x000fe2000bf86270 */
[----:B------:R-:W-:Y:S01]  /*270e0*/  IMAD.IADD R3, R3, 0x1, R63 ;  /* 0x0000000103037824 */ /* 0x000fe200078e023f */
[----:B------:R-:W-:Y:S01]  /*270f0*/  LEA R62, P5, R2, UR6, 0x1 ;  /* 0x00000006023e7c11 */ /* 0x000fe2000f8a08ff */
[----:B------:R-:W-:-:S03]  /*27100*/  VIADD R0, R233, 0x40 ;  /* 0x00000040e9007836 */ /* 0x000fc60000000000 */
[----:B------:R-:W-:Y:S02]  /*27110*/  LEA.HI.X R63, R2, UR7, R3, 0x1, P5 ;  /* 0x00000007023f7c11 */ /* 0x000fe4000a8f0c03 */
[----:B------:R-:W-:Y:S02]  /*27120*/  ISETP.GE.AND P3, PT, R0, UR4, PT ;  /* 0x0000000400007c0c */ /* 0x000fe4000bf66270 */
[----:B------:R-:W-:-:S03]  /*27130*/  ISETP.GE.AND P5, PT, R64, UR4, PT ;  /* 0x0000000440007c0c */ /* 0x000fc6000bfa6270 */
[----:B-----5:R0:W-:Y:S08]  /*27140*/  @!P4 STG.E.128 desc[UR54][R62.64], R4 ;  /* 0x000000043e00c986 */ /* 0x0201f0000c101d36 */
[----:B------:R0:W-:Y:S04]  /*27150*/  @!P3 STG.E.128 desc[UR54][R62.64+0x80], R28 ;  /* 0x0000801c3e00b986 */ /* 0x0001e8000c101d36 */
[----:B------:R0:W-:Y:S02]  /*27160*/  @!P5 STG.E.128 desc[UR54][R62.64+0x100], R44 ;  /* 0x0001002c3e00d986 */ /* 0x0001e4000c101d36 */
.L_x_2406:
[----:B------:R-:W-:Y:S05]  /*27170*/  BSYNC B1 ;  /* 0x0000000000017941 */ /* 0x000fea0003800000 */
.L_x_2405:
        /* <DEDUP_REMOVED lines=23> */
.L_x_2408:
[----:B------:R-:W-:Y:S05]  /*272f0*/  BSYNC B1 ;  /* 0x0000000000017941 */ /* 0x000fea0003800000 */
.L_x_2407:
[----:B------:R-:W-:Y:S04]  /*27300*/  BSSY B1, `(.L_x_2409) ;  /* 0x0000017000017945 */ /* 0x000fe80003800000 */
[----:B------:R-:W-:Y:S05]  /*27310*/  @P1 BRA `(.L_x_2410) ;  /* 0x0000000000541947 */ /* 0x000fea0003800000 */
[----:B01---5:R-:W-:Y:S01]  /*27320*/  IADD3 R5, P0, R20, 0x40, RZ ;  /* 0x0000004014057810 */ /* 0x023fe20007f1e0ff */
[----:B------:R-:W-:Y:S01]  /*27330*/  ULDC UR4, c[0x0][0xa8c] ;  /* 0x0002a30000047ab9 */ /* 0x000fe20000000800 */
[C---:B------:R-:W-:Y:S01]  /*27340*/  IADD3 R2, R233.reuse, 0x40, RZ ;  /* 0x00000040e9027810 */ /* 0x040fe20007ffe0ff */
        /* <DEDUP_REMOVED lines=15> */
[----:B------:R2:W-:Y:S04]  /*27440*/  @!P1 STG.E.128 desc[UR54][R4.64], R12 ;  /* 0x0000000c04009986 */ /* 0x0005e8000c101d36 */
[----:B------:R2:W-:Y:S04]  /*27450*/  @!P3 STG.E.128 desc[UR54][R4.64+0x80], R36 ;  /* 0x000080240400b986 */ /* 0x0005e8000c101d36 */
[----:B------:R2:W-:Y:S02]  /*27460*/  @!P4 STG.E.128 desc[UR54][R4.64+0x100], R52 ;  /* 0x000100340400c986 */ /* 0x0005e4000c101d36 */
.L_x_2410:
[----:B------:R-:W-:Y:S05]  /*27470*/  BSYNC B1 ;  /* 0x0000000000017941 */ /* 0x000fea0003800000 */
.L_x_2409:
[----:B------:R-:W-:Y:S05]  /*27480*/  @P2 BRA `(.L_x_2411) ;  /* 0x0000000c00182947 */ /* 0x000fea0003800000 */
[----:B012--5:R-:W-:Y:S01]  /*27490*/  IADD3 R5, P0, R20, 0x60, RZ ;  /* 0x0000006014057810 */ /* 0x027fe20007f1e0ff */
[----:B------:R-:W-:Y:S01]  /*274a0*/  ULDC.64 UR4, c[0x0][0xad8] ;  /* 0x0002b60000047ab9 */ /* 0x000fe20000000a00 */
[----:B------:R-:W-:Y:S01]  /*274b0*/  IMAD.MOV.U32 R2, RZ, RZ, R60 ;  /* 0x000000ffff027224 */ /* 0x000fe200078e003c */
[----:B------:R-:W-:Y:S01]  /*274c0*/  IADD3 R0, R233, 0x40, RZ ;  /* 0x00000040e9007810 */ /* 0x000fe20007ffe0ff */
[----:B------:R-:W-:Y:S01]  /*274d0*/  IMAD.MOV.U32 R3, RZ, RZ, R65 ;  /* 0x000000ffff037224 */ /* 0x000fe200078e0041 */
[----:B------:R-:W-:Y:S01]  /*274e0*/  ULDC.64 UR6, c[0x0][0xa80] ;  /* 0x0002a00000067ab9 */ /* 0x000fe20000000a00 */
[----:B------:R-:W-:Y:S02]  /*274f0*/  IMAD.X R20, RZ, RZ, R21, P0 ;  /* 0x000000ffff147224 */ /* 0x000fe400000e0615 */
[----:B------:R-:W-:-:S04]  /*27500*/  IMAD.WIDE.U32 R2, R5, UR4, R2 ;  /* 0x0000000405027c25 */ /* 0x000fc8000f8e0002 */
[----:B------:R-:W-:Y:S01]  /*27510*/  IMAD R20, R20, UR4, RZ ;  /* 0x0000000414147c24 */ /* 0x000fe2000f8e02ff */
[----:B------:R-:W-:Y:S01]  /*27520*/  ULDC UR4, c[0x0][0xa8c] ;  /* 0x0002a30000047ab9 */ /* 0x000fe20000000800 */
[----:B------:R-:W-:Y:S02]  /*27530*/  LEA R4, P0, R2, UR6, 0x1 ;  /* 0x0000000602047c11 */ /* 0x000fe4000f8008ff */
[----:B------:R-:W-:Y:S01]  /*27540*/  IMAD R5, R5, UR5, R20 ;  /* 0x0000000505057c24 */ /* 0x000fe2000f8e0214 */
[----:B------:R-:W-:Y:S02]  /*27550*/  ISETP.GE.AND P1, PT, R233, UR4, PT ;  /* 0x00000004e9007c0c */ /* 0x000fe4000bf26270 */
[----:B------:R-:W-:Y:S01]  /*27560*/  ISETP.GE.AND P2, PT, R0, UR4, PT ;  /* 0x0000000400007c0c */ /* 0x000fe2000bf46270 */
[----:B------:R-:W-:Y:S02]  /*27570*/  IMAD.IADD R3, R3, 0x1, R5 ;  /* 0x0000000103037824 */ /* 0x000fe400078e0205 */
[----:B------:R-:W-:-:S03]  /*27580*/  VIADD R0, R233, 0x80 ;  /* 0x00000080e9007836 */ /* 0x000fc60000000000 */
[----:B------:R-:W-:Y:S02]  /*27590*/  LEA.HI.X R5, R2, UR7, R3, 0x1, P0 ;  /* 0x0000000702057c11 */ /* 0x000fe400080f0c03 */
[----:B------:R-:W-:-:S03]  /*275a0*/  ISETP.GE.AND P0, PT, R0, UR4, PT ;  /* 0x0000000400007c0c */ /* 0x000fc6000bf06270 */
[----:B------:R0:W-:Y:S04]  /*275b0*/  @!P1 STG.E.128 desc[UR54][R4.64], R24 ;  /* 0x0000001804009986 */ /* 0x0001e8000c101d36 */
[----:B------:R0:W-:Y:S06]  /*275c0*/  @!P2 STG.E.128 desc[UR54][R4.64+0x80], R40 ;  /* 0x000080280400a986 */ /* 0x0001ec000c101d36 */
[----:B------:R-:W-:Y:S05]  /*275d0*/  @P0 BRA `(.L_x_2411) ;  /* 0x0000000800c40947 */ /* 0x000fea0003800000 */
[----:B------:R1:W-:Y:S01]  /*275e0*/  STG.E.128 desc[UR54][R4.64+0x100], R56 ;  /* 0x0001003804007986 */ /* 0x0003e2000c101d36 */
[----:B------:R-:W-:Y:S05]  /*275f0*/  BRA `(.L_x_2411) ;  /* 0x0000000800bc7947 */ /* 0x000fea0003800000 */
.L_x_2402:
[----:B------:R-:W2:Y:S01]  /*27600*/  LDL.LU R0, [R1+0x18] ;  /* 0x0000180001007983 */ /* 0x000ea20000300800 */
[----:B------:R-:W-:Y:S01]  /*27610*/  ULDC.64 UR4, c[0x0][0xbd8] ;  /* 0x0002f60000047ab9 */ /* 0x000fe20000000a00 */
[----:B------:R-:W-:Y:S01]  /*27620*/  IMAD.MOV.U32 R7, RZ, RZ, RZ ;  /* 0x000000ffff077224 */ /* 0x000fe200078e00ff */
[----:B------:R-:W-:-:S04]  /*27630*/  ISETP.NE.U32.AND P0, PT, RZ, UR4, PT ;  /* 0x00000004ff007c0c */ /* 0x000fc8000bf05070 */
[----:B------:R-:W-:Y:S01]  /*27640*/  ISETP.NE.AND.EX P0, PT, RZ, UR5, PT, P0 ;  /* 0x00000005ff007c0c */ /* 0x000fe2000bf05300 */
[----:B------:R-:W3:Y:S01]  /*27650*/  S2R R13, SR_TID.X ;  /* 0x00000000000d7919 */ /* 0x000ee20000002100 */
[----:B--2---:R-:W-:-:S04]  /*27660*/  IADD3 R2, P1, R0, UR4, RZ ;  /* 0x0000000400027c10 */ /* 0x004fc8000ff3e0ff */
[----:B------:R-:W-:Y:S01]  /*27670*/  IADD3.X R3, R87, UR5, RZ, P1, !PT ;  /* 0x0000000557037c10 */ /* 0x000fe20008ffe4ff */
[----:B------:R-:W-:Y:S02]  /*27680*/  ULDC.64 UR4, c[0x0][0xbe0] ;  /* 0x0002f80000047ab9 */ /* 0x000fe40000000a00 */
[----:B------:R-:W-:-:S04]  /*27690*/  ISETP.NE.U32.AND P1, PT, RZ, UR4, PT ;  /* 0x00000004ff007c0c */ /* 0x000fc8000bf25070 */
[----:B------:R2:W5:Y:S01]  /*276a0*/  @P0 LDG.E R7, desc[UR54][R2.64] ;  /* 0x0000003602070981 */ /* 0x000562000c1e1900 */
[----:B------:R-:W-:-:S13]  /*276b0*/  ISETP.NE.AND.EX P1, PT, RZ, UR5, PT, P1 ;  /* 0x00000005ff007c0c */ /* 0x000fda000bf25310 */
[----:B------:R-:W-:Y:S01]  /*276c0*/  @P1 IADD3 R4, P2, R0, UR4, RZ ;  /* 0x0000000400041c10 */ /* 0x000fe2000ff5e0ff */
[----:B------:R-:W-:Y:S02]  /*276d0*/  ULDC UR4, c[0x0][0xa88] ;  /* 0x0002a20000047ab9 */ /* 0x000fe40000000800 */
[----:B------:R-:W-:Y:S02]  /*276e0*/  MOV R0, UR4 ;  /* 0x0000000400007c02 */ /* 0x000fe40008000f00 */
[----:B------:R-:W-:-:S05]  /*276f0*/  @P1 IADD3.X R5, R87, UR5, RZ, P2, !PT ;  /* 0x0000000557051c10 */ /* 0x000fca00097fe4ff */
[----:B------:R2:W5:Y:S01]  /*27700*/  @P1 LDG.E R0, desc[UR54][R4.64] ;  /* 0x0000003604001981 */ /* 0x000562000c1e1900 */
[----:B---3--:R-:W-:-:S05]  /*27710*/  VIADD R6, R13, 0xffffff80 ;  /* 0xffffff800d067836 */ /* 0x008fca0000000000 */
[----:B------:R-:W-:Y:S01]  /*27720*/  ISETP.GT.AND P2, PT, R6, 0x7f, PT ;  /* 0x0000007f0600780c */ /* 0x000fe20003f44270 */
[----:B------:R-:W-:-:S12]  /*27730*/  @P1 BRA `(.L_x_2412) ;  /* 0x0000000000101947 */ /* 0x000fd80003800000 */
[----:B------:R-:W-:Y:S05]  /*27740*/  @!P0 BRA `(.L_x_2412) ;  /* 0x00000000000c8947 */ /* 0x000fea0003800000 */
[----:B--2---:R-:W2:Y:S04]  /*27750*/  LDG.E R5, desc[UR54][R2.64] ;  /* 0x0000003602057981 */ /* 0x004ea8000c1e1900 */
[----:B-----5:R-:W2:Y:S02]  /*27760*/  LDG.E R0, desc[UR54][R2.64+0x4] ;  /* 0x0000043602007981 */ /* 0x020ea4000c1e1900 */
[----:B--2---:R-:W-:-:S07]  /*27770*/  IMAD.IADD R0, R0, 0x1, -R5 ;  /* 0x0000000100007824 */ /* 0x004fce00078e0a05 */
.L_x_2412:
[----:B------:R-:W3:Y:S04]  /*27780*/  LDL R14, [R1+0x14] ;  /* 0x00001400010e7983 */ /* 0x000ee80000100800 */
[----:B------:R4:W5:Y:S01]  /*27790*/  LDL R12, [R1+0x28] ;  /* 0x00002800010c7983 */ /* 0x0009620000100800 */
[----:B------:R-:W-:Y:S01]  /*277a0*/  BSSY B1, `(.L_x_2413) ;  /* 0x000001c000017945 */ /* 0x000fe20003800000 */
[----:B------:R-:W-:Y:S02]  /*277b0*/  SHF.R.S32.HI R10, RZ, 0x1f, R233 ;  /* 0x0000001fff0a7819 */ /* 0x000fe400000114e9 */
[----:B------:R-:W-:Y:S02]  /*277c0*/  SEL R11, R98, RZ, !P0 ;  /* 0x000000ff620b7207 */ /* 0x000fe40004000000 */
[----:B------:R-:W-:-:S02]  /*277d0*/  SEL R9, R94, RZ, !P0 ;  /* 0x000000ff5e097207 */ /* 0x000fc40004000000 */
[----:B-----5:R-:W-:Y:S02]  /*277e0*/  SHF.R.S32.HI R6, RZ, 0x1f, R7 ;  /* 0x0000001fff067819 */ /* 0x020fe40000011407 */
[----:B---3--:R-:W-:Y:S01]  /*277f0*/  SHF.R.S32.HI R8, RZ, 0x1f, R14 ;  /* 0x0000001fff087819 */ /* 0x008fe2000001140e */
[----:B----4-:R-:W-:Y:S06]  /*27800*/  @P2 BRA `(.L_x_2414) ;  /* 0x0000000000542947 */ /* 0x010fec0003800000 */
[----:B--2---:R-:W-:-:S05]  /*27810*/  IMAD R2, R12, 0x80, R13 ;  /* 0x000000800c027824 */ /* 0x004fca00078e020d */
[----:B------:R-:W-:-:S04]  /*27820*/  IADD3 R3, R2, -0x80, RZ ;  /* 0xffffff8002037810 */ /* 0x000fc80007ffe0ff */
        /* <DEDUP_REMOVED lines=19> */
.L_x_2414:
[----:B------:R-:W-:Y:S05]  /*27960*/  BSYNC B1 ;  /* 0x0000000000017941 */ /* 0x000fea0003800000 */
.L_x_2413:
[----:B------:R-:W-:Y:S01]  /*27970*/  ULDC.64 UR4, c[0x0][0xaa0] ;  /* 0x0002a80000047ab9 */ /* 0x000fe20000000a00 */
[----:B--2---:R-:W-:Y:S01]  /*27980*/  MOV R2, R233 ;  /* 0x000000e900027202 */ /* 0x004fe20000000f00 */
[----:B---3--:R-:W-:Y:S01]  /*27990*/  IMAD.MOV.U32 R3, RZ, RZ, R10 ;  /* 0x000000ffff037224 */ /* 0x008fe200078e000a */
[----:B------:R-:W-:Y:S01]  /*279a0*/  BSSY B1, `(.L_x_2415) ;  /* 0x000002d000017945 */ /* 0x000fe20003800000 */
[----:B------:R-:W-:Y:S02]  /*279b0*/  IMAD R4, R6, UR4, RZ ;  /* 0x0000000406047c24 */ /* 0x000fe4000f8e02ff */
[----:B------:R-:W-:-:S04]  /*279c0*/  IMAD.WIDE.U32 R2, R7, UR4, R2 ;  /* 0x0000000407027c25 */ /* 0x000fc8000f8e0002 */
[----:B------:R-:W-:Y:S01]  /*279d0*/  IMAD R7, R7, UR5, R4 ;  /* 0x0000000507077c24 */ /* 0x000fe2000f8e0204 */
[----:B------:R-:W-:Y:S01]  /*279e0*/  ULDC.64 UR4, c[0x0][0xae0] ;  /* 0x0002b80000047ab9 */ /* 0x000fe20000000a00 */
[----:B------:R-:W-:Y:S01]  /*279f0*/  IMAD R13, R12, -0x80, R0 ;  /* 0xffffff800c0d7824 */ /* 0x000fe200078e0200 */
[----:B------:R-:W-:Y:S01]  /*27a00*/  IADD3 R0, R236, 0x40, RZ ;  /* 0x00000040ec007810 */ /* 0x000fe20007ffe0ff */
[----:B------:R-:W-:Y:S01]  /*27a10*/  IMAD.IADD R3, R3, 0x1, R7 ;  /* 0x0000000103037824 */ /* 0x000fe200078e0207 */
[----:B------:R-:W-:Y:S01]  /*27a20*/  SHF.R.S32.HI R7, RZ, 0x1f, R236 ;  /* 0x0000001fff077819 */ /* 0x000fe200000114ec */
[----:B------:R-:W-:Y:S01]  /*27a30*/  IMAD R4, R8, UR4, RZ ;  /* 0x0000000408047c24 */ /* 0x000fe2000f8e02ff */
[-C--:B------:R-:W-:Y:S01]  /*27a40*/  ISETP.GE.AND P1, PT, R236, R13.reuse, PT ;  /* 0x0000000dec00720c */ /* 0x080fe20003f26270 */
[----:B------:R-:W-:Y:S01]  /*27a50*/  IMAD.WIDE.U32 R2, R14, UR4, R2 ;  /* 0x000000040e027c25 */ /* 0x000fe2000f8e0002 */
[----:B------:R-:W-:-:S03]  /*27a60*/  ISETP.GE.AND P0, PT, R0, R13, PT ;  /* 0x0000000d0000720c */ /* 0x000fc60003f06270 */
[----:B------:R-:W-:Y:S01]  /*27a70*/  IMAD R5, R14, UR5, R4 ;  /* 0x000000050e057c24 */ /* 0x000fe2000f8e0204 */
[----:B------:R-:W-:Y:S01]  /*27a80*/  ULDC.64 UR4, c[0x0][0xae8] ;  /* 0x0002ba0000047ab9 */ /* 0x000fe20000000a00 */
[----:B------:R-:W-:Y:S02]  /*27a90*/  VIADD R6, R236, 0x20 ;  /* 0x00000020ec067836 */ /* 0x000fe40000000000 */
[----:B------:R-:W-:Y:S02]  /*27aa0*/  IMAD.IADD R3, R3, 0x1, R5 ;  /* 0x0000000103037824 */ /* 0x000fe400078e0205 */
[----:B------:R-:W-:Y:S01]  /*27ab0*/  IMAD R0, R9, UR4, RZ ;  /* 0x0000000409007c24 */ /* 0x000fe2000f8e02ff */
[----:B------:R-:W-:Y:S01]  /*27ac0*/  ISETP.GE.AND P2, PT, R6, R13, PT ;  /* 0x0000000d0600720c */ /* 0x000fe20003f46270 */
[----:B------:R-:W-:-:S04]  /*27ad0*/  IMAD.WIDE.U32 R4, R11, UR4, R2 ;  /* 0x000000040b047c25 */ /* 0x000fc8000f8e0002 */
[----:B------:R-:W-:Y:S02]  /*27ae0*/  IMAD R9, R11, UR5, R0 ;  /* 0x000000050b097c24 */ /* 0x000fe4000f8e0200 */
[----:B------:R-:W-:Y:S02]  /*27af0*/  IMAD.MOV.U32 R6, RZ, RZ, R236 ;  /* 0x000000ffff067224 */ /* 0x000fe400078e00ec */
[----:B------:R-:W-:Y:S01]  /*27b00*/  VIADD R0, R236, 0x60 ;  /* 0x00000060ec007836 */ /* 0x000fe20000000000 */
[----:B------:R-:W-:Y:S01]  /*27b10*/  IADD3 R11, R5, R9, RZ ;  /* 0x00000009050b7210 */ /* 0x000fe20007ffe0ff */
[----:B------:R-:W-:Y:S01]  /*27b20*/  IMAD.WIDE R6, R12, 0x80, R6 ;  /* 0x000000800c067825 */ /* 0x000fe200078e0206 */
[----:B------:R-:W-:Y:S06]  /*27b30*/  @P1 BRA `(.L_x_2416) ;  /* 0x00000000004c1947 */ /* 0x000fec0003800000 */
[C---:B------:R-:W-:Y:S01]  /*27b40*/  VIADD R2, R233.reuse, 0x40 ;  /* 0x00000040e9027836 */ /* 0x040fe20000000000 */
[----:B------:R-:W-:Y:S01]  /*27b50*/  ULDC UR4, c[0x0][0xa8c] ;  /* 0x0002a30000047ab9 */ /* 0x000fe20000000800 */
[----:B------:R-:W-:Y:S01]  /*27b60*/  ULDC.64 UR6, c[0x0][0xad8] ;  /* 0x0002b60000067ab9 */ /* 0x000fe20000000a00 */
[----:B------:R-:W-:Y:S01]  /*27b70*/  MOV R3, R11 ;  /* 0x0000000b00037202 */ /* 0x000fe20000000f00 */
[----:B------:R-:W-:Y:S01]  /*27b80*/  VIADD R8, R233, 0x80 ;  /* 0x00000080e9087836 */ /* 0x000fe20000000000 */
[----:B------:R-:W-:Y:S01]  /*27b90*/  ISETP.GE.AND P4, PT, R2, UR4, PT ;  /* 0x0000000402007c0c */ /* 0x000fe2000bf86270 */
[----:B------:R-:W-:Y:S01]  /*27ba0*/  IMAD R9, R7, UR6, RZ ;  /* 0x0000000607097c24 */ /* 0x000fe2000f8e02ff */
[----:B------:R-:W-:Y:S01]  /*27bb0*/  ISETP.GE.AND P3, PT, R233, UR4, PT ;  /* 0x00000004e9007c0c */ /* 0x000fe2000bf66270 */
[----:B------:R-:W-:Y:S01]  /*27bc0*/  IMAD.MOV.U32 R2, RZ, RZ, R4 ;  /* 0x000000ffff027224 */ /* 0x000fe200078e0004 */
[----:B------:R-:W-:Y:S01]  /*27bd0*/  ISETP.GE.AND P5, PT, R8, UR4, PT ;  /* 0x0000000408007c0c */ /* 0x000fe2000bfa6270 */
        /* <DEDUP_REMOVED lines=9> */
.L_x_2416:
[----:B------:R-:W-:Y:S05]  /*27c70*/  BSYNC B1 ;  /* 0x0000000000017941 */ /* 0x000fea0003800000 */
.L_x_2415:
[----:B------:R-:W-:Y:S01]  /*27c80*/  BSSY B1, `(.L_x_2417) ;  /* 0x0000018000017945 */ /* 0x000fe20003800000 */
[----:B------:R-:W-:-:S03]  /*27c90*/  ISETP.GE.AND P1, PT, R0, R13, PT ;  /* 0x0000000d0000720c */ /* 0x000fc60003f26270 */
[----:B------:R-:W-:Y:S10]  /*27ca0*/  @P2 BRA `(.L_x_2418) ;  /* 0x0000000000542947 */ /* 0x000ff40003800000 */
[----:B--2---:R-:W-:Y:S01]  /*27cb0*/  IADD3 R9, P2, R6, 0x20, RZ ;  /* 0x0000002006097810 */ /* 0x004fe20007f5e0ff */
[C---:B------:R-:W-:Y:S01]  /*27cc0*/  VIADD R2, R233.reuse, 0x40 ;  /* 0x00000040e9027836 */ /* 0x040fe20000000000 */
[----:B------:R-:W-:Y:S01]  /*27cd0*/  ULDC UR4, c[0x0][0xa8c] ;  /* 0x0002a30000047ab9 */ /* 0x000fe20000000800 */
[----:B------:R-:W-:Y:S01]  /*27ce0*/  ULDC.64 UR6, c[0x0][0xad8] ;  /* 0x0002b60000067ab9 */ /* 0x000fe20000000a00 */
[----:B------:R-:W-:Y:S01]  /*27cf0*/  IMAD.MOV.U32 R3, RZ, RZ, R11 ;  /* 0x000000ffff037224 */ /* 0x000fe200078e000b */
[C---:B------:R-:W-:Y:S01]  /*27d00*/  IADD3 R8, R233.reuse, 0x80, RZ ;  /* 0x00000080e9087810 */ /* 0x040fe20007ffe0ff */
        /* <DEDUP_REMOVED lines=15> */
.L_x_2418:
[----:B------:R-:W-:Y:S05]  /*27e00*/  BSYNC B1 ;  /* 0x0000000000017941 */ /* 0x000fea0003800000 */
.L_x_2417:
[----:B------:R-:W-:Y:S04]  /*27e10*/  BSSY B1, `(.L_x_2419) ;  /* 0x0000017000017945 */ /* 0x000fe80003800000 */
[----:B------:R-:W-:Y:S05]  /*27e20*/  @P0 BRA `(.L_x_2420) ;  /* 0x0000000000540947 */ /* 0x000fea0003800000 */
[----:B--23--:R-:W-:Y:S01]  /*27e30*/  IADD3 R9, P0, R6, 0x40, RZ ;  /* 0x0000004006097810 */ /* 0x00cfe20007f1e0ff */
[C---:B------:R-:W-:Y:S01]  /*27e40*/  VIADD R2, R233.reuse, 0x40 ;  /* 0x00000040e9027836 */ /* 0x040fe20000000000 */
[----:B------:R-:W-:Y:S01]  /*27e50*/  ULDC UR4, c[0x0][0xa8c] ;  /* 0x0002a30000047ab9 */ /* 0x000fe20000000800 */
[----:B------:R-:W-:Y:S01]  /*27e60*/  ULDC.64 UR6, c[0x0][0xad8] ;  /* 0x0002b60000067ab9 */ /* 0x000fe20000000a00 */
[----:B------:R-:W-:Y:S01]  /*27e70*/  IADD3.X R0, RZ, R7, RZ, P0, !PT ;  /* 0x00000007ff007210 */ /* 0x000fe200007fe4ff */
[C---:B------:R-:W-:Y:S01]  /*27e80*/  VIADD R8, R233.reuse, 0x80 ;  /* 0x00000080e9087836 */ /* 0x040fe20000000000 */
        /* <DEDUP_REMOVED lines=15> */
.L_x_2420:
[----:B------:R-:W-:Y:S05]  /*27f80*/  BSYNC B1 ;  /* 0x0000000000017941 */ /* 0x000fea0003800000 */
.L_x_2419:
[----:B------:R-:W-:Y:S05]  /*27f90*/  @P1 BRA `(.L_x_2411) ;  /* 0x0000000000541947 */ /* 0x000fea0003800000 */
[----:B------:R-:W-:Y:S01]  /*27fa0*/  IADD3 R5, P0, R6, 0x60, RZ ;  /* 0x0000006006057810 */ /* 0x000fe20007f1e0ff */
[C---:B------:R-:W-:Y:S01]  /*27fb0*/  VIADD R0, R233.reuse, 0x40 ;  /* 0x00000040e9007836 */ /* 0x040fe20000000000 */
[----:B------:R-:W-:Y:S01]  /*27fc0*/  ULDC UR4, c[0x0][0xa8c] ;  /* 0x0002a30000047ab9 */ /* 0x000fe20000000800 */
[----:B------:R-:W-:Y:S01]  /*27fd0*/  MOV R3, R11 ;  /* 0x0000000b00037202 */ /* 0x000fe20000000f00 */
[----:B------:R-:W-:Y:S01]  /*27fe0*/  ULDC.64 UR6, c[0x0][0xad8] ;  /* 0x0002b60000067ab9 */ /* 0x000fe20000000a00 */
[----:B------:R-:W-:Y:S01]  /*27ff0*/  IMAD.X R6, RZ, RZ, R7, P0 ;  /* 0x000000ffff067224 */ /* 0x000fe200000e0607 */
[----:B------:R-:W-:Y:S01]  /*28000*/  ISETP.GE.AND P2, PT, R0, UR4, PT ;  /* 0x0000000400007c0c */ /* 0x000fe2000bf46270 */
[----:B------:R-:W-:Y:S01]  /*28010*/  IMAD.MOV.U32 R2, RZ, RZ, R4 ;  /* 0x000000ffff027224 */ /* 0x000fe200078e0004 */
[C---:B------:R-:W-:Y:S01]  /*28020*/  ISETP.GE.AND P1, PT, R233.reuse, UR4, PT ;  /* 0x00000004e9007c0c */ /* 0x040fe2000bf26270 */
[----:B------:R-:W-:Y:S02]  /*28030*/  IMAD R6, R6, UR6, RZ ;  /* 0x0000000606067c24 */ /* 0x000fe4000f8e02ff */
[----:B------:R-:W-:-:S02]  /*28040*/  VIADD R0, R233, 0x80 ;  /* 0x00000080e9007836 */ /* 0x000fc40000000000 */
        /* <DEDUP_REMOVED lines=10> */
.L_x_2411:
[----:B------:R-:W-:Y:S05]  /*280f0*/  BSYNC B0 ;  /* 0x0000000000007941 */ /* 0x000fea0003800000 */
.L_x_2401:
[----:B------:R-:W-:Y:S02]  /*28100*/  ULDC UR4, c[0x0][0xc14] ;  /* 0x0003050000047ab9 */ /* 0x000fe40000000800 */
[----:B-1----:R-:W-:-:S13]  /*28110*/  ISETP.GE.AND P0, PT, R227, UR4, PT ;  /* 0x00000004e3007c0c */ /* 0x002fda000bf06270 */
[----:B------:R-:W-:Y:S05]  /*28120*/  @!P0 BRA `(.L_x_2421) ;  /* 0xfffffd9000648947 */ /* 0x000fea000383ffff */
[----:B------:R-:W-:Y:S05]  /*28130*/  BRA `(.L_x_2216) ;  /* 0x0000006c00c07947 */ /* 0x000fea0003800000 */
.L_x_2214:
[----:B------:R-:W-:-:S08]  /*28140*/  NOP ;  /* 0x0000000000007918 */ /* 0x000fd00000000000 */
[----:B------:R-:W0:-:S00]  /*28150*/  USETMAXREG.DEALLOC.CTAPOOL 0x18 ;  /* 0x00000018000079c8 */ /* 0x000e0000080e0500 */
[----:B0-----:R-:W2:Y:S01]  /*28160*/  LDL.LU R2, [R1+0x10] ;  /* 0x0000100001027983 */ /* 0x001ea20000300800 */
[----:B------:R-:W-:Y:S02]  /*28170*/  LOP3.LUT R0, R0, 0x3, RZ, 0xc0, !PT ;  /* 0x0000000300007812 */ /* 0x000fe400078ec0ff */
[----:B------:R-:W-:-:S04]  /*28180*/  MOV R4, RZ ;  /* 0x000000ff00047202 */ /* 0x000fc80000000f00 */
        /* <DEDUP_REMOVED lines=13> */
.L_x_2422:
        /* <DEDUP_REMOVED lines=38> */
[----:B------:R-:W-:Y:S01]  /*284c0*/  MOV R6, R3 ;  /* 0x0000000300067202 */ /* 0x000fe20000000f00 */
[----:B------:R-:W-:Y:S01]  /*284d0*/  UMOV UR4, URZ ;  /* 0x0000003f00047c82 */ /* 0x000fe20008000000 */
[----:B------:R-:W-:Y:S01]  /*284e0*/  ULDC UR7, c[0x0][0xc14] ;  /* 0x0003050000077ab9 */ /* 0x000fe20000000800 */
[----:B------:R-:W-:-:S05]  /*284f0*/  ULDC UR5, c[0x0][0xc10] ;  /* 0x0003040000057ab9 */ /* 0x000fca0000000800 */
.L_x_2428:
        /* <DEDUP_REMOVED lines=12> */
.L_x_2427:
[----:B------:R-:W-:Y:S05]  /*285c0*/  BSYNC B0 ;  /* 0x0000000000007941 */ /* 0x000fea0003800000 */
.L_x_2426:
[----:B0----5:R-:W0:Y:S02]  /*285d0*/  SHFL.UP PT, R2, R4, 0x1, RZ ;  /* 0x0420000004027989 */ /* 0x021e2400000e00ff */
        /* <DEDUP_REMOVED lines=14> */
[----:B------:R-:W0:Y:S02]  /*286c0*/  SHFL.IDX PT, R3, R9, 0x1f, 0x1f ;  /* 0x03e01f0009037f89 */ /* 0x000e2400000e0000 */
[----:B0-----:R-:W-:-:S04]  /*286d0*/  IMAD R3, R3, UR5, RZ ;  /* 0x0000000503037c24 */ /* 0x001fc8000f8e02ff */
[----:B------:R-:W-:-:S05]  /*286e0*/  IMAD.IADD R6, R3, 0x1, R6 ;  /* 0x0000000103067824 */ /* 0x000fca00078e0206 */
[----:B------:R-:W-:-:S13]  /*286f0*/  ISETP.GT.AND P6, PT, R6, UR6, PT ;  /* 0x0000000606007c0c */ /* 0x000fda000bfc4270 */
[----:B------:R-:W-:Y:S05]  /*28700*/  @!P6 BRA `(.L_x_2428) ;  /* 0xfffffffc007ce947 */ /* 0x000fea000383ffff */
[----:B------:R-:W-:-:S07]  /*28710*/  IMAD.MOV.U32 R5, RZ, RZ, R9 ;  /* 0x000000ffff057224 */ /* 0x000fce00078e0009 */
.L_x_2424:
[----:B------:R-:W-:-:S04]  /*28720*/  IMAD.IADD R6, R6, 0x1, -R3 ;  /* 0x0000000106067824 */ /* 0x000fc800078e0a03 */
[----:B------:R-:W-:-:S05]  /*28730*/  IMAD R2, R5, UR5, R6 ;  /* 0x0000000505027c24 */ /* 0x000fca000f8e0206 */
[----:B------:R-:W-:Y:S02]  /*28740*/  ISETP.GT.AND P0, PT, R2, UR6, PT ;  /* 0x0000000602007c0c */ /* 0x000fe4000bf04270 */
[----:B------:R-:W0:Y:S11]  /*28750*/  LDC.64 R2, c[0x0][0xc68] ;  /* 0x00031a00ff027b82 */ /* 0x000e360000000a00 */
[----:B------:R-:W-:-:S04]  /*28760*/  VOTE.ANY R11, PT, !P0 ;  /* 0x00000000000b7806 */ /* 0x000fc800040e0100 */
[----:B------:R-:W1:Y:S02]  /*28770*/  POPC R7, R11 ;  /* 0x0000000b00077309 */ /* 0x000e640000000000 */
[----:B-1----:R-:W-:-:S05]  /*28780*/  IADD3 R19, R7, UR4, RZ ;  /* 0x0000000407137c10 */ /* 0x002fca000fffe0ff */
        /* <DEDUP_REMOVED lines=13> */
.L_x_2429:
[----:B-12---:R-:W-:Y:S01]  /*28860*/  IMAD.MOV R5, RZ, RZ, -R3 ;  /* 0x000000ffff057224 */ /* 0x006fe200078e0a03 */
[----:B------:R-:W-:Y:S01]  /*28870*/  MOV R2, RZ ;  /* 0x000000ff00027202 */ /* 0x000fe20000000f00 */
[----:B---3--:R-:W-:Y:S01]  /*28880*/  IMAD R16, R16, UR5, R6 ;  /* 0x0000000510107c24 */ /* 0x008fe2000f8e0206 */
[----:B------:R-:W-:Y:S01]  /*28890*/  IABS R6, R8 ;  /* 0x0000000800067213 */ /* 0x000fe20000000000 */
[----:B------:R-:W-:-:S04]  /*288a0*/  IMAD R5, R5, R10, RZ ;  /* 0x0000000a05057224 */ /* 0x000fc800078e02ff */
[----:B------:R-:W-:Y:S01]  /*288b0*/  IMAD.HI.U32 R2, R3, R5, R2 ;  /* 0x0000000503027227 */ /* 0x000fe200078e0002 */
[----:B------:R-:W-:-:S03]  /*288c0*/  IADD3 R5, -R16, UR6, RZ ;  /* 0x0000000610057c10 */ /* 0x000fc6000fffe1ff */
[----:B------:R-:W-:Y:S01]  /*288d0*/  IMAD.MOV R6, RZ, RZ, -R6 ;  /* 0x000000ffff067224 */ /* 0x000fe200078e0a06 */
        /* <DEDUP_REMOVED lines=10> */
[----:B------:R-:W-:-:S06]  /*28980*/  @P0 IADD3 R2, R2, 0x1, RZ ;  /* 0x0000000102020810 */ /* 0x000fcc0007ffe0ff */
[----:B------:R-:W-:Y:S01]  /*28990*/  @!P2 IMAD.MOV R2, RZ, RZ, -R2 ;  /* 0x000000ffff02a224 */ /* 0x000fe200078e0a02 */
[----:B------:R-:W-:-:S05]  /*289a0*/  @!P1 LOP3.LUT R2, RZ, R8, RZ, 0x33, !PT ;  /* 0x00000008ff029212 */ /* 0x000fca00078e33ff */
[----:B------:R-:W-:Y:S01]  /*289b0*/  IMAD R6, R9, R2, RZ ;  /* 0x0000000209067224 */ /* 0x000fe200078e02ff */
[----:B------:R-:W-:-:S03]  /*289c0*/  IADD3 R2, -R2, RZ, RZ ;  /* 0x000000ff02027210 */ /* 0x000fc60007ffe1ff */
        /* <DEDUP_REMOVED lines=15> */
[C---:B------:R-:W-:Y:S02]  /*28ac0*/  LOP3.LUT R3, R5.reuse, R9, RZ, 0x3c, !PT ;  /* 0x0000000905037212 */ /* 0x040fe400078e3cff */
[----:B------:R-:W-:Y:S01]  /*28ad0*/  IADD3 R5, R5, R6, RZ ;  /* 0x0000000605057210 */ /* 0x000fe20007ffe0ff */
[----:B------:R-:W-:Y:S01]  /*28ae0*/  IMAD.HI.U32 R2, R2, R11, RZ ;  /* 0x0000000b02027227 */ /* 0x000fe200078e00ff */
[----:B------:R-:W-:-:S03]  /*28af0*/  ISETP.GE.AND P2, PT, R3, RZ, PT ;  /* 0x000000ff0300720c */ /* 0x000fc60003f46270 */
[----:B------:R-:W-:-:S05]  /*28b00*/  IMAD R8, R2, R8, R11 ;  /* 0x0000000802087224 */ /* 0x000fca00078e020b */
[----:B------:R-:W-:-:S13]  /*28b10*/  ISETP.GT.U32.AND P1, PT, R7, R8, PT ;  /* 0x000000080700720c */ /* 0x000fda0003f24070 */
[-C--:B------:R-:W-:Y:S01]  /*28b20*/  @!P1 IADD3 R8, R8, -R7.reuse, RZ ;  /* 0x8000000708089210 */ /* 0x080fe20007ffe0ff */
        /* <DEDUP_REMOVED lines=11> */
.L_x_2425:
[----:B------:R-:W-:Y:S01]  /*28be0*/  IMAD.MOV.U32 R17, RZ, RZ, RZ ;  /* 0x000000ffff117224 */ /* 0x000fe200078e00ff */
[----:B------:R-:W-:Y:S01]  /*28bf0*/  MOV R16, UR6 ;  /* 0x0000000600107c02 */ /* 0x000fe20008000f00 */
[----:B------:R-:W-:-:S07]  /*28c00*/  IMAD.MOV.U32 R18, RZ, RZ, RZ ;  /* 0x000000ffff127224 */ /* 0x000fce00078e00ff */
.L_x_2430:
[----:B------:R-:W-:-:S13]  /*28c10*/  ISETP.NE.AND P0, PT, R0, RZ, PT ;  /* 0x000000ff0000720c */ /* 0x000fda0003f05270 */
[----:B------:R-:W1:Y:S01]  /*28c20*/  @!P0 S2R R3, SR_CgaCtaId ;  /* 0x0000000000038919 */ /* 0x000e620000008800 */
[----:B------:R-:W-:-:S04]  /*28c30*/  @!P0 MOV R0, 0x400 ;  /* 0x0000040000008802 */ /* 0x000fc80000000f00 */
[----:B-1----:R-:W-:-:S05]  /*28c40*/  @!P0 LEA R0, R3, R0, 0x18 ;  /* 0x0000000003008211 */ /* 0x002fca00078ec0ff */
[----:B------:R2:W-:Y:S01]  /*28c50*/  @!P0 STS.128 [R0+0x334d0], R16 ;  /* 0x0334d01000008388 */ /* 0x0005e20000000c00 */
[----:B------:R-:W-:Y:S06]  /*28c60*/  BAR.ARV 0x5, 0x180 ;  /* 0x0146000000007b1d */ /* 0x000fec0000002000 */
.L_x_2423:
[----:B--2---:R-:W-:Y:S01]  /*28c70*/  IMAD.MOV.U32 R0, RZ, RZ, 0x1 ;  /* 0x00000001ff007424 */ /* 0x004fe200078e00ff */
[----:B------:R2:W-:Y:S01]  /*28c80*/  STL [R1], RZ ;  /* 0x000000ff01007387 */ /* 0x0005e20000100800 */
[----:B------:R-:W-:Y:S02]  /*28c90*/  ULDC UR4, c[0x0][0xc14] ;  /* 0x0003050000047ab9 */ /* 0x000fe40000000800 */
[----:B-1----:R-:W-:Y:S01]  /*28ca0*/  ISETP.GE.AND P0, PT, R19, UR4, PT ;  /* 0x0000000413007c0c */ /* 0x002fe2000bf06270 */
[----:B------:R2:W-:Y:S04]  /*28cb0*/  STL [R1+0x8], R0 ;  /* 0x0000080001007387 */ /* 0x0005e80000100800 */
[----:B------:R2:W-:Y:S08]  /*28cc0*/  STL [R1+0x3c], RZ ;  /* 0x00003cff01007387 */ /* 0x0005f00000100800 */
[----:B--2---:R-:W-:Y:S05]  /*28cd0*/  @P0 BRA `(.L_x_2431) ;  /* 0x0000005c00d40947 */ /* 0x004fea0003800000 */
[----:B------:R-:W1:Y:S01]  /*28ce0*/  S2R R0, SR_TID.X ;  /* 0x0000000000007919 */ /* 0x000e620000002100 */
[----:B------:R-:W-:Y:S01]  /*28cf0*/  BSSY B7, `(.L_x_2431) ;  /* 0x00005f3000077945 */ /* 0x000fe20003800000 */
[----:B------:R-:W-:Y:S01]  /*28d00*/  ULDC UR38, c[0x0][0xc] ;  /* 0x0000030000267ab9 */ /* 0x000fe20000000800 */
[----:B------:R-:W-:Y:S01]  /*28d10*/  ULOP3.LUT UR37, UR36, 0x1, URZ, 0xfc, !UPT ;  /* 0x0000000124257892 */ /* 0x000fe2000f8efc3f */
[----:B------:R-:W2:Y:S01]  /*28d20*/  S2R R6, SR_TID.X ;  /* 0x0000000000067919 */ /* 0x000ea20000002100 */
[----:B------:R-:W-:Y:S01]  /*28d30*/  ULOP3.LUT UR39, UR36, 0x2, URZ, 0xfc, !UPT ;  /* 0x0000000224277892 */ /* 0x000fe2000f8efc3f */
[----:B------:R-:W-:Y:S01]  /*28d40*/  ULDC.64 UR40, c[0x0][0x198] ;  /* 0x0000660000287ab9 */ /* 0x000fe20000000a00 */
[----:B-1----:R-:W-:Y:S02]  /*28d50*/  LOP3.LUT R0, R0, 0x7f, RZ, 0xc0, !PT ;  /* 0x0000007f00007812 */ /* 0x002fe400078ec0ff */
[----:B--2---:R-:W-:-:S03]  /*28d60*/  SHF.L.U32 R4, R6, 0x5, RZ ;  /* 0x0000000506047819 */ /* 0x004fc600000006ff */
        /* <DEDUP_REMOVED lines=19> */
[----:B0-----:R-:W-:-:S05]  /*28ea0*/  MOV R0, 0x1 ;  /* 0x0000000100007802 */ /* 0x001fca0000000f00 */
[----:B------:R1:W-:Y:S04]  /*28eb0*/  STL [R1+0xc], R0 ;  /* 0x00000c0001007387 */ /* 0x0003e80000100800 */
[----:B------:R1:W-:Y:S04]  /*28ec0*/  STL [R1+0x4], RZ ;  /* 0x000004ff01007387 */ /* 0x0003e80000100800 */
[----:B------:R1:W-:Y:S04]  /*28ed0*/  STL [R1], RZ ;  /* 0x000000ff01007387 */ /* 0x0003e80000100800 */
[----:B------:R1:W-:Y:S02]  /*28ee0*/  STL [R1+0x8], R0 ;  /* 0x0000080001007387 */ /* 0x0003e40000100800 */
.L_x_2542:
[----:B------:R-:W0:Y:S02]  /*28ef0*/  LDC.64 R2, c[0x0][0xc60] ;  /* 0x00031800ff027b82 */ /* 0x000e240000000a00 */
[----:B0-----:R-:W-:-:S05]  /*28f00*/  IMAD.WIDE R2, R19, 0x4, R2 ;  /* 0x0000000413027825 */ /* 0x001fca00078e0202 */
[----:B-1----:R-:W1:Y:S01]  /*28f10*/  LDG.E R14, desc[UR54][R2.64] ;  /* 0x00000036020e7981 */ /* 0x002e62000c1e1900 */
[----:B------:R-:W-:Y:S05]  /*28f20*/  YIELD ;  /* 0x0000000000007946 */ /* 0x000fea0003800000 */
[----:B------:R-:W-:Y:S01]  /*28f30*/  ULDC.64 UR4, c[0x0][0xa28] ;  /* 0x00028a0000047ab9 */ /* 0x000fe20000000a00 */
[----:B------:R-:W-:Y:S01]  /*28f40*/  IMAD.MOV.U32 R8, RZ, RZ, RZ ;  /* 0x000000ffff087224 */ /* 0x000fe200078e00ff */
[----:B------:R-:W-:Y:S02]  /*28f50*/  ISETP.NE.U32.AND P0, PT, RZ, UR4, PT ;  /* 0x00000004ff007c0c */ /* 0x000fe4000bf05070 */
[----:B------:R-:W-:Y:S01]  /*28f60*/  CS2R R10, SRZ ;  /* 0x00000000000a7805 */ /* 0x000fe2000001ff00 */
[----:B------:R-:W-:Y:S01]  /*28f70*/  ULDC.64 UR10, c[0x0][0xa18] ;  /* 0x00028600000a7ab9 */ /* 0x000fe20000000a00 */
[----:B------:R-:W-:Y:S01]  /*28f80*/  ULDC.64 UR6, c[0x0][0xa08] ;  /* 0x0002820000067ab9 */ /* 0x000fe20000000a00 */
[----:B------:R-:W-:Y:S01]  /*28f90*/  ISETP.NE.AND.EX P0, PT, RZ, UR5, PT, P0 ;  /* 0x00000005ff007c0c */ /* 0x000fe2000bf05300 */
[----:B------:R-:W-:Y:S01]  /*28fa0*/  ULDC.64 UR8, c[0x0][0xa10] ;  /* 0x0002840000087ab9 */ /* 0x000fe20000000a00 */
[----:B-12---:R-:W-:Y:S01]  /*28fb0*/  SHF.R.S32.HI R0, RZ, 0x1f, R14 ;  /* 0x0000001fff007819 */ /* 0x006fe2000001140e */
[----:B------:R-:W-:-:S10]  /*28fc0*/  IMAD.SHL.U32 R9, R14, 0x4, RZ ;  /* 0x000000040e097824 */ /* 0x000fd400078e00ff */
[C---:B------:R-:W-:Y:S01]  /*28fd0*/  @P0 LEA R2, P1, R14.reuse, UR4, 0x2 ;  /* 0x000000040e020c11 */ /* 0x040fe2000f8210ff */
[----:B------:R-:W-:Y:S03]  /*28fe0*/  STL [R1+0x18], R14 ;  /* 0x0000180e01007387 */ /* 0x000fe60000100800 */
[C-C-:B------:R-:W-:Y:S01]  /*28ff0*/  @P0 LEA.HI.X R3, R14.reuse, UR5, R0.reuse, 0x2, P1 ;  /* 0x000000050e030c11 */ /* 0x140fe200088f1400 */
[----:B------:R-:W-:Y:S02]  /*29000*/  ULDC.64 UR4, c[0x0][0xa00] ;  /* 0x0002800000047ab9 */ /* 0x000fe40000000a00 */
[----:B------:R-:W-:Y:S02]  /*29010*/  ISETP.NE.U32.AND P2, PT, RZ, UR4, PT ;  /* 0x00000004ff007c0c */ /* 0x000fe4000bf45070 */
[----:B------:R0:W5:Y:S01]  /*29020*/  @P0 LDG.E R8, desc[UR54][R2.64] ;  /* 0x0000003602080981 */ /* 0x000162000c1e1900 */
[----:B------:R-:W-:Y:S01]  /*29030*/  SHF.L.U64.HI R15, R14, 0x2, R0 ;  /* 0x000000020e0f7819 */ /* 0x000fe20000010200 */
[----:B------:R-:W-:Y:S01]  /*29040*/  IMAD.MOV.U32 R20, RZ, RZ, RZ ;  /* 0x000000ffff147224 */ /* 0x000fe200078e00ff */
[----:B------:R-:W-:Y:S01]  /*29050*/  ISETP.NE.AND.EX P2, PT, RZ, UR5, PT, P2 ;  /* 0x00000005ff007c0c */ /* 0x000fe2000bf45320 */
[----:B------:R-:W-:Y:S01]  /*29060*/  STL [R1+0x28], R9 ;  /* 0x0000280901007387 */ /* 0x000fe20000100800 */
[----:B------:R-:W-:-:S02]  /*29070*/  ISETP.NE.U32.AND P3, PT, RZ, UR10, PT ;  /* 0x0000000aff007c0c */ /* 0x000fc4000bf65070 */
[----:B------:R-:W-:Y:S01]  /*29080*/  ISETP.NE.U32.AND P0, PT, RZ, UR6, PT ;  /* 0x00000006ff007c0c */ /* 0x000fe2000bf05070 */
[----:B------:R-:W-:Y:S01]  /*29090*/  STL [R1+0x2c], R15 ;  /* 0x00002c0f01007387 */ /* 0x000fe20000100800 */
[----:B------:R-:W-:Y:S02]  /*290a0*/  ISETP.NE.AND.EX P3, PT, RZ, UR11, PT, P3 ;  /* 0x0000000bff007c0c */ /* 0x000fe4000bf65330 */
[----:B0-----:R-:W-:Y:S02]  /*290b0*/  IADD3 R2, P4, R9, UR4, RZ ;  /* 0x0000000409027c10 */ /* 0x001fe4000ff9e0ff */
[----:B------:R-:W-:Y:S02]  /*290c0*/  ISETP.NE.U32.AND P1, PT, RZ, UR8, PT ;  /* 0x00000008ff007c0c */ /* 0x000fe4000bf25070 */
[----:B------:R-:W-:Y:S02]  /*290d0*/  IADD3.X R3, R15, UR5, RZ, P4, !PT ;  /* 0x000000050f037c10 */ /* 0x000fe4000a7fe4ff */
[----:B------:R-:W-:-:S02]  /*290e0*/  IADD3 R4, P4, R9, UR8, RZ ;  /* 0x0000000809047c10 */ /* 0x000fc4000ff9e0ff */
[----:B------:R-:W-:Y:S01]  /*290f0*/  ISETP.NE.AND.EX P0, PT, RZ, UR7, PT, P0 ;  /* 0x00000007ff007c0c */ /* 0x000fe2000bf05300 */
[----:B------:R-:W2:Y:S01]  /*29100*/  @P2 LDG.E R10, desc[UR54][R2.64] ;  /* 0x00000036020a2981 */ /* 0x000ea2000c1e1900 */
[----:B------:R-:W-:Y:S02]  /*29110*/  ISETP.NE.AND.EX P1, PT, RZ, UR9, PT, P1 ;  /* 0x00000009ff007c0c */ /* 0x000fe4000bf25310 */
[----:B------:R-:W-:Y:S01]  /*29120*/  IADD3.X R5, R15, UR9, RZ, P4, !PT ;  /* 0x000000090f057c10 */ /* 0x000fe2000a7fe4ff */
[----:B------:R-:W-:Y:S01]  /*29130*/  ULDC UR4, c[0x0][0x288] ;  /* 0x0000a20000047ab9 */ /* 0x000fe20000000800 */
[C---:B------:R-:W-:Y:S02]  /*29140*/  IADD3 R6, P5, R9.reuse, UR6, RZ ;  /* 0x0000000609067c10 */ /* 0x040fe4000ffbe0ff */
[----:B------:R-:W-:Y:S02]  /*29150*/  @P3 IADD3 R12, P4, R9, UR10, RZ ;  /* 0x0000000a090c3c10 */ /* 0x000fe4000ff9e0ff */
[----:B------:R-:W-:-:S02]  /*29160*/  IADD3.X R7, R15, UR7, RZ, P5, !PT ;  /* 0x000000070f077c10 */ /* 0x000fc4000affe4ff */
[----:B------:R-:W-:-:S03]  /*29170*/  @P3 IADD3.X R13, R15, UR11, RZ, P4, !PT ;  /* 0x0000000b0f0d3c10 */ /* 0x000fc6000a7fe4ff */
[----:B------:R0:W5:Y:S04]  /*29180*/  @P0 LDG.E R11, desc[UR54][R6.64] ;  /* 0x00000036060b0981 */ /* 0x000168000c1e1900 */
[----:B------:R0:W5:Y:S04]  /*29190*/  @P1 LDG.E R20, desc[UR54][R4.64] ;  /* 0x0000003604141981 */ /* 0x000168000c1e1900 */
[----:B--2---:R1:W-:Y:S02]  /*291a0*/  STL [R1+0x38], R10 ;  /* 0x0000380a01007387 */ /* 0x0043e40000100800 */
[----:B-1----:R-:W-:Y:S01]  /*291b0*/  MOV R10, UR4 ;  /* 0x00000004000a7c02 */ /* 0x002fe20008000f00 */
        /* <DEDUP_REMOVED lines=11> */
[----:B0-----:R-:W-:Y:S06]  /*29270*/  @P3 BRA `(.L_x_2432) ;  /* 0x0000000000103947 */ /* 0x001fec0003800000 */
[----:B------:R-:W-:Y:S05]  /*29280*/  @!P2 BRA `(.L_x_2432) ;  /* 0x00000000000ca947 */ /* 0x000fea0003800000 */
[----:B-----5:R-:W2:Y:S04]  /*29290*/  LDG.E R10, desc[UR54][R2.64] ;  /* 0x00000036020a7981 */ /* 0x020ea8000c1e1900 */
[----:B------:R-:W2:Y:S02]  /*292a0*/  LDG.E R2, desc[UR54][R2.64+0x4] ;  /* 0x0000043602027981 */ /* 0x000ea4000c1e1900 */
[----:B--2---:R-:W-:-:S07]  /*292b0*/  IMAD.IADD R10, R2, 0x1, -R10 ;  /* 0x00000001020a7824 */ /* 0x004fce00078e0a0a */
.L_x_2432:
[----:B-----5:R-:W-:Y:S01]  /*292c0*/  IADD3 R2, R11, R8, RZ ;  /* 0x000000080b027210 */ /* 0x020fe20007ffe0ff */
[----:B------:R-:W-:Y:S02]  /*292d0*/  ULDC.64 UR4, c[0x0][0xa20] ;  /* 0x0002880000047ab9 */ /* 0x000fe40000000a00 */
[----:B------:R-:W-:Y:S02]  /*292e0*/  ISETP.NE.U32.AND P2, PT, RZ, UR4, PT ;  /* 0x00000004ff007c0c */ /* 0x000fe4000bf45070 */
[----:B------:R0:W-:Y:S02]  /*292f0*/  STL [R1+0x14], R2 ;  /* 0x0000140201007387 */ /* 0x0001e40000100800 */
[----:B------:R-:W-:-:S13]  /*29300*/  ISETP.NE.AND.EX P2, PT, RZ, UR5, PT, P2 ;  /* 0x00000005ff007c0c */ /* 0x000fda000bf45320 */
[----:B0-----:R-:W-:Y:S05]  /*29310*/  @!P2 BRA `(.L_x_2433) ;  /* 0x000000000014a947 */ /* 0x001fea0003800000 */
[----:B------:R-:W2:Y:S02]  /*29320*/  LDL R2, [R1+0x28] ;  /* 0x0000280001027983 */ /* 0x000ea40000100800 */
[----:B--2---:R-:W-:-:S04]  /*29330*/  IADD3 R2, P0, R2, UR4, RZ ;  /* 0x0000000402027c10 */ /* 0x004fc8000ff1e0ff */
[----:B------:R-:W-:-:S05]  /*29340*/  IADD3.X R3, R15, UR5, RZ, P0, !PT ;  /* 0x000000050f037c10 */ /* 0x000fca00087fe4ff */
[----:B------:R0:W5:Y:S01]  /*29350*/  LDG.E R9, desc[UR54][R2.64] ;  /* 0x0000003602097981 */ /* 0x000162000c1e1900 */
[----:B------:R-:W-:Y:S05]  /*29360*/  BRA `(.L_x_2434) ;  /* 0x0000000000107947 */ /* 0x000fea0003800000 */
.L_x_2433:
[----:B------:R-:W-:Y:S05]  /*29370*/  @!P0 BRA `(.L_x_2434) ;  /* 0x00000000000c8947 */ /* 0x000fea0003800000 */
[----:B------:R-:W2:Y:S04]  /*29380*/  LDG.E R9, desc[UR54][R6.64] ;  /* 0x0000003606097981 */ /* 0x000ea8000c1e1900 */
[----:B------:R-:W2:Y:S02]  /*29390*/  LDG.E R6, desc[UR54][R6.64+0x4] ;  /* 0x0000043606067981 */ /* 0x000ea4000c1e1900 */
[----:B--2---:R-:W-:-:S07]  /*293a0*/  IMAD.IADD R9, R6, 0x1, -R9 ;  /* 0x0000000106097824 */ /* 0x004fce00078e0a09 */
.L_x_2434:
[----:B0-----:R-:W2:Y:S01]  /*293b0*/  @P1 LDG.E R2, desc[UR54][R4.64] ;  /* 0x0000003604021981 */ /* 0x001ea2000c1e1900 */
[----:B-----5:R-:W-:-:S03]  /*293c0*/  IMAD.IADD R9, R9, 0x1, -R8 ;  /* 0x0000000109097824 */ /* 0x020fc600078e0a08 */
[----:B------:R-:W2:Y:S01]  /*293d0*/  @P1 LDG.E R4, desc[UR54][R4.64+0x4] ;  /* 0x0000043604041981 */ /* 0x000ea2000c1e1900 */
[----:B------:R-:W-:Y:S01]  /*293e0*/  LEA R3, R17, 0x11f, 0x7 ;  /* 0x0000011f11037811 */ /* 0x000fe200078e38ff */
[----:B------:R-:W-:Y:S01]  /*293f0*/  BSSY B0, `(.L_x_2435) ;  /* 0x0000177000007945 */ /* 0x000fe20003800000 */
[----:B--2---:R-:W-:-:S05]  /*29400*/  @P1 IMAD.IADD R0, R4, 0x1, -R2 ;  /* 0x0000000104001824 */ /* 0x004fca00078e0a02 */
[----:B------:R-:W-:-:S04]  /*29410*/  IADD3 R2, R9, R0, RZ ;  /* 0x0000000009027210 */ /* 0x000fc80007ffe0ff */
        /* <DEDUP_REMOVED lines=8> */
[----:B------:R-:W-:-:S05]  /*294a0*/  VIMNMX R6, R4, R2, PT ;  /* 0x0000000204067248 */ /* 0x000fca0003fe0100 */
[--C-:B------:R-:W-:Y:S02]  /*294b0*/  IMAD R2, R6, 0xa0, -R9.reuse ;  /* 0x000000a006027824 */ /* 0x100fe400078e0a09 */
[----:B------:R-:W-:-:S03]  /*294c0*/  IMAD.MOV R9, RZ, RZ, -R9 ;  /* 0x000000ffff097224 */ /* 0x000fc600078e0a09 */
[----:B------:R-:W-:Y:S02]  /*294d0*/  VIMNMX R0, R2, R0, PT ;  /* 0x0000000002007248 */ /* 0x000fe40003fe0100 */
[----:B------:R-:W-:-:S04]  /*294e0*/  VIMNMX R2, RZ, R9, !PT ;  /* 0x00000009ff027248 */ /* 0x000fc80007fe0100 */
[----:B------:R-:W-:Y:S01]  /*294f0*/  ISETP.GT.AND P0, PT, R0, R2, PT ;  /* 0x000000020000720c */ /* 0x000fe20003f04270 */
[----:B------:R-:W-:-:S12]  /*29500*/  IMAD.WIDE.U32 R2, R2, -0x33333333, RZ ;  /* 0xcccccccd02027825 */ /* 0x000fd800078e00ff */
[----:B------:R-:W-:-:S04]  /*29510*/  @P0 VIADD R0, R0, 0x9f ;  /* 0x0000009f00000836 */ /* 0x000fc80000000000 */
[----:B------:R-:W-:Y:S01]  /*29520*/  @P0 IMAD.HI R0, R0, 0x66666667, RZ ;  /* 0x6666666700000827 */ /* 0x000fe200078e02ff */
[----:B------:R-:W-:Y:S01]  /*29530*/  SHF.R.U32.HI R3, RZ, 0x7, R3 ;  /* 0x00000007ff037819 */ /* 0x000fe20000011603 */
[----:B------:R0:W-:Y:S03]  /*29540*/  STL [R1+0x30], R6 ;  /* 0x0000300601007387 */ /* 0x0001e60000100800 */
[----:B------:R-:W-:Y:S02]  /*29550*/  @P0 SHF.R.U32.HI R2, RZ, 0x1f, R0 ;  /* 0x0000001fff020819 */ /* 0x000fe40000011600 */
[----:B------:R-:W-:Y:S02]  /*29560*/  MOV R4, R3 ;  /* 0x0000000300047202 */ /* 0x000fe40000000f00 */
[----:B------:R-:W-:-:S04]  /*29570*/  @P0 LEA.HI.SX32 R4, R0, R2, 0x1a ;  /* 0x0000000200040211 */ /* 0x000fc800078fd2ff */
[----:B------:R-:W-:Y:S02]  /*29580*/  ISETP.GT.AND P2, PT, R4, R3, PT ;  /* 0x000000030400720c */ /* 0x000fe40003f44270 */
[----:B------:R-:W-:-:S11]  /*29590*/  PLOP3.LUT P0, PT, PT, PT, PT, 0x80, 0x0 ;  /* 0x000000000000781c */ /* 0x000fd60003f0f070 */
[----:B0-----:R-:W-:Y:S05]  /*295a0*/  @!P2 BRA `(.L_x_2436) ;  /* 0x00000014006ca947 */ /* 0x001fea0003800000 */
[----:B------:R-:W0:Y:S01]  /*295b0*/  LDC R0, c[0x0][0x428] ;  /* 0x00010a00ff007b82 */ /* 0x000e220000000800 */
[----:B------:R-:W-:Y:S01]  /*295c0*/  UMOV UR4, 0xffffffff ;  /* 0xffffffff00047882 */ /* 0x000fe20000000000 */
[----:B------:R-:W-:Y:S01]  /*295d0*/  IMAD.MOV.U32 R2, RZ, RZ, R18 ;  /* 0x000000ffff027224 */ /* 0x000fe200078e0012 */
        /* <DEDUP_REMOVED lines=11> */
.L_x_2641:
[----:B-1----:R-:W-:Y:S02]  /*29690*/  ISETP.NE.AND P0, PT, R14, RZ, PT ;  /* 0x000000ff0e00720c */ /* 0x002fe40003f05270 */
[----:B------:R-:W-:-:S11]  /*296a0*/  PLOP3.LUT P6, PT, PT, PT, PT, 0x8, 0x0 ;  /* 0x000000000000781c */ /* 0x000fd60003fce170 */
[----:B------:R-:W-:Y:S05]  /*296b0*/  @P0 BRA `(.L_x_2438) ;  /* 0x00000000000c0947 */ /* 0x000fea0003800000 */
[----:B------:R-:W-:-:S03]  /*296c0*/  UMOV UR4, 0xffffffff ;  /* 0xffffffff00047882 */ /* 0x000fc60000000000 */
[----:B------:R-:W-:Y:S05]  /*296d0*/  BRA.DIV UR4, `(.L_x_2439) ;  /* 0x0000007a04fc7947 */ /* 0x000fea000b800000 */
[----:B------:R-:W-:-:S13]  /*296e0*/  ELECT P6, URZ, PT ;  /* 0x00000000003f782f */ /* 0x000fda00038c0000 */
.L_x_2438:
        /* <DEDUP_REMOVED lines=12> */
.L_x_2644:
[----:B------:R-:W-:Y:S05]  /*297b0*/  BSYNC B1 ;  /* 0x0000000000017941 */ /* 0x000fea0003800000 */
.L_x_2440:
[----:B------:R-:W-:Y:S04]  /*297c0*/  BSSY B1, `(.L_x_2442) ;  /* 0x000008e000017945 */ /* 0x000fe80003800000 */
[----:B------:R-:W-:Y:S05]  /*297d0*/  @!P6 BRA `(.L_x_2443) ;  /* 0x000000080030e947 */ /* 0x000fea0003800000 */
[----:B------:R-:W2:Y:S04]  /*297e0*/  LDL R7, [R1+0x4] ;  /* 0x0000040001077983 */ /* 0x000ea80000100800 */
[----:B------:R-:W3:Y:S01]  /*297f0*/  LDL R8, [R1+0xc] ;  /* 0x00000c0001087983 */ /* 0x000ee20000100800 */
[----:B------:R-:W1:Y:S01]  /*29800*/  S2R R6, SR_TID.X ;  /* 0x0000000000067919 */ /* 0x000e620000002100 */
[----:B------:R-:W-:Y:S01]  /*29810*/  BSSY B2, `(.L_x_2444) ;  /* 0x0000007000027945 */ /* 0x000fe20003800000 */
[----:B-1----:R-:W-:-:S04]  /*29820*/  LOP3.LUT R6, R6, 0x7f, RZ, 0xc0, !PT ;  /* 0x0000007f06067812 */ /* 0x002fc800078ec0ff */
[----:B------:R-:W-:Y:S02]  /*29830*/  ISETP.NE.AND P1, PT, R6, RZ, PT ;  /* 0x000000ff0600720c */ /* 0x000fe40003f25270 */
[----:B--2---:R-:W-:Y:S02]  /*29840*/  LEA R7, R7, R11, 0x3 ;  /* 0x0000000b07077211 */ /* 0x004fe400078e18ff */
[----:B---3--:R-:W-:-:S04]  /*29850*/  SHF.L.U32 R10, R8, 0x1f, RZ ;  /* 0x0000001f080a7819 */ /* 0x008fc800000006ff */
[----:B------:R-:W1:Y:S02]  /*29860*/  SYNCS.PHASECHK.TRANS64.TRYWAIT P0, [R7+URZ+0x334a0], R10 ;  /* 0x0334a00a070075a7 */ /* 0x000e64000800017f */
[----:B-1----:R-:W-:Y:S05]  /*29870*/  @!P0 BRA `(.L_x_2445) ;  /* 0x0000007800c88947 */ /* 0x002fea0003800000 */
.L_x_2645:
[----:B------:R-:W-:Y:S05]  /*29880*/  BSYNC B2 ;  /* 0x0000000000027941 */ /* 0x000fea0003800000 */
.L_x_2444:
[----:B------:R-:W-:Y:S04]  /*29890*/  BSSY B2, `(.L_x_2446) ;  /* 0x0000009000027945 */ /* 0x000fe80003800000 */
[----:B------:R-:W-:Y:S05]  /*298a0*/  @P1 BRA `(.L_x_2447) ;  /* 0x00000000001c1947 */ /* 0x000fea0003800000 */
[----:B0-----:R-:W0:Y:S02]  /*298b0*/  S2R R5, SR_TID.X ;  /* 0x0000000000057919 */ /* 0x001e240000002100 */
[----:B0-----:R-:W-:Y:S01]  /*298c0*/  LOP3.LUT R6, R5, 0x1f, RZ, 0xc0, !PT ;  /* 0x0000001f05067812 */ /* 0x001fe200078ec0ff */
[----:B------:R-:W-:-:S03]  /*298d0*/  IMAD.MOV.U32 R5, RZ, RZ, 0x7800 ;  /* 0x00007800ff057424 */ /* 0x000fc600078e00ff */
[----:B------:R-:W-:Y:S01]  /*298e0*/  ISETP.NE.AND P0, PT, R6, RZ, PT ;  /* 0x000000ff0600720c */ /* 0x000fe20003f05270 */
[----:B------:R2:W-:-:S12]  /*298f0*/  SYNCS.ARRIVE.TRANS64 RZ, [R7+URZ+0x33490], R5 ;  /* 0x0334900507ff79a7 */ /* 0x0005d8000800003f */
[----:B--2---:R-:W-:Y:S05]  /*29900*/  @!P0 BRA `(.L_x_2447) ;  /* 0x0000000000048947 */ /* 0x004fea0003800000 */
[----:B------:R-:W-:Y:S01]  /*29910*/  BPT.TRAP 0x1 ;  /* 0x000000040000795c */ /* 0x000fe20000300000 */
.L_x_2447:
[----:B------:R-:W-:Y:S05]  /*29920*/  BSYNC B2 ;  /* 0x0000000000027941 */ /* 0x000fea0003800000 */
.L_x_2446:
        /* <DEDUP_REMOVED lines=10> */
[----:B--2---:R-:W-:Y:S01]  /*299d0*/  IMAD R9, R5, 0x7800, R11 ;  /* 0x0000780005097824 */ /* 0x004fe200078e020b */
[----:B------:R-:W-:-:S03]  /*299e0*/  IADD3 R5, R7, 0x33490, RZ ;  /* 0x0003349007057810 */ /* 0x000fc60007ffe0ff */
[----:B------:R-:W-:-:S07]  /*299f0*/  VIADD R8, R9, 0x24200 ;  /* 0x0002420009087836 */ /* 0x000fce0000000000 */
.L_x_2448:
        /* <DEDUP_REMOVED lines=16> */
.L_x_2449:
        /* <DEDUP_REMOVED lines=10> */
[----:B------:R-:W-:Y:S01]  /*29ba0*/  MOV R14, 0x80 ;  /* 0x00000080000e7802 */ /* 0x000fe20000000f00 */
[----:B------:R-:W-:Y:S01]  /*29bb0*/  VIADD R8, R9, 0x29200 ;  /* 0x0002920009087836 */ /* 0x000fe20000000000 */
[----:B------:R-:W-:Y:S01]  /*29bc0*/  PLOP3.LUT P0, PT, PT, PT, PT, 0x80, 0x0 ;  /* 0x000000000000781c */ /* 0x000fe20003f0f070 */
[----:B------:R-:W-:Y:S01]  /*29bd0*/  UMOV UR6, 0x0 ;  /* 0x0000000000067882 */ /* 0x000fe20000000000 */
[----:B------:R-:W-:Y:S01]  /*29be0*/  R2UR UR10, R14 ;  /* 0x000000000e0a72ca */ /* 0x000fe200000e0000 */
[----:B------:R-:W-:-:S14]  /*29bf0*/  UMOV UR7, 0x12f00000 ;  /* 0x12f0000000077882 */ /* 0x000fdc0000000000 */
.L_x_2450:
        /* <DEDUP_REMOVED lines=13> */
.L_x_2646:
[----:B------:R-:W-:Y:S05]  /*29cd0*/  BSYNC B2 ;  /* 0x0000000000027941 */ /* 0x000fea0003800000 */
.L_x_2451:
[----:B------:R-:W-:Y:S01]  /*29ce0*/  BSSY B2, `(.L_x_2453) ;  /* 0x000000b000027945 */ /* 0x000fe20003800000 */
[----:B------:R-:W-:Y:S02]  /*29cf0*/  IMAD.MOV.U32 R12, RZ, RZ, 0x0 ;  /* 0x00000000ff0c7424 */ /* 0x000fe400078e00ff */
[----:B------:R-:W-:Y:S01]  /*29d00*/  IMAD.MOV.U32 R13, RZ, RZ, 0x12f00000 ;  /* 0x12f00000ff0d7424 */ /* 0x000fe200078e00ff */
[----:B------:R-:W-:Y:S06]  /*29d10*/  @P1 BRA `(.L_x_2454) ;  /* 0x00000000001c1947 */ /* 0x000fec0003800000 */
[----:B------:R-:W2:Y:S02]  /*29d20*/  S2R R5, SR_TID.X ;  /* 0x0000000000057919 */ /* 0x000ea40000002100 */
[----:B--2---:R-:W-:Y:S02]  /*29d30*/  LOP3.LUT R8, R5, 0x1f, RZ, 0xc0, !PT ;  /* 0x0000001f05087812 */ /* 0x004fe400078ec0ff */
[----:B------:R-:W-:Y:S02]  /*29d40*/  MOV R5, 0x7800 ;  /* 0x0000780000057802 */ /* 0x000fe40000000f00 */
[----:B------:R-:W-:Y:S02]  /*29d50*/  ISETP.NE.AND P0, PT, R8, RZ, PT ;  /* 0x000000ff0800720c */ /* 0x000fe40003f05270 */
[----:B------:R2:W-:Y:S11]  /*29d60*/  SYNCS.ARRIVE.TRANS64 RZ, [R7+URZ+0x334b0], R5 ;  /* 0x0334b00507ff79a7 */ /* 0x0005f6000800003f */
[----:B--2---:R-:W-:Y:S05]  /*29d70*/  @!P0 BRA `(.L_x_2454) ;  /* 0x0000000000048947 */ /* 0x004fea0003800000 */
[----:B------:R-:W-:Y:S01]  /*29d80*/  BPT.TRAP 0x1 ;  /* 0x000000040000795c */ /* 0x000fe20000300000 */
.L_x_2454:
[----:B------:R-:W-:Y:S05]  /*29d90*/  BSYNC B2 ;  /* 0x0000000000027941 */ /* 0x000fea0003800000 */
.L_x_2453:
        /* <DEDUP_REMOVED lines=8> */
.L_x_2455:
        /* <DEDUP_REMOVED lines=15> */
.L_x_2456:
        /* <DEDUP_REMOVED lines=15> */
.L_x_2457:
        /* <DEDUP_REMOVED lines=10> */
.L_x_2443:
[----:B------:R-:W-:Y:S05]  /*2a0a0*/  BSYNC B1 ;  /* 0x0000000000017941 */ /* 0x000fea0003800000 */
.L_x_2442:
[----:B0-----:R-:W2:Y:S04]  /*2a0b0*/  LDL.LU R5, [R1+0x4] ;  /* 0x0000040001057983 */ /* 0x001ea80000300800 */
[----:B------:R-:W3:Y:S01]  /*2a0c0*/  LDL.LU R8, [R1+0xc] ;  /* 0x00000c0001087983 */ /* 0x000ee20000300800 */
[----:B------:R-:W-:Y:S01]  /*2a0d0*/  PLOP3.LUT P0, PT, PT, PT, PT, 0x8, 0x0 ;  /* 0x000000000000781c */ /* 0x000fe20003f0e170 */
[----:B--2---:R-:W-:-:S05]  /*2a0e0*/  VIADD R5, R5, 0x1 ;  /* 0x0000000105057836 */ /* 0x004fca0000000000 */
        /* <DEDUP_REMOVED lines=10> */
[----:B------:R-:W-:-:S03]  /*2a190*/  VIADD R9, R4, 0xffffffff ;  /* 0xffffffff04097836 */ /* 0x000fc60000000000 */
[----:B------:R-:W-:-:S07]  /*2a1a0*/  IADD3 R8, R8, -0x140, RZ ;  /* 0xfffffec008087810 */ /* 0x000fce0007ffe0ff */
.L_x_2474:
        /* <DEDUP_REMOVED lines=13> */
.L_x_2647:
[----:B------:R-:W-:Y:S05]  /*2a280*/  BSYNC B2 ;  /* 0x0000000000027941 */ /* 0x000fea0003800000 */
.L_x_2460:
        /* <DEDUP_REMOVED lines=9> */
.L_x_2463:
[----:B------:R-:W-:Y:S05]  /*2a320*/  BSYNC B2 ;  /* 0x0000000000027941 */ /* 0x000fea0003800000 */
.L_x_2462:
        /* <DEDUP_REMOVED lines=8> */
[----:B--2---:R-:W-:Y:S01]  /*2a3b0*/  IMAD R5, R4, 0x7800, R11 ;  /* 0x0000780004057824 */ /* 0x004fe200078e020b */
[----:B------:R-:W-:-:S03]  /*2a3c0*/  IADD3 R4, R7, 0x33490, RZ ;  /* 0x0003349007047810 */ /* 0x000fc60007ffe0ff */
[----:B------:R-:W-:-:S09]  /*2a3d0*/  VIADD R10, R5, 0x24200 ;  /* 0x00024200050a7836 */ /* 0x000fd20000000000 */
.L_x_2464:
        /* <DEDUP_REMOVED lines=16> */
.L_x_2465:
        /* <DEDUP_REMOVED lines=10> */
[----:B------:R-:W-:Y:S01]  /*2a580*/  MOV R15, 0x80 ;  /* 0x00000080000f7802 */ /* 0x000fe20000000f00 */
[----:B------:R-:W-:Y:S01]  /*2a590*/  VIADD R10, R5, 0x29200 ;  /* 0x00029200050a7836 */ /* 0x000fe20000000000 */
[----:B------:R-:W-:Y:S01]  /*2a5a0*/  PLOP3.LUT P1, PT, PT, PT, PT, 0x80, 0x0 ;  /* 0x000000000000781c */ /* 0x000fe20003f2f070 */
[----:B------:R-:W-:Y:S01]  /*2a5b0*/  UMOV UR6, 0x0 ;  /* 0x0000000000067882 */ /* 0x000fe20000000000 */
[----:B------:R-:W-:Y:S01]  /*2a5c0*/  R2UR UR10, R15 ;  /* 0x000000000f0a72ca */ /* 0x000fe200000e0000 */
[----:B------:R-:W-:-:S14]  /*2a5d0*/  UMOV UR7, 0x12f00000 ;  /* 0x12f0000000077882 */ /* 0x000fdc0000000000 */
.L_x_2466:
        /* <DEDUP_REMOVED lines=13> */
.L_x_2648:
[----:B------:R-:W-:Y:S05]  /*2a6b0*/  BSYNC B2 ;  /* 0x0000000000027941 */ /* 0x000fea0003800000 */
.L_x_2467:
        /* <DEDUP_REMOVED lines=11> */
.L_x_2470:
[----:B------:R-:W-:Y:S05]  /*2a770*/  BSYNC B2 ;  /* 0x0000000000027941 */ /* 0x000fea0003800000 */
.L_x_2469:
        /* <DEDUP_REMOVED lines=8> */
.L_x_2471:
        /* <DEDUP_REMOVED lines=15> */
.L_x_2472:
        /* <DEDUP_REMOVED lines=15> */
.L_x_2473:
        /* <DEDUP_REMOVED lines=10> */
.L_x_2459:
[----:B------:R-:W-:Y:S05]  /*2aa80*/  BSYNC B1 ;  /* 0x0000000000017941 */ /* 0x000fea0003800000 */
.L_x_2458:
        /* <DEDUP_REMOVED lines=13> */
.L_x_2436:
[----:B------:R-:W-:Y:S05]  /*2ab60*/  BSYNC B0 ;  /* 0x0000000000007941 */ /* 0x000fea0003800000 */
.L_x_2435:
        /* <DEDUP_REMOVED lines=23> */
.L_x_2476:
[----:B------:R-:W0:Y:S01]  /*2ace0*/  S2R R0, SR_CgaCtaId ;  /* 0x0000000000007919 */ /* 0x000e220000008800 */
[----:B------:R-:W-:-:S04]  /*2acf0*/  MOV R2, 0x400 ;  /* 0x0000040000027802 */ /* 0x000fc80000000f00 */
[----:B0-----:R-:W-:-:S04]  /*2ad00*/  LEA R3, R0, R2, 0x18 ;  /* 0x0000000200037211 */ /* 0x001fc800078ec0ff */
[----:B------:R-:W-:Y:S01]  /*2ad10*/  IADD3 R0, R3, 0x24200, RZ ;  /* 0x0002420003007810 */ /* 0x000fe20007ffe0ff */
[----:B------:R0:W-:Y:S03]  /*2ad20*/  STL [R1+0x24], R3 ;  /* 0x0000240301007387 */ /* 0x0001e60000100800 */
[----:B------:R-:W-:-:S13]  /*2ad30*/  LOP3.LUT P0, RZ, R0, 0x1bf, RZ, 0xc0, !PT ;  /* 0x000001bf00ff7812 */ /* 0x000fda000780c0ff */
[----:B0-----:R-:W-:Y:S05]  /*2ad40*/  @!P0 BRA `(.L_x_2478) ;  /* 0x0000000000408947 */ /* 0x001fea0003800000 */
        /* <DEDUP_REMOVED lines=16> */
.L_x_2478:
[----:B------:R-:W2:Y:S01]  /*2ae50*/  LDL.LU R2, [R1+0x10] ;  /* 0x0000100001027983 */ /* 0x000ea20000300800 */
        /* <DEDUP_REMOVED lines=8> */
[----:B------:R0:W-:Y:S01]  /*2aee0*/  STL [R1+0x10], R2 ;  /* 0x0000100201007387 */ /* 0x0001e20000100800 */
        /* <DEDUP_REMOVED lines=9> */
[----:B------:R-:W-:Y:S01]  /*2af80*/  MOV R11, UR5 ;  /* 0x00000005000b7c02 */ /* 0x000fe20008000f00 */
[----:B------:R-:W-:Y:S02]  /*2af90*/  IMAD.U32 R7, RZ, RZ, UR9 ;  /* 0x00000009ff077e24 */ /* 0x000fe4000f8e00ff */
[----:B------:R-:W-:-:S02]  /*2afa0*/  IMAD.U32 R10, RZ, RZ, UR4 ;  /* 0x00000004ff0a7e24 */ /* 0x000fc4000f8e00ff */
[----:B------:R-:W-:Y:S02]  /*2afb0*/  IMAD.MOV.U32 R8, RZ, RZ, 0x70 ;  /* 0x00000070ff087424 */ /* 0x000fe400078e00ff */
[----:B------:R-:W-:Y:S02]  /*2afc0*/  IMAD.MOV.U32 R12, RZ, RZ, 0x1 ;  /* 0x00000001ff0c7424 */ /* 0x000fe400078e00ff */
[----:B------:R-:W-:-:S07]  /*2afd0*/  IMAD.MOV.U32 R13, RZ, RZ, RZ ;  /* 0x000000ffff0d7224 */ /* 0x000fce00078e00ff */
[----:B------:R-:W-:-:S07]  /*2afe0*/  LEPC R20, `(.L_x_2479) ;  /* 0x000000001014794e */ /* 0x000fce0000000000 */
[----:B0-----:R-:W-:Y:S05]  /*2aff0*/  CALL.ABS.NOINC R2 ;  /* 0x0000000002007343 */ /* 0x001fea0003c00000 */
.L_x_2479:
[----:B0-----:R-:W2:Y:S02]  /*2b000*/  LDL R2, [R1+0x24] ;  /* 0x0000240001027983 */ /* 0x001ea40000100800 */
[----:B--2---:R-:W-:-:S04]  /*2b010*/  IADD3 R0, R2, 0x200, RZ ;  /* 0x0000020002007810 */ /* 0x004fc80007ffe0ff */
[----:B------:R-:W-:-:S13]  /*2b020*/  LOP3.LUT P0, RZ, R0, 0x9f, RZ, 0xc0, !PT ;  /* 0x0000009f00ff7812 */ /* 0x000fda000780c0ff */
        /* <DEDUP_REMOVED lines=17> */
.L_x_2480:
        /* <DEDUP_REMOVED lines=19> */
.L_x_2481:
        /* <DEDUP_REMOVED lines=15> */
[----:B------:R-:W-:Y:S02]  /*2b360*/  PLOP3.LUT P3, PT, P1, PT, PT, 0x8, 0x0 ;  /* 0x000000000000781c */ /* 0x000fe40000f6e170 */
[----:B0-----:R-:W-:Y:S02]  /*2b370*/  LEA R3, R17, R0, 0x7 ;  /* 0x0000000011037211 */ /* 0x001fe400078e38ff */
[----:B------:R-:W0:Y:S05]  /*2b380*/  LDC R0, c[0x0][0x428] ;  /* 0x00010a00ff007b82 */ /* 0x000e2a0000000800 */
[----:B------:R-:W-:-:S05]  /*2b390*/  VOTEU.ALL UP1, P1 ;  /* 0x00000000003f7886 */ /* 0x000fca0000820000 */
[----:B------:R-:W-:-:S04]  /*2b3a0*/  @!UP1 UIADD3 UR8, UP0, UR40, 0x270, URZ ;  /* 0x0000027028089890 */ /* 0x000fc8000ff1e03f */
[----:B------:R-:W-:-:S03]  /*2b3b0*/  @!UP1 UIADD3.X UR9, URZ, UR41, URZ, UP0, !UPT ;  /* 0x000000293f099290 */ /* 0x000fc600087fe43f */
[----:B------:R-:W-:Y:S01]  /*2b3c0*/  VOTEU.ALL UP0, P1 ;  /* 0x00000000003f7886 */ /* 0x000fe20000800000 */
[----:B0-----:R-:W-:Y:S01]  /*2b3d0*/  ISETP.NE.AND P0, PT, R0, 0x1, PT ;  /* 0x000000010000780c */ /* 0x001fe20003f05270 */
[----:B------:R-:W-:-:S12]  /*2b3e0*/  IMAD.MOV.U32 R0, RZ, RZ, R18 ;  /* 0x000000ffff007224 */ /* 0x000fd800078e0012 */
[----:B------:R-:W0:Y:S08]  /*2b3f0*/  @P0 LDC R4, c[0x0][0x42c] ;  /* 0x00010b00ff040b82 */ /* 0x000e300000000800 */
[----:B------:R-:W1:Y:S01]  /*2b400*/  @P0 LDC R2, c[0x0][0x430] ;  /* 0x00010c00ff020b82 */ /* 0x000e620000000800 */
[----:B0-----:R-:W-:-:S05]  /*2b410*/  @P0 IMAD.HI.U32 R4, R18, R4, RZ ;  /* 0x0000000412040227 */ /* 0x001fca00078e00ff */
[----:B-1----:R-:W-:Y:S02]  /*2b420*/  @P0 SHF.R.U32.HI R0, RZ, R2, R4 ;  /* 0x00000002ff000219 */ /* 0x002fe40000011604 */
[----:B------:R-:W-:-:S04]  /*2b430*/  ISETP.NE.U32.AND P0, PT, RZ, UR4, PT ;  /* 0x00000004ff007c0c */ /* 0x000fc8000bf05070 */
[----:B------:R-:W-:-:S04]  /*2b440*/  ISETP.NE.AND.EX P2, PT, RZ, UR5, PT, P0 ;  /* 0x00000005ff007c0c */ /* 0x000fc8000bf45300 */
[----:B------:R-:W-:-:S09]  /*2b450*/  SEL R6, R5, RZ, !P2 ;  /* 0x000000ff05067207 */ /* 0x000fd20005000000 */
.L_x_2482:
        /* <DEDUP_REMOVED lines=13> */
.L_x_2483:
        /* <DEDUP_REMOVED lines=12> */
.L_x_2484:
        /* <DEDUP_REMOVED lines=21> */
.L_x_2651:
[----:B-1----:R-:W-:Y:S02]  /*2b740*/  ISETP.NE.AND P0, PT, R14, RZ, PT ;  /* 0x000000ff0e00720c */ /* 0x002fe40003f05270 */
[----:B------:R-:W-:-:S11]  /*2b750*/  PLOP3.LUT P6, PT, PT, PT, PT, 0x8, 0x0 ;  /* 0x000000000000781c */ /* 0x000fd60003fce170 */
[----:B------:R-:W-:Y:S05]  /*2b760*/  @P0 BRA `(.L_x_2486) ;  /* 0x0000000800540947 */ /* 0x000fea0003800000 */
[----:B------:R-:W-:-:S03]  /*2b770*/  UMOV UR4, 0xffffffff ;  /* 0xffffffff00047882 */ /* 0x000fc60000000000 */
[----:B------:R-:W-:Y:S05]  /*2b780*/  BRA.DIV UR4, `(.L_x_2487) ;  /* 0x0000005e04887947 */ /* 0x000fea000b800000 */
[----:B------:R-:W-:-:S13]  /*2b790*/  ELECT P6, URZ, PT ;  /* 0x00000000003f782f */ /* 0x000fda00038c0000 */
.L_x_2654:
        /* <DEDUP_REMOVED lines=13> */
[----:B------:R-:W-:Y:S02]  /*2b870*/  IADD3 R8, -R2, RZ, RZ ;  /* 0x000000ff02087210 */ /* 0x000fe40007ffe1ff */
[----:B------:R-:W-:-:S03]  /*2b880*/  SHF.R.S32.HI R9, RZ, 0x1f, R2 ;  /* 0x0000001fff097819 */ /* 0x000fc60000011402 */
        /* <DEDUP_REMOVED lines=9> */
.L_x_2489:
[----:B0-----:R-:W2:Y:S01]  /*2b920*/  LDL R4, [R1] ;  /* 0x0000000001047983 */ /* 0x001ea20000100800 */
        /* <DEDUP_REMOVED lines=11> */
.L_x_2655:
[----:B------:R-:W-:Y:S05]  /*2b9e0*/  @P0 BRA `(.L_x_2491) ;  /* 0x00000000001c0947 */ /* 0x000fea0003800000 */
[----:B------:R-:W1:Y:S02]  /*2b9f0*/  S2R R5, SR_TID.X ;  /* 0x0000000000057919 */ /* 0x000e640000002100 */
[----:B-1----:R-:W-:Y:S02]  /*2ba00*/  LOP3.LUT R9, R5, 0x1f, RZ, 0xc0, !PT ;  /* 0x0000001f05097812 */ /* 0x002fe400078ec0ff */
[----:B------:R-:W-:Y:S02]  /*2ba10*/  MOV R5, 0x7800 ;  /* 0x0000780000057802 */ /* 0x000fe40000000f00 */
[----:B------:R-:W-:Y:S02]  /*2ba20*/  ISETP.NE.AND P2, PT, R9, RZ, PT ;  /* 0x000000ff0900720c */ /* 0x000fe40003f45270 */
[----:B------:R1:W-:Y:S11]  /*2ba30*/  SYNCS.ARRIVE.TRANS64 RZ, [R4+URZ+0x33470], R5 ;  /* 0x0334700504ff79a7 */ /* 0x0003f6000800003f */
[----:B-1----:R-:W-:Y:S05]  /*2ba40*/  @!P2 BRA `(.L_x_2491) ;  /* 0x000000000004a947 */ /* 0x002fea0003800000 */
[----:B------:R-:W-:Y:S01]  /*2ba50*/  BPT.TRAP 0x1 ;  /* 0x000000040000795c */ /* 0x000fe20000300000 */
.L_x_2491:
        /* <DEDUP_REMOVED lines=32> */
.L_x_2656:
        /* <DEDUP_REMOVED lines=8> */
.L_x_2493:
        /* <DEDUP_REMOVED lines=24> */
.L_x_2488:
        /* <DEDUP_REMOVED lines=38> */
.L_x_2486:
        /* <DEDUP_REMOVED lines=8> */
[----:B------:R-:W-:-:S04]  /*2c140*/  LOP3.LUT R3, R3, 0xfffffffe, RZ, 0xc0, !PT ;  /* 0xfffffffe03037812 */ /* 0x000fc800078ec0ff */
[----:B------:R-:W-:-:S04]  /*2c150*/  IADD3 R3, R6, -R3, RZ ;  /* 0x8000000306037210 */ /* 0x000fc80007ffe0ff */
[----:B------:R-:W-:-:S04]  /*2c160*/  SHF.L.U32 R3, R3, 0x1f, RZ ;  /* 0x0000001f03037819 */ /* 0x000fc800000006ff */
[----:B------:R-:W2:Y:S02]  /*2c170*/  SYNCS.PHASECHK.TRANS64.TRYWAIT P0, [R4+URZ+0x33420], R3 ;  /* 0x03342003040075a7 */ /* 0x000ea4000800017f */
[----:B-12---:R-:W-:Y:S05]  /*2c180*/  @!P0 BRA `(.L_x_2495) ;  /* 0x0000005400508947 */ /* 0x006fea0003800000 */
.L_x_2657:
[----:B------:R-:W-:Y:S05]  /*2c190*/  BSYNC B0 ;  /* 0x0000000000007941 */ /* 0x000fea0003800000 */
.L_x_2494:
[----:B-1----:R-:W2:Y:S02]  /*2c1a0*/  LDL R4, [R1+0x30] ;  /* 0x0000300001047983 */ /* 0x002ea40000100800 */
[----:B--2---:R-:W-:-:S13]  /*2c1b0*/  ISETP.GE.AND P0, PT, R4, 0x2, PT ;  /* 0x000000020400780c */ /* 0x004fda0003f06270 */
[----:B------:R-:W-:Y:S05]  /*2c1c0*/  @!P0 BRA `(.L_x_2496) ;  /* 0x0000001400008947 */ /* 0x000fea0003800000 */
[----:B------:R1:W5:Y:S01]  /*2c1d0*/  LDL.LU R6, [R1] ;  /* 0x0000000001067983 */ /* 0x0003620000300800 */
[----:B------:R-:W-:-:S03]  /*2c1e0*/  VIADD R12, R4, 0xfffffffe ;  /* 0xfffffffe040c7836 */ /* 0x000fc60000000000 */
[----:B0-----:R1:W5:Y:S04]  /*2c1f0*/  LDL.LU R7, [R1+0x8] ;  /* 0x0000080001077983 */ /* 0x0013680000300800 */
.L_x_2520:
        /* <DEDUP_REMOVED lines=8> */
[----:B------:R0:W-:Y:S01]  /*2c280*/  STL [R1], R10 ;  /* 0x0000000a01007387 */ /* 0x0001e20000100800 */
[----:B---3--:R-:W-:Y:S05]  /*2c290*/  @!P6 BRA `(.L_x_2498) ;  /* 0x000000080098e947 */ /* 0x008fea0003800000 */
        /* <DEDUP_REMOVED lines=9> */
[----:B--2---:R-:W-:Y:S01]  /*2c330*/  @P0 IMAD.HI.U32 R4, R12, R2, RZ ;  /* 0x000000020c040227 */ /* 0x004fe200078e00ff */
[----:B------:R-:W-:-:S04]  /*2c340*/  MOV R2, R12 ;  /* 0x0000000c00027202 */ /* 0x000fc80000000f00 */
        /* <DEDUP_REMOVED lines=11> */
.L_x_2499:
        /* <DEDUP_REMOVED lines=11> */
.L_x_2658:
[----:B------:R-:W-:Y:S05]  /*2c4b0*/  BSYNC B1 ;  /* 0x0000000000017941 */ /* 0x000fea0003800000 */
.L_x_2500:
[----:B------:R-:W-:Y:S04]  /*2c4c0*/  BSSY B1, `(.L_x_2502) ;  /* 0x0000009000017945 */ /* 0x000fe80003800000 */
[----:B------:R-:W-:Y:S05]  /*2c4d0*/  @P2 BRA `(.L_x_2503) ;  /* 0x00000000001c2947 */ /* 0x000fea0003800000 */
[----:B------:R-:W0:Y:S02]  /*2c4e0*/  S2R R3, SR_TID.X ;  /* 0x0000000000037919 */ /* 0x000e240000002100 */
[----:B0-----:R-:W-:Y:S02]  /*2c4f0*/  LOP3.LUT R9, R3, 0x1f, RZ, 0xc0, !PT ;  /* 0x0000001f03097812 */ /* 0x001fe400078ec0ff */
[----:B------:R-:W-:Y:S02]  /*2c500*/  MOV R3, 0x7800 ;  /* 0x0000780000037802 */ /* 0x000fe40000000f00 */
[----:B------:R-:W-:Y:S02]  /*2c510*/  ISETP.NE.AND P0, PT, R9, RZ, PT ;  /* 0x000000ff0900720c */ /* 0x000fe40003f05270 */
[----:B------:R3:W-:Y:S11]  /*2c520*/  SYNCS.ARRIVE.TRANS64 RZ, [R5+URZ+0x33470], R3 ;  /* 0x0334700305ff79a7 */ /* 0x0007f6000800003f */
[----:B---3--:R-:W-:Y:S05]  /*2c530*/  @!P0 BRA `(.L_x_2503) ;  /* 0x0000000000048947 */ /* 0x008fea0003800000 */
[----:B------:R-:W-:Y:S01]  /*2c540*/  BPT.TRAP 0x1 ;  /* 0x000000040000795c */ /* 0x000fe20000300000 */
.L_x_2503:
[----:B------:R-:W-:Y:S05]  /*2c550*/  BSYNC B1 ;  /* 0x0000000000017941 */ /* 0x000fea0003800000 */
.L_x_2502:
[----:B------:R-:W3:Y:S04]  /*2c560*/  LDL R3, [R1] ;  /* 0x0000000001037983 */ /* 0x000ee80000100800 */
[----:B0-----:R-:W4:Y:S01]  /*2c570*/  LDL R9, [R1+0x14] ;  /* 0x0000140001097983 */ /* 0x001f220000100800 */
[----:B------:R-:W-:Y:S01]  /*2c580*/  IMAD.MOV.U32 R15, RZ, RZ, RZ ;  /* 0x000000ffff0f7224 */ /* 0x000fe200078e00ff */
[----:B------:R-:W-:Y:S01]  /*2c590*/  MOV R10, 0x400 ;  /* 0x00000400000a7802 */ /* 0x000fe20000000f00 */
[----:B------:R-:W-:Y:S01]  /*2c5a0*/  UIADD3 UR4, UP0, UR40, 0x470, URZ ;  /* 0x0000047028047890 */ /* 0x000fe2000ff1e03f */
[----:B------:R-:W0:Y:S01]  /*2c5b0*/  S2R R11, SR_CgaCtaId ;  /* 0x00000000000b7919 */ /* 0x000e220000008800 */
[----:B------:R-:W-:Y:S01]  /*2c5c0*/  PLOP3.LUT P0, PT, PT, PT, PT, 0x80, 0x0 ;  /* 0x000000000000781c */ /* 0x000fe20003f0f070 */
[----:B------:R-:W-:Y:S01]  /*2c5d0*/  UMOV UR6, 0x0 ;  /* 0x0000000000067882 */ /* 0x000fe20000000000 */
[----:B------:R-:W-:Y:S01]  /*2c5e0*/  R2UR UR10, R15 ;  /* 0x000000000f0a72ca */ /* 0x000fe200000e0000 */
[----:B------:R-:W-:Y:S01]  /*2c5f0*/  UIADD3.X UR5, URZ, UR41, URZ, UP0, !UPT ;  /* 0x000000293f057290 */ /* 0x000fe200087fe43f */
[----:B------:R-:W-:Y:S01]  /*2c600*/  UMOV UR7, 0x14f00000 ;  /* 0x14f0000000077882 */ /* 0x000fe20000000000 */
[----:B0-----:R-:W-:-:S05]  /*2c610*/  LEA R10, R11, R10, 0x18 ;  /* 0x0000000a0b0a7211 */ /* 0x001fca00078ec0ff */
[----:B---3--:R-:W-:Y:S02]  /*2c620*/  IMAD R3, R3, 0x7800, R10 ;  /* 0x0000780003037824 */ /* 0x008fe400078e020a */
[----:B----4-:R-:W-:Y:S02]  /*2c630*/  IMAD R9, R8, 0xa0, R9 ;  /* 0x000000a008097824 */ /* 0x010fe400078e0209 */
[----:B------:R-:W-:Y:S02]  /*2c640*/  VIADD R8, R5, 0x33470 ;  /* 0x0003347005087836 */ /* 0x000fe40000000000 */
[----:B------:R-:W-:-:S07]  /*2c650*/  VIADD R10, R3, 0xf200 ;  /* 0x0000f200030a7836 */ /* 0x000fce0000000000 */
.L_x_2504:
        /* <DEDUP_REMOVED lines=16> */
.L_x_2505:
        /* <DEDUP_REMOVED lines=16> */
.L_x_2506:
        /* <DEDUP_REMOVED lines=13> */
.L_x_2659:
[----:B------:R-:W-:Y:S05]  /*2c930*/  BSYNC B1 ;  /* 0x0000000000017941 */ /* 0x000fea0003800000 */
.L_x_2507:
[----:B------:R-:W-:Y:S01]  /*2c940*/  BSSY B1, `(.L_x_2509) ;  /* 0x000000b000017945 */ /* 0x000fe20003800000 */
[----:B------:R-:W-:Y:S01]  /*2c950*/  MOV R10, 0x0 ;  /* 0x00000000000a7802 */ /* 0x000fe20000000f00 */
[----:B------:R-:W-:Y:S02]  /*2c960*/  IMAD.MOV.U32 R11, RZ, RZ, 0x14f00000 ;  /* 0x14f00000ff0b7424 */ /* 0x000fe400078e00ff */
[----:B------:R-:W-:Y:S05]  /*2c970*/  @P2 BRA `(.L_x_2510) ;  /* 0x00000000001c2947 */ /* 0x000fea0003800000 */
[----:B------:R-:W3:Y:S01]  /*2c980*/  S2R R8, SR_TID.X ;  /* 0x0000000000087919 */ /* 0x000ee20000002100 */
[----:B0-2---:R-:W-:-:S04]  /*2c990*/  IMAD.MOV.U32 R4, RZ, RZ, 0x7800 ;  /* 0x00007800ff047424 */ /* 0x005fc800078e00ff */
[----:B------:R4:W-:Y:S01]  /*2c9a0*/  SYNCS.ARRIVE.TRANS64 RZ, [R5+URZ+0x33430], R4 ;  /* 0x0334300405ff79a7 */ /* 0x0009e2000800003f */
[----:B---3--:R-:W-:-:S04]  /*2c9b0*/  LOP3.LUT R8, R8, 0x1f, RZ, 0xc0, !PT ;  /* 0x0000001f08087812 */ /* 0x008fc800078ec0ff */
[----:B------:R-:W-:-:S13]  /*2c9c0*/  ISETP.NE.AND P0, PT, R8, RZ, PT ;  /* 0x000000ff0800720c */ /* 0x000fda0003f05270 */
[----:B----4-:R-:W-:Y:S05]  /*2c9d0*/  @!P0 BRA `(.L_x_2510) ;  /* 0x0000000000048947 */ /* 0x010fea0003800000 */
[----:B------:R-:W-:Y:S01]  /*2c9e0*/  BPT.TRAP 0x1 ;  /* 0x000000040000795c */ /* 0x000fe20000300000 */
.L_x_2510:
[----:B------:R-:W-:Y:S05]  /*2c9f0*/  BSYNC B1 ;  /* 0x0000000000017941 */ /* 0x000fea0003800000 */
.L_x_2509:
[----:B------:R-:W-:Y:S01]  /*2ca00*/  R2UR UR10, R15 ;  /* 0x000000000f0a72ca */ /* 0x000fe200000e0000 */
[----:B------:R-:W-:Y:S01]  /*2ca10*/  UIADD3 UR4, UP0, UR40, 0x370, URZ ;  /* 0x0000037028047890 */ /* 0x000fe2000ff1e03f */
[----:B------:R-:W-:Y:S01]  /*2ca20*/  R2UR UR6, R10 ;  /* 0x000000000a0672ca */ /* 0x000fe200000e0000 */
[----:B0-2---:R-:W-:Y:S01]  /*2ca30*/  VIADD R5, R5, 0x33430 ;  /* 0x0003343005057836 */ /* 0x005fe20000000000 */
[----:B------:R-:W-:Y:S01]  /*2ca40*/  R2UR UR7, R11 ;  /* 0x000000000b0772ca */ /* 0x000fe200000e0000 */
[----:B------:R-:W-:Y:S01]  /*2ca50*/  UIADD3.X UR5, URZ, UR41, URZ, UP0, !UPT ;  /* 0x000000293f057290 */ /* 0x000fe200087fe43f */
[----:B------:R-:W-:Y:S02]  /*2ca60*/  PLOP3.LUT P0, PT, PT, PT, PT, 0x80, 0x0 ;  /* 0x000000000000781c */ /* 0x000fe40003f0f070 */
[----:B------:R-:W-:-:S11]  /*2ca70*/  IADD3 R4, R3, 0x24200, RZ ;  /* 0x0002420003047810 */ /* 0x000fd60007ffe0ff */
.L_x_2511:
        /* <DEDUP_REMOVED lines=15> */
.L_x_2512:
        /* <DEDUP_REMOVED lines=15> */
.L_x_2513:
        /* <DEDUP_REMOVED lines=10> */
.L_x_2498:
[----:B------:R-:W-:Y:S05]  /*2cd00*/  BSYNC B0 ;  /* 0x0000000000007941 */ /* 0x000fea0003800000 */
.L_x_2497:
[----:B------:R-:W-:-:S06]  /*2cd10*/  UISETP.NE.AND UP0, UPT, UR37, 0x3, UPT ;  /* 0x000000032500788c */ /* 0x000fcc000bf05270 */
[----:B------:R-:W-:-:S13]  /*2cd20*/  PLOP3.LUT P0, PT, PT, PT, UP0, 0x80, 0x0 ;  /* 0x000000000000781c */ /* 0x000fda0003f0f008 */
[----:B------:R-:W-:Y:S05]  /*2cd30*/  @!P0 BRA `(.L_x_2514) ;  /* 0x0000000000048947 */ /* 0x000fea0003800000 */
[----:B------:R-:W-:Y:S01]  /*2cd40*/  BPT.TRAP 0x1 ;  /* 0x000000040000795c */ /* 0x000fe20000300000 */
.L_x_2514:
[----:B------:R-:W2:Y:S01]  /*2cd50*/  S2R R5, SR_CgaCtaId ;  /* 0x0000000000057919 */ /* 0x000ea20000008800 */
[----:B------:R-:W-:Y:S01]  /*2cd60*/  IMAD.U32 R3, RZ, RZ, UR39 ;  /* 0x00000027ff037e24 */ /* 0x000fe2000f8e00ff */
[----:B------:R-:W-:Y:S01]  /*2cd70*/  MOV R4, 0x400 ;  /* 0x0000040000047802 */ /* 0x000fe20000000f00 */
[----:B------:R-:W-:Y:S03]  /*2cd80*/  BSSY B0, `(.L_x_2515) ;  /* 0x0000008000007945 */ /* 0x000fe60003800000 */
[----:B------:R-:W-:Y:S02]  /*2cd90*/  ISETP.NE.AND P0, PT, R3, 0x3, PT ;  /* 0x000000030300780c */ /* 0x000fe40003f05270 */
[----:B------:R-:W-:-:S04]  /*2cda0*/  LOP3.LUT R3, R7, 0x1, RZ, 0x3c, !PT ;  /* 0x0000000107037812 */ /* 0x000fc800078e3cff */
[----:B------:R-:W-:Y:S02]  /*2cdb0*/  SHF.L.U32 R3, R3, 0x1f, RZ ;  /* 0x0000001f03037819 */ /* 0x000fe400000006ff */
[----:B--2---:R-:W-:-:S04]  /*2cdc0*/  LEA R4, R5, R4, 0x18 ;  /* 0x0000000405047211 */ /* 0x004fc800078ec0ff */
[----:B------:R-:W-:-:S04]  /*2cdd0*/  LEA R14, R6, R4, 0x3 ;  /* 0x00000004060e7211 */ /* 0x000fc800078e18ff */
[----:B------:R-:W2:Y:S02]  /*2cde0*/  SYNCS.PHASECHK.TRANS64.TRYWAIT P2, [R14+URZ+0x33470], R3 ;  /* 0x033470030e0075a7 */ /* 0x000ea4000804017f */
[----:B--2---:R-:W-:Y:S05]  /*2cdf0*/  @!P2 BRA `(.L_x_2516) ;  /* 0x00000048007ca947 */ /* 0x004fea0003800000 */
.L_x_2660:
[----:B------:R-:W-:Y:S05]  /*2ce00*/  BSYNC B0 ;  /* 0x0000000000007941 */ /* 0x000fea0003800000 */
.L_x_2515:
[----:B------:R-:W-:Y:S05]  /*2ce10*/  @!P0 BRA `(.L_x_2517) ;  /* 0x0000000000048947 */ /* 0x000fea0003800000 */
[----:B------:R-:W-:Y:S01]  /*2ce20*/  BPT.TRAP 0x1 ;  /* 0x000000040000795c */ /* 0x000fe20000300000 */
.L_x_2517:
[----:B--2---:R-:W-:Y:S01]  /*2ce30*/  SHF.L.U32 R3, R7, 0x1f, RZ ;  /* 0x0000001f07037819 */ /* 0x004fe200000006ff */
[----:B0-----:R-:W-:-:S03]  /*2ce40*/  IMAD R10, R6, 0x7800, RZ ;  /* 0x00007800060a7824 */ /* 0x001fc600078e02ff */
[----:B------:R-:W0:Y:S02]  /*2ce50*/  SYNCS.PHASECHK.TRANS64.TRYWAIT P2, [R14+URZ+0x33460], R3 ;  /* 0x033460030e0075a7 */ /* 0x000e24000804017f */
[----:B0-----:R-:W-:Y:S05]  /*2ce60*/  @!P2 BRA `(.L_x_2518) ;  /* 0x000000480074a947 */ /* 0x001fea0003800000 */
.L_x_2661:
[----:B------:R-:W0:Y:S04]  /*2ce70*/  LDL R4, [R1+0x20] ;  /* 0x0000200001047983 */ /* 0x000e280000100800 */
[----:B------:R-:W2:Y:S01]  /*2ce80*/  LDL R11, [R1+0x1c] ;  /* 0x00001c00010b7983 */ /* 0x000ea20000100800 */
[----:B------:R-:W-:Y:S01]  /*2ce90*/  MOV R15, 0x400 ;  /* 0x00000400000f7802 */ /* 0x000fe20000000f00 */
[----:B------:R-:W-:Y:S05]  /*2cea0*/  WARPSYNC.ALL ;  /* 0x0000000000007948 */ /* 0x000fea0003800000 */
[----:B------:R-:W3:Y:S02]  /*2ceb0*/  S2R R18, SR_CgaCtaId ;  /* 0x0000000000127919 */ /* 0x000ee40000008800 */
[----:B---3--:R-:W-:-:S02]  /*2cec0*/  LEA R15, R18, R15, 0x18 ;  /* 0x0000000f120f7211 */ /* 0x008fc400078ec0ff */
[C---:B0-----:R-:W-:Y:S02]  /*2ced0*/  LOP3.LUT R3, R10.reuse, R4, RZ, 0xfc, !PT ;  /* 0x000000040a037212 */ /* 0x041fe400078efcff */
[----:B--2---:R-:W-:-:S03]  /*2cee0*/  LOP3.LUT R13, R10, R11, RZ, 0xfc, !PT ;  /* 0x0000000b0a0d7212 */ /* 0x004fc600078efcff */
[C---:B------:R-:W-:Y:S02]  /*2cef0*/  IMAD.IADD R3, R15.reuse, 0x1, R3 ;  /* 0x000000010f037824 */ /* 0x040fe400078e0203 */
[----:B------:R-:W-:-:S03]  /*2cf00*/  IMAD.IADD R13, R15, 0x1, R13 ;  /* 0x000000010f0d7824 */ /* 0x000fc600078e020d */
[----:B------:R-:W0:Y:S02]  /*2cf10*/  LDSM.16.MT88.4 R4, [R3+0xf200] ;  /* 0x00f200000304783b */ /* 0x000e240000004200 */
        /* <DEDUP_REMOVED lines=97> */
.L_x_2519:
[----:B------:R3:W5:Y:S01]  /*2d530*/  LDL R6, [R1] ;  /* 0x0000000001067983 */ /* 0x0007620000100800 */
[----:B--2---:R2:W-:Y:S01]  /*2d540*/  SYNCS.ARRIVE.TRANS64.A1T0 RZ, [R14+URZ+0x33450], RZ ;  /* 0x033450ff0eff79a7 */ /* 0x0045e2000810003f */
[----:B------:R-:W-:Y:S01]  /*2d550*/  BAR.SYNC.DEFER_BLOCKING 0x2, 0x80 ;  /* 0x0082000000007b1d */ /* 0x000fe20000010000 */
[C---:B------:R-:W-:Y:S02]  /*2d560*/  ISETP.GT.AND P0, PT, R12.reuse, RZ, PT ;  /* 0x000000ff0c00720c */ /* 0x040fe40003f04270 */
[----:B------:R-:W-:Y:S01]  /*2d570*/  IADD3 R12, R12, -0x1, RZ ;  /* 0xffffffff0c0c7810 */ /* 0x000fe20007ffe0ff */
[----:B--2---:R-:W-:Y:S02]  /*2d580*/  @!P1 VIADD R14, R14, 0x33480 ;  /* 0x000334800e0e9836 */ /* 0x004fe40000000000 */
[----:B------:R3:W5:Y:S03]  /*2d590*/  LDL R7, [R1+0x8] ;  /* 0x0000080001077983 */ /* 0x0007660000100800 */
[----:B------:R-:W-:-:S04]  /*2d5a0*/  @!P1 PRMT R14, RZ, 0x654, R14 ;  /* 0x00000654ff0e9816 */ /* 0x000fc8000000000e */
[----:B------:R3:W-:Y:S01]  /*2d5b0*/  @!P1 SYNCS.ARRIVE.TRANS64.RED.A1T0 RZ, [R14+URZ], RZ ;  /* 0x000000ff0eff99a7 */ /* 0x0007e2000810043f */
[----:B------:R-:W-:Y:S05]  /*2d5c0*/  @P0 BRA `(.L_x_2520) ;  /* 0xffffffec000c0947 */ /* 0x000fea000383ffff */
.L_x_2496:
[----:B------:R-:W-:Y:S04]  /*2d5d0*/  BSSY B0, `(.L_x_2521) ;  /* 0x000000e000007945 */ /* 0x000fe80003800000 */
[----:B------:R-:W-:Y:S05]  /*2d5e0*/  @P1 BRA `(.L_x_2522) ;  /* 0x0000000000301947 */ /* 0x000fea0003800000 */
[----:B------:R-:W2:Y:S01]  /*2d5f0*/  S2R R5, SR_LANEID ;  /* 0x0000000000057919 */ /* 0x000ea20000000000 */
[----:B------:R-:W-:Y:S01]  /*2d600*/  VOTEU.ANY UR4, UPT, PT ;  /* 0x0000000000047886 */ /* 0x000fe200038e0100 */
[----:B------:R-:W4:Y:S01]  /*2d610*/  LDC.64 R2, c[0x0][0xc38] ;  /* 0x00030e00ff027b82 */ /* 0x000f220000000a00 */
[----:B------:R-:W2:Y:S02]  /*2d620*/  FLO.U32 R0, UR4 ;  /* 0x0000000400007d00 */ /* 0x000ea400080e0000 */
[----:B--2---:R-:W-:-:S06]  /*2d630*/  ISETP.EQ.U32.AND P0, PT, R0, R5, PT ;  /* 0x000000050000720c */ /* 0x004fcc0003f02070 */
[----:B------:R-:W4:Y:S07]  /*2d640*/  POPC R5, UR4 ;  /* 0x0000000400057d09 */ /* 0x000f2e0008000000 */
[----:B----4-:R-:W2:Y:S01]  /*2d650*/  @P0 ATOMG.E.ADD.STRONG.GPU PT, R3, desc[UR54][R2.64], R5 ;  /* 0x00000005020309a8 */ /* 0x010ea200081ee1f6 */
[----:B------:R-:W4:Y:S02]  /*2d660*/  S2R R4, SR_LTMASK ;  /* 0x0000000000047919 */ /* 0x000f240000003900 */
[----:B----4-:R-:W-:-:S04]  /*2d670*/  LOP3.LUT R4, R4, UR4, RZ, 0xc0, !PT ;  /* 0x0000000404047c12 */ /* 0x010fc8000f8ec0ff */
[----:B0----5:R-:W0:Y:S01]  /*2d680*/  POPC R7, R4 ;  /* 0x0000000400077309 */ /* 0x021e220000000000 */
[----:B--2---:R-:W0:Y:S02]  /*2d690*/  SHFL.IDX PT, R0, R3, R0, 0x1f ;  /* 0x00001f0003007589 */ /* 0x004e2400000e0000 */
[----:B0-----:R-:W-:-:S07]  /*2d6a0*/  IADD3 R16, R0, UR38, R7 ;  /* 0x0000002600107c10 */ /* 0x001fce000fffe007 */
.L_x_2522:
[----:B------:R-:W-:Y:S05]  /*2d6b0*/  BSYNC B0 ;  /* 0x0000000000007941 */ /* 0x000fea0003800000 */
.L_x_2521:
[----:B------:R-:W-:-:S06]  /*2d6c0*/  UISETP.NE.AND UP0, UPT, UR37, 0x3, UPT ;  /* 0x000000032500788c */ /* 0x000fcc000bf05270 */
[----:B------:R-:W-:-:S13]  /*2d6d0*/  PLOP3.LUT P0, PT, PT, PT, UP0, 0x80, 0x0 ;  /* 0x000000000000781c */ /* 0x000fda0003f0f008 */
[----:B------:R-:W-:Y:S05]  /*2d6e0*/  @!P0 BRA `(.L_x_2523) ;  /* 0x0000000000048947 */ /* 0x000fea0003800000 */
[----:B------:R-:W-:Y:S01]  /*2d6f0*/  BPT.TRAP 0x1 ;  /* 0x000000040000795c */ /* 0x000fe20000300000 */
.L_x_2523:
[----:B------:R-:W2:Y:S04]  /*2d700*/  LDL R0, [R1+0x8] ;  /* 0x0000080001007983 */ /* 0x000ea80000100800 */
[----:B------:R-:W4:Y:S01]  /*2d710*/  LDL R2, [R1] ;  /* 0x0000000001027983 */ /* 0x000f220000100800 */
[----:B------:R-:W0:Y:S01]  /*2d720*/  S2R R4, SR_CgaCtaId ;  /* 0x0000000000047919 */ /* 0x000e220000008800 */
[----:B------:R-:W-:-:S04]  /*2d730*/  MOV R3, 0x400 ;  /* 0x0000040000037802 */ /* 0x000fc80000000f00 */
[----:B0-----:R-:W-:Y:S01]  /*2d740*/  LEA R3, R4, R3, 0x18 ;  /* 0x0000000304037211 */ /* 0x001fe200078ec0ff */
[----:B------:R-:W-:Y:S01]  /*2d750*/  BSSY B0, `(.L_x_2524) ;  /* 0x0000008000007945 */ /* 0x000fe20003800000 */
[----:B--2---:R-:W-:-:S04]  /*2d760*/  LOP3.LUT R0, R0, 0x1, RZ, 0x3c, !PT ;  /* 0x0000000100007812 */ /* 0x004fc800078e3cff */
[----:B------:R-:W-:Y:S01]  /*2d770*/  SHF.L.U32 R0, R0, 0x1f, RZ ;  /* 0x0000001f00007819 */ /* 0x000fe200000006ff */
[----:B----4-:R-:W-:-:S04]  /*2d780*/  IMAD R3, R2, 0x8, R3 ;  /* 0x0000000802037824 */ /* 0x010fc800078e0203 */
[----:B------:R-:W0:Y:S01]  /*2d790*/  SYNCS.PHASECHK.TRANS64.TRYWAIT P0, [R3+URZ+0x33470], R0 ;  /* 0x03347000030075a7 */ /* 0x000e22000800017f */
[----:B------:R-:W-:-:S05]  /*2d7a0*/  IMAD.U32 R2, RZ, RZ, UR39 ;  /* 0x00000027ff027e24 */ /* 0x000fca000f8e00ff */
[----:B------:R-:W-:Y:S01]  /*2d7b0*/  ISETP.NE.AND P2, PT, R2, 0x3, PT ;  /* 0x000000030200780c */ /* 0x000fe20003f45270 */
[----:B0-----:R-:W-:-:S12]  /*2d7c0*/  @!P0 BRA `(.L_x_2525) ;  /* 0x0000004000308947 */ /* 0x001fd80003800000 */
.L_x_2662:
[----:B------:R-:W-:Y:S05]  /*2d7d0*/  BSYNC B0 ;  /* 0x0000000000007941 */ /* 0x000fea0003800000 */
.L_x_2524:
[----:B------:R-:W-:Y:S05]  /*2d7e0*/  @!P2 BRA `(.L_x_2526) ;  /* 0x000000000004a947 */ /* 0x000fea0003800000 */
[----:B------:R-:W-:Y:S01]  /*2d7f0*/  BPT.TRAP 0x1 ;  /* 0x000000040000795c */ /* 0x000fe20000300000 */
.L_x_2526:
[----:B------:R-:W2:Y:S04]  /*2d800*/  LDL R5, [R1+0x8] ;  /* 0x0000080001057983 */ /* 0x000ea80000100800 */
[----:B0-----:R-:W4:Y:S04]  /*2d810*/  LDL R0, [R1] ;  /* 0x0000000001007983 */ /* 0x001f280000100800 */
[----:B------:R-:W3:Y:S04]  /*2d820*/  LDL R2, [R1+0x20] ;  /* 0x0000200001027983 */ /* 0x000ee80000100800 */
[----:B------:R-:W3:Y:S01]  /*2d830*/  LDL R4, [R1+0x1c] ;  /* 0x00001c0001047983 */ /* 0x000ee20000100800 */
[----:B-----5:R-:W0:Y:S01]  /*2d840*/  S2R R7, SR_CgaCtaId ;  /* 0x0000000000077919 */ /* 0x020e220000008800 */
[----:B--2---:R-:W-:-:S02]  /*2d850*/  SHF.L.U32 R6, R5, 0x1f, RZ ;  /* 0x0000001f05067819 */ /* 0x004fc400000006ff */
[----:B------:R-:W-:Y:S02]  /*2d860*/  MOV R5, 0x400 ;  /* 0x0000040000057802 */ /* 0x000fe40000000f00 */
[----:B------:R-:W2:Y:S01]  /*2d870*/  SYNCS.PHASECHK.TRANS64.TRYWAIT P0, [R3+URZ+0x33460], R6 ;  /* 0x03346006030075a7 */ /* 0x000ea2000800017f */
[----:B----4-:R-:W-:Y:S01]  /*2d880*/  IMAD R0, R0, 0x7800, RZ ;  /* 0x0000780000007824 */ /* 0x010fe200078e02ff */
[----:B0-----:R-:W-:-:S04]  /*2d890*/  LEA R5, R7, R5, 0x18 ;  /* 0x0000000507057211 */ /* 0x001fc800078ec0ff */
[C---:B---3--:R-:W-:Y:S02]  /*2d8a0*/  LOP3.LUT R2, R0.reuse, R2, RZ, 0xfc, !PT ;  /* 0x0000000200027212 */ /* 0x048fe400078efcff */
[----:B------:R-:W-:-:S03]  /*2d8b0*/  LOP3.LUT R4, R0, R4, RZ, 0xfc, !PT ;  /* 0x0000000400047212 */ /* 0x000fc600078efcff */
[C---:B------:R-:W-:Y:S01]  /*2d8c0*/  IMAD.IADD R0, R5.reuse, 0x1, R2 ;  /* 0x0000000105007824 */ /* 0x040fe200078e0202 */
[----:B------:R-:W-:Y:S01]  /*2d8d0*/  IADD3 R2, R5, R4, RZ ;  /* 0x0000000405027210 */ /* 0x000fe20007ffe0ff */
[----:B--2---:R-:W-:Y:S06]  /*2d8e0*/  @!P0 BRA `(.L_x_2527) ;  /* 0x0000003c00fc8947 */ /* 0x004fec0003800000 */
.L_x_2663:
        /* <DEDUP_REMOVED lines=99> */
.L_x_2528:
[----:B0-----:R-:W3:Y:S01]  /*2df20*/  LDL.LU R2, [R1] ;  /* 0x0000000001027983 */ /* 0x001ee20000300800 */
[----:B--2---:R-:W-:Y:S03]  /*2df30*/  SYNCS.ARRIVE.TRANS64.A1T0 RZ, [R3+URZ+0x33450], RZ ;  /* 0x033450ff03ff79a7 */ /* 0x004fe6000810003f */
[----:B------:R-:W2:Y:S01]  /*2df40*/  LDL.LU R4, [R1+0x8] ;  /* 0x0000080001047983 */ /* 0x000ea20000300800 */
[----:B------:R-:W-:-:S05]  /*2df50*/  @!P1 VIADD R0, R3, 0x33480 ;  /* 0x0003348003009836 */ /* 0x000fca0000000000 */
[----:B------:R-:W-:Y:S01]  /*2df60*/  @!P1 PRMT R0, RZ, 0x654, R0 ;  /* 0x00000654ff009816 */ /* 0x000fe20000000000 */
[----:B------:R-:W-:Y:S06]  /*2df70*/  BAR.SYNC.DEFER_BLOCKING 0x2, 0x80 ;  /* 0x0082000000007b1d */ /* 0x000fec0000010000 */
[----:B------:R3:W-:Y:S02]  /*2df80*/  @!P1 SYNCS.ARRIVE.TRANS64.RED.A1T0 RZ, [R0+URZ], RZ ;  /* 0x000000ff00ff99a7 */ /* 0x0007e4000810043f */
[----:B---3--:R-:W-:-:S05]  /*2df90*/  VIADD R0, R2, 0x1 ;  /* 0x0000000102007836 */ /* 0x008fca0000000000 */
[----:B------:R-:W-:-:S04]  /*2dfa0*/  ISETP.NE.AND P0, PT, R0, 0x2, PT ;  /* 0x000000020000780c */ /* 0x000fc80003f05270 */
[----:B------:R-:W-:Y:S02]  /*2dfb0*/  SEL R2, RZ, 0x1, P0 ;  /* 0x00000001ff027807 */ /* 0x000fe40000000000 */
[----:B------:R-:W-:Y:S02]  /*2dfc0*/  SEL R0, R0, RZ, P0 ;  /* 0x000000ff00007207 */ /* 0x000fe40000000000 */
[----:B--2---:R-:W-:-:S03]  /*2dfd0*/  LOP3.LUT R4, R4, R2, RZ, 0x3c, !PT ;  /* 0x0000000204047212 */ /* 0x004fc600078e3cff */
[----:B------:R0:W-:Y:S04]  /*2dfe0*/  STL [R1], R0 ;  /* 0x0000000001007387 */ /* 0x0001e80000100800 */
[----:B------:R0:W-:Y:S02]  /*2dff0*/  STL [R1+0x8], R4 ;  /* 0x0000080401007387 */ /* 0x0001e40000100800 */
.L_x_2477:
[----:B------:R-:W-:Y:S05]  /*2e000*/  BSYNC B6 ;  /* 0x0000000000067941 */ /* 0x000fea0003800000 */
.L_x_2475:
        /* <DEDUP_REMOVED lines=8> */
[----:B------:R-:W0:Y:S01]  /*2e090*/  LDS.128 R16, [UR4+0x334d0] ;  /* 0x0334d004ff107984 */ /* 0x000e220008000c00 */
[----:B------:R-:W-:Y:S06]  /*2e0a0*/  BAR.ARV 0x4, 0x180 ;  /* 0x0106000000007b1d */ /* 0x000fec0000002000 */
[----:B------:R-:W-:Y:S05]  /*2e0b0*/  BRA `(.L_x_2530) ;  /* 0x0000000800cc7947 */ /* 0x000fea0003800000 */
.L_x_2529:
        /* <DEDUP_REMOVED lines=16> */
[----:B------:R-:W-:Y:S01]  /*2e1c0*/  SHFL.IDX PT, R4, R16, 0x1, 0x1f ;  /* 0x00201f0010047f89 */ /* 0x000fe200000e0000 */
[----:B0-----:R-:W-:Y:S01]  /*2e1d0*/  MOV R2, RZ ;  /* 0x000000ff00027202 */ /* 0x001fe20000000f00 */
        /* <DEDUP_REMOVED lines=17> */
[----:B------:R0:W2:Y:S02]  /*2e2f0*/  SHFL.IDX PT, R14, R3, 0x1f, 0x1f ;  /* 0x03e01f00030e7f89 */ /* 0x0000a400000e0000 */
.L_x_2673:
[----:B------:R-:W-:Y:S02]  /*2e300*/  ULDC UR4, c[0x0][0xc10] ;  /* 0x0003040000047ab9 */ /* 0x000fe40000000800 */
[----:B------:R-:W-:-:S04]  /*2e310*/  IMAD.U32 R5, RZ, RZ, UR4 ;  /* 0x00000004ff057e24 */ /* 0x000fc8000f8e00ff */
[----:B--2---:R-:W-:-:S05]  /*2e320*/  IMAD R7, R14, R5, RZ ;  /* 0x000000050e077224 */ /* 0x004fca00078e02ff */
[----:B------:R-:W-:-:S04]  /*2e330*/  IADD3 R4, R4, R7, RZ ;  /* 0x0000000704047210 */ /* 0x000fc80007ffe0ff */
[----:B------:R-:W-:-:S13]  /*2e340*/  ISETP.GT.AND P6, PT, R4, R0, PT ;  /* 0x000000000400720c */ /* 0x000fda0003fc4270 */
[----:B------:R-:W-:Y:S05]  /*2e350*/  @P6 BRA `(.L_x_2532) ;  /* 0x00000000009c6947 */ /* 0x000fea0003800000 */
.L_x_2537:
[----:B------:R-:W2:Y:S01]  /*2e360*/  LDC R6, c[0x0][0xc14] ;  /* 0x00030500ff067b82 */ /* 0x000ea20000000800 */
[----:B------:R-:W-:-:S05]  /*2e370*/  VIADD R19, R19, 0x1f ;  /* 0x0000001f13137836 */ /* 0x000fca0000000000 */
[----:B--2---:R-:W-:-:S13]  /*2e380*/  ISETP.GE.AND P6, PT, R19, R6, PT ;  /* 0x000000061300720c */ /* 0x004fda0003fc6270 */
[----:B------:R-:W-:Y:S05]  /*2e390*/  @P6 BRA `(.L_x_2533) ;  /* 0x0000000400d06947 */ /* 0x000fea0003800000 */
[----:B------:R-:W2:Y:S01]  /*2e3a0*/  S2R R2, SR_TID.X ;  /* 0x0000000000027919 */ /* 0x000ea20000002100 */
[----:B------:R-:W-:Y:S01]  /*2e3b0*/  BSSY B0, `(.L_x_2534) ;  /* 0x0000009000007945 */ /* 0x000fe20003800000 */
[----:B--2---:R-:W-:-:S05]  /*2e3c0*/  LOP3.LUT R2, R2, 0x1f, RZ, 0xc0, !PT ;  /* 0x0000001f02027812 */ /* 0x004fca00078ec0ff */
[----:B------:R-:W-:Y:S02]  /*2e3d0*/  IMAD.IADD R5, R19, 0x1, R2 ;  /* 0x0000000113057824 */ /* 0x000fe400078e0202 */
[----:B------:R-:W-:-:S03]  /*2e3e0*/  IMAD.MOV.U32 R2, RZ, RZ, RZ ;  /* 0x000000ffff027224 */ /* 0x000fc600078e00ff */
[----:B------:R-:W-:-:S13]  /*2e3f0*/  ISETP.GE.OR P6, PT, R5, R6, !P0 ;  /* 0x000000060500720c */ /* 0x000fda00047c6670 */
[----:B------:R-:W-:Y:S05]  /*2e400*/  @P6 BRA `(.L_x_2535) ;  /* 0x00000000000c6947 */ /* 0x000fea0003800000 */
[----:B0-----:R-:W0:Y:S02]  /*2e410*/  LDC.64 R2, c[0x0][0xc58] ;  /* 0x00031600ff027b82 */ /* 0x001e240000000a00 */
[----:B0-----:R-:W-:-:S06]  /*2e420*/  IMAD.WIDE R2, R5, 0x4, R2 ;  /* 0x0000000405027825 */ /* 0x001fcc00078e0202 */
[----:B------:R2:W5:Y:S02]  /*2e430*/  LDG.E R2, desc[UR54][R2.64] ;  /* 0x0000003602027981 */ /* 0x000564000c1e1900 */
.L_x_2535:
[----:B------:R-:W-:Y:S05]  /*2e440*/  BSYNC B0 ;  /* 0x0000000000007941 */ /* 0x000fea0003800000 */
.L_x_2534:
[----:B------:R-:W-:-:S03]  /*2e450*/  UMOV UR4, 0xffffffff ;  /* 0xffffffff00047882 */ /* 0x000fc60000000000 */
[----:B------:R-:W-:Y:S05]  /*2e460*/  BRA.DIV UR4, `(.L_x_2536) ;  /* 0x0000003a04547947 */ /* 0x000fea000b800000 */
[----:B-----5:R-:W3:Y:S02]  /*2e470*/  SHFL.UP PT, R14, R2, 0x1, RZ ;  /* 0x04200000020e7989 */ /* 0x020ee400000e00ff */
[----:B---3--:R-:W-:-:S04]  /*2e480*/  SEL R13, R14, RZ, P1 ;  /* 0x000000ff0e0d7207 */ /* 0x008fc80000800000 */
[----:B------:R-:W-:-:S05]  /*2e490*/  IADD3 R13, R2, R13, RZ ;  /* 0x0000000d020d7210 */ /* 0x000fca0007ffe0ff */
[----:B------:R-:W3:Y:S02]  /*2e4a0*/  SHFL.UP PT, R14, R13, 0x2, RZ ;  /* 0x044000000d0e7989 */ /* 0x000ee400000e00ff */
[----:B---3--:R-:W-:-:S05]  /*2e4b0*/  SEL R14, R14, RZ, P2 ;  /* 0x000000ff0e0e7207 */ /* 0x008fca0001000000 */
[----:B------:R-:W-:-:S05]  /*2e4c0*/  IMAD.IADD R5, R13, 0x1, R14 ;  /* 0x000000010d057824 */ /* 0x000fca00078e020e */
[----:B------:R-:W3:Y:S02]  /*2e4d0*/  SHFL.UP PT, R14, R5, 0x4, RZ ;  /* 0x04800000050e7989 */ /* 0x000ee400000e00ff */
[----:B---3--:R-:W-:-:S05]  /*2e4e0*/  SEL R6, R14, RZ, P3 ;  /* 0x000000ff0e067207 */ /* 0x008fca0001800000 */
[----:B------:R-:W-:-:S05]  /*2e4f0*/  IMAD.IADD R6, R5, 0x1, R6 ;  /* 0x0000000105067824 */ /* 0x000fca00078e0206 */
[----:B------:R-:W3:Y:S02]  /*2e500*/  SHFL.UP PT, R14, R6, 0x8, RZ ;  /* 0x05000000060e7989 */ /* 0x000ee400000e00ff */
[----:B---3--:R-:W-:-:S05]  /*2e510*/  SEL R7, R14, RZ, P4 ;  /* 0x000000ff0e077207 */ /* 0x008fca0002000000 */
[----:B------:R-:W-:-:S05]  /*2e520*/  IMAD.IADD R7, R6, 0x1, R7 ;  /* 0x0000000106077824 */ /* 0x000fca00078e0207 */
[----:B------:R-:W3:Y:S02]  /*2e530*/  SHFL.UP PT, R14, R7, 0x10, RZ ;  /* 0x06000000070e7989 */ /* 0x000ee400000e00ff */
[----:B---3--:R-:W-:-:S04]  /*2e540*/  SEL R14, R14, RZ, P5 ;  /* 0x000000ff0e0e7207 */ /* 0x008fc80002800000 */
[----:B0-2---:R-:W-:-:S05]  /*2e550*/  IADD3 R3, R7, R14, RZ ;  /* 0x0000000e07037210 */ /* 0x005fca0007ffe0ff */
[----:B------:R0:W2:Y:S02]  /*2e560*/  SHFL.IDX PT, R14, R3, 0x1f, 0x1f ;  /* 0x03e01f00030e7f89 */ /* 0x0000a400000e0000 */
.L_x_2681:
[----:B------:R-:W-:Y:S02]  /*2e570*/  ULDC UR4, c[0x0][0xc10] ;  /* 0x0003040000047ab9 */ /* 0x000fe40000000800 */
[----:B------:R-:W-:-:S04]  /*2e580*/  IMAD.U32 R5, RZ, RZ, UR4 ;  /* 0x00000004ff057e24 */ /* 0x000fc8000f8e00ff */
[----:B--2---:R-:W-:-:S04]  /*2e590*/  IMAD R7, R14, R5, RZ ;  /* 0x000000050e077224 */ /* 0x004fc800078e02ff */
[----:B------:R-:W-:-:S05]  /*2e5a0*/  IMAD.IADD R4, R7, 0x1, R4 ;  /* 0x0000000107047824 */ /* 0x000fca00078e0204 */
[----:B------:R-:W-:-:S13]  /*2e5b0*/  ISETP.GT.AND P6, PT, R4, R0, PT ;  /* 0x000000000400720c */ /* 0x000fda0003fc4270 */
[----:B------:R-:W-:Y:S05]  /*2e5c0*/  @!P6 BRA `(.L_x_2537) ;  /* 0xfffffffc0064e947 */ /* 0x000fea000383ffff */
.L_x_2532:
[----:B------:R-:W-:Y:S01]  /*2e5d0*/  IMAD.IADD R16, R4, 0x1, -R7 ;  /* 0x0000000104107824 */ /* 0x000fe200078e0a07 */
[----:B------:R-:W-:-:S03]  /*2e5e0*/  UMOV UR4, 0xffffffff ;  /* 0xffffffff00047882 */ /* 0x000fc60000000000 */
[----:B------:R-:W-:-:S05]  /*2e5f0*/  IMAD R7, R3, R5, R16 ;  /* 0x0000000503077224 */ /* 0x000fca00078e0210 */
[----:B------:R-:W-:Y:S01]  /*2e600*/  ISETP.GT.AND P6, PT, R7, R0, PT ;  /* 0x000000000700720c */ /* 0x000fe20003fc4270 */
[----:B------:R-:W-:-:S12]  /*2e610*/  BRA.DIV UR4, `(.L_x_2538) ;  /* 0x0000003a04a47947 */ /* 0x000fd8000b800000 */
[----:B------:R-:W-:-:S04]  /*2e620*/  VOTE.ANY R4, PT, !P6 ;  /* 0x0000000000047806 */ /* 0x000fc800070e0100 */
[----:B------:R-:W2:Y:S02]  /*2e630*/  POPC R6, R4 ;  /* 0x0000000400067309 */ /* 0x000ea40000000000 */
[----:B--2---:R2:W3:Y:S02]  /*2e640*/  SHFL.IDX PT, R17, R2, R6, 0x1f ;  /* 0x00001f0602117589 */ /* 0x0044e400000e0000 */
.L_x_2685:
[----:B------:R-:W-:Y:S02]  /*2e650*/  ISETP.NE.AND P0, PT, R4, RZ, PT ;  /* 0x000000ff0400720c */ /* 0x000fe40003f05270 */
[----:B------:R-:W-:-:S11]  /*2e660*/  MOV R4, RZ ;  /* 0x000000ff00047202 */ /* 0x000fd60000000f00 */
[----:B------:R-:W-:Y:S05]  /*2e670*/  @!P0 BRA `(.L_x_2539) ;  /* 0x0000000000108947 */ /* 0x000fea0003800000 */
[----:B------:R-:W-:Y:S01]  /*2e680*/  UMOV UR4, 0xffffffff ;  /* 0xffffffff00047882 */ /* 0x000fe20000000000 */
[----:B------:R-:W-:Y:S02]  /*2e690*/  VIADD R12, R6, 0xffffffff ;  /* 0xffffffff060c7836 */ /* 0x000fe40000000000 */
[----:B------:R-:W-:Y:S05]  /*2e6a0*/  BRA.DIV UR4, `(.L_x_2540) ;  /* 0x0000003a04c87947 */ /* 0x000fea000b800000 */
[----:B------:R4:W0:Y:S02]  /*2e6b0*/  SHFL.IDX PT, R4, R3, R12, 0x1f ;  /* 0x00001f0c03047589 */ /* 0x00082400000e0000 */
.L_x_2539:
[----:B0-2-4-:R-:W0:Y:S01]  /*2e6c0*/  LDC.64 R2, c[0x0][0xc68] ;  /* 0x00031a00ff027b82 */ /* 0x015e220000000a00 */
[----:B------:R-:W-:-:S04]  /*2e6d0*/  IMAD.IADD R19, R6, 0x1, R19 ;  /* 0x0000000106137824 */ /* 0x000fc800078e0213 */
[----:B0-----:R-:W-:-:S05]  /*2e6e0*/  IMAD.WIDE R2, R19, 0x4, R2 ;  /* 0x0000000413027825 */ /* 0x001fca00078e0202 */
[----:B------:R-:W3:Y:S01]  /*2e6f0*/  LDG.E R7, desc[UR54][R2.64] ;  /* 0x0000003602077981 */ /* 0x000ee2000c1e1900 */
[----:B------:R-:W-:-:S04]  /*2e700*/  IMAD R16, R4, R5, R16 ;  /* 0x0000000504107224 */ /* 0x000fc800078e0210 */
[----:B------:R-:W-:Y:S02]  /*2e710*/  IMAD.IADD R0, R0, 0x1, -R16 ;  /* 0x0000000100007824 */ /* 0x000fe400078e0a10 */
[----:B---3--:R-:W-:-:S05]  /*2e720*/  IMAD R6, R17, R7, RZ ;  /* 0x0000000711067224 */ /* 0x008fca00078e02ff */
[----:B------:R-:W-:-:S04]  /*2e730*/  IABS R8, R6 ;  /* 0x0000000600087213 */ /* 0x000fc80000000000 */
[----:B------:R-:W0:Y:S08]  /*2e740*/  I2F.RP R9, R8 ;  /* 0x0000000800097306 */ /* 0x000e300000209400 */
[----:B0-----:R-:W0:Y:S02]  /*2e750*/  MUFU.RCP R9, R9 ;  /* 0x0000000900097308 */ /* 0x001e240000001000 */
[----:B0-----:R-:W-:-:S06]  /*2e760*/  VIADD R10, R9, 0xffffffe ;  /* 0x0ffffffe090a7836 */ /* 0x001fcc0000000000 */
[----:B------:R-:W0:Y:S02]  /*2e770*/  F2I.FTZ.U32.TRUNC.NTZ R3, R10 ;  /* 0x0000000a00037305 */ /* 0x000e24000021f000 */
[----:B0-----:R-:W-:-:S05]  /*2e780*/  IADD3 R2, RZ, -R3, RZ ;  /* 0x80000003ff027210 */ /* 0x001fca0007ffe0ff */
        /* <DEDUP_REMOVED lines=9> */
[-C--:B------:R-:W-:Y:S01]  /*2e820*/  @!P1 IADD3 R3, R3, -R8.reuse, RZ ;  /* 0x8000000803039210 */ /* 0x080fe20007ffe0ff */
        /* <DEDUP_REMOVED lines=9> */
[----:B------:R-:W-:-:S03]  /*2e8c0*/  IMAD.MOV R2, RZ, RZ, -R2 ;  /* 0x000000ffff027224 */ /* 0x000fc600078e0a02 */
[----:B------:R-:W-:Y:S01]  /*2e8d0*/  IADD3 R8, -R4, RZ, RZ ;  /* 0x000000ff04087210 */ /* 0x000fe20007ffe1ff */
[----:B------:R-:W-:-:S03]  /*2e8e0*/  IMAD R0, R6, R2, R0 ;  /* 0x0000000206007224 */ /* 0x000fc600078e0200 */
[----:B------:R-:W-:-:S04]  /*2e8f0*/  VIADDMNMX R5, R8, R5, R7, PT ;  /* 0x0000000508057246 */ /* 0x000fc80003800107 */
[----:B------:R-:W-:-:S04]  /*2e900*/  IABS R7, R5 ;  /* 0x0000000500077213 */ /* 0x000fc80000000000 */
[----:B------:R-:W0:Y:S08]  /*2e910*/  I2F.RP R8, R7 ;  /* 0x0000000700087306 */ /* 0x000e300000209400 */
[----:B0-----:R-:W0:Y:S02]  /*2e920*/  MUFU.RCP R8, R8 ;  /* 0x0000000800087308 */ /* 0x001e240000001000 */
[----:B0-----:R-:W-:-:S06]  /*2e930*/  VIADD R10, R8, 0xffffffe ;  /* 0x0ffffffe080a7836 */ /* 0x001fcc0000000000 */
[----:B------:R-:W0:Y:S02]  /*2e940*/  F2I.FTZ.U32.TRUNC.NTZ R3, R10 ;  /* 0x0000000a00037305 */ /* 0x000e24000021f000 */
[----:B0-----:R-:W-:-:S04]  /*2e950*/  IMAD.MOV R2, RZ, RZ, -R3 ;  /* 0x000000ffff027224 */ /* 0x001fc800078e0a03 */
[----:B------:R-:W-:Y:S01]  /*2e960*/  IMAD R9, R2, R7, RZ ;  /* 0x0000000702097224 */ /* 0x000fe200078e02ff */
[----:B------:R-:W-:-:S05]  /*2e970*/  MOV R2, RZ ;  /* 0x000000ff00027202 */ /* 0x000fca0000000f00 */
        /* <DEDUP_REMOVED lines=14> */
[----:B------:R-:W-:-:S06]  /*2ea60*/  @P0 IADD3 R9, R9, 0x1, RZ ;  /* 0x0000000109090810 */ /* 0x000fcc0007ffe0ff */
[----:B------:R-:W-:Y:S01]  /*2ea70*/  @!P2 IMAD.MOV R9, RZ, RZ, -R9 ;  /* 0x000000ffff09a224 */ /* 0x000fe200078e0a09 */
[----:B------:R-:W-:Y:S01]  /*2ea80*/  @!P1 LOP3.LUT R9, RZ, R5, RZ, 0x33, !PT ;  /* 0x00000005ff099212 */ /* 0x000fe200078e33ff */
[----:B------:R-:W-:-:S04]  /*2ea90*/  IMAD.MOV R5, RZ, RZ, -R5 ;  /* 0x000000ffff057224 */ /* 0x000fc800078e0a05 */
[----:B------:R-:W-:Y:S01]  /*2eaa0*/  IMAD R18, R9, R5, R0 ;  /* 0x0000000509127224 */ /* 0x000fe200078e0200 */
[----:B------:R-:W-:-:S04]  /*2eab0*/  LOP3.LUT R0, RZ, R9, RZ, 0x33, !PT ;  /* 0x00000009ff007212 */ /* 0x000fc800078e33ff */
[----:B------:R-:W-:Y:S01]  /*2eac0*/  IADD3 R17, R17, R0, RZ ;  /* 0x0000000011117210 */ /* 0x000fe20007ffe0ff */
[----:B------:R-:W-:Y:S06]  /*2ead0*/  BRA `(.L_x_2541) ;  /* 0x00000000001c7947 */ /* 0x000fec0003800000 */
.L_x_2533:
[----:B------:R-:W-:Y:S01]  /*2eae0*/  UMOV UR4, URZ ;  /* 0x0000003f00047c82 */ /* 0x000fe20008000000 */
[----:B------:R-:W-:Y:S01]  /*2eaf0*/  UMOV UR5, URZ ;  /* 0x0000003f00057c82 */ /* 0x000fe20008000000 */
[----:B------:R-:W-:Y:S01]  /*2eb00*/  ULDC UR6, c[0x0][0xc14] ;  /* 0x0003050000067ab9 */ /* 0x000fe20000000800 */
[----:B------:R-:W-:Y:S01]  /*2eb10*/  IMAD.MOV.U32 R16, RZ, RZ, R0 ;  /* 0x000000ffff107224 */ /* 0x000fe200078e0000 */
[----:B------:R-:W-:Y:S01]  /*2eb20*/  MOV R19, UR6 ;  /* 0x0000000600137c02 */ /* 0x000fe20008000f00 */
[----:B------:R-:W-:Y:S02]  /*2eb30*/  IMAD.U32 R17, RZ, RZ, UR4 ;  /* 0x00000004ff117e24 */ /* 0x000fe4000f8e00ff */
[----:B------:R-:W-:-:S07]  /*2eb40*/  IMAD.U32 R18, RZ, RZ, UR5 ;  /* 0x00000005ff127e24 */ /* 0x000fce000f8e00ff */
.L_x_2541:
[----:B------:R-:W2:Y:S01]  /*2eb50*/  S2R R0, SR_TID.X ;  /* 0x0000000000007919 */ /* 0x000ea20000002100 */
[----:B------:R-:W-:Y:S05]  /*2eb60*/  WARPSYNC.ALL ;  /* 0x0000000000007948 */ /* 0x000fea0003800000 */
[----:B------:R-:W-:Y:S01]  /*2eb70*/  BAR.SYNC.DEFER_BLOCKING 0x4, 0x180 ;  /* 0x0106000000007b1d */ /* 0x000fe20000010000 */
[----:B--2---:R-:W-:-:S04]  /*2eb80*/  LOP3.LUT R0, R0, 0x1f, RZ, 0xc0, !PT ;  /* 0x0000001f00007812 */ /* 0x004fc800078ec0ff */
[----:B------:R-:W-:-:S13]  /*2eb90*/  ISETP.NE.AND P0, PT, R0, RZ, PT ;  /* 0x000000ff0000720c */ /* 0x000fda0003f05270 */
[----:B0-----:R-:W0:Y:S01]  /*2eba0*/  @!P0 S2R R3, SR_CgaCtaId ;  /* 0x0000000000038919 */ /* 0x001e220000008800 */
[----:B------:R-:W-:-:S04]  /*2ebb0*/  @!P0 MOV R0, 0x400 ;  /* 0x0000040000008802 */ /* 0x000fc80000000f00 */
[----:B0-----:R-:W-:-:S05]  /*2ebc0*/  @!P0 LEA R0, R3, R0, 0x18 ;  /* 0x0000000003008211 */ /* 0x001fca00078ec0ff */
[----:B------:R2:W-:Y:S01]  /*2ebd0*/  @!P0 STS.128 [R0+0x334d0], R16 ;  /* 0x0334d01000008388 */ /* 0x0005e20000000c00 */
[----:B------:R-:W-:Y:S06]  /*2ebe0*/  BAR.ARV 0x5, 0x180 ;  /* 0x0146000000007b1d */ /* 0x000fec0000002000 */
.L_x_2530:
[----:B------:R-:W-:Y:S02]  /*2ebf0*/  ULDC UR4, c[0x0][0xc14] ;  /* 0x0003050000047ab9 */ /* 0x000fe40000000800 */
[----:B0-----:R-:W-:-:S13]  /*2ec00*/  ISETP.GE.AND P0, PT, R19, UR4, PT ;  /* 0x0000000413007c0c */ /* 0x001fda000bf06270 */
[----:B------:R-:W-:Y:S05]  /*2ec10*/  @!P0 BRA `(.L_x_2542) ;  /* 0xffffffa000b48947 */ /* 0x000fea000383ffff */
[----:B------:R-:W-:Y:S05]  /*2ec20*/  BSYNC B7 ;  /* 0x0000000000077941 */ /* 0x000fea0003800000 */
.L_x_2431:
[----:B--2---:R-:W2:Y:S01]  /*2ec30*/  LDL.LU R0, [R1+0x3c] ;  /* 0x00003c0001007983 */ /* 0x004ea20000300800 */
[----:B------:R-:W-:Y:S01]  /*2ec40*/  BSSY B0, `(.L_x_2543) ;  /* 0x000000b000007945 */ /* 0x000fe20003800000 */
[----:B------:R-:W3:Y:S01]  /*2ec50*/  S2R R5, SR_CgaCtaId ;  /* 0x0000000000057919 */ /* 0x000ee20000008800 */
[----:B--2---:R-:W-:-:S05]  /*2ec60*/  VIADD R0, R0, 0x1 ;  /* 0x0000000100007836 */ /* 0x004fca0000000000 */
[----:B0-----:R-:W-:-:S04]  /*2ec70*/  LEA.HI R2, R0, R0, RZ, 0x1 ;  /* 0x0000000000027211 */ /* 0x001fc800078f08ff */
[----:B------:R-:W-:-:S05]  /*2ec80*/  LOP3.LUT R3, R2, 0xfffffffe, RZ, 0xc0, !PT ;  /* 0xfffffffe02037812 */ /* 0x000fca00078ec0ff */
[----:B------:R-:W-:Y:S01]  /*2ec90*/  IMAD.IADD R3, R0, 0x1, -R3 ;  /* 0x0000000100037824 */ /* 0x000fe200078e0a03 */
[----:B------:R-:W-:-:S04]  /*2eca0*/  MOV R0, 0x400 ;  /* 0x0000040000007802 */ /* 0x000fc80000000f00 */
[----:B---3--:R-:W-:Y:S02]  /*2ecb0*/  LEA R0, R5, R0, 0x18 ;  /* 0x0000000005007211 */ /* 0x008fe400078ec0ff */
[----:B------:R-:W-:-:S04]  /*2ecc0*/  SHF.L.U32 R3, R3, 0x1f, RZ ;  /* 0x0000001f03037819 */ /* 0x000fc800000006ff */
[----:B------:R-:W0:Y:S02]  /*2ecd0*/  SYNCS.PHASECHK.TRANS64.TRYWAIT P0, [R0+URZ+0x33420], R3 ;  /* 0x03342003000075a7 */ /* 0x000e24000800017f */
[----:B0-----:R-:W-:Y:S05]  /*2ece0*/  @!P0 BRA `(.L_x_2544) ;  /* 0x0000003400608947 */ /* 0x001fea0003800000 */
.L_x_2688:
[----:B------:R-:W-:Y:S05]  /*2ecf0*/  BSYNC B0 ;  /* 0x0000000000007941 */ /* 0x000fea0003800000 */
.L_x_2543:
[----:B------:R-:W-:-:S03]  /*2ed00*/  UMOV UR4, 0xffffffff ;  /* 0xffffffff00047882 */ /* 0x000fc60000000000 */
[----:B------:R-:W-:Y:S05]  /*2ed10*/  BRA.DIV UR4, `(.L_x_2545) ;  /* 0x0000003604687947 */ /* 0x000fea000b800000 */
[----:B------:R-:W2:Y:S02]  /*2ed20*/  S2R R2, SR_TID.X ;  /* 0x0000000000027919 */ /* 0x000ea40000002100 */
[----:B--2---:R-:W-:-:S04]  /*2ed30*/  SHF.R.U32.HI R2, RZ, 0x5, R2 ;  /* 0x00000005ff027819 */ /* 0x004fc80000011602 */
[----:B------:R-:W-:-:S05]  /*2ed40*/  LOP3.LUT R2, R2, 0x3, RZ, 0xc0, !PT ;  /* 0x0000000302027812 */ /* 0x000fca00078ec0ff */
[----:B------:R2:W3:Y:S02]  /*2ed50*/  SHFL.IDX PT, R14, R2, RZ, 0x1f ;  /* 0x00001fff020e7589 */ /* 0x0004e400000e0000 */
.L_x_2691:
[----:B---3--:R-:W-:-:S13]  /*2ed60*/  ISETP.NE.AND P0, PT, R14, RZ, PT ;  /* 0x000000ff0e00720c */ /* 0x008fda0003f05270 */
[----:B------:R-:W-:Y:S05]  /*2ed70*/  @P0 BRA `(.L_x_2216) ;  /* 0x0000000000b00947 */ /* 0x000fea0003800000 */
[----:B------:R-:W-:-:S03]  /*2ed80*/  UMOV UR4, 0xffffffff ;  /* 0xffffffff00047882 */ /* 0x000fc60000000000 */
[----:B------:R-:W-:Y:S05]  /*2ed90*/  BRA.DIV UR4, `(.L_x_2546) ;  /* 0x00000036047c7947 */ /* 0x000fea000b800000 */
[----:B------:R-:W-:-:S13]  /*2eda0*/  ELECT P6, URZ, PT ;  /* 0x00000000003f782f */ /* 0x000fda00038c0000 */
.L_x_2694:
[----:B------:R-:W-:Y:S05]  /*2edb0*/  @!P6 BRA `(.L_x_2216) ;  /* 0x0000000000a0e947 */ /* 0x000fea0003800000 */
[----:B------:R-:W-:-:S06]  /*2edc0*/  ULOP3.LUT UR4, UR36, 0x2, URZ, 0xfc, !UPT ;  /* 0x0000000224047892 */ /* 0x000fcc000f8efc3f */
[----:B--2---:R-:W-:-:S05]  /*2edd0*/  IMAD.U32 R2, RZ, RZ, UR4 ;  /* 0x00000004ff027e24 */ /* 0x004fca000f8e00ff */
[----:B------:R-:W-:-:S13]  /*2ede0*/  ISETP.NE.AND P0, PT, R2, 0x3, PT ;  /* 0x000000030200780c */ /* 0x000fda0003f05270 */
[----:B------:R-:W-:Y:S05]  /*2edf0*/  @!P0 BRA `(.L_x_2547) ;  /* 0x0000000000048947 */ /* 0x000fea0003800000 */
[----:B------:R-:W-:Y:S01]  /*2ee00*/  BPT.TRAP 0x1 ;  /* 0x000000040000795c */ /* 0x000fe20000300000 */
.L_x_2547:
[----:B0-----:R-:W2:Y:S04]  /*2ee10*/  LDL R3, [R1] ;  /* 0x0000000001037983 */ /* 0x001ea80000100800 */
        /* <DEDUP_REMOVED lines=13> */
.L_x_2695:
[----:B------:R-:W2:Y:S02]  /*2eef0*/  SYNCS.PHASECHK.TRANS64.TRYWAIT P1, [R7+URZ], R2 ;  /* 0x00000002070075a7 */ /* 0x000ea4000802017f */
[----:B--2---:R-:W-:Y:S05]  /*2ef00*/  @!P1 BRA `(.L_x_2549) ;  /* 0x0000003400549947 */ /* 0x004fea0003800000 */
.L_x_2696:
[----:B------:R-:W-:Y:S05]  /*2ef10*/  @!P0 BRA `(.L_x_2550) ;  /* 0x0000000000048947 */ /* 0x000fea0003800000 */
[----:B------:R-:W-:Y:S01]  /*2ef20*/  BPT.TRAP 0x1 ;  /* 0x000000040000795c */ /* 0x000fe20000300000 */
.L_x_2550:
[----:B------:R-:W3:Y:S02]  /*2ef30*/  LDL.LU R4, [R1] ;  /* 0x0000000001047983 */ /* 0x000ee40000300800 */
[----:B---3--:R-:W-:-:S04]  /*2ef40*/  LEA R4, R4, R0, 0x3 ;  /* 0x0000000004047211 */ /* 0x008fc800078e18ff */
[----:B------:R-:W3:Y:S02]  /*2ef50*/  SYNCS.PHASECHK.TRANS64.TRYWAIT P1, [R4+URZ+0x33460], R5 ;  /* 0x03346005040075a7 */ /* 0x000ee4000802017f */
[----:B---3--:R-:W-:Y:S05]  /*2ef60*/  @!P1 BRA `(.L_x_2551) ;  /* 0x0000003400509947 */ /* 0x008fea0003800000 */
.L_x_2697:
[----:B------:R-:W-:Y:S05]  /*2ef70*/  @!P0 BRA `(.L_x_2552) ;  /* 0x0000000000048947 */ /* 0x000fea0003800000 */
[----:B------:R-:W-:Y:S01]  /*2ef80*/  BPT.TRAP 0x1 ;  /* 0x000000040000795c */ /* 0x000fe20000300000 */
.L_x_2552:
[----:B------:R-:W-:-:S04]  /*2ef90*/  IMAD R3, R3, 0x8, R0 ;  /* 0x0000000803037824 */ /* 0x000fc800078e0200 */
[----:B------:R-:W4:Y:S02]  /*2efa0*/  SYNCS.PHASECHK.TRANS64.TRYWAIT P1, [R3+URZ+0x33460], R2 ;  /* 0x03346002030075a7 */ /* 0x000f24000802017f */
[----:B----4-:R-:W-:Y:S05]  /*2efb0*/  @!P1 BRA `(.L_x_2553) ;  /* 0x0000003400509947 */ /* 0x010fea0003800000 */
.L_x_2698:
[----:B------:R-:W-:Y:S05]  /*2efc0*/  @!P0 BRA `(.L_x_2554) ;  /* 0x0000000000048947 */ /* 0x000fea0003800000 */
[----:B------:R-:W-:Y:S01]  /*2efd0*/  BPT.TRAP 0x1 ;  /* 0x000000040000795c */ /* 0x000fe20000300000 */
.L_x_2554:
[----:B------:R-:W5:Y:S02]  /*2efe0*/  SYNCS.PHASECHK.TRANS64.TRYWAIT P0, [R4+URZ+0x33480], R5 ;  /* 0x03348005040075a7 */ /* 0x000f64000800017f */
[----:B-----5:R-:W-:Y:S05]  /*2eff0*/  @!P0 BRA `(.L_x_2555) ;  /* 0x0000003400548947 */ /* 0x020fea0003800000 */
.L_x_2556:
[----:B------:R0:W0:Y:S02]  /*2f000*/  SYNCS.PHASECHK.TRANS64.TRYWAIT P0, [R3+URZ+0x33480], R2 ;  /* 0x03348002030075a7 */ /* 0x000024000800017f */
[----:B0-----:R-:W-:Y:S05]  /*2f010*/  @!P0 NANOSLEEP.SYNCS 0x989680 ;  /* 0x009896800000895d */ /* 0x001fea0003900000 */
[----:B------:R-:W0:Y:S02]  /*2f020*/  @!P0 SYNCS.PHASECHK.TRANS64 P0, [R3+URZ+0x33480], R2 ;  /* 0x03348002030085a7 */ /* 0x000e24000800007f */
[----:B0-----:R-:W-:Y:S05]  /*2f030*/  @!P0 BRA `(.L_x_2556) ;  /* 0xfffffffc00f08947 */ /* 0x001fea000383ffff */
.L_x_2216:
[----:B------:R-:W-:Y:S05]  /*2f040*/  BSYNC B8 ;  /* 0x0000000000087941 */ /* 0x000fea0003800000 */
.L_x_2213:
[----:B------:R-:W-:Y:S05]  /*2f050*/  EXIT ;  /* 0x000000000000794d */ /* 0x000fea0003800000 */
.L_x_2234:
[----:B0-----:R0:W1:Y:S02]  /*2f060*/  SYNCS.PHASECHK.TRANS64.TRYWAIT P5, [R42+URZ+0x33490], R43 ;  /* 0x0334902b2a0075a7 */ /* 0x00106400080a017f */
[----:B-1----:R-:W-:Y:S05]  /*2f070*/  @!P5 NANOSLEEP.SYNCS 0x989680 ;  /* 0x009896800000d95d */ /* 0x002fea0003900000 */
[----:B------:R-:W1:Y:S02]  /*2f080*/  @!P5 SYNCS.PHASECHK.TRANS64 P5, [R42+URZ+0x33490], R43 ;  /* 0x0334902b2a00d5a7 */ /* 0x000e6400080a007f */
[----:B-1----:R-:W-:Y:S05]  /*2f090*/  @!P5 BRA `(.L_x_2234) ;  /* 0xfffffffc00f0d947 */ /* 0x002fea000383ffff */
[----:B------:R-:W-:Y:S05]  /*2f0a0*/  BRA `(.L_x_2557) ;  /* 0xfffffd44001c7947 */ /* 0x000fea000383ffff */
.L_x_2288:
[----:B-1----:R1:W3:Y:S02]  /*2f0b0*/  SYNCS.PHASECHK.TRANS64.TRYWAIT P5, [R42+URZ+0x33490], R43 ;  /* 0x0334902b2a0075a7 */ /* 0x0022e400080a017f */
[----:B---3--:R-:W-:Y:S05]  /*2f0c0*/  @!P5 NANOSLEEP.SYNCS 0x989680 ;  /* 0x009896800000d95d */ /* 0x008fea0003900000 */
[----:B------:R-:W3:Y:S02]  /*2f0d0*/  @!P5 SYNCS.PHASECHK.TRANS64 P5, [R42+URZ+0x33490], R43 ;  /* 0x0334902b2a00d5a7 */ /* 0x000ee400080a007f */
[----:B---3--:R-:W-:Y:S05]  /*2f0e0*/  @!P5 BRA `(.L_x_2288) ;  /* 0xfffffffc00f0d947 */ /* 0x008fea000383ffff */
[----:B------:R-:W-:Y:S05]  /*2f0f0*/  BRA `(.L_x_2558) ;  /* 0xfffffda0008c7947 */ /* 0x000fea000383ffff */
.L_x_2313:
[----:B0-----:R0:W1:Y:S02]  /*2f100*/  SYNCS.PHASECHK.TRANS64.TRYWAIT P3, [R42+URZ+0x33490], R43 ;  /* 0x0334902b2a0075a7 */ /* 0x001064000806017f */
[----:B-1----:R-:W-:Y:S05]  /*2f110*/  @!P3 NANOSLEEP.SYNCS 0x989680 ;  /* 0x009896800000b95d */ /* 0x002fea0003900000 */
[----:B------:R-:W1:Y:S02]  /*2f120*/  @!P3 SYNCS.PHASECHK.TRANS64 P3, [R42+URZ+0x33490], R43 ;  /* 0x0334902b2a00b5a7 */ /* 0x000e64000806007f */
[----:B-1----:R-:W-:Y:S05]  /*2f130*/  @!P3 BRA `(.L_x_2313) ;  /* 0xfffffffc00f0b947 */ /* 0x002fea000383ffff */
[----:B------:R-:W-:Y:S05]  /*2f140*/  BRA `(.L_x_2559) ;  /* 0xfffffe0000387947 */ /* 0x000fea000383ffff */
.L_x_2319:
[----:B-1----:R1:W2:Y:S02]  /*2f150*/  SYNCS.PHASECHK.TRANS64.TRYWAIT P2, [R42+URZ+0x334b0], R43 ;  /* 0x0334b02b2a0075a7 */ /* 0x0022a4000804017f */
[----:B--2---:R-:W-:Y:S05]  /*2f160*/  @!P2 NANOSLEEP.SYNCS 0x989680 ;  /* 0x009896800000a95d */ /* 0x004fea0003900000 */
[----:B------:R-:W2:Y:S02]  /*2f170*/  @!P2 SYNCS.PHASECHK.TRANS64 P2, [R42+URZ+0x334b0], R43 ;  /* 0x0334b02b2a00a5a7 */ /* 0x000ea4000804007f */
[----:B--2---:R-:W-:Y:S05]  /*2f180*/  @!P2 BRA `(.L_x_2319) ;  /* 0xfffffffc00f0a947 */ /* 0x004fea000383ffff */
[----:B------:R-:W-:Y:S05]  /*2f190*/  BRA `(.L_x_2560) ;  /* 0xfffffe04003c7947 */ /* 0x000fea000383ffff */
.L_x_2327:
[----:B------:R-:W0:Y:S01]  /*2f1a0*/  S2R R0, SR_TID.X ;  /* 0x0000000000007919 */ /* 0x000e220000002100 */
[----:B------:R-:W-:Y:S01]  /*2f1b0*/  BSSY B0, `(.L_x_2561) ;  /* 0x000000d000007945 */ /* 0x000fe20003800000 */
[----:B------:R-:W-:Y:S02]  /*2f1c0*/  IMAD.MOV.U32 R12, RZ, RZ, RZ ;  /* 0x000000ffff0c7224 */ /* 0x000fe400078e00ff */
[----:B------:R-:W-:Y:S02]  /*2f1d0*/  IMAD.MOV.U32 R11, RZ, RZ, 0x1f ;  /* 0x0000001fff0b7424 */ /* 0x000fe400078e00ff */
[----:B------:R-:W-:Y:S02]  /*2f1e0*/  IMAD.MOV.U32 R15, RZ, RZ, -0x1 ;  /* 0xffffffffff0f7424 */ /* 0x000fe400078e00ff */
[C---:B0-----:R-:W-:Y:S02]  /*2f1f0*/  VIADD R2, R0.reuse, 0xffffff80 ;  /* 0xffffff8000027836 */ /* 0x041fe40000000000 */
[----:B------:R-:W-:-:S05]  /*2f200*/  VIADD R0, R0, 0xffffff80 ;  /* 0xffffff8000007836 */ /* 0x000fca0000000000 */
[----:B------:R-:W-:-:S04]  /*2f210*/  SHF.R.S32.HI R0, RZ, 0x1f, R0 ;  /* 0x0000001fff007819 */ /* 0x000fc80000011400 */
[----:B------:R-:W-:-:S04]  /*2f220*/  LEA.HI R0, R0, R2, RZ, 0x7 ;  /* 0x0000000200007211 */ /* 0x000fc800078f38ff */
[----:B------:R-:W-:-:S04]  /*2f230*/  SHF.R.S32.HI R0, RZ, 0x7, R0 ;  /* 0x00000007ff007819 */ /* 0x000fc80000011400 */
[----:B------:R-:W-:-:S07]  /*2f240*/  MOV R13, R0 ;  /* 0x00000000000d7202 */ /* 0x000fce0000000f00 */
[----:B-----5:R-:W-:Y:S05]  /*2f250*/  WARPSYNC.COLLECTIVE R15, `(.L_x_2562) ;  /* 0x000000000f087348 */ /* 0x020fea0003c00000 */
[----:B------:R0:W1:Y:S02]  /*2f260*/  SHFL.IDX P6, R14, R13, R12, R11 ;  /* 0x0000000c0d0e7389 */ /* 0x00006400000c000b */
[----:B01---5:R-:W-:Y:S01]  /*2f270*/  ENDCOLLECTIVE ;  /* 0x000000000000791b */ /* 0x023fe20003800000 */
.L_x_2562:
[----:B------:R-:W-:Y:S05]  /*2f280*/  BSYNC B0 ;  /* 0x0000000000007941 */ /* 0x000fea0003800000 */
.L_x_2561:
[----:B------:R-:W-:Y:S01]  /*2f290*/  MOV R224, R14 ;  /* 0x0000000e00e07202 */ /* 0x000fe20000000f00 */
[----:B------:R-:W-:Y:S06]  /*2f2a0*/  BRA `(.L_x_2563) ;  /* 0xfffffe0c00987947 */ /* 0x000fec000383ffff */
.L_x_2339:
[----:B------:R-:W-:Y:S01]  /*2f2b0*/  BSSY B1, `(.L_x_2564) ;  /* 0x0000007000017945 */ /* 0x000fe20003800000 */
[----:B------:R-:W-:Y:S02]  /*2f2c0*/  IMAD.MOV.U32 R12, RZ, RZ, RZ ;  /* 0x000000ffff0c7224 */ /* 0x000fe400078e00ff */
[----:B------:R-:W-:Y:S02]  /*2f2d0*/  IMAD.MOV.U32 R11, RZ, RZ, 0x1e1f ;  /* 0x00001e1fff0b7424 */ /* 0x000fe400078e00ff */
[----:B0-----:R-:W-:-:S07]  /*2f2e0*/  IMAD.MOV.U32 R15, RZ, RZ, -0x1 ;  /* 0xffffffffff0f7424 */ /* 0x001fce00078e00ff */
[----:B-----5:R-:W-:Y:S05]  /*2f2f0*/  WARPSYNC.COLLECTIVE R15, `(.L_x_2565) ;  /* 0x000000000f087348 */ /* 0x020fea0003c00000 */
[----:B------:R0:W1:Y:S02]  /*2f300*/  SHFL.IDX P6, R14, R13, R12, R11 ;  /* 0x0000000c0d0e7389 */ /* 0x00006400000c000b */
[----:B01---5:R-:W-:Y:S01]  /*2f310*/  ENDCOLLECTIVE ;  /* 0x000000000000791b */ /* 0x023fe20003800000 */
.L_x_2565:
[----:B------:R-:W-:Y:S05]  /*2f320*/  BSYNC B1 ;  /* 0x0000000000017941 */ /* 0x000fea0003800000 */
.L_x_2564:
[----:B------:R-:W-:Y:S05]  /*2f330*/  BRA `(.L_x_2566) ;  /* 0xfffffe1c00287947 */ /* 0x000fea000383ffff */
.L_x_2340:
[----:B------:R-:W-:Y:S01]  /*2f340*/  BSSY B1, `(.L_x_2567) ;  /* 0x0000008000017945 */ /* 0x000fe20003800000 */
[----:B------:R-:W-:Y:S01]  /*2f350*/  MOV R13, R4 ;  /* 0x00000004000d7202 */ /* 0x000fe20000000f00 */
[----:B------:R-:W-:Y:S02]  /*2f360*/  IMAD.MOV.U32 R12, RZ, RZ, RZ ;  /* 0x000000ffff0c7224 */ /* 0x000fe400078e00ff */
[----:B------:R-:W-:Y:S02]  /*2f370*/  IMAD.MOV.U32 R11, RZ, RZ, 0x1e1f ;  /* 0x00001e1fff0b7424 */ /* 0x000fe400078e00ff */
[----:B0-----:R-:W-:-:S07]  /*2f380*/  IMAD.MOV.U32 R15, RZ, RZ, -0x1 ;  /* 0xffffffffff0f7424 */ /* 0x001fce00078e00ff */
[----:B-----5:R-:W-:Y:S05]  /*2f390*/  WARPSYNC.COLLECTIVE R15, `(.L_x_2568) ;  /* 0x000000000f087348 */ /* 0x020fea0003c00000 */
[----:B------:R0:W1:Y:S02]  /*2f3a0*/  SHFL.IDX P6, R14, R13, R12, R11 ;  /* 0x0000000c0d0e7389 */ /* 0x00006400000c000b */
[----:B01---5:R-:W-:Y:S01]  /*2f3b0*/  ENDCOLLECTIVE ;  /* 0x000000000000791b */ /* 0x023fe20003800000 */
.L_x_2568:
[----:B------:R-:W-:Y:S05]  /*2f3c0*/  BSYNC B1 ;  /* 0x0000000000017941 */ /* 0x000fea0003800000 */
.L_x_2567:
[----:B------:R-:W-:Y:S05]  /*2f3d0*/  BRA `(.L_x_2569) ;  /* 0xfffffe1c00087947 */ /* 0x000fea000383ffff */
.L_x_2341:
        /* <DEDUP_REMOVED lines=8> */
.L_x_2571:
[----:B------:R-:W-:Y:S05]  /*2f460*/  BSYNC B1 ;  /* 0x0000000000017941 */ /* 0x000fea0003800000 */
.L_x_2570:
[----:B------:R-:W-:Y:S05]  /*2f470*/  BRA `(.L_x_2572) ;  /* 0xfffffe1800e87947 */ /* 0x000fea000383ffff */
.L_x_2342:
        /* <DEDUP_REMOVED lines=8> */
.L_x_2574:
[----:B------:R-:W-:Y:S05]  /*2f500*/  BSYNC B1 ;  /* 0x0000000000017941 */ /* 0x000fea0003800000 */
.L_x_2573:
[----:B------:R-:W-:Y:S05]  /*2f510*/  BRA `(.L_x_2575) ;  /* 0xfffffe1800c87947 */ /* 0x000fea000383ffff */
.L_x_2344:
[----:B-1----:R1:W2:Y:S02]  /*2f520*/  SYNCS.PHASECHK.TRANS64.TRYWAIT P1, [R16+URZ+0x33400], R3 ;  /* 0x03340003100075a7 */ /* 0x0022a4000802017f */
[----:B--2---:R-:W-:Y:S05]  /*2f530*/  @!P1 NANOSLEEP.SYNCS 0x989680 ;  /* 0x009896800000995d */ /* 0x004fea0003900000 */
[----:B------:R-:W2:Y:S02]  /*2f540*/  @!P1 SYNCS.PHASECHK.TRANS64 P1, [R16+URZ+0x33400], R3 ;  /* 0x03340003100095a7 */ /* 0x000ea4000802007f */
[----:B--2---:R-:W-:Y:S05]  /*2f550*/  @!P1 BRA `(.L_x_2344) ;  /* 0xfffffffc00f09947 */ /* 0x004fea000383ffff */
[----:B------:R-:W-:Y:S05]  /*2f560*/  BRA `(.L_x_2576) ;  /* 0xfffffe1800d47947 */ /* 0x000fea000383ffff */
.L_x_2358:
[----:B------:R-:W-:Y:S01]  /*2f570*/  BSSY B1, `(.L_x_2577) ;  /* 0x0000007000017945 */ /* 0x000fe20003800000 */
[----:B------:R-:W-:Y:S01]  /*2f580*/  MOV R12, RZ ;  /* 0x000000ff000c7202 */ /* 0x000fe20000000f00 */
[----:B------:R-:W-:Y:S02]  /*2f590*/  IMAD.MOV.U32 R11, RZ, RZ, 0x1e1f ;  /* 0x00001e1fff0b7424 */ /* 0x000fe400078e00ff */
[----:B------:R-:W-:-:S07]  /*2f5a0*/  IMAD.MOV.U32 R15, RZ, RZ, -0x1 ;  /* 0xffffffffff0f7424 */ /* 0x000fce00078e00ff */
[----:B-----5:R-:W-:Y:S05]  /*2f5b0*/  WARPSYNC.COLLECTIVE R15, `(.L_x_2578) ;  /* 0x000000000f087348 */ /* 0x020fea0003c00000 */
[----:B------:R0:W1:Y:S02]  /*2f5c0*/  SHFL.IDX P6, R14, R13, R12, R11 ;  /* 0x0000000c0d0e7389 */ /* 0x00006400000c000b */
[----:B01---5:R-:W-:Y:S01]  /*2f5d0*/  ENDCOLLECTIVE ;  /* 0x000000000000791b */ /* 0x023fe20003800000 */
.L_x_2578:
[----:B------:R-:W-:Y:S05]  /*2f5e0*/  BSYNC B1 ;  /* 0x0000000000017941 */ /* 0x000fea0003800000 */
.L_x_2577:
[----:B------:R-:W-:Y:S05]  /*2f5f0*/  BRA `(.L_x_2579) ;  /* 0xfffffe4c00d87947 */ /* 0x000fea000383ffff */
.L_x_2359:
[----:B------:R-:W-:Y:S01]  /*2f600*/  BSSY B1, `(.L_x_2580) ;  /* 0x0000008000017945 */ /* 0x000fe20003800000 */
[----:B------:R-:W-:Y:S01]  /*2f610*/  IMAD.MOV.U32 R13, RZ, RZ, R8 ;  /* 0x000000ffff0d7224 */ /* 0x000fe200078e0008 */
[----:B------:R-:W-:Y:S01]  /*2f620*/  MOV R12, RZ ;  /* 0x000000ff000c7202 */ /* 0x000fe20000000f00 */
[----:B------:R-:W-:Y:S02]  /*2f630*/  IMAD.MOV.U32 R11, RZ, RZ, 0x1e1f ;  /* 0x00001e1fff0b7424 */ /* 0x000fe400078e00ff */
[----:B------:R-:W-:-:S07]  /*2f640*/  IMAD.MOV.U32 R15, RZ, RZ, -0x1 ;  /* 0xffffffffff0f7424 */ /* 0x000fce00078e00ff */
[----:B-----5:R-:W-:Y:S05]  /*2f650*/  WARPSYNC.COLLECTIVE R15, `(.L_x_2581) ;  /* 0x000000000f087348 */ /* 0x020fea0003c00000 */
[----:B------:R0:W1:Y:S02]  /*2f660*/  SHFL.IDX P6, R14, R13, R12, R11 ;  /* 0x0000000c0d0e7389 */ /* 0x00006400000c000b */
[----:B01---5:R-:W-:Y:S01]  /*2f670*/  ENDCOLLECTIVE ;  /* 0x000000000000791b */ /* 0x023fe20003800000 */
.L_x_2581:
[----:B------:R-:W-:Y:S05]  /*2f680*/  BSYNC B1 ;  /* 0x0000000000017941 */ /* 0x000fea0003800000 */
.L_x_2580:
[----:B------:R-:W-:Y:S05]  /*2f690*/  BRA `(.L_x_2582) ;  /* 0xfffffe4c00b87947 */ /* 0x000fea000383ffff */
.L_x_2360:
        /* <DEDUP_REMOVED lines=8> */
.L_x_2584:
[----:B------:R-:W-:Y:S05]  /*2f720*/  BSYNC B1 ;  /* 0x0000000000017941 */ /* 0x000fea0003800000 */
.L_x_2583:
[----:B------:R-:W-:Y:S05]  /*2f730*/  BRA `(.L_x_2585) ;  /* 0xfffffe4c00987947 */ /* 0x000fea000383ffff */
.L_x_2361:
        /* <DEDUP_REMOVED lines=8> */
.L_x_2587:
[----:B------:R-:W-:Y:S05]  /*2f7c0*/  BSYNC B1 ;  /* 0x0000000000017941 */ /* 0x000fea0003800000 */
.L_x_2586:
[----:B------:R-:W-:Y:S05]  /*2f7d0*/  BRA `(.L_x_2588) ;  /* 0xfffffe4c00787947 */ /* 0x000fea000383ffff */
.L_x_2363:
[----:B0-----:R0:W1:Y:S02]  /*2f7e0*/  SYNCS.PHASECHK.TRANS64.TRYWAIT P1, [R16+URZ+0x33400], R3 ;  /* 0x03340003100075a7 */ /* 0x001064000802017f */
[----:B-1----:R-:W-:Y:S05]  /*2f7f0*/  @!P1 NANOSLEEP.SYNCS 0x989680 ;  /* 0x009896800000995d */ /* 0x002fea0003900000 */
[----:B------:R-:W1:Y:S02]  /*2f800*/  @!P1 SYNCS.PHASECHK.TRANS64 P1, [R16+URZ+0x33400], R3 ;  /* 0x03340003100095a7 */ /* 0x000e64000802007f */
[----:B-1----:R-:W-:Y:S05]  /*2f810*/  @!P1 BRA `(.L_x_2363) ;  /* 0xfffffffc00f09947 */ /* 0x002fea000383ffff */
[----:B------:R-:W-:Y:S05]  /*2f820*/  BRA `(.L_x_2589) ;  /* 0xfffffe4c00847947 */ /* 0x000fea000383ffff */
.L_x_2371:
[----:B-1----:R1:W2:Y:S02]  /*2f830*/  SYNCS.PHASECHK.TRANS64.TRYWAIT P2, [R0+URZ+0x33430], R3 ;  /* 0x03343003000075a7 */ /* 0x0022a4000804017f */
[----:B--2---:R-:W-:Y:S05]  /*2f840*/  @!P2 NANOSLEEP.SYNCS 0x989680 ;  /* 0x009896800000a95d */ /* 0x004fea0003900000 */
[----:B------:R-:W2:Y:S02]  /*2f850*/  @!P2 SYNCS.PHASECHK.TRANS64 P2, [R0+URZ+0x33430], R3 ;  /* 0x033430030000a5a7 */ /* 0x000ea4000804007f */
[----:B--2---:R-:W-:Y:S05]  /*2f860*/  @!P2 BRA `(.L_x_2371) ;  /* 0xfffffffc00f0a947 */ /* 0x004fea000383ffff */
[----:B------:R-:W-:Y:S05]  /*2f870*/  BRA `(.L_x_2370) ;  /* 0xfffffe7c00d47947 */ /* 0x000fea000383ffff */
.L_x_2377:
[----:B-1----:R1:W2:Y:S02]  /*2f880*/  SYNCS.PHASECHK.TRANS64.TRYWAIT P2, [R9+URZ+0x33430], R10 ;  /* 0x0334300a090075a7 */ /* 0x0022a4000804017f */
[----:B--2---:R-:W-:Y:S05]  /*2f890*/  @!P2 NANOSLEEP.SYNCS 0x989680 ;  /* 0x009896800000a95d */ /* 0x004fea0003900000 */
[----:B------:R-:W2:Y:S02]  /*2f8a0*/  @!P2 SYNCS.PHASECHK.TRANS64 P2, [R9+URZ+0x33430], R10 ;  /* 0x0334300a0900a5a7 */ /* 0x000ea4000804007f */
[----:B--2---:R-:W-:Y:S05]  /*2f8b0*/  @!P2 BRA `(.L_x_2377) ;  /* 0xfffffffc00f0a947 */ /* 0x004fea000383ffff */
[----:B------:R-:W-:Y:S05]  /*2f8c0*/  BRA `(.L_x_2376) ;  /* 0xfffffec4009c7947 */ /* 0x000fea000383ffff */
.L_x_2381:
[----:B-1----:R1:W2:Y:S02]  /*2f8d0*/  SYNCS.PHASECHK.TRANS64.TRYWAIT P0, [R10+URZ+0x33450], R7 ;  /* 0x033450070a0075a7 */ /* 0x0022a4000800017f */
[----:B--2---:R-:W-:Y:S05]  /*2f8e0*/  @!P0 NANOSLEEP.SYNCS 0x989680 ;  /* 0x009896800000895d */ /* 0x004fea0003900000 */
[----:B------:R-:W2:Y:S02]  /*2f8f0*/  @!P0 SYNCS.PHASECHK.TRANS64 P0, [R10+URZ+0x33450], R7 ;  /* 0x033450070a0085a7 */ /* 0x000ea4000800007f */
[----:B--2---:R-:W-:Y:S05]  /*2f900*/  @!P0 BRA `(.L_x_2381) ;  /* 0xfffffffc00f08947 */ /* 0x004fea000383ffff */
[----:B------:R-:W-:Y:S05]  /*2f910*/  BRA `(.L_x_2378) ;  /* 0xfffffed400d87947 */ /* 0x000fea000383ffff */
.L_x_2389:
[----:B-1----:R1:W2:Y:S02]  /*2f920*/  SYNCS.PHASECHK.TRANS64.TRYWAIT P2, [R9+URZ+0x33430], R10 ;  /* 0x0334300a090075a7 */ /* 0x0022a4000804017f */
[----:B--2---:R-:W-:Y:S05]  /*2f930*/  @!P2 NANOSLEEP.SYNCS 0x989680 ;  /* 0x009896800000a95d */ /* 0x004fea0003900000 */
[----:B------:R-:W2:Y:S02]  /*2f940*/  @!P2 SYNCS.PHASECHK.TRANS64 P2, [R9+URZ+0x33430], R10 ;  /* 0x0334300a0900a5a7 */ /* 0x000ea4000804007f */
[----:B--2---:R-:W-:Y:S05]  /*2f950*/  @!P2 BRA `(.L_x_2389) ;  /* 0xfffffffc00f0a947 */ /* 0x004fea000383ffff */
[----:B------:R-:W-:Y:S05]  /*2f960*/  BRA `(.L_x_2388) ;  /* 0xffffff0c00d47947 */ /* 0x000fea000383ffff */
.L_x_2393:
[----:B-1----:R1:W2:Y:S02]  /*2f970*/  SYNCS.PHASECHK.TRANS64.TRYWAIT P0, [R10+URZ+0x33450], R7 ;  /* 0x033450070a0075a7 */ /* 0x0022a4000800017f */
[----:B--2---:R-:W-:Y:S05]  /*2f980*/  @!P0 NANOSLEEP.SYNCS 0x989680 ;  /* 0x009896800000895d */ /* 0x004fea0003900000 */
[----:B------:R-:W2:Y:S02]  /*2f990*/  @!P0 SYNCS.PHASECHK.TRANS64 P0, [R10+URZ+0x33450], R7 ;  /* 0x033450070a0085a7 */ /* 0x000ea4000800007f */
[----:B--2---:R-:W-:Y:S05]  /*2f9a0*/  @!P0 BRA `(.L_x_2393) ;  /* 0xfffffffc00f08947 */ /* 0x004fea000383ffff */
[----:B------:R-:W-:Y:S05]  /*2f9b0*/  BRA `(.L_x_2390) ;  /* 0xffffff2000107947 */ /* 0x000fea000383ffff */
.L_x_2399:
[----:B-1----:R1:W2:Y:S02]  /*2f9c0*/  SYNCS.PHASECHK.TRANS64.TRYWAIT P0, [R11+URZ+0x33450], R2 ;  /* 0x033450020b0075a7 */ /* 0x0022a4000800017f */
[----:B--2---:R-:W-:Y:S05]  /*2f9d0*/  @!P0 NANOSLEEP.SYNCS 0x989680 ;  /* 0x009896800000895d */ /* 0x004fea0003900000 */
[----:B------:R-:W2:Y:S02]  /*2f9e0*/  @!P0 SYNCS.PHASECHK.TRANS64 P0, [R11+URZ+0x33450], R2 ;  /* 0x033450020b0085a7 */ /* 0x000ea4000800007f */
[----:B--2---:R-:W-:Y:S05]  /*2f9f0*/  @!P0 BRA `(.L_x_2399) ;  /* 0xfffffffc00f08947 */ /* 0x004fea000383ffff */
[----:B------:R-:W-:Y:S05]  /*2fa00*/  BRA `(.L_x_2398) ;  /* 0xffffff4c00287947 */ /* 0x000fea000383ffff */
.L_x_2403:
[----:B------:R-:W-:Y:S01]  /*2fa10*/  SEL R21, R11, R46, P0 ;  /* 0x0000002e0b157207 */ /* 0x000fe20000000000 */
[----:B------:R-:W-:Y:S01]  /*2fa20*/  IMAD.MOV.U32 R15, RZ, RZ, -0x1 ;  /* 0xffffffffff0f7424 */ /* 0x000fe200078e00ff */
[----:B------:R-:W-:Y:S02]  /*2fa30*/  SEL R24, R46, R11, P0 ;  /* 0x0000000b2e187207 */ /* 0x000fe40000000000 */
[----:B------:R-:W-:Y:S02]  /*2fa40*/  SEL R25, R12, R43, P0 ;  /* 0x0000002b0c197207 */ /* 0x000fe40000000000 */
[----:B------:R-:W-:Y:S01]  /*2fa50*/  SEL R28, R43, R12, P0 ;  /* 0x0000000c2b1c7207 */ /* 0x000fe20000000000 */
[----:B------:R-:W-:Y:S01]  /*2fa60*/  IMAD.MOV.U32 R12, RZ, RZ, R0 ;  /* 0x000000ffff0c7224 */ /* 0x000fe200078e0000 */
[----:B------:R-:W-:Y:S02]  /*2fa70*/  MOV R11, 0x1c1f ;  /* 0x00001c1f000b7802 */ /* 0x000fe40000000f00 */
[----:B------:R-:W-:-:S02]  /*2fa80*/  SEL R7, R120, R27, P0 ;  /* 0x0000001b78077207 */ /* 0x000fc40000000000 */
[----:B------:R-:W-:-:S07]  /*2fa90*/  SEL R29, R49, R44, P0 ;  /* 0x0000002c311d7207 */ /* 0x000fce0000000000 */
[----:B01---5:R-:W-:Y:S05]  /*2faa0*/  WARPSYNC.COLLECTIVE R15, `(.L_x_2590) ;  /* 0x000000000f087348 */ /* 0x023fea0003c00000 */
[----:B------:R2:W3:Y:S02]  /*2fab0*/  SHFL.IDX P6, R14, R13, R12, R11 ;  /* 0x0000000c0d0e7389 */ /* 0x0004e400000c000b */
[----:B0123-5:R-:W-:Y:S01]  /*2fac0*/  ENDCOLLECTIVE ;  /* 0x000000000000791b */ /* 0x02ffe20003800000 */
.L_x_2590:
        /* <DEDUP_REMOVED lines=18> */
.L_x_2591:
        /* <DEDUP_REMOVED lines=19> */
.L_x_2592:
        /* <DEDUP_REMOVED lines=13> */
[----:B------:R-:W-:-:S02]  /*2fdf0*/  SEL R61, R78, R65, P0 ;  /* 0x000000414e3d7207 */ /* 0x000fc40000000000 */
[----:B------:R-:W-:-:S07]  /*2fe00*/  MOV R10, R14 ;  /* 0x0000000e000a7202 */ /* 0x000fce0000000f00 */
[----:B------:R-:W-:Y:S05]  /*2fe10*/  WARPSYNC.COLLECTIVE R15, `(.L_x_2593) ;  /* 0x000000000f087348 */ /* 0x000fea0003c00000 */
[----:B------:R0:W1:Y:S02]  /*2fe20*/  SHFL.IDX P6, R14, R13, R12, R11 ;  /* 0x0000000c0d0e7389 */ /* 0x00006400000c000b */
[----:B01----:R-:W-:Y:S01]  /*2fe30*/  ENDCOLLECTIVE ;  /* 0x000000000000791b */ /* 0x003fe20003800000 */
.L_x_2593:
[----:B------:R-:W-:Y:S02]  /*2fe40*/  SEL R78, R65, R78, P0 ;  /* 0x0000004e414e7207 */ /* 0x000fe40000000000 */
[----:B------:R-:W-:Y:S02]  /*2fe50*/  SEL R65, R82, R119, P0 ;  /* 0x0000007752417207 */ /* 0x000fe40000000000 */
[----:B------:R-:W-:Y:S02]  /*2fe60*/  SEL R82, R119, R82, P0 ;  /* 0x0000005277527207 */ /* 0x000fe40000000000 */
[----:B------:R-:W-:Y:S02]  /*2fe70*/  SEL R4, R6, R5, P0 ;  /* 0x0000000506047207 */ /* 0x000fe40000000000 */
[----:B------:R-:W-:Y:S02]  /*2fe80*/  SEL R6, R5, R6, P0 ;  /* 0x0000000605067207 */ /* 0x000fe40000000000 */
[----:B------:R-:W-:Y:S01]  /*2fe90*/  MOV R13, R9 ;  /* 0x00000009000d7202 */ /* 0x000fe20000000f00 */
[----:B------:R-:W-:-:S02]  /*2fea0*/  IMAD.MOV.U32 R12, RZ, RZ, R0 ;  /* 0x000000ffff0c7224 */ /* 0x000fc400078e0000 */
[----:B------:R-:W-:-:S07]  /*2feb0*/  IMAD.MOV.U32 R7, RZ, RZ, R14 ;  /* 0x000000ffff077224 */ /* 0x000fce00078e000e */
[----:B------:R-:W-:Y:S05]  /*2fec0*/  WARPSYNC.COLLECTIVE R15, `(.L_x_2594) ;  /* 0x000000000f087348 */ /* 0x000fea0003c00000 */
[----:B------:R0:W1:Y:S02]  /*2fed0*/  SHFL.IDX P6, R14, R13, R12, R11 ;  /* 0x0000000c0d0e7389 */ /* 0x00006400000c000b */
[----:B01----:R-:W-:Y:S01]  /*2fee0*/  ENDCOLLECTIVE ;  /* 0x000000000000791b */ /* 0x003fe20003800000 */
.L_x_2594:
[----:B------:R-:W-:Y:S02]  /*2fef0*/  SEL R8, R10, R7, P0 ;  /* 0x000000070a087207 */ /* 0x000fe40000000000 */
[----:B------:R-:W-:Y:S01]  /*2ff00*/  SEL R10, R7, R10, P0 ;  /* 0x0000000a070a7207 */ /* 0x000fe20000000000 */
[----:B------:R-:W-:Y:S01]  /*2ff10*/  IMAD.MOV.U32 R13, RZ, RZ, R20 ;  /* 0x000000ffff0d7224 */ /* 0x000fe200078e0014 */
[----:B------:R-:W-:Y:S01]  /*2ff20*/  MOV R12, R3 ;  /* 0x00000003000c7202 */ /* 0x000fe20000000f00 */
[----:B------:R-:W-:-:S07]  /*2ff30*/  IMAD.MOV.U32 R26, RZ, RZ, R14 ;  /* 0x000000ffff1a7224 */ /* 0x000fce00078e000e */
[----:B------:R-:W-:Y:S05]  /*2ff40*/  WARPSYNC.COLLECTIVE R15, `(.L_x_2595) ;  /* 0x000000000f087348 */ /* 0x000fea0003c00000 */
[----:B------:R0:W1:Y:S02]  /*2ff50*/  SHFL.IDX P6, R14, R13, R12, R11 ;  /* 0x0000000c0d0e7389 */ /* 0x00006400000c000b */
[----:B01----:R-:W-:Y:S01]  /*2ff60*/  ENDCOLLECTIVE ;  /* 0x000000000000791b */ /* 0x003fe20003800000 */
.L_x_2595:
[----:B------:R-:W-:Y:S02]  /*2ff70*/  IMAD.MOV.U32 R13, RZ, RZ, R21 ;  /* 0x000000ffff0d7224 */ /* 0x000fe400078e0015 */
[----:B------:R-:W-:Y:S02]  /*2ff80*/  IMAD.MOV.U32 R12, RZ, RZ, R0 ;  /* 0x000000ffff0c7224 */ /* 0x000fe400078e0000 */
[----:B------:R-:W-:-:S07]  /*2ff90*/  IMAD.MOV.U32 R9, RZ, RZ, R14 ;  /* 0x000000ffff097224 */ /* 0x000fce00078e000e */
[----:B------:R-:W-:Y:S05]  /*2ffa0*/  WARPSYNC.COLLECTIVE R15, `(.L_x_2596) ;  /* 0x000000000f087348 */ /* 0x000fea0003c00000 */
[----:B------:R0:W1:Y:S02]  /*2ffb0*/  SHFL.IDX P6, R14, R13, R12, R11 ;  /* 0x0000000c0d0e7389 */ /* 0x00006400000c000b */
[----:B01----:R-:W-:Y:S01]  /*2ffc0*/  ENDCOLLECTIVE ;  /* 0x000000000000791b */ /* 0x003fe20003800000 */
.L_x_2596:
[----:B------:R-:W-:Y:S01]  /*2ffd0*/  IMAD.MOV.U32 R13, RZ, RZ, R24 ;  /* 0x000000ffff0d7224 */ /* 0x000fe200078e0018 */
[----:B------:R-:W-:Y:S01]  /*2ffe0*/  SEL R24, R26, R9, P0 ;  /* 0x000000091a187207 */ /* 0x000fe20000000000 */
[----:B------:R-:W-:Y:S01]  /*2fff0*/  IMAD.MOV.U32 R12, RZ, RZ, R3 ;  /* 0x000000ffff0c7224 */ /* 0x000fe200078e0003 */
[----:B------:R-:W-:Y:S02]  /*30000*/  SEL R26, R9, R26, P0 ;  /* 0x0000001a091a7207 */ /* 0x000fe40000000000 */
[----:B------:R-:W-:-:S07]  /*30010*/  MOV R30, R14 ;  /* 0x0000000e001e7202 */ /* 0x000fce0000000f00 */
[----:B------:R-:W-:Y:S05]  /*30020*/  WARPSYNC.COLLECTIVE R15, `(.L_x_2597) ;  /* 0x000000000f087348 */ /* 0x000fea0003c00000 */
[----:B------:R0:W1:Y:S02]  /*30030*/  SHFL.IDX P6, R14, R13, R12, R11 ;  /* 0x0000000c0d0e7389 */ /* 0x00006400000c000b */
[----:B01----:R-:W-:Y:S01]  /*30040*/  ENDCOLLECTIVE ;  /* 0x000000000000791b */ /* 0x003fe20003800000 */
.L_x_2597:
[----:B------:R-:W-:Y:S01]  /*30050*/  MOV R13, R25 ;  /* 0x00000019000d7202 */ /* 0x000fe20000000f00 */
[----:B------:R-:W-:Y:S02]  /*30060*/  IMAD.MOV.U32 R12, RZ, RZ, R0 ;  /* 0x000000ffff0c7224 */ /* 0x000fe400078e0000 */
[----:B------:R-:W-:-:S07]  /*30070*/  IMAD.MOV.U32 R21, RZ, RZ, R14 ;  /* 0x000000ffff157224 */ /* 0x000fce00078e000e */
[----:B------:R-:W-:Y:S05]  /*30080*/  WARPSYNC.COLLECTIVE R15, `(.L_x_2598) ;  /* 0x000000000f087348 */ /* 0x000fea0003c00000 */
[----:B------:R0:W1:Y:S02]  /*30090*/  SHFL.IDX P6, R14, R13, R12, R11 ;  /* 0x0000000c0d0e7389 */ /* 0x00006400000c000b */
[----:B01----:R-:W-:Y:S01]  /*300a0*/  ENDCOLLECTIVE ;  /* 0x000000000000791b */ /* 0x003fe20003800000 */
.L_x_2598:
[----:B------:R-:W-:Y:S01]  /*300b0*/  IMAD.MOV.U32 R13, RZ, RZ, R28 ;  /* 0x000000ffff0d7224 */ /* 0x000fe200078e001c */
[----:B------:R-:W-:Y:S02]  /*300c0*/  MOV R12, R3 ;  /* 0x00000003000c7202 */ /* 0x000fe40000000f00 */
[----:B------:R-:W-:Y:S02]  /*300d0*/  SEL R28, R30, R21, P0 ;  /* 0x000000151e1c7207 */ /* 0x000fe40000000000 */
[----:B------:R-:W-:Y:S01]  /*300e0*/  SEL R30, R21, R30, P0 ;  /* 0x0000001e151e7207 */ /* 0x000fe20000000000 */
[----:B------:R-:W-:-:S07]  /*300f0*/  IMAD.MOV.U32 R34, RZ, RZ, R14 ;  /* 0x000000ffff227224 */ /* 0x000fce00078e000e */
[----:B------:R-:W-:Y:S05]  /*30100*/  WARPSYNC.COLLECTIVE R15, `(.L_x_2599) ;  /* 0x000000000f087348 */ /* 0x000fea0003c00000 */
[----:B------:R0:W1:Y:S02]  /*30110*/  SHFL.IDX P6, R14, R13, R12, R11 ;  /* 0x0000000c0d0e7389 */ /* 0x00006400000c000b */
[----:B01----:R-:W-:Y:S01]  /*30120*/  ENDCOLLECTIVE ;  /* 0x000000000000791b */ /* 0x003fe20003800000 */
.L_x_2599:
[----:B------:R-:W-:Y:S02]  /*30130*/  IMAD.MOV.U32 R13, RZ, RZ, R27 ;  /* 0x000000ffff0d7224 */ /* 0x000fe400078e001b */
[----:B------:R-:W-:Y:S02]  /*30140*/  IMAD.MOV.U32 R12, RZ, RZ, R0 ;  /* 0x000000ffff0c7224 */ /* 0x000fe400078e0000 */
[----:B------:R-:W-:-:S07]  /*30150*/  IMAD.MOV.U32 R25, RZ, RZ, R14 ;  /* 0x000000ffff197224 */ /* 0x000fce00078e000e */
[----:B------:R-:W-:Y:S05]  /*30160*/  WARPSYNC.COLLECTIVE R15, `(.L_x_2600) ;  /* 0x000000000f087348 */ /* 0x000fea0003c00000 */
[----:B------:R0:W1:Y:S02]  /*30170*/  SHFL.IDX P6, R14, R13, R12, R11 ;  /* 0x0000000c0d0e7389 */ /* 0x00006400000c000b */
[----:B01----:R-:W-:Y:S01]  /*30180*/  ENDCOLLECTIVE ;  /* 0x000000000000791b */ /* 0x003fe20003800000 */
.L_x_2600:
        /* <DEDUP_REMOVED lines=8> */
.L_x_2601:
[----:B------:R-:W-:Y:S01]  /*30210*/  MOV R13, R29 ;  /* 0x0000001d000d7202 */ /* 0x000fe20000000f00 */
[----:B------:R-:W-:Y:S02]  /*30220*/  IMAD.MOV.U32 R12, RZ, RZ, R0 ;  /* 0x000000ffff0c7224 */ /* 0x000fe400078e0000 */
[----:B------:R-:W-:-:S07]  /*30230*/  IMAD.MOV.U32 R27, RZ, RZ, R14 ;  /* 0x000000ffff1b7224 */ /* 0x000fce00078e000e */
[----:B------:R-:W-:Y:S05]  /*30240*/  WARPSYNC.COLLECTIVE R15, `(.L_x_2602) ;  /* 0x000000000f087348 */ /* 0x000fea0003c00000 */
[----:B------:R0:W1:Y:S02]  /*30250*/  SHFL.IDX P6, R14, R13, R12, R11 ;  /* 0x0000000c0d0e7389 */ /* 0x00006400000c000b */
[----:B01----:R-:W-:Y:S01]  /*30260*/  ENDCOLLECTIVE ;  /* 0x000000000000791b */ /* 0x003fe20003800000 */
.L_x_2602:
        /* <DEDUP_REMOVED lines=8> */
.L_x_2603:
[----:B------:R-:W-:Y:S02]  /*302f0*/  IMAD.MOV.U32 R13, RZ, RZ, R31 ;  /* 0x000000ffff0d7224 */ /* 0x000fe400078e001f */
[----:B------:R-:W-:Y:S02]  /*30300*/  IMAD.MOV.U32 R12, RZ, RZ, R0 ;  /* 0x000000ffff0c7224 */ /* 0x000fe400078e0000 */
[----:B------:R-:W-:-:S07]  /*30310*/  IMAD.MOV.U32 R40, RZ, RZ, R14 ;  /* 0x000000ffff287224 */ /* 0x000fce00078e000e */
[----:B------:R-:W-:Y:S05]  /*30320*/  WARPSYNC.COLLECTIVE R15, `(.L_x_2604) ;  /* 0x000000000f087348 */ /* 0x000fea0003c00000 */
[----:B------:R0:W1:Y:S02]  /*30330*/  SHFL.IDX P6, R14, R13, R12, R11 ;  /* 0x0000000c0d0e7389 */ /* 0x00006400000c000b */
[----:B01----:R-:W-:Y:S01]  /*30340*/  ENDCOLLECTIVE ;  /* 0x000000000000791b */ /* 0x003fe20003800000 */
.L_x_2604:
[----:B------:R-:W-:Y:S02]  /*30350*/  IMAD.MOV.U32 R13, RZ, RZ, R42 ;  /* 0x000000ffff0d7224 */ /* 0x000fe400078e002a */
[----:B------:R-:W-:Y:S01]  /*30360*/  IMAD.MOV.U32 R12, RZ, RZ, R3 ;  /* 0x000000ffff0c7224 */ /* 0x000fe200078e0003 */
[----:B------:R-:W-:-:S07]  /*30370*/  MOV R31, R14 ;  /* 0x0000000e001f7202 */ /* 0x000fce0000000f00 */
[----:B------:R-:W-:Y:S05]  /*30380*/  WARPSYNC.COLLECTIVE R15, `(.L_x_2605) ;  /* 0x000000000f087348 */ /* 0x000fea0003c00000 */
[----:B------:R0:W1:Y:S02]  /*30390*/  SHFL.IDX P6, R14, R13, R12, R11 ;  /* 0x0000000c0d0e7389 */ /* 0x00006400000c000b */
[----:B01----:R-:W-:Y:S01]  /*303a0*/  ENDCOLLECTIVE ;  /* 0x000000000000791b */ /* 0x003fe20003800000 */
.L_x_2605:
[----:B------:R-:W-:Y:S01]  /*303b0*/  MOV R13, R33 ;  /* 0x00000021000d7202 */ /* 0x000fe20000000f00 */
[----:B------:R-:W-:Y:S02]  /*303c0*/  IMAD.MOV.U32 R12, RZ, RZ, R0 ;  /* 0x000000ffff0c7224 */ /* 0x000fe400078e0000 */
[----:B------:R-:W-:-:S07]  /*303d0*/  IMAD.MOV.U32 R42, RZ, RZ, R14 ;  /* 0x000000ffff2a7224 */ /* 0x000fce00078e000e */
[----:B------:R-:W-:Y:S05]  /*303e0*/  WARPSYNC.COLLECTIVE R15, `(.L_x_2606) ;  /* 0x000000000f087348 */ /* 0x000fea0003c00000 */
[----:B------:R0:W1:Y:S02]  /*303f0*/  SHFL.IDX P6, R14, R13, R12, R11 ;  /* 0x0000000c0d0e7389 */ /* 0x00006400000c000b */
[----:B01----:R-:W-:Y:S01]  /*30400*/  ENDCOLLECTIVE ;  /* 0x000000000000791b */ /* 0x003fe20003800000 */
.L_x_2606:
[----:B------:R-:W-:Y:S01]  /*30410*/  IMAD.MOV.U32 R13, RZ, RZ, R44 ;  /* 0x000000ffff0d7224 */ /* 0x000fe200078e002c */
[----:B------:R-:W-:Y:S01]  /*30420*/  MOV R12, R3 ;  /* 0x00000003000c7202 */ /* 0x000fe20000000f00 */
[----:B------:R-:W-:-:S07]  /*30430*/  IMAD.MOV.U32 R33, RZ, RZ, R14 ;  /* 0x000000ffff217224 */ /* 0x000fce00078e000e */
[----:B------:R-:W-:Y:S05]  /*30440*/  WARPSYNC.COLLECTIVE R15, `(.L_x_2607) ;  /* 0x000000000f087348 */ /* 0x000fea0003c00000 */
[----:B------:R0:W1:Y:S02]  /*30450*/  SHFL.IDX P6, R14, R13, R12, R11 ;  /* 0x0000000c0d0e7389 */ /* 0x00006400000c000b */
[----:B01----:R-:W-:Y:S01]  /*30460*/  ENDCOLLECTIVE ;  /* 0x000000000000791b */ /* 0x003fe20003800000 */
.L_x_2607:
[----:B------:R-:W-:Y:S02]  /*30470*/  IMAD.MOV.U32 R13, RZ, RZ, R35 ;  /* 0x000000ffff0d7224 */ /* 0x000fe400078e0023 */
[----:B------:R-:W-:Y:S02]  /*30480*/  IMAD.MOV.U32 R12, RZ, RZ, R0 ;  /* 0x000000ffff0c7224 */ /* 0x000fe400078e0000 */
[----:B------:R-:W-:-:S07]  /*30490*/  IMAD.MOV.U32 R44, RZ, RZ, R14 ;  /* 0x000000ffff2c7224 */ /* 0x000fce00078e000e */
[----:B------:R-:W-:Y:S05]  /*304a0*/  WARPSYNC.COLLECTIVE R15, `(.L_x_2608) ;  /* 0x000000000f087348 */ /* 0x000fea0003c00000 */
[----:B------:R0:W1:Y:S02]  /*304b0*/  SHFL.IDX P6, R14, R13, R12, R11 ;  /* 0x0000000c0d0e7389 */ /* 0x00006400000c000b */
[----:B01----:R-:W-:Y:S01]  /*304c0*/  ENDCOLLECTIVE ;  /* 0x000000000000791b */ /* 0x003fe20003800000 */
.L_x_2608:
[----:B------:R-:W-:Y:S02]  /*304d0*/  IMAD.MOV.U32 R13, RZ, RZ, R46 ;  /* 0x000000ffff0d7224 */ /* 0x000fe400078e002e */
[----:B------:R-:W-:Y:S01]  /*304e0*/  IMAD.MOV.U32 R12, RZ, RZ, R3 ;  /* 0x000000ffff0c7224 */ /* 0x000fe200078e0003 */
[----:B------:R-:W-:-:S07]  /*304f0*/  MOV R35, R14 ;  /* 0x0000000e00237202 */ /* 0x000fce0000000f00 */
[----:B------:R-:W-:Y:S05]  /*30500*/  WARPSYNC.COLLECTIVE R15, `(.L_x_2609) ;  /* 0x000000000f087348 */ /* 0x000fea0003c00000 */
[----:B------:R0:W1:Y:S02]  /*30510*/  SHFL.IDX P6, R14, R13, R12, R11 ;  /* 0x0000000c0d0e7389 */ /* 0x00006400000c000b */
[----:B01----:R-:W-:Y:S01]  /*30520*/  ENDCOLLECTIVE ;  /* 0x000000000000791b */ /* 0x003fe20003800000 */
.L_x_2609:
[----:B------:R-:W-:Y:S01]  /*30530*/  MOV R13, R37 ;  /* 0x00000025000d7202 */ /* 0x000fe20000000f00 */
[----:B------:R-:W-:Y:S02]  /*30540*/  IMAD.MOV.U32 R12, RZ, RZ, R0 ;  /* 0x000000ffff0c7224 */ /* 0x000fe400078e0000 */
[----:B------:R-:W-:-:S07]  /*30550*/  IMAD.MOV.U32 R46, RZ, RZ, R14 ;  /* 0x000000ffff2e7224 */ /* 0x000fce00078e000e */
[----:B------:R-:W-:Y:S05]  /*30560*/  WARPSYNC.COLLECTIVE R15, `(.L_x_2610) ;  /* 0x000000000f087348 */ /* 0x000fea0003c00000 */
[----:B------:R0:W1:Y:S02]  /*30570*/  SHFL.IDX P6, R14, R13, R12, R11 ;  /* 0x0000000c0d0e7389 */ /* 0x00006400000c000b */
[----:B01----:R-:W-:Y:S01]  /*30580*/  ENDCOLLECTIVE ;  /* 0x000000000000791b */ /* 0x003fe20003800000 */
.L_x_2610:
[----:B------:R-:W-:Y:S01]  /*30590*/  IMAD.MOV.U32 R13, RZ, RZ, R48 ;  /* 0x000000ffff0d7224 */ /* 0x000fe200078e0030 */
[----:B------:R-:W-:Y:S02]  /*305a0*/  MOV R12, R3 ;  /* 0x00000003000c7202 */ /* 0x000fe40000000f00 */
[----:B------:R-:W-:Y:S01]  /*305b0*/  SEL R48, R33, R44, P0 ;  /* 0x0000002c21307207 */ /* 0x000fe20000000000 */
[----:B------:R-:W-:-:S07]  /*305c0*/  IMAD.MOV.U32 R37, RZ, RZ, R14 ;  /* 0x000000ffff257224 */ /* 0x000fce00078e000e */
[----:B------:R-:W-:Y:S05]  /*305d0*/  WARPSYNC.COLLECTIVE R15, `(.L_x_2611) ;  /* 0x000000000f087348 */ /* 0x000fea0003c00000 */
[----:B------:R0:W1:Y:S02]  /*305e0*/  SHFL.IDX P6, R14, R13, R12, R11 ;  /* 0x0000000c0d0e7389 */ /* 0x00006400000c000b */
[----:B01----:R-:W-:Y:S01]  /*305f0*/  ENDCOLLECTIVE ;  /* 0x000000000000791b */ /* 0x003fe20003800000 */
.L_x_2611:
[----:B------:R-:W-:Y:S02]  /*30600*/  IMAD.MOV.U32 R13, RZ, RZ, R39 ;  /* 0x000000ffff0d7224 */ /* 0x000fe400078e0027 */
[----:B------:R-:W-:Y:S02]  /*30610*/  IMAD.MOV.U32 R12, RZ, RZ, R0 ;  /* 0x000000ffff0c7224 */ /* 0x000fe400078e0000 */
[----:B------:R-:W-:-:S07]  /*30620*/  IMAD.MOV.U32 R52, RZ, RZ, R14 ;  /* 0x000000ffff347224 */ /* 0x000fce00078e000e */
[----:B------:R-:W-:Y:S05]  /*30630*/  WARPSYNC.COLLECTIVE R15, `(.L_x_2612) ;  /* 0x000000000f087348 */ /* 0x000fea0003c00000 */
[----:B------:R0:W1:Y:S02]  /*30640*/  SHFL.IDX P6, R14, R13, R12, R11 ;  /* 0x0000000c0d0e7389 */ /* 0x00006400000c000b */
[----:B01----:R-:W-:Y:S01]  /*30650*/  ENDCOLLECTIVE ;  /* 0x000000000000791b */ /* 0x003fe20003800000 */
.L_x_2612:
[----:B------:R-:W-:Y:S01]  /*30660*/  IMAD.MOV.U32 R13, RZ, RZ, R50 ;  /* 0x000000ffff0d7224 */ /* 0x000fe200078e0032 */
[----:B------:R-:W-:Y:S01]  /*30670*/  SEL R50, R44, R33, P0 ;  /* 0x000000212c327207 */ /* 0x000fe20000000000 */
[----:B------:R-:W-:Y:S01]  /*30680*/  IMAD.MOV.U32 R12, RZ, RZ, R3 ;  /* 0x000000ffff0c7224 */ /* 0x000fe200078e0003 */
[----:B------:R-:W-:Y:S02]  /*30690*/  SEL R44, R35, R46, P0 ;  /* 0x0000002e232c7207 */ /* 0x000fe40000000000 */
[----:B------:R-:W-:Y:S02]  /*306a0*/  SEL R46, R46, R35, P0 ;  /* 0x000000232e2e7207 */ /* 0x000fe40000000000 */
[----:B------:R-:W-:-:S07]  /*306b0*/  MOV R39, R14 ;  /* 0x0000000e00277202 */ /* 0x000fce0000000f00 */
[----:B------:R-:W-:Y:S05]  /*306c0*/  WARPSYNC.COLLECTIVE R15, `(.L_x_2613) ;  /* 0x000000000f087348 */ /* 0x000fea0003c00000 */
[----:B------:R0:W1:Y:S02]  /*306d0*/  SHFL.IDX P6, R14, R13, R12, R11 ;  /* 0x0000000c0d0e7389 */ /* 0x00006400000c000b */
[----:B01----:R-:W-:Y:S01]  /*306e0*/  ENDCOLLECTIVE ;  /* 0x000000000000791b */ /* 0x003fe20003800000 */
.L_x_2613:
[----:B------:R-:W-:Y:S01]  /*306f0*/  MOV R13, R41 ;  /* 0x00000029000d7202 */ /* 0x000fe20000000f00 */
[----:B------:R-:W-:Y:S02]  /*30700*/  IMAD.MOV.U32 R12, RZ, RZ, R0 ;  /* 0x000000ffff0c7224 */ /* 0x000fe400078e0000 */
[----:B------:R-:W-:-:S07]  /*30710*/  IMAD.MOV.U32 R62, RZ, RZ, R14 ;  /* 0x000000ffff3e7224 */ /* 0x000fce00078e000e */
[----:B------:R-:W-:Y:S05]  /*30720*/  WARPSYNC.COLLECTIVE R15, `(.L_x_2614) ;  /* 0x000000000f087348 */ /* 0x000fea0003c00000 */
[----:B------:R0:W1:Y:S02]  /*30730*/  SHFL.IDX P6, R14, R13, R12, R11 ;  /* 0x0000000c0d0e7389 */ /* 0x00006400000c000b */
[----:B01----:R-:W-:Y:S01]  /*30740*/  ENDCOLLECTIVE ;  /* 0x000000000000791b */ /* 0x003fe20003800000 */
.L_x_2614:
[----:B------:R-:W-:Y:S01]  /*30750*/  IMAD.MOV.U32 R13, RZ, RZ, R56 ;  /* 0x000000ffff0d7224 */ /* 0x000fe200078e0038 */
[----:B------:R-:W-:Y:S02]  /*30760*/  MOV R12, R3 ;  /* 0x00000003000c7202 */ /* 0x000fe40000000f00 */
[----:B------:R-:W-:Y:S01]  /*30770*/  SEL R56, R37, R52, P0 ;  /* 0x0000003425387207 */ /* 0x000fe20000000000 */
[----:B------:R-:W-:-:S07]  /*30780*/  IMAD.MOV.U32 R41, RZ, RZ, R14 ;  /* 0x000000ffff297224 */ /* 0x000fce00078e000e */
[----:B------:R-:W-:Y:S05]  /*30790*/  WARPSYNC.COLLECTIVE R15, `(.L_x_2615) ;  /* 0x000000000f087348 */ /* 0x000fea0003c00000 */
[----:B------:R0:W1:Y:S02]  /*307a0*/  SHFL.IDX P6, R14, R13, R12, R11 ;  /* 0x0000000c0d0e7389 */ /* 0x00006400000c000b */
[----:B01----:R-:W-:Y:S01]  /*307b0*/  ENDCOLLECTIVE ;  /* 0x000000000000791b */ /* 0x003fe20003800000 */
.L_x_2615:
[----:B------:R-:W-:Y:S02]  /*307c0*/  IMAD.MOV.U32 R13, RZ, RZ, R43 ;  /* 0x000000ffff0d7224 */ /* 0x000fe400078e002b */
[----:B------:R-:W-:Y:S02]  /*307d0*/  IMAD.MOV.U32 R12, RZ, RZ, R0 ;  /* 0x000000ffff0c7224 */ /* 0x000fe400078e0000 */
[----:B------:R-:W-:-:S07]  /*307e0*/  IMAD.MOV.U32 R2, RZ, RZ, R14 ;  /* 0x000000ffff027224 */ /* 0x000fce00078e000e */
[----:B------:R-:W-:Y:S05]  /*307f0*/  WARPSYNC.COLLECTIVE R15, `(.L_x_2616) ;  /* 0x000000000f087348 */ /* 0x000fea0003c00000 */
[----:B------:R0:W1:Y:S02]  /*30800*/  SHFL.IDX P6, R14, R13, R12, R11 ;  /* 0x0000000c0d0e7389 */ /* 0x00006400000c000b */
[----:B01----:R-:W-:Y:S01]  /*30810*/  ENDCOLLECTIVE ;  /* 0x000000000000791b */ /* 0x003fe20003800000 */
.L_x_2616:
[----:B------:R-:W-:Y:S02]  /*30820*/  SEL R5, R41, R2, P0 ;  /* 0x0000000229057207 */ /* 0x000fe40000000000 */
[----:B------:R-:W-:Y:S01]  /*30830*/  SEL R7, R2, R41, P0 ;  /* 0x0000002902077207 */ /* 0x000fe20000000000 */
[----:B------:R-:W-:Y:S01]  /*30840*/  IMAD.MOV.U32 R13, RZ, RZ, R58 ;  /* 0x000000ffff0d7224 */ /* 0x000fe200078e003a */
[----:B------:R-:W-:Y:S01]  /*30850*/  SEL R58, R52, R37, P0 ;  /* 0x00000025343a7207 */ /* 0x000fe20000000000 */
[----:B------:R-:W-:Y:S01]  /*30860*/  IMAD.MOV.U32 R12, RZ, RZ, R3 ;  /* 0x000000ffff0c7224 */ /* 0x000fe200078e0003 */
[----:B------:R-:W-:-:S07]  /*30870*/  MOV R43, R14 ;  /* 0x0000000e002b7202 */ /* 0x000fce0000000f00 */
[----:B------:R-:W-:Y:S05]  /*30880*/  WARPSYNC.COLLECTIVE R15, `(.L_x_2617) ;  /* 0x000000000f087348 */ /* 0x000fea0003c00000 */
[----:B------:R0:W1:Y:S02]  /*30890*/  SHFL.IDX P6, R14, R13, R12, R11 ;  /* 0x0000000c0d0e7389 */ /* 0x00006400000c000b */
[----:B01----:R-:W-:Y:S01]  /*308a0*/  ENDCOLLECTIVE ;  /* 0x000000000000791b */ /* 0x003fe20003800000 */
.L_x_2617:
[----:B------:R-:W-:Y:S01]  /*308b0*/  MOV R13, R45 ;  /* 0x0000002d000d7202 */ /* 0x000fe20000000f00 */
[----:B------:R-:W-:Y:S02]  /*308c0*/  IMAD.MOV.U32 R12, RZ, RZ, R0 ;  /* 0x000000ffff0c7224 */ /* 0x000fe400078e0000 */
[----:B------:R-:W-:-:S07]  /*308d0*/  IMAD.MOV.U32 R20, RZ, RZ, R14 ;  /* 0x000000ffff147224 */ /* 0x000fce00078e000e */
[----:B------:R-:W-:Y:S05]  /*308e0*/  WARPSYNC.COLLECTIVE R15, `(.L_x_2618) ;  /* 0x000000000f087348 */ /* 0x000fea0003c00000 */
[----:B------:R0:W1:Y:S02]  /*308f0*/  SHFL.IDX P6, R14, R13, R12, R11 ;  /* 0x0000000c0d0e7389 */ /* 0x00006400000c000b */
[----:B01----:R-:W-:Y:S01]  /*30900*/  ENDCOLLECTIVE ;  /* 0x000000000000791b */ /* 0x003fe20003800000 */
.L_x_2618:
[----:B------:R-:W-:Y:S01]  /*30910*/  SEL R9, R43, R20, P0 ;  /* 0x000000142b097207 */ /* 0x000fe20000000000 */
        /* <DEDUP_REMOVED lines=8> */
.L_x_2619:
[----:B------:R-:W-:Y:S02]  /*309a0*/  IMAD.MOV.U32 R13, RZ, RZ, R47 ;  /* 0x000000ffff0d7224 */ /* 0x000fe400078e002f */
[----:B------:R-:W-:Y:S02]  /*309b0*/  IMAD.MOV.U32 R12, RZ, RZ, R0 ;  /* 0x000000ffff0c7224 */ /* 0x000fe400078e0000 */
[----:B------:R-:W-:-:S07]  /*309c0*/  IMAD.MOV.U32 R64, RZ, RZ, R14 ;  /* 0x000000ffff407224 */ /* 0x000fce00078e000e */
[----:B------:R-:W-:Y:S05]  /*309d0*/  WARPSYNC.COLLECTIVE R15, `(.L_x_2620) ;  /* 0x000000000f087348 */ /* 0x000fea0003c00000 */
[----:B------:R0:W1:Y:S02]  /*309e0*/  SHFL.IDX P6, R14, R13, R12, R11 ;  /* 0x0000000c0d0e7389 */ /* 0x00006400000c000b */
[----:B01----:R-:W-:Y:S01]  /*309f0*/  ENDCOLLECTIVE ;  /* 0x000000000000791b */ /* 0x003fe20003800000 */
.L_x_2620:
        /* <DEDUP_REMOVED lines=8> */
.L_x_2621:
[----:B------:R-:W-:Y:S01]  /*30a80*/  MOV R13, R49 ;  /* 0x00000031000d7202 */ /* 0x000fe20000000f00 */
[----:B------:R-:W-:Y:S02]  /*30a90*/  IMAD.MOV.U32 R12, RZ, RZ, R0 ;  /* 0x000000ffff0c7224 */ /* 0x000fe400078e0000 */
[----:B------:R-:W-:-:S07]  /*30aa0*/  IMAD.MOV.U32 R66, RZ, RZ, R14 ;  /* 0x000000ffff427224 */ /* 0x000fce00078e000e */
[----:B------:R-:W-:Y:S05]  /*30ab0*/  WARPSYNC.COLLECTIVE R15, `(.L_x_2622) ;  /* 0x000000000f087348 */ /* 0x000fea0003c00000 */
[----:B------:R0:W1:Y:S02]  /*30ac0*/  SHFL.IDX P6, R14, R13, R12, R11 ;  /* 0x0000000c0d0e7389 */ /* 0x00006400000c000b */
[----:B01----:R-:W-:Y:S01]  /*30ad0*/  ENDCOLLECTIVE ;  /* 0x000000000000791b */ /* 0x003fe20003800000 */
.L_x_2622:
[----:B------:R-:W-:Y:S01]  /*30ae0*/  IMAD.MOV.U32 R13, RZ, RZ, R68 ;  /* 0x000000ffff0d7224 */ /* 0x000fe200078e0044 */
[----:B------:R-:W-:Y:S01]  /*30af0*/  MOV R12, R3 ;  /* 0x00000003000c7202 */ /* 0x000fe20000000f00 */
[----:B------:R-:W-:-:S07]  /*30b00*/  IMAD.MOV.U32 R49, RZ, RZ, R14 ;  /* 0x000000ffff317224 */ /* 0x000fce00078e000e */
[----:B------:R-:W-:Y:S05]  /*30b10*/  WARPSYNC.COLLECTIVE R15, `(.L_x_2623) ;  /* 0x000000000f087348 */ /* 0x000fea0003c00000 */
[----:B------:R0:W1:Y:S02]  /*30b20*/  SHFL.IDX P6, R14, R13, R12, R11 ;  /* 0x0000000c0d0e7389 */ /* 0x00006400000c000b */
[----:B01----:R-:W-:Y:S01]  /*30b30*/  ENDCOLLECTIVE ;  /* 0x000000000000791b */ /* 0x003fe20003800000 */
.L_x_2623:
[----:B------:R-:W-:Y:S02]  /*30b40*/  IMAD.MOV.U32 R13, RZ, RZ, R51 ;  /* 0x000000ffff0d7224 */ /* 0x000fe400078e0033 */
[----:B------:R-:W-:Y:S02]  /*30b50*/  IMAD.MOV.U32 R12, RZ, RZ, R0 ;  /* 0x000000ffff0c7224 */ /* 0x000fe400078e0000 */
[----:B------:R-:W-:-:S07]  /*30b60*/  IMAD.MOV.U32 R68, RZ, RZ, R14 ;  /* 0x000000ffff447224 */ /* 0x000fce00078e000e */
[----:B------:R-:W-:Y:S05]  /*30b70*/  WARPSYNC.COLLECTIVE R15, `(.L_x_2624) ;  /* 0x000000000f087348 */ /* 0x000fea0003c00000 */
[----:B------:R0:W1:Y:S02]  /*30b80*/  SHFL.IDX P6, R14, R13, R12, R11 ;  /* 0x0000000c0d0e7389 */ /* 0x00006400000c000b */
[----:B01----:R-:W-:Y:S01]  /*30b90*/  ENDCOLLECTIVE ;  /* 0x000000000000791b */ /* 0x003fe20003800000 */
.L_x_2624:
        /* <DEDUP_REMOVED lines=8> */
.L_x_2625:
[----:B------:R-:W-:Y:S01]  /*30c20*/  MOV R13, R53 ;  /* 0x00000035000d7202 */ /* 0x000fe20000000f00 */
[----:B------:R-:W-:Y:S02]  /*30c30*/  IMAD.MOV.U32 R12, RZ, RZ, R0 ;  /* 0x000000ffff0c7224 */ /* 0x000fe400078e0000 */
[----:B------:R-:W-:-:S07]  /*30c40*/  IMAD.MOV.U32 R70, RZ, RZ, R14 ;  /* 0x000000ffff467224 */ /* 0x000fce00078e000e */
[----:B------:R-:W-:Y:S05]  /*30c50*/  WARPSYNC.COLLECTIVE R15, `(.L_x_2626) ;  /* 0x000000000f087348 */ /* 0x000fea0003c00000 */
[----:B------:R0:W1:Y:S02]  /*30c60*/  SHFL.IDX P6, R14, R13, R12, R11 ;  /* 0x0000000c0d0e7389 */ /* 0x00006400000c000b */
[----:B01----:R-:W-:Y:S01]  /*30c70*/  ENDCOLLECTIVE ;  /* 0x000000000000791b */ /* 0x003fe20003800000 */
.L_x_2626:
        /* <DEDUP_REMOVED lines=8> */
.L_x_2627:
[----:B------:R-:W-:Y:S02]  /*30d00*/  IMAD.MOV.U32 R13, RZ, RZ, R57 ;  /* 0x000000ffff0d7224 */ /* 0x000fe400078e0039 */
[----:B------:R-:W-:Y:S02]  /*30d10*/  IMAD.MOV.U32 R12, RZ, RZ, R0 ;  /* 0x000000ffff0c7224 */ /* 0x000fe400078e0000 */
[----:B------:R-:W-:-:S07]  /*30d20*/  IMAD.MOV.U32 R72, RZ, RZ, R14 ;  /* 0x000000ffff487224 */ /* 0x000fce00078e000e */
[----:B------:R-:W-:Y:S05]  /*30d30*/  WARPSYNC.COLLECTIVE R15, `(.L_x_2628) ;  /* 0x000000000f087348 */ /* 0x000fea0003c00000 */
[----:B------:R0:W1:Y:S02]  /*30d40*/  SHFL.IDX P6, R14, R13, R12, R11 ;  /* 0x0000000c0d0e7389 */ /* 0x00006400000c000b */
[----:B01----:R-:W-:Y:S01]  /*30d50*/  ENDCOLLECTIVE ;  /* 0x000000000000791b */ /* 0x003fe20003800000 */
.L_x_2628:
[----:B------:R-:W-:Y:S02]  /*30d60*/  IMAD.MOV.U32 R13, RZ, RZ, R74 ;  /* 0x000000ffff0d7224 */ /* 0x000fe400078e004a */
[----:B------:R-:W-:Y:S01]  /*30d70*/  IMAD.MOV.U32 R12, RZ, RZ, R3 ;  /* 0x000000ffff0c7224 */ /* 0x000fe200078e0003 */
[----:B------:R-:W-:-:S07]  /*30d80*/  MOV R57, R14 ;  /* 0x0000000e00397202 */ /* 0x000fce0000000f00 */
[----:B------:R-:W-:Y:S05]  /*30d90*/  WARPSYNC.COLLECTIVE R15, `(.L_x_2629) ;  /* 0x000000000f087348 */ /* 0x000fea0003c00000 */
[----:B------:R0:W1:Y:S02]  /*30da0*/  SHFL.IDX P6, R14, R13, R12, R11 ;  /* 0x0000000c0d0e7389 */ /* 0x00006400000c000b */
[----:B01----:R-:W-:Y:S01]  /*30db0*/  ENDCOLLECTIVE ;  /* 0x000000000000791b */ /* 0x003fe20003800000 */
.L_x_2629:
[----:B------:R-:W-:Y:S01]  /*30dc0*/  MOV R13, R59 ;  /* 0x0000003b000d7202 */ /* 0x000fe20000000f00 */
[----:B------:R-:W-:Y:S02]  /*30dd0*/  IMAD.MOV.U32 R12, RZ, RZ, R0 ;  /* 0x000000ffff0c7224 */ /* 0x000fe400078e0000 */
[----:B------:R-:W-:-:S07]  /*30de0*/  IMAD.MOV.U32 R74, RZ, RZ, R14 ;  /* 0x000000ffff4a7224 */ /* 0x000fce00078e000e */
[----:B------:R-:W-:Y:S05]  /*30df0*/  WARPSYNC.COLLECTIVE R15, `(.L_x_2630) ;  /* 0x000000000f087348 */ /* 0x000fea0003c00000 */
[----:B------:R0:W1:Y:S02]  /*30e00*/  SHFL.IDX P6, R14, R13, R12, R11 ;  /* 0x0000000c0d0e7389 */ /* 0x00006400000c000b */
[----:B01----:R-:W-:Y:S01]  /*30e10*/  ENDCOLLECTIVE ;  /* 0x000000000000791b */ /* 0x003fe20003800000 */
.L_x_2630:
[----:B------:R-:W-:Y:S01]  /*30e20*/  SEL R41, R57, R74, P0 ;  /* 0x0000004a39297207 */ /* 0x000fe20000000000 */
[----:B------:R-:W-:Y:S01]  /*30e30*/  IMAD.MOV.U32 R13, RZ, RZ, R76 ;  /* 0x000000ffff0d7224 */ /* 0x000fe200078e004c */
[----:B------:R-:W-:Y:S01]  /*30e40*/  MOV R12, R3 ;  /* 0x00000003000c7202 */ /* 0x000fe20000000f00 */
[----:B------:R-:W-:-:S07]  /*30e50*/  IMAD.MOV.U32 R59, RZ, RZ, R14 ;  /* 0x000000ffff3b7224 */ /* 0x000fce00078e000e */
[----:B------:R-:W-:Y:S05]  /*30e60*/  WARPSYNC.COLLECTIVE R15, `(.L_x_2631) ;  /* 0x000000000f087348 */ /* 0x000fea0003c00000 */
[----:B------:R0:W1:Y:S02]  /*30e70*/  SHFL.IDX P6, R14, R13, R12, R11 ;  /* 0x0000000c0d0e7389 */ /* 0x00006400000c000b */
[----:B01----:R-:W-:Y:S01]  /*30e80*/  ENDCOLLECTIVE ;  /* 0x000000000000791b */ /* 0x003fe20003800000 */
.L_x_2631:
[----:B------:R-:W-:Y:S02]  /*30e90*/  IMAD.MOV.U32 R13, RZ, RZ, R61 ;  /* 0x000000ffff0d7224 */ /* 0x000fe400078e003d */
[----:B------:R-:W-:Y:S02]  /*30ea0*/  IMAD.MOV.U32 R12, RZ, RZ, R0 ;  /* 0x000000ffff0c7224 */ /* 0x000fe400078e0000 */
[----:B------:R-:W-:-:S07]  /*30eb0*/  IMAD.MOV.U32 R76, RZ, RZ, R14 ;  /* 0x000000ffff4c7224 */ /* 0x000fce00078e000e */
[----:B------:R-:W-:Y:S05]  /*30ec0*/  WARPSYNC.COLLECTIVE R15, `(.L_x_2632) ;  /* 0x000000000f087348 */ /* 0x000fea0003c00000 */
[----:B------:R0:W1:Y:S02]  /*30ed0*/  SHFL.IDX P6, R14, R13, R12, R11 ;  /* 0x0000000c0d0e7389 */ /* 0x00006400000c000b */
[----:B01----:R-:W-:Y:S01]  /*30ee0*/  ENDCOLLECTIVE ;  /* 0x000000000000791b */ /* 0x003fe20003800000 */
.L_x_2632:
        /* <DEDUP_REMOVED lines=8> */
.L_x_2633:
[----:B------:R-:W-:Y:S01]  /*30f70*/  MOV R13, R63 ;  /* 0x0000003f000d7202 */ /* 0x000fe20000000f00 */
[----:B------:R-:W-:Y:S02]  /*30f80*/  IMAD.MOV.U32 R12, RZ, RZ, R0 ;  /* 0x000000ffff0c7224 */ /* 0x000fe400078e0000 */
[----:B------:R-:W-:-:S07]  /*30f90*/  IMAD.MOV.U32 R78, RZ, RZ, R14 ;  /* 0x000000ffff4e7224 */ /* 0x000fce00078e000e */
[----:B------:R-:W-:Y:S05]  /*30fa0*/  WARPSYNC.COLLECTIVE R15, `(.L_x_2634) ;  /* 0x000000000f087348 */ /* 0x000fea0003c00000 */
[----:B------:R0:W1:Y:S02]  /*30fb0*/  SHFL.IDX P6, R14, R13, R12, R11 ;  /* 0x0000000c0d0e7389 */ /* 0x00006400000c000b */
[----:B01----:R-:W-:Y:S01]  /*30fc0*/  ENDCOLLECTIVE ;  /* 0x000000000000791b */ /* 0x003fe20003800000 */
.L_x_2634:
[----:B------:R-:W-:Y:S01]  /*30fd0*/  SEL R45, R61, R78, P0 ;  /* 0x0000004e3d2d7207 */ /* 0x000fe20000000000 */
[----:B------:R-:W-:Y:S01]  /*30fe0*/  IMAD.MOV.U32 R13, RZ, RZ, R80 ;  /* 0x000000ffff0d7224 */ /* 0x000fe200078e0050 */
[----:B------:R-:W-:Y:S01]  /*30ff0*/  MOV R12, R3 ;  /* 0x00000003000c7202 */ /* 0x000fe20000000f00 */
[----:B------:R-:W-:-:S07]  /*31000*/  IMAD.MOV.U32 R63, RZ, RZ, R14 ;  /* 0x000000ffff3f7224 */ /* 0x000fce00078e000e */
[----:B------:R-:W-:Y:S05]  /*31010*/  WARPSYNC.COLLECTIVE R15, `(.L_x_2635) ;  /* 0x000000000f087348 */ /* 0x000fea0003c00000 */
[----:B------:R0:W1:Y:S02]  /*31020*/  SHFL.IDX P6, R14, R13, R12, R11 ;  /* 0x0000000c0d0e7389 */ /* 0x00006400000c000b */
[----:B01----:R-:W-:Y:S01]  /*31030*/  ENDCOLLECTIVE ;  /* 0x000000000000791b */ /* 0x003fe20003800000 */
.L_x_2635:
[----:B------:R-:W-:Y:S02]  /*31040*/  IMAD.MOV.U32 R13, RZ, RZ, R65 ;  /* 0x000000ffff0d7224 */ /* 0x000fe400078e0041 */
[----:B------:R-:W-:Y:S01]  /*31050*/  IMAD.MOV.U32 R12, RZ, RZ, R0 ;  /* 0x000000ffff0c7224 */ /* 0x000fe200078e0000 */
[----:B------:R-:W-:Y:S01]  /*31060*/  MOV R0, RZ ;  /* 0x000000ff00007202 */ /* 0x000fe20000000f00 */
[----:B------:R-:W-:-:S07]  /*31070*/  IMAD.MOV.U32 R80, RZ, RZ, R14 ;  /* 0x000000ffff507224 */ /* 0x000fce00078e000e */
[----:B------:R-:W-:Y:S05]  /*31080*/  WARPSYNC.COLLECTIVE R15, `(.L_x_2636) ;  /* 0x000000000f087348 */ /* 0x000fea0003c00000 */
[----:B------:R0:W1:Y:S02]  /*31090*/  SHFL.IDX P6, R14, R13, R12, R11 ;  /* 0x0000000c0d0e7389 */ /* 0x00006400000c000b */
[----:B01----:R-:W-:Y:S01]  /*310a0*/  ENDCOLLECTIVE ;  /* 0x000000000000791b */ /* 0x003fe20003800000 */
.L_x_2636:
[----:B------:R-:W-:Y:S01]  /*310b0*/  SEL R59, R80, R63, P0 ;  /* 0x0000003f503b7207 */ /* 0x000fe20000000000 */
[----:B------:R-:W-:Y:S02]  /*310c0*/  IMAD.MOV.U32 R13, RZ, RZ, R82 ;  /* 0x000000ffff0d7224 */ /* 0x000fe400078e0052 */
[----:B------:R-:W-:Y:S01]  /*310d0*/  IMAD.MOV.U32 R12, RZ, RZ, R3 ;  /* 0x000000ffff0c7224 */ /* 0x000fe200078e0003 */
[----:B------:R-:W-:-:S07]  /*310e0*/  MOV R65, R14 ;  /* 0x0000000e00417202 */ /* 0x000fce0000000f00 */
[----:B------:R-:W-:Y:S05]  /*310f0*/  WARPSYNC.COLLECTIVE R15, `(.L_x_2637) ;  /* 0x000000000f087348 */ /* 0x000fea0003c00000 */
[----:B------:R0:W1:Y:S02]  /*31100*/  SHFL.IDX P6, R14, R13, R12, R11 ;  /* 0x0000000c0d0e7389 */ /* 0x00006400000c000b */
[----:B01----:R-:W-:Y:S01]  /*31110*/  ENDCOLLECTIVE ;  /* 0x000000000000791b */ /* 0x003fe20003800000 */
.L_x_2637:
        /* <DEDUP_REMOVED lines=12> */
[----:B------:R-:W-:Y:S01]  /*311e0*/  SEL R57, R63, R80, P0 ;  /* 0x000000503f397207 */ /* 0x000fe20000000000 */
[----:B------:R-:W-:Y:S06]  /*311f0*/  BRA `(.L_x_2638) ;  /* 0xffffff5000c47947 */ /* 0x000fec000383ffff */
.L_x_2437:
[----:B------:R-:W0:Y:S01]  /*31200*/  S2R R6, SR_TID.X ;  /* 0x0000000000067919 */ /* 0x000e220000002100 */
[----:B------:R-:W-:Y:S01]  /*31210*/  BSSY B1, `(.L_x_2639) ;  /* 0x000000a000017945 */ /* 0x000fe20003800000 */
[----:B------:R-:W-:Y:S01]  /*31220*/  IMAD.MOV.U32 R12, RZ, RZ, RZ ;  /* 0x000000ffff0c7224 */ /* 0x000fe200078e00ff */
[----:B------:R-:W-:Y:S01]  /*31230*/  MOV R15, 0xffffffff ;  /* 0xffffffff000f7802 */ /* 0x000fe20000000f00 */
[----:B------:R-:W-:Y:S01]  /*31240*/  IMAD.MOV.U32 R11, RZ, RZ, 0x1f ;  /* 0x0000001fff0b7424 */ /* 0x000fe200078e00ff */
[----:B0-----:R-:W-:-:S04]  /*31250*/  SHF.R.U32.HI R6, RZ, 0x5, R6 ;  /* 0x00000005ff067819 */ /* 0x001fc80000011606 */
[----:B------:R-:W-:-:S05]  /*31260*/  LOP3.LUT R6, R6, 0x3, RZ, 0xc0, !PT ;  /* 0x0000000306067812 */ /* 0x000fca00078ec0ff */
[----:B------:R-:W-:-:S07]  /*31270*/  IMAD.MOV.U32 R13, RZ, RZ, R6 ;  /* 0x000000ffff0d7224 */ /* 0x000fce00078e0006 */
[----:B------:R-:W-:Y:S05]  /*31280*/  WARPSYNC.COLLECTIVE R15, `(.L_x_2640) ;  /* 0x000000000f087348 */ /* 0x000fea0003c00000 */
[----:B------:R0:W1:Y:S02]  /*31290*/  SHFL.IDX P6, R14, R13, R12, R11 ;  /* 0x0000000c0d0e7389 */ /* 0x00006400000c000b */
[----:B01----:R-:W-:Y:S01]  /*312a0*/  ENDCOLLECTIVE ;  /* 0x000000000000791b */ /* 0x003fe20003800000 */
.L_x_2640:
[----:B------:R-:W-:Y:S05]  /*312b0*/  BSYNC B1 ;  /* 0x0000000000017941 */ /* 0x000fea0003800000 */
.L_x_2639:
[----:B------:R-:W-:Y:S05]  /*312c0*/  BRA `(.L_x_2641) ;  /* 0xffffff8000f07947 */ /* 0x000fea000383ffff */
.L_x_2439:
[----:B------:R-:W-:Y:S01]  /*312d0*/  BSSY B1, `(.L_x_2642) ;  /* 0x0000006000017945 */ /* 0x000fe20003800000 */
[----:B------:R-:W-:-:S07]  /*312e0*/  IMAD.MOV.U32 R15, RZ, RZ, -0x1 ;  /* 0xffffffffff0f7424 */ /* 0x000fce00078e00ff */
[----:B0-----:R-:W-:Y:S05]  /*312f0*/  WARPSYNC.COLLECTIVE R15, `(.L_x_2643) ;  /* 0x000000000f0c7348 */ /* 0x001fea0003c00000 */
[----:B------:R-:W-:Y:S02]  /*31300*/  ELECT P6, UR62, PT ;  /* 0x00000000003e782f */ /* 0x000fe400038c0000 */
[----:B------:R-:W-:Y:S01]  /*31310*/  MOV R14, UR62 ;  /* 0x0000003e000e7c02 */ /* 0x000fe20008000f00 */
[----:B0-----:R-:W-:Y:S10]  /*31320*/  ENDCOLLECTIVE ;  /* 0x000000000000791b */ /* 0x001ff40003800000 */
.L_x_2643:
[----:B------:R-:W-:Y:S05]  /*31330*/  BSYNC B1 ;  /* 0x0000000000017941 */ /* 0x000fea0003800000 */
.L_x_2642:
[----:B------:R-:W-:Y:S05]  /*31340*/  BRA `(.L_x_2438) ;  /* 0xffffff8000e87947 */ /* 0x000fea000383ffff */
.L_x_2441:
[----:B0-----:R0:W1:Y:S02]  /*31350*/  SYNCS.PHASECHK.TRANS64.TRYWAIT P0, [R11+URZ+0x33420], R5 ;  /* 0x033420050b0075a7 */ /* 0x001064000800017f */
[----:B-1----:R-:W-:Y:S05]  /*31360*/  @!P0 NANOSLEEP.SYNCS 0x989680 ;  /* 0x009896800000895d */ /* 0x002fea0003900000 */
[----:B------:R-:W1:Y:S02]  /*31370*/  @!P0 SYNCS.PHASECHK.TRANS64 P0, [R11+URZ+0x33420], R5 ;  /* 0x033420050b0085a7 */ /* 0x000e64000800007f */
[----:B-1----:R-:W-:Y:S05]  /*31380*/  @!P0 BRA `(.L_x_2441) ;  /* 0xfffffffc00f08947 */ /* 0x002fea000383ffff */
[----:B------:R-:W-:Y:S05]  /*31390*/  BRA `(.L_x_2644) ;  /* 0xffffff8400047947 */ /* 0x000fea000383ffff */
.L_x_2445:
[----:B-1----:R1:W2:Y:S02]  /*313a0*/  SYNCS.PHASECHK.TRANS64.TRYWAIT P0, [R7+URZ+0x334a0], R10 ;  /* 0x0334a00a070075a7 */ /* 0x0022a4000800017f */
[----:B--2---:R-:W-:Y:S05]  /*313b0*/  @!P0 NANOSLEEP.SYNCS 0x989680 ;  /* 0x009896800000895d */ /* 0x004fea0003900000 */
[----:B------:R-:W2:Y:S02]  /*313c0*/  @!P0 SYNCS.PHASECHK.TRANS64 P0, [R7+URZ+0x334a0], R10 ;  /* 0x0334a00a070085a7 */ /* 0x000ea4000800007f */
[----:B--2---:R-:W-:Y:S05]  /*313d0*/  @!P0 BRA `(.L_x_2445) ;  /* 0xfffffffc00f08947 */ /* 0x004fea000383ffff */
[----:B------:R-:W-:Y:S05]  /*313e0*/  BRA `(.L_x_2645) ;  /* 0xffffff8400247947 */ /* 0x000fea000383ffff */
.L_x_2452:
[----:B0-----:R0:W2:Y:S02]  /*313f0*/  SYNCS.PHASECHK.TRANS64.TRYWAIT P0, [R7+URZ+0x334c0], R10 ;  /* 0x0334c00a070075a7 */ /* 0x0010a4000800017f */
[----:B--2---:R-:W-:Y:S05]  /*31400*/  @!P0 NANOSLEEP.SYNCS 0x989680 ;  /* 0x009896800000895d */ /* 0x004fea0003900000 */
[----:B------:R-:W2:Y:S02]  /*31410*/  @!P0 SYNCS.PHASECHK.TRANS64 P0, [R7+URZ+0x334c0], R10 ;  /* 0x0334c00a070085a7 */ /* 0x000ea4000800007f */
[----:B--2---:R-:W-:Y:S05]  /*31420*/  @!P0 BRA `(.L_x_2452) ;  /* 0xfffffffc00f08947 */ /* 0x004fea000383ffff */
[----:B------:R-:W-:Y:S05]  /*31430*/  BRA `(.L_x_2646) ;  /* 0xffffff8800247947 */ /* 0x000fea000383ffff */
.L_x_2461:
[----:B0-----:R0:W1:Y:S02]  /*31440*/  SYNCS.PHASECHK.TRANS64.TRYWAIT P1, [R7+URZ+0x334a0], R6 ;  /* 0x0334a006070075a7 */ /* 0x001064000802017f */
[----:B-1----:R-:W-:Y:S05]  /*31450*/  @!P1 NANOSLEEP.SYNCS 0x989680 ;  /* 0x009896800000995d */ /* 0x002fea0003900000 */
[----:B------:R-:W1:Y:S02]  /*31460*/  @!P1 SYNCS.PHASECHK.TRANS64 P1, [R7+URZ+0x334a0], R6 ;  /* 0x0334a006070095a7 */ /* 0x000e64000802007f */
[----:B-1----:R-:W-:Y:S05]  /*31470*/  @!P1 BRA `(.L_x_2461) ;  /* 0xfffffffc00f09947 */ /* 0x002fea000383ffff */
[----:B------:R-:W-:Y:S05]  /*31480*/  BRA `(.L_x_2647) ;  /* 0xffffff8c007c7947 */ /* 0x000fea000383ffff */
.L_x_2468:
[----:B-1----:R1:W2:Y:S02]  /*31490*/  SYNCS.PHASECHK.TRANS64.TRYWAIT P1, [R7+URZ+0x334c0], R6 ;  /* 0x0334c006070075a7 */ /* 0x0022a4000802017f */
[----:B--2---:R-:W-:Y:S05]  /*314a0*/  @!P1 NANOSLEEP.SYNCS 0x989680 ;  /* 0x009896800000995d */ /* 0x004fea0003900000 */
[----:B------:R-:W2:Y:S02]  /*314b0*/  @!P1 SYNCS.PHASECHK.TRANS64 P1, [R7+URZ+0x334c0], R6 ;  /* 0x0334c006070095a7 */ /* 0x000ea4000802007f */
[----:B--2---:R-:W-:Y:S05]  /*314c0*/  @!P1 BRA `(.L_x_2468) ;  /* 0xfffffffc00f09947 */ /* 0x004fea000383ffff */
[----:B------:R-:W-:Y:S05]  /*314d0*/  BRA `(.L_x_2648) ;  /* 0xffffff9000747947 */ /* 0x000fea000383ffff */
.L_x_2485:
[----:B------:R-:W0:Y:S01]  /*314e0*/  S2R R7, SR_TID.X ;  /* 0x0000000000077919 */ /* 0x000e220000002100 */
[----:B------:R-:W-:Y:S01]  /*314f0*/  BSSY B0, `(.L_x_2649) ;  /* 0x000000a000007945 */ /* 0x000fe20003800000 */
[----:B------:R-:W-:Y:S01]  /*31500*/  IMAD.MOV.U32 R12, RZ, RZ, RZ ;  /* 0x000000ffff0c7224 */ /* 0x000fe200078e00ff */
[----:B------:R-:W-:Y:S01]  /*31510*/  MOV R11, 0x1f ;  /* 0x0000001f000b7802 */ /* 0x000fe20000000f00 */
[----:B------:R-:W-:Y:S01]  /*31520*/  IMAD.MOV.U32 R15, RZ, RZ, -0x1 ;  /* 0xffffffffff0f7424 */ /* 0x000fe200078e00ff */
[----:B0-----:R-:W-:-:S04]  /*31530*/  SHF.R.U32.HI R7, RZ, 0x5, R7 ;  /* 0x00000005ff077819 */ /* 0x001fc80000011607 */
[----:B------:R-:W-:-:S05]  /*31540*/  LOP3.LUT R7, R7, 0x3, RZ, 0xc0, !PT ;  /* 0x0000000307077812 */ /* 0x000fca00078ec0ff */
[----:B------:R-:W-:-:S07]  /*31550*/  IMAD.MOV.U32 R13, RZ, RZ, R7 ;  /* 0x000000ffff0d7224 */ /* 0x000fce00078e0007 */
[----:B------:R-:W-:Y:S05]  /*31560*/  WARPSYNC.COLLECTIVE R15, `(.L_x_2650) ;  /* 0x000000000f087348 */ /* 0x000fea0003c00000 */
[----:B------:R0:W1:Y:S02]  /*31570*/  SHFL.IDX P6, R14, R13, R12, R11 ;  /* 0x0000000c0d0e7389 */ /* 0x00006400000c000b */
[----:B01----:R-:W-:Y:S01]  /*31580*/  ENDCOLLECTIVE ;  /* 0x000000000000791b */ /* 0x003fe20003800000 */
.L_x_2650:
[----:B------:R-:W-:Y:S05]  /*31590*/  BSYNC B0 ;  /* 0x0000000000007941 */ /* 0x000fea0003800000 */
.L_x_2649:
[----:B------:R-:W-:Y:S05]  /*315a0*/  BRA `(.L_x_2651) ;  /* 0xffffffa000647947 */ /* 0x000fea000383ffff */
.L_x_2487:
[----:B------:R-:W-:Y:S01]  /*315b0*/  BSSY B0, `(.L_x_2652) ;  /* 0x0000006000007945 */ /* 0x000fe20003800000 */
[----:B------:R-:W-:-:S07]  /*315c0*/  IMAD.MOV.U32 R15, RZ, RZ, -0x1 ;  /* 0xffffffffff0f7424 */ /* 0x000fce00078e00ff */
[----:B0-----:R-:W-:Y:S05]  /*315d0*/  WARPSYNC.COLLECTIVE R15, `(.L_x_2653) ;  /* 0x000000000f0c7348 */ /* 0x001fea0003c00000 */
[----:B------:R-:W-:Y:S02]  /*315e0*/  ELECT P6, UR62, PT ;  /* 0x00000000003e782f */ /* 0x000fe400038c0000 */
[----:B------:R-:W-:Y:S01]  /*315f0*/  MOV R14, UR62 ;  /* 0x0000003e000e7c02 */ /* 0x000fe20008000f00 */
[----:B0-----:R-:W-:Y:S10]  /*31600*/  ENDCOLLECTIVE ;  /* 0x000000000000791b */ /* 0x001ff40003800000 */
.L_x_2653:
[----:B------:R-:W-:Y:S05]  /*31610*/  BSYNC B0 ;  /* 0x0000000000007941 */ /* 0x000fea0003800000 */
.L_x_2652:
[----:B------:R-:W-:Y:S05]  /*31620*/  BRA `(.L_x_2654) ;  /* 0xffffffa0005c7947 */ /* 0x000fea000383ffff */
.L_x_2490:
[----:B0-----:R0:W1:Y:S02]  /*31630*/  SYNCS.PHASECHK.TRANS64.TRYWAIT P2, [R4+URZ+0x33480], R8 ;  /* 0x03348008040075a7 */ /* 0x001064000804017f */
[----:B-1----:R-:W-:Y:S05]  /*31640*/  @!P2 NANOSLEEP.SYNCS 0x989680 ;  /* 0x009896800000a95d */ /* 0x002fea0003900000 */
[----:B------:R-:W1:Y:S02]  /*31650*/  @!P2 SYNCS.PHASECHK.TRANS64 P2, [R4+URZ+0x33480], R8 ;  /* 0x033480080400a5a7 */ /* 0x000e64000804007f */
[----:B-1----:R-:W-:Y:S05]  /*31660*/  @!P2 BRA `(.L_x_2490) ;  /* 0xfffffffc00f0a947 */ /* 0x002fea000383ffff */
[----:B------:R-:W-:Y:S05]  /*31670*/  BRA `(.L_x_2655) ;  /* 0xffffffa000d87947 */ /* 0x000fea000383ffff */
.L_x_2492:
[----:B-1----:R1:W2:Y:S02]  /*31680*/  SYNCS.PHASECHK.TRANS64.TRYWAIT P2, [R4+URZ+0x33440], R8 ;  /* 0x03344008040075a7 */ /* 0x0022a4000804017f */
[----:B--2---:R-:W-:Y:S05]  /*31690*/  @!P2 NANOSLEEP.SYNCS 0x989680 ;  /* 0x009896800000a95d */ /* 0x004fea0003900000 */
[----:B------:R-:W2:Y:S02]  /*316a0*/  @!P2 SYNCS.PHASECHK.TRANS64 P2, [R4+URZ+0x33440], R8 ;  /* 0x033440080400a5a7 */ /* 0x000ea4000804007f */
[----:B--2---:R-:W-:Y:S05]  /*316b0*/  @!P2 BRA `(.L_x_2492) ;  /* 0xfffffffc00f0a947 */ /* 0x004fea000383ffff */
[----:B------:R-:W-:Y:S05]  /*316c0*/  BRA `(.L_x_2656) ;  /* 0xffffffa400647947 */ /* 0x000fea000383ffff */
.L_x_2495:
        /* <DEDUP_REMOVED lines=8> */
.L_x_2501:
[----:B--2---:R2:W3:Y:S02]  /*31750*/  SYNCS.PHASECHK.TRANS64.TRYWAIT P0, [R5+URZ+0x33480], R4 ;  /* 0x03348004050075a7 */ /* 0x0044e4000800017f */
[----:B---3--:R-:W-:Y:S05]  /*31760*/  @!P0 NANOSLEEP.SYNCS 0x989680 ;  /* 0x009896800000895d */ /* 0x008fea0003900000 */
[----:B------:R-:W3:Y:S02]  /*31770*/  @!P0 SYNCS.PHASECHK.TRANS64 P0, [R5+URZ+0x33480], R4 ;  /* 0x03348004050085a7 */ /* 0x000ee4000800007f */
[----:B---3--:R-:W-:Y:S05]  /*31780*/  @!P0 BRA `(.L_x_2501) ;  /* 0xfffffffc00f08947 */ /* 0x008fea000383ffff */
[----:B------:R-:W-:Y:S05]  /*31790*/  BRA `(.L_x_2658) ;  /* 0xffffffac00447947 */ /* 0x000fea000383ffff */
.L_x_2508:
[----:B0-----:R0:W3:Y:S02]  /*317a0*/  SYNCS.PHASECHK.TRANS64.TRYWAIT P0, [R5+URZ+0x33440], R4 ;  /* 0x03344004050075a7 */ /* 0x0010e4000800017f */
[----:B---3--:R-:W-:Y:S05]  /*317b0*/  @!P0 NANOSLEEP.SYNCS 0x989680 ;  /* 0x009896800000895d */ /* 0x008fea0003900000 */
[----:B------:R-:W3:Y:S02]  /*317c0*/  @!P0 SYNCS.PHASECHK.TRANS64 P0, [R5+URZ+0x33440], R4 ;  /* 0x03344004050085a7 */ /* 0x000ee4000800007f */
[----:B---3--:R-:W-:Y:S05]  /*317d0*/  @!P0 BRA `(.L_x_2508) ;  /* 0xfffffffc00f08947 */ /* 0x008fea000383ffff */
[----:B------:R-:W-:Y:S05]  /*317e0*/  BRA `(.L_x_2659) ;  /* 0xffffffb000507947 */ /* 0x000fea000383ffff */
.L_x_2516:
[----:B--2---:R2:W3:Y:S02]  /*317f0*/  SYNCS.PHASECHK.TRANS64.TRYWAIT P2, [R14+URZ+0x33470], R3 ;  /* 0x033470030e0075a7 */ /* 0x0044e4000804017f */
[----:B---3--:R-:W-:Y:S05]  /*31800*/  @!P2 NANOSLEEP.SYNCS 0x989680 ;  /* 0x009896800000a95d */ /* 0x008fea0003900000 */
[----:B------:R-:W3:Y:S02]  /*31810*/  @!P2 SYNCS.PHASECHK.TRANS64 P2, [R14+URZ+0x33470], R3 ;  /* 0x033470030e00a5a7 */ /* 0x000ee4000804007f */
[----:B---3--:R-:W-:Y:S05]  /*31820*/  @!P2 BRA `(.L_x_2516) ;  /* 0xfffffffc00f0a947 */ /* 0x008fea000383ffff */
[----:B------:R-:W-:Y:S05]  /*31830*/  BRA `(.L_x_2660) ;  /* 0xffffffb400707947 */ /* 0x000fea000383ffff */
.L_x_2518:
[----:B0-----:R0:W2:Y:S02]  /*31840*/  SYNCS.PHASECHK.TRANS64.TRYWAIT P2, [R14+URZ+0x33460], R3 ;  /* 0x033460030e0075a7 */ /* 0x0010a4000804017f */
[----:B--2---:R-:W-:Y:S05]  /*31850*/  @!P2 NANOSLEEP.SYNCS 0x989680 ;  /* 0x009896800000a95d */ /* 0x004fea0003900000 */
[----:B------:R-:W2:Y:S02]  /*31860*/  @!P2 SYNCS.PHASECHK.TRANS64 P2, [R14+URZ+0x33460], R3 ;  /* 0x033460030e00a5a7 */ /* 0x000ea4000804007f */
[----:B--2---:R-:W-:Y:S05]  /*31870*/  @!P2 BRA `(.L_x_2518) ;  /* 0xfffffffc00f0a947 */ /* 0x004fea000383ffff */
[----:B------:R-:W-:Y:S05]  /*31880*/  BRA `(.L_x_2661) ;  /* 0xffffffb400787947 */ /* 0x000fea000383ffff */
.L_x_2525:
[----:B0-----:R0:W2:Y:S02]  /*31890*/  SYNCS.PHASECHK.TRANS64.TRYWAIT P0, [R3+URZ+0x33470], R0 ;  /* 0x03347000030075a7 */ /* 0x0010a4000800017f */
[----:B--2---:R-:W-:Y:S05]  /*318a0*/  @!P0 NANOSLEEP.SYNCS 0x989680 ;  /* 0x009896800000895d */ /* 0x004fea0003900000 */
[----:B------:R-:W2:Y:S02]  /*318b0*/  @!P0 SYNCS.PHASECHK.TRANS64 P0, [R3+URZ+0x33470], R0 ;  /* 0x03347000030085a7 */ /* 0x000ea4000800007f */
[----:B--2---:R-:W-:Y:S05]  /*318c0*/  @!P0 BRA `(.L_x_2525) ;  /* 0xfffffffc00f08947 */ /* 0x004fea000383ffff */
[----:B------:R-:W-:Y:S05]  /*318d0*/  BRA `(.L_x_2662) ;  /* 0xffffffbc00bc7947 */ /* 0x000fea000383ffff */
.L_x_2527:
[----:B0-----:R0:W2:Y:S02]  /*318e0*/  SYNCS.PHASECHK.TRANS64.TRYWAIT P0, [R3+URZ+0x33460], R6 ;  /* 0x03346006030075a7 */ /* 0x0010a4000800017f */
[----:B--2---:R-:W-:Y:S05]  /*318f0*/  @!P0 NANOSLEEP.SYNCS 0x989680 ;  /* 0x009896800000895d */ /* 0x004fea0003900000 */
[----:B------:R-:W2:Y:S02]  /*31900*/  @!P0 SYNCS.PHASECHK.TRANS64 P0, [R3+URZ+0x33460], R6 ;  /* 0x03346006030085a7 */ /* 0x000ea4000800007f */
[----:B--2---:R-:W-:Y:S05]  /*31910*/  @!P0 BRA `(.L_x_2527) ;  /* 0xfffffffc00f08947 */ /* 0x004fea000383ffff */
[----:B------:R-:W-:Y:S05]  /*31920*/  BRA `(.L_x_2663) ;  /* 0xffffffbc00f07947 */ /* 0x000fea000383ffff */
.L_x_2531:
[----:B------:R-:W-:Y:S01]  /*31930*/  BSSY B0, `(.L_x_2664) ;  /* 0x0000008000007945 */ /* 0x000fe20003800000 */
[----:B------:R-:W-:Y:S01]  /*31940*/  IMAD.MOV.U32 R13, RZ, RZ, R16 ;  /* 0x000000ffff0d7224 */ /* 0x000fe200078e0010 */
[----:B------:R-:W-:Y:S01]  /*31950*/  MOV R12, RZ ;  /* 0x000000ff000c7202 */ /* 0x000fe20000000f00 */
[----:B------:R-:W-:Y:S02]  /*31960*/  IMAD.MOV.U32 R11, RZ, RZ, 0x1f ;  /* 0x0000001fff0b7424 */ /* 0x000fe400078e00ff */
[----:B------:R-:W-:-:S07]  /*31970*/  IMAD.MOV.U32 R15, RZ, RZ, -0x1 ;  /* 0xffffffffff0f7424 */ /* 0x000fce00078e00ff */
[----:B-1----:R-:W-:Y:S05]  /*31980*/  WARPSYNC.COLLECTIVE R15, `(.L_x_2665) ;  /* 0x000000000f087348 */ /* 0x002fea0003c00000 */
[----:B------:R0:W2:Y:S02]  /*31990*/  SHFL.IDX P6, R14, R13, R12, R11 ;  /* 0x0000000c0d0e7389 */ /* 0x0000a400000c000b */
[----:B012---:R-:W-:Y:S01]  /*319a0*/  ENDCOLLECTIVE ;  /* 0x000000000000791b */ /* 0x007fe20003800000 */
.L_x_2665:
[----:B------:R-:W-:Y:S05]  /*319b0*/  BSYNC B0 ;  /* 0x0000000000007941 */ /* 0x000fea0003800000 */
.L_x_2664:
[----:B------:R-:W-:Y:S01]  /*319c0*/  MOV R13, R16 ;  /* 0x00000010000d7202 */ /* 0x000fe20000000f00 */
        /* <DEDUP_REMOVED lines=8> */
.L_x_2666:
[----:B------:R-:W-:Y:S02]  /*31a50*/  ULDC UR4, c[0x0][0xc14] ;  /* 0x0003050000047ab9 */ /* 0x000fe40000000800 */
[----:B------:R-:W-:-:S13]  /*31a60*/  ISETP.GE.OR P1, PT, R5, UR4, !P0 ;  /* 0x0000000405007c0c */ /* 0x000fda000c726670 */
[----:B------:R-:W0:Y:S01]  /*31a70*/  @!P1 LDC.64 R2, c[0x0][0xc58] ;  /* 0x00031600ff029b82 */ /* 0x000e220000000a00 */
[----:B------:R-:W-:Y:S01]  /*31a80*/  IMAD.MOV.U32 R11, RZ, RZ, RZ ;  /* 0x000000ffff0b7224 */ /* 0x000fe200078e00ff */
[----:B------:R-:W-:Y:S01]  /*31a90*/  MOV R4, R14 ;  /* 0x0000000e00047202 */ /* 0x000fe20000000f00 */
        /* <DEDUP_REMOVED lines=8> */
[----:B------:R-:W-:-:S04]  /*31b20*/  ISETP.NE.AND P1, PT, R8, RZ, PT ;  /* 0x000000ff0800720c */ /* 0x000fc80003f25270 */
[----:B------:R-:W-:-:S09]  /*31b30*/  MOV R13, R2 ;  /* 0x00000002000d7202 */ /* 0x000fd20000000f00 */
[----:B------:R-:W-:Y:S05]  /*31b40*/  WARPSYNC.COLLECTIVE R15, `(.L_x_2667) ;  /* 0x000000000f087348 */ /* 0x000fea0003c00000 */
[----:B------:R0:W1:Y:S02]  /*31b50*/  SHFL.UP P6, R14, R13, R12, R11 ;  /* 0x0400000c0d0e7389 */ /* 0x00006400000c000b */
[----:B01----:R-:W-:Y:S01]  /*31b60*/  ENDCOLLECTIVE ;  /* 0x000000000000791b */ /* 0x003fe20003800000 */
.L_x_2667:
[----:B------:R-:W-:Y:S02]  /*31b70*/  MOV R12, 0x2 ;  /* 0x00000002000c7802 */ /* 0x000fe40000000f00 */
[----:B------:R-:W-:-:S05]  /*31b80*/  SEL R5, R14, RZ, P1 ;  /* 0x000000ff0e057207 */ /* 0x000fca0000800000 */
[----:B------:R-:W-:-:S04]  /*31b90*/  IMAD.IADD R5, R2, 0x1, R5 ;  /* 0x0000000102057824 */ /* 0x000fc800078e0205 */
[----:B------:R-:W-:-:S07]  /*31ba0*/  IMAD.MOV.U32 R13, RZ, RZ, R5 ;  /* 0x000000ffff0d7224 */ /* 0x000fce00078e0005 */
[----:B------:R-:W-:Y:S05]  /*31bb0*/  WARPSYNC.COLLECTIVE R15, `(.L_x_2668) ;  /* 0x000000000f087348 */ /* 0x000fea0003c00000 */
[----:B------:R0:W1:Y:S02]  /*31bc0*/  SHFL.UP P6, R14, R13, R12, R11 ;  /* 0x0400000c0d0e7389 */ /* 0x00006400000c000b */
[----:B01----:R-:W-:Y:S01]  /*31bd0*/  ENDCOLLECTIVE ;  /* 0x000000000000791b */ /* 0x003fe20003800000 */
.L_x_2668:
[----:B------:R-:W-:Y:S01]  /*31be0*/  IMAD.MOV.U32 R12, RZ, RZ, 0x4 ;  /* 0x00000004ff0c7424 */ /* 0x000fe200078e00ff */
[----:B------:R-:W-:-:S05]  /*31bf0*/  SEL R6, R14, RZ, P2 ;  /* 0x000000ff0e067207 */ /* 0x000fca0001000000 */
[----:B------:R-:W-:-:S04]  /*31c00*/  IMAD.IADD R6, R5, 0x1, R6 ;  /* 0x0000000105067824 */ /* 0x000fc800078e0206 */
[----:B------:R-:W-:-:S07]  /*31c10*/  IMAD.MOV.U32 R13, RZ, RZ, R6 ;  /* 0x000000ffff0d7224 */ /* 0x000fce00078e0006 */
[----:B------:R-:W-:Y:S05]  /*31c20*/  WARPSYNC.COLLECTIVE R15, `(.L_x_2669) ;  /* 0x000000000f087348 */ /* 0x000fea0003c00000 */
[----:B------:R0:W1:Y:S02]  /*31c30*/  SHFL.UP P6, R14, R13, R12, R11 ;  /* 0x0400000c0d0e7389 */ /* 0x00006400000c000b */
[----:B01----:R-:W-:Y:S01]  /*31c40*/  ENDCOLLECTIVE ;  /* 0x000000000000791b */ /* 0x003fe20003800000 */
.L_x_2669:
[----:B------:R-:W-:Y:S01]  /*31c50*/  IMAD.MOV.U32 R12, RZ, RZ, 0x8 ;  /* 0x00000008ff0c7424 */ /* 0x000fe200078e00ff */
[----:B------:R-:W-:-:S04]  /*31c60*/  SEL R7, R14, RZ, P3 ;  /* 0x000000ff0e077207 */ /* 0x000fc80001800000 */
[----:B------:R-:W-:-:S05]  /*31c70*/  IADD3 R7, R6, R7, RZ ;  /* 0x0000000706077210 */ /* 0x000fca0007ffe0ff */
[----:B------:R-:W-:-:S07]  /*31c80*/  IMAD.MOV.U32 R13, RZ, RZ, R7 ;  /* 0x000000ffff0d7224 */ /* 0x000fce00078e0007 */
[----:B------:R-:W-:Y:S05]  /*31c90*/  WARPSYNC.COLLECTIVE R15, `(.L_x_2670) ;  /* 0x000000000f087348 */ /* 0x000fea0003c00000 */
[----:B------:R0:W1:Y:S02]  /*31ca0*/  SHFL.UP P6, R14, R13, R12, R11 ;  /* 0x0400000c0d0e7389 */ /* 0x00006400000c000b */
[----:B01----:R-:W-:Y:S01]  /*31cb0*/  ENDCOLLECTIVE ;  /* 0x000000000000791b */ /* 0x003fe20003800000 */
.L_x_2670:
[----:B------:R-:W-:Y:S01]  /*31cc0*/  IMAD.MOV.U32 R12, RZ, RZ, 0x10 ;  /* 0x00000010ff0c7424 */ /* 0x000fe200078e00ff */
[----:B------:R-:W-:-:S05]  /*31cd0*/  SEL R14, R14, RZ, P4 ;  /* 0x000000ff0e0e7207 */ /* 0x000fca0002000000 */
[----:B------:R-:W-:-:S05]  /*31ce0*/  IMAD.IADD R5, R7, 0x1, R14 ;  /* 0x0000000107057824 */ /* 0x000fca00078e020e */
[----:B------:R-:W-:-:S07]  /*31cf0*/  MOV R13, R5 ;  /* 0x00000005000d7202 */ /* 0x000fce0000000f00 */
[----:B------:R-:W-:Y:S05]  /*31d00*/  WARPSYNC.COLLECTIVE R15, `(.L_x_2671) ;  /* 0x000000000f087348 */ /* 0x000fea0003c00000 */
[----:B------:R0:W1:Y:S02]  /*31d10*/  SHFL.UP P6, R14, R13, R12, R11 ;  /* 0x0400000c0d0e7389 */ /* 0x00006400000c000b */
[----:B01----:R-:W-:Y:S01]  /*31d20*/  ENDCOLLECTIVE ;  /* 0x000000000000791b */ /* 0x003fe20003800000 */
.L_x_2671:
[----:B------:R-:W-:Y:S01]  /*31d30*/  MOV R12, 0x1f ;  /* 0x0000001f000c7802 */ /* 0x000fe20000000f00 */
[----:B------:R-:W-:Y:S01]  /*31d40*/  IMAD.MOV.U32 R11, RZ, RZ, 0x1f ;  /* 0x0000001fff0b7424 */ /* 0x000fe200078e00ff */
[----:B------:R-:W-:-:S05]  /*31d50*/  SEL R14, R14, RZ, P5 ;  /* 0x000000ff0e0e7207 */ /* 0x000fca0002800000 */
[----:B------:R-:W-:-:S04]  /*31d60*/  IMAD.IADD R3, R5, 0x1, R14 ;  /* 0x0000000105037824 */ /* 0x000fc800078e020e */
[----:B------:R-:W-:-:S07]  /*31d70*/  IMAD.MOV.U32 R13, RZ, RZ, R3 ;  /* 0x000000ffff0d7224 */ /* 0x000fce00078e0003 */
[----:B------:R-:W-:Y:S05]  /*31d80*/  WARPSYNC.COLLECTIVE R15, `(.L_x_2672) ;  /* 0x000000000f087348 */ /* 0x000fea0003c00000 */
[----:B------:R0:W1:Y:S02]  /*31d90*/  SHFL.IDX P6, R14, R13, R12, R11 ;  /* 0x0000000c0d0e7389 */ /* 0x00006400000c000b */
[----:B01----:R-:W-:Y:S01]  /*31da0*/  ENDCOLLECTIVE ;  /* 0x000000000000791b */ /* 0x003fe20003800000 */
.L_x_2672:
[----:B------:R-:W-:Y:S05]  /*31db0*/  BRA `(.L_x_2673) ;  /* 0xffffffc400507947 */ /* 0x000fea000383ffff */
.L_x_2536:
[----:B------:R-:W-:Y:S01]  /*31dc0*/  BSSY B0, `(.L_x_2674) ;  /* 0x0000008000007945 */ /* 0x000fe20003800000 */
[----:B-----5:R-:W-:Y:S01]  /*31dd0*/  IMAD.MOV.U32 R13, RZ, RZ, R2 ;  /* 0x000000ffff0d7224 */ /* 0x020fe200078e0002 */
[----:B------:R-:W-:Y:S01]  /*31de0*/  MOV R11, RZ ;  /* 0x000000ff000b7202 */ /* 0x000fe20000000f00 */
[----:B------:R-:W-:Y:S02]  /*31df0*/  IMAD.MOV.U32 R12, RZ, RZ, 0x1 ;  /* 0x00000001ff0c7424 */ /* 0x000fe400078e00ff */
[----:B------:R-:W-:-:S07]  /*31e00*/  IMAD.MOV.U32 R15, RZ, RZ, -0x1 ;  /* 0xffffffffff0f7424 */ /* 0x000fce00078e00ff */
[----:B012---:R-:W-:Y:S05]  /*31e10*/  WARPSYNC.COLLECTIVE R15, `(.L_x_2675) ;  /* 0x000000000f087348 */ /* 0x007fea0003c00000 */
[----:B------:R3:W4:Y:S02]  /*31e20*/  SHFL.UP P6, R14, R13, R12, R11 ;  /* 0x0400000c0d0e7389 */ /* 0x00072400000c000b */
[----:B01234-:R-:W-:Y:S01]  /*31e30*/  ENDCOLLECTIVE ;  /* 0x000000000000791b */ /* 0x01ffe20003800000 */
.L_x_2675:
[----:B------:R-:W-:Y:S05]  /*31e40*/  BSYNC B0 ;  /* 0x0000000000007941 */ /* 0x000fea0003800000 */
.L_x_2674:
[----:B------:R-:W-:Y:S01]  /*31e50*/  SEL R13, R14, RZ, P1 ;  /* 0x000000ff0e0d7207 */ /* 0x000fe20000800000 */
[----:B------:R-:W-:Y:S01]  /*31e60*/  IMAD.MOV.U32 R12, RZ, RZ, 0x2 ;  /* 0x00000002ff0c7424 */ /* 0x000fe200078e00ff */
[----:B------:R-:W-:Y:S01]  /*31e70*/  MOV R11, RZ ;  /* 0x000000ff000b7202 */ /* 0x000fe20000000f00 */
[----:B------:R-:W-:Y:S02]  /*31e80*/  IMAD.MOV.U32 R15, RZ, RZ, -0x1 ;  /* 0xffffffffff0f7424 */ /* 0x000fe400078e00ff */
[----:B------:R-:W-:-:S07]  /*31e90*/  IMAD.IADD R13, R2, 0x1, R13 ;  /* 0x00000001020d7824 */ /* 0x000fce00078e020d */
[----:B------:R-:W-:Y:S05]  /*31ea0*/  WARPSYNC.COLLECTIVE R15, `(.L_x_2676) ;  /* 0x000000000f087348 */ /* 0x000fea0003c00000 */
[----:B------:R0:W1:Y:S02]  /*31eb0*/  SHFL.UP P6, R14, R13, R12, R11 ;  /* 0x0400000c0d0e7389 */ /* 0x00006400000c000b */
[----:B01----:R-:W-:Y:S01]  /*31ec0*/  ENDCOLLECTIVE ;  /* 0x000000000000791b */ /* 0x003fe20003800000 */
.L_x_2676:
[----:B------:R-:W-:Y:S02]  /*31ed0*/  MOV R12, 0x4 ;  /* 0x00000004000c7802 */ /* 0x000fe40000000f00 */
[----:B------:R-:W-:-:S05]  /*31ee0*/  SEL R14, R14, RZ, P2 ;  /* 0x000000ff0e0e7207 */ /* 0x000fca0001000000 */
[----:B------:R-:W-:-:S04]  /*31ef0*/  IMAD.IADD R5, R13, 0x1, R14 ;  /* 0x000000010d057824 */ /* 0x000fc800078e020e */
[----:B------:R-:W-:-:S07]  /*31f00*/  IMAD.MOV.U32 R13, RZ, RZ, R5 ;  /* 0x000000ffff0d7224 */ /* 0x000fce00078e0005 */
[----:B------:R-:W-:Y:S05]  /*31f10*/  WARPSYNC.COLLECTIVE R15, `(.L_x_2677) ;  /* 0x000000000f087348 */ /* 0x000fea0003c00000 */
[----:B------:R0:W1:Y:S02]  /*31f20*/  SHFL.UP P6, R14, R13, R12, R11 ;  /* 0x0400000c0d0e7389 */ /* 0x00006400000c000b */
[----:B01----:R-:W-:Y:S01]  /*31f30*/  ENDCOLLECTIVE ;  /* 0x000000000000791b */ /* 0x003fe20003800000 */
.L_x_2677:
[----:B------:R-:W-:Y:S01]  /*31f40*/  IMAD.MOV.U32 R12, RZ, RZ, 0x8 ;  /* 0x00000008ff0c7424 */ /* 0x000fe200078e00ff */
[----:B------:R-:W-:-:S05]  /*31f50*/  SEL R6, R14, RZ, P3 ;  /* 0x000000ff0e067207 */ /* 0x000fca0001800000 */
[----:B------:R-:W-:-:S04]  /*31f60*/  IMAD.IADD R6, R5, 0x1, R6 ;  /* 0x0000000105067824 */ /* 0x000fc800078e0206 */
[----:B------:R-:W-:-:S07]  /*31f70*/  IMAD.MOV.U32 R13, RZ, RZ, R6 ;  /* 0x000000ffff0d7224 */ /* 0x000fce00078e0006 */
[----:B------:R-:W-:Y:S05]  /*31f80*/  WARPSYNC.COLLECTIVE R15, `(.L_x_2678) ;  /* 0x000000000f087348 */ /* 0x000fea0003c00000 */
[----:B------:R0:W1:Y:S02]  /*31f90*/  SHFL.UP P6, R14, R13, R12, R11 ;  /* 0x0400000c0d0e7389 */ /* 0x00006400000c000b */
[----:B01----:R-:W-:Y:S01]  /*31fa0*/  ENDCOLLECTIVE ;  /* 0x000000000000791b */ /* 0x003fe20003800000 */
.L_x_2678:
[----:B------:R-:W-:Y:S01]  /*31fb0*/  IMAD.MOV.U32 R12, RZ, RZ, 0x10 ;  /* 0x00000010ff0c7424 */ /* 0x000fe200078e00ff */
[----:B------:R-:W-:-:S04]  /*31fc0*/  SEL R7, R14, RZ, P4 ;  /* 0x000000ff0e077207 */ /* 0x000fc80002000000 */
[----:B------:R-:W-:-:S05]  /*31fd0*/  IADD3 R7, R6, R7, RZ ;  /* 0x0000000706077210 */ /* 0x000fca0007ffe0ff */
[----:B------:R-:W-:-:S07]  /*31fe0*/  IMAD.MOV.U32 R13, RZ, RZ, R7 ;  /* 0x000000ffff0d7224 */ /* 0x000fce00078e0007 */
[----:B------:R-:W-:Y:S05]  /*31ff0*/  WARPSYNC.COLLECTIVE R15, `(.L_x_2679) ;  /* 0x000000000f087348 */ /* 0x000fea0003c00000 */
[----:B------:R0:W1:Y:S02]  /*32000*/  SHFL.UP P6, R14, R13, R12, R11 ;  /* 0x0400000c0d0e7389 */ /* 0x00006400000c000b */
[----:B01----:R-:W-:Y:S01]  /*32010*/  ENDCOLLECTIVE ;  /* 0x000000000000791b */ /* 0x003fe20003800000 */
.L_x_2679:
        /* <DEDUP_REMOVED lines=8> */
.L_x_2680:
[----:B------:R-:W-:Y:S05]  /*320a0*/  BRA `(.L_x_2681) ;  /* 0xffffffc400307947 */ /* 0x000fea000383ffff */
.L_x_2538:
[----:B------:R-:W-:Y:S01]  /*320b0*/  BSSY B0, `(.L_x_2682) ;  /* 0x0000006000007945 */ /* 0x000fe20003800000 */
[----:B------:R-:W-:Y:S01]  /*320c0*/  PLOP3.LUT P6, PT, P6, PT, PT, 0x8, 0x0 ;  /* 0x000000000000781c */ /* 0x000fe200037ce170 */
[----:B------:R-:W-:-:S12]  /*320d0*/  IMAD.MOV.U32 R15, RZ, RZ, -0x1 ;  /* 0xffffffffff0f7424 */ /* 0x000fd800078e00ff */
[----:B01----:R-:W-:Y:S05]  /*320e0*/  WARPSYNC.COLLECTIVE R15, `(.L_x_2683) ;  /* 0x000000000f087348 */ /* 0x003fea0003c00000 */
[----:B------:R-:W-:Y:S01]  /*320f0*/  VOTE.ANY R14, PT, P6 ;  /* 0x00000000000e7806 */ /* 0x000fe200030e0100 */
[----:B01----:R-:W-:Y:S06]  /*32100*/  ENDCOLLECTIVE ;  /* 0x000000000000791b */ /* 0x003fec0003800000 */
.L_x_2683:
[----:B------:R-:W-:Y:S05]  /*32110*/  BSYNC B0 ;  /* 0x0000000000007941 */ /* 0x000fea0003800000 */
.L_x_2682:
[----:B------:R-:W-:Y:S01]  /*32120*/  MOV R4, R14 ;  /* 0x0000000e00047202 */ /* 0x000fe20000000f00 */
[----:B------:R-:W-:Y:S01]  /*32130*/  IMAD.MOV.U32 R13, RZ, RZ, R2 ;  /* 0x000000ffff0d7224 */ /* 0x000fe200078e0002 */
[----:B------:R-:W-:Y:S01]  /*32140*/  MOV R15, 0xffffffff ;  /* 0xffffffff000f7802 */ /* 0x000fe20000000f00 */
[----:B------:R-:W-:Y:S01]  /*32150*/  IMAD.MOV.U32 R11, RZ, RZ, 0x1f ;  /* 0x0000001fff0b7424 */ /* 0x000fe200078e00ff */
[----:B------:R-:W0:Y:S02]  /*32160*/  POPC R6, R4 ;  /* 0x0000000400067309 */ /* 0x000e240000000000 */
[----:B0-----:R-:W-:-:S07]  /*32170*/  IMAD.MOV.U32 R12, RZ, RZ, R6 ;  /* 0x000000ffff0c7224 */ /* 0x001fce00078e0006 */
[----:B------:R-:W-:Y:S05]  /*32180*/  WARPSYNC.COLLECTIVE R15, `(.L_x_2684) ;  /* 0x000000000f087348 */ /* 0x000fea0003c00000 */
[----:B------:R0:W1:Y:S02]  /*32190*/  SHFL.IDX P6, R14, R13, R12, R11 ;  /* 0x0000000c0d0e7389 */ /* 0x00006400000c000b */
[----:B01----:R-:W-:Y:S01]  /*321a0*/  ENDCOLLECTIVE ;  /* 0x000000000000791b */ /* 0x003fe20003800000 */
.L_x_2684:
[----:B------:R-:W-:Y:S01]  /*321b0*/  IMAD.MOV.U32 R17, RZ, RZ, R14 ;  /* 0x000000ffff117224 */ /* 0x000fe200078e000e */
[----:B------:R-:W-:Y:S06]  /*321c0*/  BRA `(.L_x_2685) ;  /* 0xffffffc400207947 */ /* 0x000fec000383ffff */
.L_x_2540:
[----:B------:R-:W-:Y:S01]  /*321d0*/  BSSY B0, `(.L_x_2686) ;  /* 0x0000007000007945 */ /* 0x000fe20003800000 */
[----:B------:R-:W-:Y:S01]  /*321e0*/  IMAD.MOV.U32 R13, RZ, RZ, R3 ;  /* 0x000000ffff0d7224 */ /* 0x000fe200078e0003 */
[----:B------:R-:W-:Y:S01]  /*321f0*/  MOV R15, 0xffffffff ;  /* 0xffffffff000f7802 */ /* 0x000fe20000000f00 */
[----:B------:R-:W-:-:S07]  /*32200*/  IMAD.MOV.U32 R11, RZ, RZ, 0x1f ;  /* 0x0000001fff0b7424 */ /* 0x000fce00078e00ff */
[----:B0123--:R-:W-:Y:S05]  /*32210*/  WARPSYNC.COLLECTIVE R15, `(.L_x_2687) ;  /* 0x000000000f087348 */ /* 0x00ffea0003c00000 */
[----:B------:R4:W0:Y:S02]  /*32220*/  SHFL.IDX P6, R14, R13, R12, R11 ;  /* 0x0000000c0d0e7389 */ /* 0x00082400000c000b */
[----:B01234-:R-:W-:Y:S01]  /*32230*/  ENDCOLLECTIVE ;  /* 0x000000000000791b */ /* 0x01ffe20003800000 */
.L_x_2687:
[----:B------:R-:W-:Y:S05]  /*32240*/  BSYNC B0 ;  /* 0x0000000000007941 */ /* 0x000fea0003800000 */
.L_x_2686:
[----:B------:R-:W-:Y:S01]  /*32250*/  IMAD.MOV.U32 R4, RZ, RZ, R14 ;  /* 0x000000ffff047224 */ /* 0x000fe200078e000e */
[----:B------:R-:W-:Y:S06]  /*32260*/  BRA `(.L_x_2539) ;  /* 0xffffffc400147947 */ /* 0x000fec000383ffff */
.L_x_2544:
[----:B0-----:R0:W2:Y:S02]  /*32270*/  SYNCS.PHASECHK.TRANS64.TRYWAIT P0, [R0+URZ+0x33420], R3 ;  /* 0x03342003000075a7 */ /* 0x0010a4000800017f */
[----:B--2---:R-:W-:Y:S05]  /*32280*/  @!P0 NANOSLEEP.SYNCS 0x989680 ;  /* 0x009896800000895d */ /* 0x004fea0003900000 */
[----:B------:R-:W2:Y:S02]  /*32290*/  @!P0 SYNCS.PHASECHK.TRANS64 P0, [R0+URZ+0x33420], R3 ;  /* 0x03342003000085a7 */ /* 0x000ea4000800007f */
[----:B--2---:R-:W-:Y:S05]  /*322a0*/  @!P0 BRA `(.L_x_2544) ;  /* 0xfffffffc00f08947 */ /* 0x004fea000383ffff */
[----:B------:R-:W-:Y:S05]  /*322b0*/  BRA `(.L_x_2688) ;  /* 0xffffffc8008c7947 */ /* 0x000fea000383ffff */
.L_x_2545:
[----:B------:R-:W2:Y:S01]  /*322c0*/  S2R R2, SR_TID.X ;  /* 0x0000000000027919 */ /* 0x000ea20000002100 */
[----:B------:R-:W-:Y:S01]  /*322d0*/  BSSY B0, `(.L_x_2689) ;  /* 0x000000a000007945 */ /* 0x000fe20003800000 */
[----:B------:R-:W-:Y:S01]  /*322e0*/  IMAD.MOV.U32 R12, RZ, RZ, RZ ;  /* 0x000000ffff0c7224 */ /* 0x000fe200078e00ff */
[----:B------:R-:W-:Y:S01]  /*322f0*/  MOV R11, 0x1f ;  /* 0x0000001f000b7802 */ /* 0x000fe20000000f00 */
[----:B------:R-:W-:Y:S01]  /*32300*/  IMAD.MOV.U32 R15, RZ, RZ, -0x1 ;  /* 0xffffffffff0f7424 */ /* 0x000fe200078e00ff */
[----:B--2---:R-:W-:-:S04]  /*32310*/  SHF.R.U32.HI R2, RZ, 0x5, R2 ;  /* 0x00000005ff027819 */ /* 0x004fc80000011602 */
[----:B------:R-:W-:-:S05]  /*32320*/  LOP3.LUT R2, R2, 0x3, RZ, 0xc0, !PT ;  /* 0x0000000302027812 */ /* 0x000fca00078ec0ff */
[----:B------:R-:W-:-:S07]  /*32330*/  IMAD.MOV.U32 R13, RZ, RZ, R2 ;  /* 0x000000ffff0d7224 */ /* 0x000fce00078e0002 */
[----:B01----:R-:W-:Y:S05]  /*32340*/  WARPSYNC.COLLECTIVE R15, `(.L_x_2690) ;  /* 0x000000000f087348 */ /* 0x003fea0003c00000 */
[----:B------:R2:W3:Y:S02]  /*32350*/  SHFL.IDX P6, R14, R13, R12, R11 ;  /* 0x0000000c0d0e7389 */ /* 0x0004e400000c000b */
[----:B0123--:R-:W-:Y:S01]  /*32360*/  ENDCOLLECTIVE ;  /* 0x000000000000791b */ /* 0x00ffe20003800000 */
.L_x_2690:
[----:B------:R-:W-:Y:S05]  /*32370*/  BSYNC B0 ;  /* 0x0000000000007941 */ /* 0x000fea0003800000 */
.L_x_2689:
[----:B------:R-:W-:Y:S05]  /*32380*/  BRA `(.L_x_2691) ;  /* 0xffffffc800747947 */ /* 0x000fea000383ffff */
.L_x_2546:
[----:B------:R-:W-:Y:S01]  /*32390*/  BSSY B0, `(.L_x_2692) ;  /* 0x0000006000007945 */ /* 0x000fe20003800000 */
[----:B------:R-:W-:-:S07]  /*323a0*/  IMAD.MOV.U32 R15, RZ, RZ, -0x1 ;  /* 0xffffffffff0f7424 */ /* 0x000fce00078e00ff */
[----:B012---:R-:W-:Y:S05]  /*323b0*/  WARPSYNC.COLLECTIVE R15, `(.L_x_2693) ;  /* 0x000000000f0c7348 */ /* 0x007fea0003c00000 */
[----:B------:R-:W-:Y:S02]  /*323c0*/  ELECT P6, UR62, PT ;  /* 0x00000000003e782f */ /* 0x000fe400038c0000 */
[----:B------:R-:W-:Y:S01]  /*323d0*/  MOV R14, UR62 ;  /* 0x0000003e000e7c02 */ /* 0x000fe20008000f00 */
[----:B012---:R-:W-:Y:S10]  /*323e0*/  ENDCOLLECTIVE ;  /* 0x000000000000791b */ /* 0x007ff40003800000 */
.L_x_2693:
[----:B------:R-:W-:Y:S05]  /*323f0*/  BSYNC B0 ;  /* 0x0000000000007941 */ /* 0x000fea0003800000 */
.L_x_2692:
[----:B------:R-:W-:Y:S05]  /*32400*/  BRA `(.L_x_2694) ;  /* 0xffffffc800687947 */ /* 0x000fea000383ffff */
.L_x_2548:
[----:B0-----:R0:W2:Y:S02]  /*32410*/  SYNCS.PHASECHK.TRANS64.TRYWAIT P1, [R6+URZ], R5 ;  /* 0x00000005060075a7 */ /* 0x0010a4000802017f */
[----:B--2---:R-:W-:Y:S05]  /*32420*/  @!P1 NANOSLEEP.SYNCS 0x989680 ;  /* 0x009896800000995d */ /* 0x004fea0003900000 */
[----:B------:R-:W2:Y:S02]  /*32430*/  @!P1 SYNCS.PHASECHK.TRANS64 P1, [R6+URZ], R5 ;  /* 0x00000005060095a7 */ /* 0x000ea4000802007f */
[----:B--2---:R-:W-:Y:S05]  /*32440*/  @!P1 BRA `(.L_x_2548) ;  /* 0xfffffffc00f09947 */ /* 0x004fea000383ffff */
[----:B------:R-:W-:Y:S05]  /*32450*/  BRA `(.L_x_2695) ;  /* 0xffffffc800a47947 */ /* 0x000fea000383ffff */
.L_x_2549:
[----:B--2---:R2:W3:Y:S02]  /*32460*/  SYNCS.PHASECHK.TRANS64.TRYWAIT P1, [R7+URZ], R2 ;  /* 0x00000002070075a7 */ /* 0x0044e4000802017f */
[----:B---3--:R-:W-:Y:S05]  /*32470*/  @!P1 NANOSLEEP.SYNCS 0x989680 ;  /* 0x009896800000995d */ /* 0x008fea0003900000 */
[----:B------:R-:W3:Y:S02]  /*32480*/  @!P1 SYNCS.PHASECHK.TRANS64 P1, [R7+URZ], R2 ;  /* 0x00000002070095a7 */ /* 0x000ee4000802007f */
[----:B---3--:R-:W-:Y:S05]  /*32490*/  @!P1 BRA `(.L_x_2549) ;  /* 0xfffffffc00f09947 */ /* 0x008fea000383ffff */
[----:B------:R-:W-:Y:S05]  /*324a0*/  BRA `(.L_x_2696) ;  /* 0xffffffc800987947 */ /* 0x000fea000383ffff */
.L_x_2551:
[----:B---3--:R3:W4:Y:S02]  /*324b0*/  SYNCS.PHASECHK.TRANS64.TRYWAIT P1, [R4+URZ+0x33460], R5 ;  /* 0x03346005040075a7 */ /* 0x008724000802017f */
[----:B----4-:R-:W-:Y:S05]  /*324c0*/  @!P1 NANOSLEEP.SYNCS 0x989680 ;  /* 0x009896800000995d */ /* 0x010fea0003900000 */
[----:B------:R-:W4:Y:S02]  /*324d0*/  @!P1 SYNCS.PHASECHK.TRANS64 P1, [R4+URZ+0x33460], R5 ;  /* 0x03346005040095a7 */ /* 0x000f24000802007f */
[----:B----4-:R-:W-:Y:S05]  /*324e0*/  @!P1 BRA `(.L_x_2551) ;  /* 0xfffffffc00f09947 */ /* 0x010fea000383ffff */
[----:B------:R-:W-:Y:S05]  /*324f0*/  BRA `(.L_x_2697) ;  /* 0xffffffc8009c7947 */ /* 0x000fea000383ffff */
.L_x_2553:
[----:B----4-:R4:W0:Y:S02]  /*32500*/  SYNCS.PHASECHK.TRANS64.TRYWAIT P1, [R3+URZ+0x33460], R2 ;  /* 0x03346002030075a7 */ /* 0x010824000802017f */
[----:B0-----:R-:W-:Y:S05]  /*32510*/  @!P1 NANOSLEEP.SYNCS 0x989680 ;  /* 0x009896800000995d */ /* 0x001fea0003900000 */
[----:B------:R-:W0:Y:S02]  /*32520*/  @!P1 SYNCS.PHASECHK.TRANS64 P1, [R3+URZ+0x33460], R2 ;  /* 0x03346002030095a7 */ /* 0x000e24000802007f */
[----:B0-----:R-:W-:Y:S05]  /*32530*/  @!P1 BRA `(.L_x_2553) ;  /* 0xfffffffc00f09947 */ /* 0x001fea000383ffff */
[----:B------:R-:W-:Y:S05]  /*32540*/  BRA `(.L_x_2698) ;  /* 0xffffffc8009c7947 */ /* 0x000fea000383ffff */
.L_x_2555:
[----:B------:R0:W0:Y:S02]  /*32550*/  SYNCS.PHASECHK.TRANS64.TRYWAIT P0, [R4+URZ+0x33480], R5 ;  /* 0x03348005040075a7 */ /* 0x000024000800017f */
[----:B0-----:R-:W-:Y:S05]  /*32560*/  @!P0 NANOSLEEP.SYNCS 0x989680 ;  /* 0x009896800000895d */ /* 0x001fea0003900000 */
[----:B------:R-:W0:Y:S02]  /*32570*/  @!P0 SYNCS.PHASECHK.TRANS64 P0, [R4+URZ+0x33480], R5 ;  /* 0x03348005040085a7 */ /* 0x000e24000800007f */
[----:B0-----:R-:W-:Y:S05]  /*32580*/  @!P0 BRA `(.L_x_2555) ;  /* 0xfffffffc00f08947 */ /* 0x001fea000383ffff */
[----:B------:R-:W-:Y:S05]  /*32590*/  BRA `(.L_x_2556) ;  /* 0xffffffc800987947 */ /* 0x000fea000383ffff */
.L_x_2699:
        /* <DEDUP_REMOVED lines=14> */
.L_x_2709:


//--------------------- .nv.global.init           --------------------------
	.section	.nv.global.init,"aw",@progbits
	.align	4
.nv.global.init:
	.type		_ZZN5flash28permute_output_fp8_VcolmajorIN4cute6TensorINS1_11ArrayEngineIN7cutlass10bfloat16_tELm96EEENS1_6LayoutINS1_5tupleIJNS8_IJNS1_1CILi2EEESA_NS9_ILi24EEEEEENS9_ILi1EEESD_EEENS8_IJNS8_IJSD_SA_NS9_ILi4EEEEEENS9_ILi0EEESH_EEEEEEEEEvRT_E9upper_map,@object
	.size		_ZZN5flash28permute_output_fp8_VcolmajorIN4cute6TensorINS1_11ArrayEngineIN7cutlass10bfloat16_tELm96EEENS1_6LayoutINS1_5tupleIJNS8_IJNS1_1CILi2EEESA_NS9_ILi24EEEEEENS9_ILi1EEESD_EEENS8_IJNS8_IJSD_SA_NS9_ILi4EEEEEENS9_ILi0EEESH_EEEEEEEEEvRT_E9upper_map,($str$25 - _ZZN5flash28permute_output_fp8_VcolmajorIN4cute6TensorINS1_11ArrayEngineIN7cutlass10bfloat16_tELm96EEENS1_6LayoutINS1_5tupleIJNS8_IJNS1_1CILi2EEESA_NS9_ILi24EEEEEENS9_ILi1EEESD_EEENS8_IJNS8_IJSD_SA_NS9_ILi4EEEEEENS9_ILi0EEESH_EEEEEEEEEvRT_E9upper_map)
_ZZN5flash28permute_output_fp8_VcolmajorIN4cute6TensorINS1_11ArrayEngineIN7cutlass10bfloat16_tELm96EEENS1_6LayoutINS1_5tupleIJNS8_IJNS1_1CILi2EEESA_NS9_ILi24EEEEEENS9_ILi1EEESD_EEENS8_IJNS8_IJSD_SA_NS9_ILi4EEEEEENS9_ILi0EEESH_EEEEEEEEEvRT_E9upper_map:
        /*0000*/ 	.byte	0x00, 0x00, 0x00, 0x00, 0x02, 0x00, 0x00, 0x00, 0x03, 0x00, 0x00, 0x00, 0x01, 0x00, 0x00, 0x00
	.type		$str$25,@object
	.size		$str$25,($str$26 - $str$25)
$str$25:
        /*0010*/ 	.byte	0x28, 0x61, 0x64, 0x64, 0x72, 0x65, 0x73, 0x73, 0x20, 0x26, 0x20, 0x6d, 0x61, 0x73, 0x6b, 0x29
        /*0020*/ 	.byte	0x20, 0x3d, 0x3d, 0x20, 0x30, 0x00
	.type		$str$26,@object
	.size		$str$26,(__unnamed_5 - $str$26)
$str$26:
        /*0026*/ 	.byte	0x2f, 0x74, 0x6d, 0x70, 0x2f, 0x6f, 0x73, 0x73, 0x5f, 0x6b, 0x65, 0x72, 0x6e, 0x65, 0x6c, 0x73
        /*0036*/ 	.byte	0x5f, 0x73, 0x72, 0x63, 0x2f, 0x66, 0x6c, 0x61, 0x73, 0x68, 0x5f, 0x61, 0x74, 0x74, 0x65, 0x6e
        /*0046*/ 	.byte	0x74, 0x69, 0x6f, 0x6e, 0x2f, 0x63, 0x73, 0x72, 0x63, 0x2f, 0x63, 0x75, 0x74, 0x6c, 0x61, 0x73
        /*0056*/ 	.byte	0x73, 0x2f, 0x69, 0x6e, 0x63, 0x6c, 0x75, 0x64, 0x65, 0x2f, 0x63, 0x75, 0x74, 0x65, 0x2f, 0x70
        /*0066*/ 	.byte	0x6f, 0x69, 0x6e, 0x74, 0x65, 0x72, 0x5f, 0x66, 0x6c, 0x61, 0x67, 0x67, 0x65, 0x64, 0x2e, 0x68
        /*0076*/ 	.byte	0x70, 0x70, 0x00
	.type		__unnamed_5,@object
	.size		__unnamed_5,(__unnamed_6 - __unnamed_5)
__unnamed_5:
        /* <DEDUP_REMOVED lines=24> */
        /*01f9*/ 	.byte	0x3e, 0x3e, 0x20, 0x26, 0x5d, 0x00
	.type		__unnamed_6,@object
	.size		__unnamed_6,(__unnamed_11 - __unnamed_6)
__unnamed_6:
        /* <DEDUP_REMOVED lines=25> */
	.type		__unnamed_11,@object
	.size		__unnamed_11,(__unnamed_8 - __unnamed_11)
__unnamed_11:
        /* <DEDUP_REMOVED lines=25> */
	.type		__unnamed_8,@object
	.size		__unnamed_8,(__unnamed_10 - __unnamed_8)
__unnamed_8:
        /* <DEDUP_REMOVED lines=29> */
        /*06db*/ 	.byte	0x5d, 0x00
	.type		__unnamed_10,@object
	.size		__unnamed_10,(__unnamed_3 - __unnamed_10)
__unnamed_10:
        /* <DEDUP_REMOVED lines=30> */
	.type		__unnamed_3,@object
	.size		__unnamed_3,(__unnamed_9 - __unnamed_3)
__unnamed_3:
        /* <DEDUP_REMOVED lines=30> */
	.type		__unnamed_9,@object
	.size		__unnamed_9,(__unnamed_2 - __unnamed_9)
__unnamed_9:
        /* <DEDUP_REMOVED lines=30> */
	.type		__unnamed_2,@object
	.size		__unnamed_2,(__unnamed_4 - __unnamed_2)
__unnamed_2:
        /* <DEDUP_REMOVED lines=29> */
        /*0e23*/ 	.byte	0x3e, 0x5d, 0x00
	.type		__unnamed_4,@object
	.size		__unnamed_4,(__unnamed_7 - __unnamed_4)
__unnamed_4:
        /* <DEDUP_REMOVED lines=30> */
	.type		__unnamed_7,@object
	.size		__unnamed_7,(__unnamed_1 - __unnamed_7)
__unnamed_7:
        /* <DEDUP_REMOVED lines=30> */
	.type		__unnamed_1,@object
	.size		__unnamed_1,(.L_0 - __unnamed_1)
__unnamed_1:
        /* <DEDUP_REMOVED lines=29> */
        /*139d*/ 	.byte	0x3e, 0x20, 0x26, 0x5d, 0x00
.L_0:


//--------------------- .nv.shared._ZN7cutlass13device_kernelIN5flash11enable_sm90INS1_16FlashAttnFwdSm90INS1_25CollectiveMainloopFwdSm90ILi2EN4cute5tupleIJNS5_1CILi1EEES8_S8_EEENS6_IJNS7_ILi128EEENS7_ILi160EEENS7_ILi192EEEEEELi192ENS_12float_e4m3_tEfNS_4arch4Sm90ELb0ELb0ELb1ELb0ELb0ELb0ELb0ELb1ELb1ELb0ELb0ELb0EEENS1_21CollectiveEpilogueFwdINS6_IJSA_SC_SB_EEES9_NS_10bfloat16_tESG_Li256ELb0ELb0ELb0ELb1EEENS1_29StaticPersistentTileSchedulerILb0EEEEEEEEEvNT_6ParamsE --------------------------
	.section	.nv.shared._ZN7cutlass13device_kernelIN5flash11enable_sm90INS1_16FlashAttnFwdSm90INS1_25CollectiveMainloopFwdSm90ILi2EN4cute5tupleIJNS5_1CILi1EEES8_S8_EEENS6_IJNS7_ILi128EEENS7_ILi160EEENS7_ILi192EEEEEELi192ENS_12float_e4m3_tEfNS_4arch4Sm90ELb0ELb0ELb1ELb0ELb0ELb0ELb0ELb1ELb1ELb0ELb0ELb0EEENS1_21CollectiveEpilogueFwdINS6_IJSA_SC_SB_EEES9_NS_10bfloat16_tESG_Li256ELb0ELb0ELb0ELb1EEENS1_29StaticPersistentTileSchedulerILb0EEEEEEEEEvNT_6ParamsE,"aw",@nobits
	.sectionflags	@""
	.align	16
	.zero		1024


//--------------------- .nv.shared.reserved.0     --------------------------
	.section	.nv.shared.reserved.0,"aw",@nobits
	.weak		__nv_reservedSMEM_offset_0_alias
	.size		__nv_reservedSMEM_offset_0_alias, 0, 0
	.other		__nv_reservedSMEM_offset_0_alias,@"STO_CUDA_RESERVED_SHARED STV_DEFAULT"
__nv_reservedSMEM_offset_0_alias:
	.zero		0


//--------------------- .nv.global                --------------------------
	.section	.nv.global,"aw",@nobits
.nv.global:
	.type		_ZN74_INTERNAL_78d7e6b7_38_flash_fwd_hdim192_e4m3_softcap_sm90_cu_0106449f_34464cute1_E,@object
	.size		_ZN74_INTERNAL_78d7e6b7_38_flash_fwd_hdim192_e4m3_softcap_sm90_cu_0106449f_34464cute1_E,(_ZN74_INTERNAL_78d7e6b7_38_flash_fwd_hdim192_e4m3_softcap_sm90_cu_0106449f_34464cuda3std3__45__cpo6cbeginE - _ZN74_INTERNAL_78d7e6b7_38_flash_fwd_hdim192_e4m3_softcap_sm90_cu_0106449f_34464cute1_E)
_ZN74_INTERNAL_78d7e6b7_38_flash_fwd_hdim192_e4m3_softcap_sm90_cu_0106449f_34464cute1_E:
	.zero		1
	.type		_ZN74_INTERNAL_78d7e6b7_38_flash_fwd_hdim192_e4m3_softcap_sm90_cu_0106449f_34464cuda3std3__45__cpo6cbeginE,@object
	.size		_ZN74_INTERNAL_78d7e6b7_38_flash_fwd_hdim192_e4m3_softcap_sm90_cu_0106449f_34464cuda3std3__45__cpo6cbeginE,(_ZN74_INTERNAL_78d7e6b7_38_flash_fwd_hdim192_e4m3_softcap_sm90_cu_0106449f_34464cuda3std3__48in_placeE - _ZN74_INTERNAL_78d7e6b7_38_flash_fwd_hdim192_e4m3_softcap_sm90_cu_0106449f_34464cuda3std3__45__cpo6cbeginE)
_ZN74_INTERNAL_78d7e6b7_38_flash_fwd_hdim192_e4m3_softcap_sm90_cu_0106449f_34464cuda3std3__45__cpo6cbeginE:
	.zero		1
	.type		_ZN74_INTERNAL_78d7e6b7_38_flash_fwd_hdim192_e4m3_softcap_sm90_cu_0106449f_34464cuda3std3__48in_placeE,@object
	.size		_ZN74_INTERNAL_78d7e6b7_38_flash_fwd_hdim192_e4m3_softcap_sm90_cu_0106449f_34464cuda3std3__48in_placeE,(_ZN74_INTERNAL_78d7e6b7_38_flash_fwd_hdim192_e4m3_softcap_sm90_cu_0106449f_34464cuda3std6ranges3__45__cpo9iter_moveE - _ZN74_INTERNAL_78d7e6b7_38_flash_fwd_hdim192_e4m3_softcap_sm90_cu_0106449f_34464cuda3std3__48in_placeE)
_ZN74_INTERNAL_78d7e6b7_38_flash_fwd_hdim192_e4m3_softcap_sm90_cu_0106449f_34464cuda3std3__48in_placeE:
	.zero		1
	.type		_ZN74_INTERNAL_78d7e6b7_38_flash_fwd_hdim192_e4m3_softcap_sm90_cu_0106449f_34464cuda3std6ranges3__45__cpo9iter_moveE,@object
	.size		_ZN74_INTERNAL_78d7e6b7_38_flash_fwd_hdim192_e4m3_softcap_sm90_cu_0106449f_34464cuda3std6ranges3__45__cpo9iter_moveE,(_ZN74_INTERNAL_78d7e6b7_38_flash_fwd_hdim192_e4m3_softcap_sm90_cu_0106449f_34464cuda3std3__45__cpo5beginE - _ZN74_INTERNAL_78d7e6b7_38_flash_fwd_hdim192_e4m3_softcap_sm90_cu_0106449f_34464cuda3std6ranges3__45__cpo9iter_moveE)
_ZN74_INTERNAL_78d7e6b7_38_flash_fwd_hdim192_e4m3_softcap_sm90_cu_0106449f_34464cuda3std6ranges3__45__cpo9iter_moveE:
	.zero		1
	.type		_ZN74_INTERNAL_78d7e6b7_38_flash_fwd_hdim192_e4m3_softcap_sm90_cu_0106449f_34464cuda3std3__45__cpo5beginE,@object
	.size		_ZN74_INTERNAL_78d7e6b7_38_flash_fwd_hdim192_e4m3_softcap_sm90_cu_0106449f_34464cuda3std3__45__cpo5beginE,(_ZN74_INTERNAL_78d7e6b7_38_flash_fwd_hdim192_e4m3_softcap_sm90_cu_0106449f_34464cuda3std3__476_GLOBAL__N__78d7e6b7_38_flash_fwd_hdim192_e4m3_softcap_sm90_cu_0106449f_34466ignoreE - _ZN74_INTERNAL_78d7e6b7_38_flash_fwd_hdim192_e4m3_softcap_sm90_cu_0106449f_34464cuda3std3__45__cpo5beginE)
_ZN74_INTERNAL_78d7e6b7_38_flash_fwd_hdim192_e4m3_softcap_sm90_cu_0106449f_34464cuda3std3__45__cpo5beginE:
	.zero		1
	.type		_ZN74_INTERNAL_78d7e6b7_38_flash_fwd_hdim192_e4m3_softcap_sm90_cu_0106449f_34464cuda3std3__476_GLOBAL__N__78d7e6b7_38_flash_fwd_hdim192_e4m3_softcap_sm90_cu_0106449f_34466ignoreE,@object
	.size		_ZN74_INTERNAL_78d7e6b7_38_flash_fwd_hdim192_e4m3_softcap_sm90_cu_0106449f_34464cuda3std3__476_GLOBAL__N__78d7e6b7_38_flash_fwd_hdim192_e4m3_softcap_sm90_cu_0106449f_34466ignoreE,(_ZN74_INTERNAL_78d7e6b7_38_flash_fwd_hdim192_e4m3_softcap_sm90_cu_0106449f_34464cute7productE - _ZN74_INTERNAL_78d7e6b7_38_flash_fwd_hdim192_e4m3_softcap_sm90_cu_0106449f_34464cuda3std3__476_GLOBAL__N__78d7e6b7_38_flash_fwd_hdim192_e4m3_softcap_sm90_cu_0106449f_34466ignoreE)
_ZN74_INTERNAL_78d7e6b7_38_flash_fwd_hdim192_e4m3_softcap_sm90_cu_0106449f_34464cuda3std3__476_GLOBAL__N__78d7e6b7_38_flash_fwd_hdim192_e4m3_softcap_sm90_cu_0106449f_34466ignoreE:
	.zero		1
	.type		_ZN74_INTERNAL_78d7e6b7_38_flash_fwd_hdim192_e4m3_softcap_sm90_cu_0106449f_34464cute7productE,@object
	.size		_ZN74_INTERNAL_78d7e6b7_38_flash_fwd_hdim192_e4m3_softcap_sm90_cu_0106449f_34464cute7productE,(_ZN74_INTERNAL_78d7e6b7_38_flash_fwd_hdim192_e4m3_softcap_sm90_cu_0106449f_34464cuda3std3__45__cpo3endE - _ZN74_INTERNAL_78d7e6b7_38_flash_fwd_hdim192_e4m3_softcap_sm90_cu_0106449f_34464cute7productE)
_ZN74_INTERNAL_78d7e6b7_38_flash_fwd_hdim192_e4m3_softcap_sm90_cu_0106449f_34464cute7productE:
	.zero		1
	.type		_ZN74_INTERNAL_78d7e6b7_38_flash_fwd_hdim192_e4m3_softcap_sm90_cu_0106449f_34464cuda3std3__45__cpo3endE,@object
	.size		_ZN74_INTERNAL_78d7e6b7_38_flash_fwd_hdim192_e4m3_softcap_sm90_cu_0106449f_34464cuda3std3__45__cpo3endE,(_ZN74_INTERNAL_78d7e6b7_38_flash_fwd_hdim192_e4m3_softcap_sm90_cu_0106449f_34464cuda3std3__419piecewise_constructE - _ZN74_INTERNAL_78d7e6b7_38_flash_fwd_hdim192_e4m3_softcap_sm90_cu_0106449f_34464cuda3std3__45__cpo3endE)
_ZN74_INTERNAL_78d7e6b7_38_flash_fwd_hdim192_e4m3_softcap_sm90_cu_0106449f_34464cuda3std3__45__cpo3endE:
	.zero		1
	.type		_ZN74_INTERNAL_78d7e6b7_38_flash_fwd_hdim192_e4m3_softcap_sm90_cu_0106449f_34464cuda3std3__419piecewise_constructE,@object
	.size		_ZN74_INTERNAL_78d7e6b7_38_flash_fwd_hdim192_e4m3_softcap_sm90_cu_0106449f_34464cuda3std3__419piecewise_constructE,(_ZN74_INTERNAL_78d7e6b7_38_flash_fwd_hdim192_e4m3_softcap_sm90_cu_0106449f_34464cuda3std3__45__cpo4cendE - _ZN74_INTERNAL_78d7e6b7_38_flash_fwd_hdim192_e4m3_softcap_sm90_cu_0106449f_34464cuda3std3__419piecewise_constructE)
_ZN74_INTERNAL_78d7e6b7_38_flash_fwd_hdim192_e4m3_softcap_sm90_cu_0106449f_34464cuda3std3__419piecewise_constructE:
	.zero		1
	.type		_ZN74_INTERNAL_78d7e6b7_38_flash_fwd_hdim192_e4m3_softcap_sm90_cu_0106449f_34464cuda3std3__45__cpo4cendE,@object
	.size		_ZN74_INTERNAL_78d7e6b7_38_flash_fwd_hdim192_e4m3_softcap_sm90_cu_0106449f_34464cuda3std3__45__cpo4cendE,(_ZN74_INTERNAL_78d7e6b7_38_flash_fwd_hdim192_e4m3_softcap_sm90_cu_0106449f_34464cuda3std6ranges3__45__cpo4swapE - _ZN74_INTERNAL_78d7e6b7_38_flash_fwd_hdim192_e4m3_softcap_sm90_cu_0106449f_34464cuda3std3__45__cpo4cendE)
_ZN74_INTERNAL_78d7e6b7_38_flash_fwd_hdim192_e4m3_softcap_sm90_cu_0106449f_34464cuda3std3__45__cpo4cendE:
	.zero		1
	.type		_ZN74_INTERNAL_78d7e6b7_38_flash_fwd_hdim192_e4m3_softcap_sm90_cu_0106449f_34464cuda3std6ranges3__45__cpo4swapE,@object
	.size		_ZN74_INTERNAL_78d7e6b7_38_flash_fwd_hdim192_e4m3_softcap_sm90_cu_0106449f_34464cuda3std6ranges3__45__cpo4swapE,(.L_19 - _ZN74_INTERNAL_78d7e6b7_38_flash_fwd_hdim192_e4m3_softcap_sm90_cu_0106449f_34464cuda3std6ranges3__45__cpo4swapE)
_ZN74_INTERNAL_78d7e6b7_38_flash_fwd_hdim192_e4m3_softcap_sm90_cu_0106449f_34464cuda3std6ranges3__45__cpo4swapE:
	.zero		1
.L_19:


//--------------------- .nv.shared._ZN7cutlass13device_kernelIN5flash11enable_sm90INS1_16FlashAttnFwdSm90INS1_25CollectiveMainloopFwdSm90ILi2EN4cute5tupleIJNS5_1CILi2EEENS7_ILi1EEES9_EEENS6_IJNS7_ILi128EEENS7_ILi160EEENS7_ILi192EEEEEELi192ENS_12float_e4m3_tEfNS_4arch4Sm90ELb0ELb0ELb1ELb0ELb0ELb0ELb0ELb1ELb1ELb0ELb0ELb0EEENS1_21CollectiveEpilogueFwdINS6_IJSB_SD_SC_EEESA_NS_10bfloat16_tESH_Li256ELb0ELb0ELb0ELb1EEENS1_29StaticPersistentTileSchedulerILb0EEEEEEEEEvNT_6ParamsE --------------------------
	.section	.nv.shared._ZN7cutlass13device_kernelIN5flash11enable_sm90INS1_16FlashAttnFwdSm90INS1_25CollectiveMainloopFwdSm90ILi2EN4cute5tupleIJNS5_1CILi2EEENS7_ILi1EEES9_EEENS6_IJNS7_ILi128EEENS7_ILi160EEENS7_ILi192EEEEEELi192ENS_12float_e4m3_tEfNS_4arch4Sm90ELb0ELb0ELb1ELb0ELb0ELb0ELb0ELb1ELb1ELb0ELb0ELb0EEENS1_21CollectiveEpilogueFwdINS6_IJSB_SD_SC_EEESA_NS_10bfloat16_tESH_Li256ELb0ELb0ELb0ELb1EEENS1_29StaticPersistentTileSchedulerILb0EEEEEEEEEvNT_6ParamsE,"aw",@nobits
	.sectionflags	@""
	.align	16
	.zero		1024


//--------------------- .nv.shared._ZN7cutlass13device_kernelIN5flash11enable_sm90INS1_16FlashAttnFwdSm90INS1_25CollectiveMainloopFwdSm90ILi2EN4cute5tupleIJNS5_1CILi1EEES8_S8_EEENS6_IJNS7_ILi128EEENS7_ILi160EEENS7_ILi192EEEEEELi192ENS_12float_e4m3_tEfNS_4arch4Sm90ELb0ELb0ELb1ELb1ELb0ELb0ELb0ELb1ELb1ELb0ELb0ELb0EEENS1_21CollectiveEpilogueFwdINS6_IJSA_SC_SB_EEES9_NS_10bfloat16_tESG_Li256ELb1ELb0ELb0ELb1EEENS1_36VarlenDynamicPersistentTileSchedulerILi128ELi160ELi256ELi128ELb0ELb0ELb1ELb0ELb1ELb1EEEEEEEEEvNT_6ParamsE --------------------------
	.section	.nv.shared._ZN7cutlass13device_kernelIN5flash11enable_sm90INS1_16FlashAttnFwdSm90INS1_25CollectiveMainloopFwdSm90ILi2EN4cute5tupleIJNS5_1CILi1EEES8_S8_EEENS6_IJNS7_ILi128EEENS7_ILi160EEENS7_ILi192EEEEEELi192ENS_12float_e4m3_tEfNS_4arch4Sm90ELb0ELb0ELb1ELb1ELb0ELb0ELb0ELb1ELb1ELb0ELb0ELb0EEENS1_21CollectiveEpilogueFwdINS6_IJSA_SC_SB_EEES9_NS_10bfloat16_tESG_Li256ELb1ELb0ELb0ELb1EEENS1_36VarlenDynamicPersistentTileSchedulerILi128ELi160ELi256ELi128ELb0ELb0ELb1ELb0ELb1ELb1EEEEEEEEEvNT_6ParamsE,"aw",@nobits
	.sectionflags	@""
	.align	16
	.zero		1024


//--------------------- .nv.shared._ZN7cutlass13device_kernelIN5flash11enable_sm90INS1_16FlashAttnFwdSm90INS1_25CollectiveMainloopFwdSm90ILi2EN4cute5tupleIJNS5_1CILi1EEES8_S8_EEENS6_IJNS7_ILi128EEENS7_ILi160EEENS7_ILi192EEEEEELi192ENS_12float_e4m3_tEfNS_4arch4Sm90ELb0ELb0ELb1ELb1ELb0ELb1ELb0ELb1ELb1ELb0ELb0ELb0EEENS1_21CollectiveEpilogueFwdINS6_IJSA_SC_SB_EEES9_NS_10bfloat16_tESG_Li256ELb1ELb0ELb0ELb1EEENS1_36VarlenDynamicPersistentTileSchedulerILi128ELi160ELi256ELi128ELb0ELb0ELb1ELb0ELb1ELb1EEEEEEEEEvNT_6ParamsE --------------------------
	.section	.nv.shared._ZN7cutlass13device_kernelIN5flash11enable_sm90INS1_16FlashAttnFwdSm90INS1_25CollectiveMainloopFwdSm90ILi2EN4cute5tupleIJNS5_1CILi1EEES8_S8_EEENS6_IJNS7_ILi128EEENS7_ILi160EEENS7_ILi192EEEEEELi192ENS_12float_e4m3_tEfNS_4arch4Sm90ELb0ELb0ELb1ELb1ELb0ELb1ELb0ELb1ELb1ELb0ELb0ELb0EEENS1_21CollectiveEpilogueFwdINS6_IJSA_SC_SB_EEES9_NS_10bfloat16_tESG_Li256ELb1ELb0ELb0ELb1EEENS1_36VarlenDynamicPersistentTileSchedulerILi128ELi160ELi256ELi128ELb0ELb0ELb1ELb0ELb1ELb1EEEEEEEEEvNT_6ParamsE,"aw",@nobits
	.sectionflags	@""
	.align	16
	.zero		1024


//--------------------- .nv.shared._ZN7cutlass13device_kernelIN5flash11enable_sm90INS1_16FlashAttnFwdSm90INS1_25CollectiveMainloopFwdSm90ILi2EN4cute5tupleIJNS5_1CILi1EEES8_S8_EEENS6_IJNS7_ILi128EEESA_NS7_ILi192EEEEEELi192ENS_12float_e4m3_tEfNS_4arch4Sm90ELb0ELb1ELb1ELb0ELb0ELb0ELb0ELb1ELb1ELb0ELb0ELb0EEENS1_21CollectiveEpilogueFwdINS6_IJSA_SB_SA_EEES9_NS_10bfloat16_tESF_Li256ELb0ELb0ELb0ELb1EEENS1_30DynamicPersistentTileSchedulerILi256ELi128ELb0ELb0ELb1EEEEEEEEEvNT_6ParamsE --------------------------
	.section	.nv.shared._ZN7cutlass13device_kernelIN5flash11enable_sm90INS1_16FlashAttnFwdSm90INS1_25CollectiveMainloopFwdSm90ILi2EN4cute5tupleIJNS5_1CILi1EEES8_S8_EEENS6_IJNS7_ILi128EEESA_NS7_ILi192EEEEEELi192ENS_12float_e4m3_tEfNS_4arch4Sm90ELb0ELb1ELb1ELb0ELb0ELb0ELb0ELb1ELb1ELb0ELb0ELb0EEENS1_21CollectiveEpilogueFwdINS6_IJSA_SB_SA_EEES9_NS_10bfloat16_tESF_Li256ELb0ELb0ELb0ELb1EEENS1_30DynamicPersistentTileSchedulerILi256ELi128ELb0ELb0ELb1EEEEEEEEEvNT_6ParamsE,"aw",@nobits
	.sectionflags	@""
	.align	16
	.zero		1024


//--------------------- .nv.shared._ZN7cutlass13device_kernelIN5flash11enable_sm90INS1_16FlashAttnFwdSm90INS1_25CollectiveMainloopFwdSm90ILi2EN4cute5tupleIJNS5_1CILi1EEES8_S8_EEENS6_IJNS7_ILi128EEESA_NS7_ILi192EEEEEELi192ENS_12float_e4m3_tEfNS_4arch4Sm90ELb0ELb1ELb1ELb1ELb0ELb0ELb0ELb1ELb1ELb0ELb0ELb0EEENS1_21CollectiveEpilogueFwdINS6_IJSA_SB_SA_EEES9_NS_10bfloat16_tESF_Li256ELb1ELb0ELb0ELb1EEENS1_36VarlenDynamicPersistentTileSchedulerILi128ELi128ELi256ELi128ELb0ELb0ELb1ELb1ELb0ELb1EEEEEEEEEvNT_6ParamsE --------------------------
	.section	.nv.shared._ZN7cutlass13device_kernelIN5flash11enable_sm90INS1_16FlashAttnFwdSm90INS1_25CollectiveMainloopFwdSm90ILi2EN4cute5tupleIJNS5_1CILi1EEES8_S8_EEENS6_IJNS7_ILi128EEESA_NS7_ILi192EEEEEELi192ENS_12float_e4m3_tEfNS_4arch4Sm90ELb0ELb1ELb1ELb1ELb0ELb0ELb0ELb1ELb1ELb0ELb0ELb0EEENS1_21CollectiveEpilogueFwdINS6_IJSA_SB_SA_EEES9_NS_10bfloat16_tESF_Li256ELb1ELb0ELb0ELb1EEENS1_36VarlenDynamicPersistentTileSchedulerILi128ELi128ELi256ELi128ELb0ELb0ELb1ELb1ELb0ELb1EEEEEEEEEvNT_6ParamsE,"aw",@nobits
	.sectionflags	@""
	.align	16
	.zero		1024


//--------------------- .nv.shared._ZN7cutlass13device_kernelIN5flash11enable_sm90INS1_16FlashAttnFwdSm90INS1_25CollectiveMainloopFwdSm90ILi2EN4cute5tupleIJNS5_1CILi1EEES8_S8_EEENS6_IJNS7_ILi128EEESA_NS7_ILi192EEEEEELi192ENS_12float_e4m3_tEfNS_4arch4Sm90ELb0ELb1ELb1ELb1ELb0ELb1ELb0ELb1ELb1ELb0ELb0ELb0EEENS1_21CollectiveEpilogueFwdINS6_IJSA_SB_SA_EEES9_NS_10bfloat16_tESF_Li256ELb1ELb0ELb0ELb1EEENS1_36VarlenDynamicPersistentTileSchedulerILi128ELi128ELi256ELi128ELb0ELb0ELb1ELb1ELb0ELb1EEEEEEEEEvNT_6ParamsE --------------------------
	.section	.nv.shared._ZN7cutlass13device_kernelIN5flash11enable_sm90INS1_16FlashAttnFwdSm90INS1_25CollectiveMainloopFwdSm90ILi2EN4cute5tupleIJNS5_1CILi1EEES8_S8_EEENS6_IJNS7_ILi128EEESA_NS7_ILi192EEEEEELi192ENS_12float_e4m3_tEfNS_4arch4Sm90ELb0ELb1ELb1ELb1ELb0ELb1ELb0ELb1ELb1ELb0ELb0ELb0EEENS1_21CollectiveEpilogueFwdINS6_IJSA_SB_SA_EEES9_NS_10bfloat16_tESF_Li256ELb1ELb0ELb0ELb1EEENS1_36VarlenDynamicPersistentTileSchedulerILi128ELi128ELi256ELi128ELb0ELb0ELb1ELb1ELb0ELb1EEEEEEEEEvNT_6ParamsE,"aw",@nobits
	.sectionflags	@""
	.align	16
	.zero		1024


//--------------------- .nv.shared._ZN7cutlass13device_kernelIN5flash11enable_sm90INS1_16FlashAttnFwdSm90INS1_25CollectiveMainloopFwdSm90ILi2EN4cute5tupleIJNS5_1CILi1EEES8_S8_EEENS6_IJNS7_ILi128EEENS7_ILi160EEENS7_ILi192EEEEEELi192ENS_12float_e4m3_tEfNS_4arch4Sm90ELb1ELb0ELb1ELb0ELb0ELb0ELb0ELb1ELb1ELb0ELb0ELb0EEENS1_21CollectiveEpilogueFwdINS6_IJSA_SC_SB_EEES9_NS_10bfloat16_tESG_Li256ELb0ELb0ELb0ELb1EEENS1_30DynamicPersistentTileSchedulerILi256ELi128ELb0ELb0ELb1EEEEEEEEEvNT_6ParamsE --------------------------
	.section	.nv.shared._ZN7cutlass13device_kernelIN5flash11enable_sm90INS1_16FlashAttnFwdSm90INS1_25CollectiveMainloopFwdSm90ILi2EN4cute5tupleIJNS5_1CILi1EEES8_S8_EEENS6_IJNS7_ILi128EEENS7_ILi160EEENS7_ILi192EEEEEELi192ENS_12float_e4m3_tEfNS_4arch4Sm90ELb1ELb0ELb1ELb0ELb0ELb0ELb0ELb1ELb1ELb0ELb0ELb0EEENS1_21CollectiveEpilogueFwdINS6_IJSA_SC_SB_EEES9_NS_10bfloat16_tESG_Li256ELb0ELb0ELb0ELb1EEENS1_30DynamicPersistentTileSchedulerILi256ELi128ELb0ELb0ELb1EEEEEEEEEvNT_6ParamsE,"aw",@nobits
	.sectionflags	@""
	.align	16
	.zero		1024


//--------------------- .nv.shared._ZN7cutlass13device_kernelIN5flash11enable_sm90INS1_16FlashAttnFwdSm90INS1_25CollectiveMainloopFwdSm90ILi2EN4cute5tupleIJNS5_1CILi1EEES8_S8_EEENS6_IJNS7_ILi128EEENS7_ILi160EEENS7_ILi192EEEEEELi192ENS_12float_e4m3_tEfNS_4arch4Sm90ELb1ELb0ELb1ELb1ELb0ELb0ELb0ELb1ELb1ELb0ELb0ELb0EEENS1_21CollectiveEpilogueFwdINS6_IJSA_SC_SB_EEES9_NS_10bfloat16_tESG_Li256ELb1ELb0ELb0ELb1EEENS1_36VarlenDynamicPersistentTileSchedulerILi128ELi160ELi256ELi128ELb0ELb0ELb1ELb1ELb1ELb1EEEEEEEEEvNT_6ParamsE --------------------------
	.section	.nv.shared._ZN7cutlass13device_kernelIN5flash11enable_sm90INS1_16FlashAttnFwdSm90INS1_25CollectiveMainloopFwdSm90ILi2EN4cute5tupleIJNS5_1CILi1EEES8_S8_EEENS6_IJNS7_ILi128EEENS7_ILi160EEENS7_ILi192EEEEEELi192ENS_12float_e4m3_tEfNS_4arch4Sm90ELb1ELb0ELb1ELb1ELb0ELb0ELb0ELb1ELb1ELb0ELb0ELb0EEENS1_21CollectiveEpilogueFwdINS6_IJSA_SC_SB_EEES9_NS_10bfloat16_tESG_Li256ELb1ELb0ELb0ELb1EEENS1_36VarlenDynamicPersistentTileSchedulerILi128ELi160ELi256ELi128ELb0ELb0ELb1ELb1ELb1ELb1EEEEEEEEEvNT_6ParamsE,"aw",@nobits
	.sectionflags	@""
	.align	16
	.zero		1024


//--------------------- .nv.shared._ZN7cutlass13device_kernelIN5flash11enable_sm90INS1_16FlashAttnFwdSm90INS1_25CollectiveMainloopFwdSm90ILi2EN4cute5tupleIJNS5_1CILi1EEES8_S8_EEENS6_IJNS7_ILi128EEENS7_ILi160EEENS7_ILi192EEEEEELi192ENS_12float_e4m3_tEfNS_4arch4Sm90ELb1ELb0ELb1ELb1ELb0ELb1ELb0ELb1ELb1ELb0ELb0ELb0EEENS1_21CollectiveEpilogueFwdINS6_IJSA_SC_SB_EEES9_NS_10bfloat16_tESG_Li256ELb1ELb0ELb0ELb1EEENS1_36VarlenDynamicPersistentTileSchedulerILi128ELi160ELi256ELi128ELb0ELb0ELb1ELb1ELb1ELb1EEEEEEEEEvNT_6ParamsE --------------------------
	.section	.nv.shared._ZN7cutlass13device_kernelIN5flash11enable_sm90INS1_16FlashAttnFwdSm90INS1_25CollectiveMainloopFwdSm90ILi2EN4cute5tupleIJNS5_1CILi1EEES8_S8_EEENS6_IJNS7_ILi128EEENS7_ILi160EEENS7_ILi192EEEEEELi192ENS_12float_e4m3_tEfNS_4arch4Sm90ELb1ELb0ELb1ELb1ELb0ELb1ELb0ELb1ELb1ELb0ELb0ELb0EEENS1_21CollectiveEpilogueFwdINS6_IJSA_SC_SB_EEES9_NS_10bfloat16_tESG_Li256ELb1ELb0ELb0ELb1EEENS1_36VarlenDynamicPersistentTileSchedulerILi128ELi160ELi256ELi128ELb0ELb0ELb1ELb1ELb1ELb1EEEEEEEEEvNT_6ParamsE,"aw",@nobits
	.sectionflags	@""
	.align	16
	.zero		1024


//--------------------- .nv.constant0._ZN7cutlass13device_kernelIN5flash11enable_sm90INS1_16FlashAttnFwdSm90INS1_25CollectiveMainloopFwdSm90ILi2EN4cute5tupleIJNS5_1CILi1EEES8_S8_EEENS6_IJNS7_ILi128EEENS7_ILi160EEENS7_ILi192EEEEEELi192ENS_12float_e4m3_tEfNS_4arch4Sm90ELb0ELb0ELb1ELb0ELb0ELb0ELb0ELb1ELb1ELb0ELb0ELb0EEENS1_21CollectiveEpilogueFwdINS6_IJSA_SC_SB_EEES9_NS_10bfloat16_tESG_Li256ELb0ELb0ELb0ELb1EEENS1_29StaticPersistentTileSchedulerILb0EEEEEEEEEvNT_6ParamsE --------------------------
	.section	.nv.constant0._ZN7cutlass13device_kernelIN5flash11enable_sm90INS1_16FlashAttnFwdSm90INS1_25CollectiveMainloopFwdSm90ILi2EN4cute5tupleIJNS5_1CILi1EEES8_S8_EEENS6_IJNS7_ILi128EEENS7_ILi160EEENS7_ILi192EEEEEELi192ENS_12float_e4m3_tEfNS_4arch4Sm90ELb0ELb0ELb1ELb0ELb0ELb0ELb0ELb1ELb1ELb0ELb0ELb0EEENS1_21CollectiveEpilogueFwdINS6_IJSA_SC_SB_EEES9_NS_10bfloat16_tESG_Li256ELb0ELb0ELb0ELb1EEENS1_29StaticPersistentTileSchedulerILb0EEEEEEEEEvNT_6ParamsE,"a",@progbits
	.sectionflags	@""
	.align	4
.nv.constant0._ZN7cutlass13device_kernelIN5flash11enable_sm90INS1_16FlashAttnFwdSm90INS1_25CollectiveMainloopFwdSm90ILi2EN4cute5tupleIJNS5_1CILi1EEES8_S8_EEENS6_IJNS7_ILi128EEENS7_ILi160EEENS7_ILi192EEEEEELi192ENS_12float_e4m3_tEfNS_4arch4Sm90ELb0ELb0ELb1ELb0ELb0ELb0ELb0ELb1ELb1ELb0ELb0ELb0EEENS1_21CollectiveEpilogueFwdINS6_IJSA_SC_SB_EEES9_NS_10bfloat16_tESG_Li256ELb0ELb0ELb0ELb1EEENS1_29StaticPersistentTileSchedulerILb0EEEEEEEEEvNT_6ParamsE:
	.zero		3584


//--------------------- .nv.constant0._ZN7cutlass13device_kernelIN5flash11enable_sm90INS1_16FlashAttnFwdSm90INS1_25CollectiveMainloopFwdSm90ILi2EN4cute5tupleIJNS5_1CILi2EEENS7_ILi1EEES9_EEENS6_IJNS7_ILi128EEENS7_ILi160EEENS7_ILi192EEEEEELi192ENS_12float_e4m3_tEfNS_4arch4Sm90ELb0ELb0ELb1ELb0ELb0ELb0ELb0ELb1ELb1ELb0ELb0ELb0EEENS1_21CollectiveEpilogueFwdINS6_IJSB_SD_SC_EEESA_NS_10bfloat16_tESH_Li256ELb0ELb0ELb0ELb1EEENS1_29StaticPersistentTileSchedulerILb0EEEEEEEEEvNT_6ParamsE --------------------------
	.section	.nv.constant0._ZN7cutlass13device_kernelIN5flash11enable_sm90INS1_16FlashAttnFwdSm90INS1_25CollectiveMainloopFwdSm90ILi2EN4cute5tupleIJNS5_1CILi2EEENS7_ILi1EEES9_EEENS6_IJNS7_ILi128EEENS7_ILi160EEENS7_ILi192EEEEEELi192ENS_12float_e4m3_tEfNS_4arch4Sm90ELb0ELb0ELb1ELb0ELb0ELb0ELb0ELb1ELb1ELb0ELb0ELb0EEENS1_21CollectiveEpilogueFwdINS6_IJSB_SD_SC_EEESA_NS_10bfloat16_tESH_Li256ELb0ELb0ELb0ELb1EEENS1_29StaticPersistentTileSchedulerILb0EEEEEEEEEvNT_6ParamsE,"a",@progbits
	.sectionflags	@""
	.align	4
.nv.constant0._ZN7cutlass13device_kernelIN5flash11enable_sm90INS1_16FlashAttnFwdSm90INS1_25CollectiveMainloopFwdSm90ILi2EN4cute5tupleIJNS5_1CILi2EEENS7_ILi1EEES9_EEENS6_IJNS7_ILi128EEENS7_ILi160EEENS7_ILi192EEEEEELi192ENS_12float_e4m3_tEfNS_4arch4Sm90ELb0ELb0ELb1ELb0ELb0ELb0ELb0ELb1ELb1ELb0ELb0ELb0EEENS1_21CollectiveEpilogueFwdINS6_IJSB_SD_SC_EEESA_NS_10bfloat16_tESH_Li256ELb0ELb0ELb0ELb1EEENS1_29StaticPersistentTileSchedulerILb0EEEEEEEEEvNT_6ParamsE:
	.zero		3584


//--------------------- .nv.constant0._ZN7cutlass13device_kernelIN5flash11enable_sm90INS1_16FlashAttnFwdSm90INS1_25CollectiveMainloopFwdSm90ILi2EN4cute5tupleIJNS5_1CILi1EEES8_S8_EEENS6_IJNS7_ILi128EEENS7_ILi160EEENS7_ILi192EEEEEELi192ENS_12float_e4m3_tEfNS_4arch4Sm90ELb0ELb0ELb1ELb1ELb0ELb0ELb0ELb1ELb1ELb0ELb0ELb0EEENS1_21CollectiveEpilogueFwdINS6_IJSA_SC_SB_EEES9_NS_10bfloat16_tESG_Li256ELb1ELb0ELb0ELb1EEENS1_36VarlenDynamicPersistentTileSchedulerILi128ELi160ELi256ELi128ELb0ELb0ELb1ELb0ELb1ELb1EEEEEEEEEvNT_6ParamsE --------------------------
	.section	.nv.constant0._ZN7cutlass13device_kernelIN5flash11enable_sm90INS1_16FlashAttnFwdSm90INS1_25CollectiveMainloopFwdSm90ILi2EN4cute5tupleIJNS5_1CILi1EEES8_S8_EEENS6_IJNS7_ILi128EEENS7_ILi160EEENS7_ILi192EEEEEELi192ENS_12float_e4m3_tEfNS_4arch4Sm90ELb0ELb0ELb1ELb1ELb0ELb0ELb0ELb1ELb1ELb0ELb0ELb0EEENS1_21CollectiveEpilogueFwdINS6_IJSA_SC_SB_EEES9_NS_10bfloat16_tESG_Li256ELb1ELb0ELb0ELb1EEENS1_36VarlenDynamicPersistentTileSchedulerILi128ELi160ELi256ELi128ELb0ELb0ELb1ELb0ELb1ELb1EEEEEEEEEvNT_6ParamsE,"a",@progbits
	.sectionflags	@""
	.align	4
.nv.constant0._ZN7cutlass13device_kernelIN5flash11enable_sm90INS1_16FlashAttnFwdSm90INS1_25CollectiveMainloopFwdSm90ILi2EN4cute5tupleIJNS5_1CILi1EEES8_S8_EEENS6_IJNS7_ILi128EEENS7_ILi160EEENS7_ILi192EEEEEELi192ENS_12float_e4m3_tEfNS_4arch4Sm90ELb0ELb0ELb1ELb1ELb0ELb0ELb0ELb1ELb1ELb0ELb0ELb0EEENS1_21CollectiveEpilogueFwdINS6_IJSA_SC_SB_EEES9_NS_10bfloat16_tESG_Li256ELb1ELb0ELb0ELb1EEENS1_36VarlenDynamicPersistentTileSchedulerILi128ELi160ELi256ELi128ELb0ELb0ELb1ELb0ELb1ELb1EEEEEEEEEvNT_6ParamsE:
	.zero		3200


//--------------------- .nv.constant0._ZN7cutlass13device_kernelIN5flash11enable_sm90INS1_16FlashAttnFwdSm90INS1_25CollectiveMainloopFwdSm90ILi2EN4cute5tupleIJNS5_1CILi1EEES8_S8_EEENS6_IJNS7_ILi128EEENS7_ILi160EEENS7_ILi192EEEEEELi192ENS_12float_e4m3_tEfNS_4arch4Sm90ELb0ELb0ELb1ELb1ELb0ELb1ELb0ELb1ELb1ELb0ELb0ELb0EEENS1_21CollectiveEpilogueFwdINS6_IJSA_SC_SB_EEES9_NS_10bfloat16_tESG_Li256ELb1ELb0ELb0ELb1EEENS1_36VarlenDynamicPersistentTileSchedulerILi128ELi160ELi256ELi128ELb0ELb0ELb1ELb0ELb1ELb1EEEEEEEEEvNT_6ParamsE --------------------------
	.section	.nv.constant0._ZN7cutlass13device_kernelIN5flash11enable_sm90INS1_16FlashAttnFwdSm90INS1_25CollectiveMainloopFwdSm90ILi2EN4cute5tupleIJNS5_1CILi1EEES8_S8_EEENS6_IJNS7_ILi128EEENS7_ILi160EEENS7_ILi192EEEEEELi192ENS_12float_e4m3_tEfNS_4arch4Sm90ELb0ELb0ELb1ELb1ELb0ELb1ELb0ELb1ELb1ELb0ELb0ELb0EEENS1_21CollectiveEpilogueFwdINS6_IJSA_SC_SB_EEES9_NS_10bfloat16_tESG_Li256ELb1ELb0ELb0ELb1EEENS1_36VarlenDynamicPersistentTileSchedulerILi128ELi160ELi256ELi128ELb0ELb0ELb1ELb0ELb1ELb1EEEEEEEEEvNT_6ParamsE,"a",@progbits
	.sectionflags	@""
	.align	4
.nv.constant0._ZN7cutlass13device_kernelIN5flash11enable_sm90INS1_16FlashAttnFwdSm90INS1_25CollectiveMainloopFwdSm90ILi2EN4cute5tupleIJNS5_1CILi1EEES8_S8_EEENS6_IJNS7_ILi128EEENS7_ILi160EEENS7_ILi192EEEEEELi192ENS_12float_e4m3_tEfNS_4arch4Sm90ELb0ELb0ELb1ELb1ELb0ELb1ELb0ELb1ELb1ELb0ELb0ELb0EEENS1_21CollectiveEpilogueFwdINS6_IJSA_SC_SB_EEES9_NS_10bfloat16_tESG_Li256ELb1ELb0ELb0ELb1EEENS1_36VarlenDynamicPersistentTileSchedulerILi128ELi160ELi256ELi128ELb0ELb0ELb1ELb0ELb1ELb1EEEEEEEEEvNT_6ParamsE:
	.zero		3200


//--------------------- .nv.constant0._ZN7cutlass13device_kernelIN5flash11enable_sm90INS1_16FlashAttnFwdSm90INS1_25CollectiveMainloopFwdSm90ILi2EN4cute5tupleIJNS5_1CILi1EEES8_S8_EEENS6_IJNS7_ILi128EEESA_NS7_ILi192EEEEEELi192ENS_12float_e4m3_tEfNS_4arch4Sm90ELb0ELb1ELb1ELb0ELb0ELb0ELb0ELb1ELb1ELb0ELb0ELb0EEENS1_21CollectiveEpilogueFwdINS6_IJSA_SB_SA_EEES9_NS_10bfloat16_tESF_Li256ELb0ELb0ELb0ELb1EEENS1_30DynamicPersistentTileSchedulerILi256ELi128ELb0ELb0ELb1EEEEEEEEEvNT_6ParamsE --------------------------
	.section	.nv.constant0._ZN7cutlass13device_kernelIN5flash11enable_sm90INS1_16FlashAttnFwdSm90INS1_25CollectiveMainloopFwdSm90ILi2EN4cute5tupleIJNS5_1CILi1EEES8_S8_EEENS6_IJNS7_ILi128EEESA_NS7_ILi192EEEEEELi192ENS_12float_e4m3_tEfNS_4arch4Sm90ELb0ELb1ELb1ELb0ELb0ELb0ELb0ELb1ELb1ELb0ELb0ELb0EEENS1_21CollectiveEpilogueFwdINS6_IJSA_SB_SA_EEES9_NS_10bfloat16_tESF_Li256ELb0ELb0ELb0ELb1EEENS1_30DynamicPersistentTileSchedulerILi256ELi128ELb0ELb0ELb1EEEEEEEEEvNT_6ParamsE,"a",@progbits
	.sectionflags	@""
	.align	4
.nv.constant0._ZN7cutlass13device_kernelIN5flash11enable_sm90INS1_16FlashAttnFwdSm90INS1_25CollectiveMainloopFwdSm90ILi2EN4cute5tupleIJNS5_1CILi1EEES8_S8_EEENS6_IJNS7_ILi128EEESA_NS7_ILi192EEEEEELi192ENS_12float_e4m3_tEfNS_4arch4Sm90ELb0ELb1ELb1ELb0ELb0ELb0ELb0ELb1ELb1ELb0ELb0ELb0EEENS1_21CollectiveEpilogueFwdINS6_IJSA_SB_SA_EEES9_NS_10bfloat16_tESF_Li256ELb0ELb0ELb0ELb1EEENS1_30DynamicPersistentTileSchedulerILi256ELi128ELb0ELb0ELb1EEEEEEEEEvNT_6ParamsE:
	.zero		3584


//--------------------- .nv.constant0._ZN7cutlass13device_kernelIN5flash11enable_sm90INS1_16FlashAttnFwdSm90INS1_25CollectiveMainloopFwdSm90ILi2EN4cute5tupleIJNS5_1CILi1EEES8_S8_EEENS6_IJNS7_ILi128EEESA_NS7_ILi192EEEEEELi192ENS_12float_e4m3_tEfNS_4arch4Sm90ELb0ELb1ELb1ELb1ELb0ELb0ELb0ELb1ELb1ELb0ELb0ELb0EEENS1_21CollectiveEpilogueFwdINS6_IJSA_SB_SA_EEES9_NS_10bfloat16_tESF_Li256ELb1ELb0ELb0ELb1EEENS1_36VarlenDynamicPersistentTileSchedulerILi128ELi128ELi256ELi128ELb0ELb0ELb1ELb1ELb0ELb1EEEEEEEEEvNT_6ParamsE --------------------------
	.section	.nv.constant0._ZN7cutlass13device_kernelIN5flash11enable_sm90INS1_16FlashAttnFwdSm90INS1_25CollectiveMainloopFwdSm90ILi2EN4cute5tupleIJNS5_1CILi1EEES8_S8_EEENS6_IJNS7_ILi128EEESA_NS7_ILi192EEEEEELi192ENS_12float_e4m3_tEfNS_4arch4Sm90ELb0ELb1ELb1ELb1ELb0ELb0ELb0ELb1ELb1ELb0ELb0ELb0EEENS1_21CollectiveEpilogueFwdINS6_IJSA_SB_SA_EEES9_NS_10bfloat16_tESF_Li256ELb1ELb0ELb0ELb1EEENS1_36VarlenDynamicPersistentTileSchedulerILi128ELi128ELi256ELi128ELb0ELb0ELb1ELb1ELb0ELb1EEEEEEEEEvNT_6ParamsE,"a",@progbits
	.sectionflags	@""
	.align	4
.nv.constant0._ZN7cutlass13device_kernelIN5flash11enable_sm90INS1_16FlashAttnFwdSm90INS1_25CollectiveMainloopFwdSm90ILi2EN4cute5tupleIJNS5_1CILi1EEES8_S8_EEENS6_IJNS7_ILi128EEESA_NS7_ILi192EEEEEELi192ENS_12float_e4m3_tEfNS_4arch4Sm90ELb0ELb1ELb1ELb1ELb0ELb0ELb0ELb1ELb1ELb0ELb0ELb0EEENS1_21CollectiveEpilogueFwdINS6_IJSA_SB_SA_EEES9_NS_10bfloat16_tESF_Li256ELb1ELb0ELb0ELb1EEENS1_36VarlenDynamicPersistentTileSchedulerILi128ELi128ELi256ELi128ELb0ELb0ELb1ELb1ELb0ELb1EEEEEEEEEvNT_6ParamsE:
	.zero		3200


//--------------------- .nv.constant0._ZN7cutlass13device_kernelIN5flash11enable_sm90INS1_16FlashAttnFwdSm90INS1_25CollectiveMainloopFwdSm90ILi2EN4cute5tupleIJNS5_1CILi1EEES8_S8_EEENS6_IJNS7_ILi128EEESA_NS7_ILi192EEEEEELi192ENS_12float_e4m3_tEfNS_4arch4Sm90ELb0ELb1ELb1ELb1ELb0ELb1ELb0ELb1ELb1ELb0ELb0ELb0EEENS1_21CollectiveEpilogueFwdINS6_IJSA_SB_SA_EEES9_NS_10bfloat16_tESF_Li256ELb1ELb0ELb0ELb1EEENS1_36VarlenDynamicPersistentTileSchedulerILi128ELi128ELi256ELi128ELb0ELb0ELb1ELb1ELb0ELb1EEEEEEEEEvNT_6ParamsE --------------------------
	.section	.nv.constant0._ZN7cutlass13device_kernelIN5flash11enable_sm90INS1_16FlashAttnFwdSm90INS1_25CollectiveMainloopFwdSm90ILi2EN4cute5tupleIJNS5_1CILi1EEES8_S8_EEENS6_IJNS7_ILi128EEESA_NS7_ILi192EEEEEELi192ENS_12float_e4m3_tEfNS_4arch4Sm90ELb0ELb1ELb1ELb1ELb0ELb1ELb0ELb1ELb1ELb0ELb0ELb0EEENS1_21CollectiveEpilogueFwdINS6_IJSA_SB_SA_EEES9_NS_10bfloat16_tESF_Li256ELb1ELb0ELb0ELb1EEENS1_36VarlenDynamicPersistentTileSchedulerILi128ELi128ELi256ELi128ELb0ELb0ELb1ELb1ELb0ELb1EEEEEEEEEvNT_6ParamsE,"a",@progbits
	.sectionflags	@""
	.align	4
.nv.constant0._ZN7cutlass13device_kernelIN5flash11enable_sm90INS1_16FlashAttnFwdSm90INS1_25CollectiveMainloopFwdSm90ILi2EN4cute5tupleIJNS5_1CILi1EEES8_S8_EEENS6_IJNS7_ILi128EEESA_NS7_ILi192EEEEEELi192ENS_12float_e4m3_tEfNS_4arch4Sm90ELb0ELb1ELb1ELb1ELb0ELb1ELb0ELb1ELb1ELb0ELb0ELb0EEENS1_21CollectiveEpilogueFwdINS6_IJSA_SB_SA_EEES9_NS_10bfloat16_tESF_Li256ELb1ELb0ELb0ELb1EEENS1_36VarlenDynamicPersistentTileSchedulerILi128ELi128ELi256ELi128ELb0ELb0ELb1ELb1ELb0ELb1EEEEEEEEEvNT_6ParamsE:
	.zero		3200


//--------------------- .nv.constant0._ZN7cutlass13device_kernelIN5flash11enable_sm90INS1_16FlashAttnFwdSm90INS1_25CollectiveMainloopFwdSm90ILi2EN4cute5tupleIJNS5_1CILi1EEES8_S8_EEENS6_IJNS7_ILi128EEENS7_ILi160EEENS7_ILi192EEEEEELi192ENS_12float_e4m3_tEfNS_4arch4Sm90ELb1ELb0ELb1ELb0ELb0ELb0ELb0ELb1ELb1ELb0ELb0ELb0EEENS1_21CollectiveEpilogueFwdINS6_IJSA_SC_SB_EEES9_NS_10bfloat16_tESG_Li256ELb0ELb0ELb0ELb1EEENS1_30DynamicPersistentTileSchedulerILi256ELi128ELb0ELb0ELb1EEEEEEEEEvNT_6ParamsE --------------------------
	.section	.nv.constant0._ZN7cutlass13device_kernelIN5flash11enable_sm90INS1_16FlashAttnFwdSm90INS1_25CollectiveMainloopFwdSm90ILi2EN4cute5tupleIJNS5_1CILi1EEES8_S8_EEENS6_IJNS7_ILi128EEENS7_ILi160EEENS7_ILi192EEEEEELi192ENS_12float_e4m3_tEfNS_4arch4Sm90ELb1ELb0ELb1ELb0ELb0ELb0ELb0ELb1ELb1ELb0ELb0ELb0EEENS1_21CollectiveEpilogueFwdINS6_IJSA_SC_SB_EEES9_NS_10bfloat16_tESG_Li256ELb0ELb0ELb0ELb1EEENS1_30DynamicPersistentTileSchedulerILi256ELi128ELb0ELb0ELb1EEEEEEEEEvNT_6ParamsE,"a",@progbits
	.sectionflags	@""
	.align	4
.nv.constant0._ZN7cutlass13device_kernelIN5flash11enable_sm90INS1_16FlashAttnFwdSm90INS1_25CollectiveMainloopFwdSm90ILi2EN4cute5tupleIJNS5_1CILi1EEES8_S8_EEENS6_IJNS7_ILi128EEENS7_ILi160EEENS7_ILi192EEEEEELi192ENS_12float_e4m3_tEfNS_4arch4Sm90ELb1ELb0ELb1ELb0ELb0ELb0ELb0ELb1ELb1ELb0ELb0ELb0EEENS1_21CollectiveEpilogueFwdINS6_IJSA_SC_SB_EEES9_NS_10bfloat16_tESG_Li256ELb0ELb0ELb0ELb1EEENS1_30DynamicPersistentTileSchedulerILi256ELi128ELb0ELb0ELb1EEEEEEEEEvNT_6ParamsE:
	.zero		3584


//--------------------- .nv.constant0._ZN7cutlass13device_kernelIN5flash11enable_sm90INS1_16FlashAttnFwdSm90INS1_25CollectiveMainloopFwdSm90ILi2EN4cute5tupleIJNS5_1CILi1EEES8_S8_EEENS6_IJNS7_ILi128EEENS7_ILi160EEENS7_ILi192EEEEEELi192ENS_12float_e4m3_tEfNS_4arch4Sm90ELb1ELb0ELb1ELb1ELb0ELb0ELb0ELb1ELb1ELb0ELb0ELb0EEENS1_21CollectiveEpilogueFwdINS6_IJSA_SC_SB_EEES9_NS_10bfloat16_tESG_Li256ELb1ELb0ELb0ELb1EEENS1_36VarlenDynamicPersistentTileSchedulerILi128ELi160ELi256ELi128ELb0ELb0ELb1ELb1ELb1ELb1EEEEEEEEEvNT_6ParamsE --------------------------
	.section	.nv.constant0._ZN7cutlass13device_kernelIN5flash11enable_sm90INS1_16FlashAttnFwdSm90INS1_25CollectiveMainloopFwdSm90ILi2EN4cute5tupleIJNS5_1CILi1EEES8_S8_EEENS6_IJNS7_ILi128EEENS7_ILi160EEENS7_ILi192EEEEEELi192ENS_12float_e4m3_tEfNS_4arch4Sm90ELb1ELb0ELb1ELb1ELb0ELb0ELb0ELb1ELb1ELb0ELb0ELb0EEENS1_21CollectiveEpilogueFwdINS6_IJSA_SC_SB_EEES9_NS_10bfloat16_tESG_Li256ELb1ELb0ELb0ELb1EEENS1_36VarlenDynamicPersistentTileSchedulerILi128ELi160ELi256ELi128ELb0ELb0ELb1ELb1ELb1ELb1EEEEEEEEEvNT_6ParamsE,"a",@progbits
	.sectionflags	@""
	.align	4
.nv.constant0._ZN7cutlass13device_kernelIN5flash11enable_sm90INS1_16FlashAttnFwdSm90INS1_25CollectiveMainloopFwdSm90ILi2EN4cute5tupleIJNS5_1CILi1EEES8_S8_EEENS6_IJNS7_ILi128EEENS7_ILi160EEENS7_ILi192EEEEEELi192ENS_12float_e4m3_tEfNS_4arch4Sm90ELb1ELb0ELb1ELb1ELb0ELb0ELb0ELb1ELb1ELb0ELb0ELb0EEENS1_21CollectiveEpilogueFwdINS6_IJSA_SC_SB_EEES9_NS_10bfloat16_tESG_Li256ELb1ELb0ELb0ELb1EEENS1_36VarlenDynamicPersistentTileSchedulerILi128ELi160ELi256ELi128ELb0ELb0ELb1ELb1ELb1ELb1EEEEEEEEEvNT_6ParamsE:
	.zero		3200


//--------------------- .nv.constant0._ZN7cutlass13device_kernelIN5flash11enable_sm90INS1_16FlashAttnFwdSm90INS1_25CollectiveMainloopFwdSm90ILi2EN4cute5tupleIJNS5_1CILi1EEES8_S8_EEENS6_IJNS7_ILi128EEENS7_ILi160EEENS7_ILi192EEEEEELi192ENS_12float_e4m3_tEfNS_4arch4Sm90ELb1ELb0ELb1ELb1ELb0ELb1ELb0ELb1ELb1ELb0ELb0ELb0EEENS1_21CollectiveEpilogueFwdINS6_IJSA_SC_SB_EEES9_NS_10bfloat16_tESG_Li256ELb1ELb0ELb0ELb1EEENS1_36VarlenDynamicPersistentTileSchedulerILi128ELi160ELi256ELi128ELb0ELb0ELb1ELb1ELb1ELb1EEEEEEEEEvNT_6ParamsE --------------------------
	.section	.nv.constant0._ZN7cutlass13device_kernelIN5flash11enable_sm90INS1_16FlashAttnFwdSm90INS1_25CollectiveMainloopFwdSm90ILi2EN4cute5tupleIJNS5_1CILi1EEES8_S8_EEENS6_IJNS7_ILi128EEENS7_ILi160EEENS7_ILi192EEEEEELi192ENS_12float_e4m3_tEfNS_4arch4Sm90ELb1ELb0ELb1ELb1ELb0ELb1ELb0ELb1ELb1ELb0ELb0ELb0EEENS1_21CollectiveEpilogueFwdINS6_IJSA_SC_SB_EEES9_NS_10bfloat16_tESG_Li256ELb1ELb0ELb0ELb1EEENS1_36VarlenDynamicPersistentTileSchedulerILi128ELi160ELi256ELi128ELb0ELb0ELb1ELb1ELb1ELb1EEEEEEEEEvNT_6ParamsE,"a",@progbits
	.sectionflags	@""
	.align	4
.nv.constant0._ZN7cutlass13device_kernelIN5flash11enable_sm90INS1_16FlashAttnFwdSm90INS1_25CollectiveMainloopFwdSm90ILi2EN4cute5tupleIJNS5_1CILi1EEES8_S8_EEENS6_IJNS7_ILi128EEENS7_ILi160EEENS7_ILi192EEEEEELi192ENS_12float_e4m3_tEfNS_4arch4Sm90ELb1ELb0ELb1ELb1ELb0ELb1ELb0ELb1ELb1ELb0ELb0ELb0EEENS1_21CollectiveEpilogueFwdINS6_IJSA_SC_SB_EEES9_NS_10bfloat16_tESG_Li256ELb1ELb0ELb0ELb1EEENS1_36VarlenDynamicPersistentTileSchedulerILi128ELi160ELi256ELi128ELb0ELb0ELb1ELb1ELb1ELb1EEEEEEEEEvNT_6ParamsE:
	.zero		3200


//--------------------- SYMBOLS --------------------------

	.type		.nv.reservedSmem.offset0,@object
	.size		.nv.reservedSmem.offset0,0x4
	.type		__assertfail,@function
